// Copyright (c) 2024, Jay Shah, Ganesh Bikshandi, Ying Zhang, Vijay Thakkar, Pradeep Ramani, Tri Dao.
// Splitting the different template instantiations to different files to speed up compilation.
// This file is auto-generated. See "generate_kernels.py"

#include "flash_fwd_launch_template.h"

#ifndef FLASHATTENTION_DISABLE_HDIM256
template void run_mha_fwd_<90, cutlass::float_e4m3_t, 256, 256, false, false, true, false>(Flash_fwd_params &params, cudaStream_t stream);
#endif


// ===== COMPILED SASS (sm_90a) =====

	.target	sm_90a

	.elftype	@"ET_EXEC"


//--------------------- .note.nv.tkinfo           --------------------------
	.section	.note.nv.tkinfo,"",@"SHT_NOTE"
	.sectionflags	@"SHF_NOTE_NV_TKINFO"
	.tkinfo
        /*0018*/ 	.word	0x00000002
        /*0030*/ 	.string	""
        /*0030*/ 	.string	"ptxas"
        /*0030*/ 	.string	"Cuda compilation tools, release 13.0, V13.0.88"
        /*0030*/ 	.string	"Build cuda_13.0.r13.0/compiler.36424714_0"
        /*0030*/ 	.string	"-arch sm_90a -m 64 "



//--------------------- .note.nv.cuinfo           --------------------------
	.section	.note.nv.cuinfo,"",@"SHT_NOTE"
	.sectionflags	@"SHF_NOTE_NV_CUINFO"
        /*0018*/ 	.short	0x0002
        /*001a*/ 	.short	0x005a
        /*001c*/ 	.short	0x0082
	.zero		2


//--------------------- .nv.info                  --------------------------
	.section	.nv.info,"",@"SHT_CUDA_INFO"
	.align	4


	//----- nvinfo : EIATTR_REGCOUNT
	.align		4
        /*0000*/ 	.byte	0x04, 0x2f
        /*0002*/ 	.short	(.L_26 - .L_25)
	.align		4
.L_25:
        /*0004*/ 	.word	index@(_ZN7cutlass13device_kernelIN5flash11enable_sm90INS1_16FlashAttnFwdSm90INS1_25CollectiveMainloopFwdSm90ILi2EN4cute5tupleIJNS5_1CILi1EEES8_S8_EEENS6_IJNS7_ILi128EEESA_NS7_ILi256EEEEEELi256ENS_12float_e4m3_tEfNS_4arch4Sm90ELb1ELb0ELb1ELb1ELb0ELb1ELb0ELb1ELb1ELb0ELb0ELb0EEENS1_21CollectiveEpilogueFwdINS6_IJSA_SB_SA_EEES9_NS_10bfloat16_tESF_Li256ELb1ELb0ELb0ELb1EEENS1_36VarlenDynamicPersistentTileSchedulerILi128ELi128ELi256ELi128ELb0ELb0ELb1ELb1ELb1ELb1EEEEEEEEEvNT_6ParamsE)
        /*0008*/ 	.word	0x000000a8


	//----- nvinfo : EIATTR_FRAME_SIZE
	.align		4
.L_26:
        /*000c*/ 	.byte	0x04, 0x11
        /*000e*/ 	.short	(.L_28 - .L_27)
	.align		4
.L_27:
        /*0010*/ 	.word	index@(_ZN7cutlass13device_kernelIN5flash11enable_sm90INS1_16FlashAttnFwdSm90INS1_25CollectiveMainloopFwdSm90ILi2EN4cute5tupleIJNS5_1CILi1EEES8_S8_EEENS6_IJNS7_ILi128EEESA_NS7_ILi256EEEEEELi256ENS_12float_e4m3_tEfNS_4arch4Sm90ELb1ELb0ELb1ELb1ELb0ELb1ELb0ELb1ELb1ELb0ELb0ELb0EEENS1_21CollectiveEpilogueFwdINS6_IJSA_SB_SA_EEES9_NS_10bfloat16_tESF_Li256ELb1ELb0ELb0ELb1EEENS1_36VarlenDynamicPersistentTileSchedulerILi128ELi128ELi256ELi128ELb0ELb0ELb1ELb1ELb1ELb1EEEEEEEEEvNT_6ParamsE)
        /*0014*/ 	.word	0x00000060


	//----- nvinfo : EIATTR_REGCOUNT
	.align		4
.L_28:
        /*0018*/ 	.byte	0x04, 0x2f
        /*001a*/ 	.short	(.L_30 - .L_29)
	.align		4
.L_29:
        /*001c*/ 	.word	index@(_ZN7cutlass13device_kernelIN5flash11enable_sm90INS1_16FlashAttnFwdSm90INS1_25CollectiveMainloopFwdSm90ILi2EN4cute5tupleIJNS5_1CILi1EEES8_S8_EEENS6_IJNS7_ILi128EEESA_NS7_ILi256EEEEEELi256ENS_12float_e4m3_tEfNS_4arch4Sm90ELb1ELb0ELb1ELb1ELb0ELb0ELb0ELb1ELb1ELb0ELb0ELb0EEENS1_21CollectiveEpilogueFwdINS6_IJSA_SB_SA_EEES9_NS_10bfloat16_tESF_Li256ELb1ELb0ELb0ELb1EEENS1_36VarlenDynamicPersistentTileSchedulerILi128ELi128ELi256ELi128ELb0ELb0ELb1ELb1ELb1ELb1EEEEEEEEEvNT_6ParamsE)
        /*0020*/ 	.word	0x000000a8


	//----- nvinfo : EIATTR_FRAME_SIZE
	.align		4
.L_30:
        /*0024*/ 	.byte	0x04, 0x11
        /*0026*/ 	.short	(.L_32 - .L_31)
	.align		4
.L_31:
        /*0028*/ 	.word	index@(_ZN7cutlass13device_kernelIN5flash11enable_sm90INS1_16FlashAttnFwdSm90INS1_25CollectiveMainloopFwdSm90ILi2EN4cute5tupleIJNS5_1CILi1EEES8_S8_EEENS6_IJNS7_ILi128EEESA_NS7_ILi256EEEEEELi256ENS_12float_e4m3_tEfNS_4arch4Sm90ELb1ELb0ELb1ELb1ELb0ELb0ELb0ELb1ELb1ELb0ELb0ELb0EEENS1_21CollectiveEpilogueFwdINS6_IJSA_SB_SA_EEES9_NS_10bfloat16_tESF_Li256ELb1ELb0ELb0ELb1EEENS1_36VarlenDynamicPersistentTileSchedulerILi128ELi128ELi256ELi128ELb0ELb0ELb1ELb1ELb1ELb1EEEEEEEEEvNT_6ParamsE)
        /*002c*/ 	.word	0x00000040


	//----- nvinfo : EIATTR_REGCOUNT
	.align		4
.L_32:
        /*0030*/ 	.byte	0x04, 0x2f
        /*0032*/ 	.short	(.L_34 - .L_33)
	.align		4
.L_33:
        /*0034*/ 	.word	index@(_ZN7cutlass13device_kernelIN5flash11enable_sm90INS1_16FlashAttnFwdSm90INS1_25CollectiveMainloopFwdSm90ILi2EN4cute5tupleIJNS5_1CILi1EEES8_S8_EEENS6_IJNS7_ILi128EEESA_NS7_ILi256EEEEEELi256ENS_12float_e4m3_tEfNS_4arch4Sm90ELb1ELb0ELb1ELb0ELb0ELb0ELb0ELb1ELb1ELb0ELb0ELb0EEENS1_21CollectiveEpilogueFwdINS6_IJSA_SB_SA_EEES9_NS_10bfloat16_tESF_Li256ELb0ELb0ELb0ELb1EEENS1_30DynamicPersistentTileSchedulerILi256ELi128ELb0ELb0ELb1EEEEEEEEEvNT_6ParamsE)
        /*0038*/ 	.word	0x000000a8


	//----- nvinfo : EIATTR_FRAME_SIZE
	.align		4
.L_34:
        /*003c*/ 	.byte	0x04, 0x11
        /*003e*/ 	.short	(.L_36 - .L_35)
	.align		4
.L_35:
        /*0040*/ 	.word	index@(_ZN7cutlass13device_kernelIN5flash11enable_sm90INS1_16FlashAttnFwdSm90INS1_25CollectiveMainloopFwdSm90ILi2EN4cute5tupleIJNS5_1CILi1EEES8_S8_EEENS6_IJNS7_ILi128EEESA_NS7_ILi256EEEEEELi256ENS_12float_e4m3_tEfNS_4arch4Sm90ELb1ELb0ELb1ELb0ELb0ELb0ELb0ELb1ELb1ELb0ELb0ELb0EEENS1_21CollectiveEpilogueFwdINS6_IJSA_SB_SA_EEES9_NS_10bfloat16_tESF_Li256ELb0ELb0ELb0ELb1EEENS1_30DynamicPersistentTileSchedulerILi256ELi128ELb0ELb0ELb1EEEEEEEEEvNT_6ParamsE)
        /*0044*/ 	.word	0x00000038


	//----- nvinfo : EIATTR_REGCOUNT
	.align		4
.L_36:
        /*0048*/ 	.byte	0x04, 0x2f
        /*004a*/ 	.short	(.L_38 - .L_37)
	.align		4
.L_37:
        /*004c*/ 	.word	index@(_ZN7cutlass13device_kernelIN5flash11enable_sm90INS1_16FlashAttnFwdSm90INS1_25CollectiveMainloopFwdSm90ILi2EN4cute5tupleIJNS5_1CILi1EEES8_S8_EEENS6_IJNS7_ILi128EEENS7_ILi64EEENS7_ILi256EEEEEELi256ENS_12float_e4m3_tEfNS_4arch4Sm90ELb0ELb1ELb1ELb1ELb0ELb1ELb0ELb1ELb1ELb0ELb0ELb0EEENS1_21CollectiveEpilogueFwdINS6_IJSA_SC_SB_EEES9_NS_10bfloat16_tESG_Li256ELb1ELb0ELb0ELb1EEENS1_36VarlenDynamicPersistentTileSchedulerILi128ELi64ELi256ELi128ELb0ELb0ELb1ELb1ELb0ELb1EEEEEEEEEvNT_6ParamsE)
        /*0050*/ 	.word	0x000000a8


	//----- nvinfo : EIATTR_FRAME_SIZE
	.align		4
.L_38:
        /*0054*/ 	.byte	0x04, 0x11
        /*0056*/ 	.short	(.L_40 - .L_39)
	.align		4
.L_39:
        /*0058*/ 	.word	index@(_ZN7cutlass13device_kernelIN5flash11enable_sm90INS1_16FlashAttnFwdSm90INS1_25CollectiveMainloopFwdSm90ILi2EN4cute5tupleIJNS5_1CILi1EEES8_S8_EEENS6_IJNS7_ILi128EEENS7_ILi64EEENS7_ILi256EEEEEELi256ENS_12float_e4m3_tEfNS_4arch4Sm90ELb0ELb1ELb1ELb1ELb0ELb1ELb0ELb1ELb1ELb0ELb0ELb0EEENS1_21CollectiveEpilogueFwdINS6_IJSA_SC_SB_EEES9_NS_10bfloat16_tESG_Li256ELb1ELb0ELb0ELb1EEENS1_36VarlenDynamicPersistentTileSchedulerILi128ELi64ELi256ELi128ELb0ELb0ELb1ELb1ELb0ELb1EEEEEEEEEvNT_6ParamsE)
        /*005c*/ 	.word	0x00000048


	//----- nvinfo : EIATTR_REGCOUNT
	.align		4
.L_40:
        /*0060*/ 	.byte	0x04, 0x2f
        /*0062*/ 	.short	(.L_42 - .L_41)
	.align		4
.L_41:
        /*0064*/ 	.word	index@(_ZN7cutlass13device_kernelIN5flash11enable_sm90INS1_16FlashAttnFwdSm90INS1_25CollectiveMainloopFwdSm90ILi2EN4cute5tupleIJNS5_1CILi1EEES8_S8_EEENS6_IJNS7_ILi128EEENS7_ILi64EEENS7_ILi256EEEEEELi256ENS_12float_e4m3_tEfNS_4arch4Sm90ELb0ELb1ELb1ELb1ELb0ELb0ELb0ELb1ELb1ELb0ELb0ELb0EEENS1_21CollectiveEpilogueFwdINS6_IJSA_SC_SB_EEES9_NS_10bfloat16_tESG_Li256ELb1ELb0ELb0ELb1EEENS1_36VarlenDynamicPersistentTileSchedulerILi128ELi64ELi256ELi128ELb0ELb0ELb1ELb1ELb0ELb1EEEEEEEEEvNT_6ParamsE)
        /*0068*/ 	.word	0x000000a8


	//----- nvinfo : EIATTR_FRAME_SIZE
	.align		4
.L_42:
        /*006c*/ 	.byte	0x04, 0x11
        /*006e*/ 	.short	(.L_44 - .L_43)
	.align		4
.L_43:
        /*0070*/ 	.word	index@(_ZN7cutlass13device_kernelIN5flash11enable_sm90INS1_16FlashAttnFwdSm90INS1_25CollectiveMainloopFwdSm90ILi2EN4cute5tupleIJNS5_1CILi1EEES8_S8_EEENS6_IJNS7_ILi128EEENS7_ILi64EEENS7_ILi256EEEEEELi256ENS_12float_e4m3_tEfNS_4arch4Sm90ELb0ELb1ELb1ELb1ELb0ELb0ELb0ELb1ELb1ELb0ELb0ELb0EEENS1_21CollectiveEpilogueFwdINS6_IJSA_SC_SB_EEES9_NS_10bfloat16_tESG_Li256ELb1ELb0ELb0ELb1EEENS1_36VarlenDynamicPersistentTileSchedulerILi128ELi64ELi256ELi128ELb0ELb0ELb1ELb1ELb0ELb1EEEEEEEEEvNT_6ParamsE)
        /*0074*/ 	.word	0x00000038


	//----- nvinfo : EIATTR_REGCOUNT
	.align		4
.L_44:
        /*0078*/ 	.byte	0x04, 0x2f
        /*007a*/ 	.short	(.L_46 - .L_45)
	.align		4
.L_45:
        /*007c*/ 	.word	index@(_ZN7cutlass13device_kernelIN5flash11enable_sm90INS1_16FlashAttnFwdSm90INS1_25CollectiveMainloopFwdSm90ILi2EN4cute5tupleIJNS5_1CILi1EEES8_S8_EEENS6_IJNS7_ILi128EEENS7_ILi64EEENS7_ILi256EEEEEELi256ENS_12float_e4m3_tEfNS_4arch4Sm90ELb0ELb1ELb1ELb0ELb0ELb0ELb0ELb1ELb1ELb0ELb0ELb0EEENS1_21CollectiveEpilogueFwdINS6_IJSA_SC_SB_EEES9_NS_10bfloat16_tESG_Li256ELb0ELb0ELb0ELb1EEENS1_30DynamicPersistentTileSchedulerILi256ELi128ELb0ELb0ELb1EEEEEEEEEvNT_6ParamsE)
        /*0080*/ 	.word	0x000000a8


	//----- nvinfo : EIATTR_FRAME_SIZE
	.align		4
.L_46:
        /*0084*/ 	.byte	0x04, 0x11
        /*0086*/ 	.short	(.L_48 - .L_47)
	.align		4
.L_47:
        /*0088*/ 	.word	index@(_ZN7cutlass13device_kernelIN5flash11enable_sm90INS1_16FlashAttnFwdSm90INS1_25CollectiveMainloopFwdSm90ILi2EN4cute5tupleIJNS5_1CILi1EEES8_S8_EEENS6_IJNS7_ILi128EEENS7_ILi64EEENS7_ILi256EEEEEELi256ENS_12float_e4m3_tEfNS_4arch4Sm90ELb0ELb1ELb1ELb0ELb0ELb0ELb0ELb1ELb1ELb0ELb0ELb0EEENS1_21CollectiveEpilogueFwdINS6_IJSA_SC_SB_EEES9_NS_10bfloat16_tESG_Li256ELb0ELb0ELb0ELb1EEENS1_30DynamicPersistentTileSchedulerILi256ELi128ELb0ELb0ELb1EEEEEEEEEvNT_6ParamsE)
        /*008c*/ 	.word	0x00000030


	//----- nvinfo : EIATTR_REGCOUNT
	.align		4
.L_48:
        /*0090*/ 	.byte	0x04, 0x2f
        /*0092*/ 	.short	(.L_50 - .L_49)
	.align		4
.L_49:
        /*0094*/ 	.word	index@(_ZN7cutlass13device_kernelIN5flash11enable_sm90INS1_16FlashAttnFwdSm90INS1_25CollectiveMainloopFwdSm90ILi2EN4cute5tupleIJNS5_1CILi1EEES8_S8_EEENS6_IJNS7_ILi128EEESA_NS7_ILi256EEEEEELi256ENS_12float_e4m3_tEfNS_4arch4Sm90ELb0ELb0ELb1ELb1ELb0ELb1ELb0ELb1ELb1ELb0ELb0ELb0EEENS1_21CollectiveEpilogueFwdINS6_IJSA_SB_SA_EEES9_NS_10bfloat16_tESF_Li256ELb1ELb0ELb0ELb1EEENS1_36VarlenDynamicPersistentTileSchedulerILi128ELi128ELi256ELi128ELb0ELb0ELb1ELb0ELb1ELb1EEEEEEEEEvNT_6ParamsE)
        /*0098*/ 	.word	0x000000a8


	//----- nvinfo : EIATTR_FRAME_SIZE
	.align		4
.L_50:
        /*009c*/ 	.byte	0x04, 0x11
        /*009e*/ 	.short	(.L_52 - .L_51)
	.align		4
.L_51:
        /*00a0*/ 	.word	index@(_ZN7cutlass13device_kernelIN5flash11enable_sm90INS1_16FlashAttnFwdSm90INS1_25CollectiveMainloopFwdSm90ILi2EN4cute5tupleIJNS5_1CILi1EEES8_S8_EEENS6_IJNS7_ILi128EEESA_NS7_ILi256EEEEEELi256ENS_12float_e4m3_tEfNS_4arch4Sm90ELb0ELb0ELb1ELb1ELb0ELb1ELb0ELb1ELb1ELb0ELb0ELb0EEENS1_21CollectiveEpilogueFwdINS6_IJSA_SB_SA_EEES9_NS_10bfloat16_tESF_Li256ELb1ELb0ELb0ELb1EEENS1_36VarlenDynamicPersistentTileSchedulerILi128ELi128ELi256ELi128ELb0ELb0ELb1ELb0ELb1ELb1EEEEEEEEEvNT_6ParamsE)
        /*00a4*/ 	.word	0x00000050


	//----- nvinfo : EIATTR_REGCOUNT
	.align		4
.L_52:
        /*00a8*/ 	.byte	0x04, 0x2f
        /*00aa*/ 	.short	(.L_54 - .L_53)
	.align		4
.L_53:
        /*00ac*/ 	.word	index@(_ZN7cutlass13device_kernelIN5flash11enable_sm90INS1_16FlashAttnFwdSm90INS1_25CollectiveMainloopFwdSm90ILi2EN4cute5tupleIJNS5_1CILi1EEES8_S8_EEENS6_IJNS7_ILi128EEESA_NS7_ILi256EEEEEELi256ENS_12float_e4m3_tEfNS_4arch4Sm90ELb0ELb0ELb1ELb1ELb0ELb0ELb0ELb1ELb1ELb0ELb0ELb0EEENS1_21CollectiveEpilogueFwdINS6_IJSA_SB_SA_EEES9_NS_10bfloat16_tESF_Li256ELb1ELb0ELb0ELb1EEENS1_36VarlenDynamicPersistentTileSchedulerILi128ELi128ELi256ELi128ELb0ELb0ELb1ELb0ELb1ELb1EEEEEEEEEvNT_6ParamsE)
        /*00b0*/ 	.word	0x000000a8


	//----- nvinfo : EIATTR_FRAME_SIZE
	.align		4
.L_54:
        /*00b4*/ 	.byte	0x04, 0x11
        /*00b6*/ 	.short	(.L_56 - .L_55)
	.align		4
.L_55:
        /*00b8*/ 	.word	index@(_ZN7cutlass13device_kernelIN5flash11enable_sm90INS1_16FlashAttnFwdSm90INS1_25CollectiveMainloopFwdSm90ILi2EN4cute5tupleIJNS5_1CILi1EEES8_S8_EEENS6_IJNS7_ILi128EEESA_NS7_ILi256EEEEEELi256ENS_12float_e4m3_tEfNS_4arch4Sm90ELb0ELb0ELb1ELb1ELb0ELb0ELb0ELb1ELb1ELb0ELb0ELb0EEENS1_21CollectiveEpilogueFwdINS6_IJSA_SB_SA_EEES9_NS_10bfloat16_tESF_Li256ELb1ELb0ELb0ELb1EEENS1_36VarlenDynamicPersistentTileSchedulerILi128ELi128ELi256ELi128ELb0ELb0ELb1ELb0ELb1ELb1EEEEEEEEEvNT_6ParamsE)
        /*00bc*/ 	.word	0x00000040


	//----- nvinfo : EIATTR_REGCOUNT
	.align		4
.L_56:
        /*00c0*/ 	.byte	0x04, 0x2f
        /*00c2*/ 	.short	(.L_58 - .L_57)
	.align		4
.L_57:
        /*00c4*/ 	.word	index@(_ZN7cutlass13device_kernelIN5flash11enable_sm90INS1_16FlashAttnFwdSm90INS1_25CollectiveMainloopFwdSm90ILi2EN4cute5tupleIJNS5_1CILi1EEES8_S8_EEENS6_IJNS7_ILi128EEESA_NS7_ILi256EEEEEELi256ENS_12float_e4m3_tEfNS_4arch4Sm90ELb0ELb0ELb1ELb0ELb0ELb0ELb0ELb1ELb1ELb0ELb0ELb0EEENS1_21CollectiveEpilogueFwdINS6_IJSA_SB_SA_EEES9_NS_10bfloat16_tESF_Li256ELb0ELb0ELb0ELb1EEENS1_29StaticPersistentTileSchedulerILb0EEEEEEEEEvNT_6ParamsE)
        /*00c8*/ 	.word	0x000000a8


	//----- nvinfo : EIATTR_FRAME_SIZE
	.align		4
.L_58:
        /*00cc*/ 	.byte	0x04, 0x11
        /*00ce*/ 	.short	(.L_60 - .L_59)
	.align		4
.L_59:
        /*00d0*/ 	.word	index@(_ZN7cutlass13device_kernelIN5flash11enable_sm90INS1_16FlashAttnFwdSm90INS1_25CollectiveMainloopFwdSm90ILi2EN4cute5tupleIJNS5_1CILi1EEES8_S8_EEENS6_IJNS7_ILi128EEESA_NS7_ILi256EEEEEELi256ENS_12float_e4m3_tEfNS_4arch4Sm90ELb0ELb0ELb1ELb0ELb0ELb0ELb0ELb1ELb1ELb0ELb0ELb0EEENS1_21CollectiveEpilogueFwdINS6_IJSA_SB_SA_EEES9_NS_10bfloat16_tESF_Li256ELb0ELb0ELb0ELb1EEENS1_29StaticPersistentTileSchedulerILb0EEEEEEEEEvNT_6ParamsE)
        /*00d4*/ 	.word	0x00000028


	//----- nvinfo : EIATTR_MIN_STACK_SIZE
	.align		4
.L_60:
        /*00d8*/ 	.byte	0x04, 0x12
        /*00da*/ 	.short	(.L_62 - .L_61)
	.align		4
.L_61:
        /*00dc*/ 	.word	index@(_ZN7cutlass13device_kernelIN5flash11enable_sm90INS1_16FlashAttnFwdSm90INS1_25CollectiveMainloopFwdSm90ILi2EN4cute5tupleIJNS5_1CILi1EEES8_S8_EEENS6_IJNS7_ILi128EEESA_NS7_ILi256EEEEEELi256ENS_12float_e4m3_tEfNS_4arch4Sm90ELb0ELb0ELb1ELb0ELb0ELb0ELb0ELb1ELb1ELb0ELb0ELb0EEENS1_21CollectiveEpilogueFwdINS6_IJSA_SB_SA_EEES9_NS_10bfloat16_tESF_Li256ELb0ELb0ELb0ELb1EEENS1_29StaticPersistentTileSchedulerILb0EEEEEEEEEvNT_6ParamsE)
        /*00e0*/ 	.word	0x00000028


	//----- nvinfo : EIATTR_MIN_STACK_SIZE
	.align		4
.L_62:
        /*00e4*/ 	.byte	0x04, 0x12
        /*00e6*/ 	.short	(.L_64 - .L_63)
	.align		4
.L_63:
        /*00e8*/ 	.word	index@(_ZN7cutlass13device_kernelIN5flash11enable_sm90INS1_16FlashAttnFwdSm90INS1_25CollectiveMainloopFwdSm90ILi2EN4cute5tupleIJNS5_1CILi1EEES8_S8_EEENS6_IJNS7_ILi128EEESA_NS7_ILi256EEEEEELi256ENS_12float_e4m3_tEfNS_4arch4Sm90ELb0ELb0ELb1ELb1ELb0ELb0ELb0ELb1ELb1ELb0ELb0ELb0EEENS1_21CollectiveEpilogueFwdINS6_IJSA_SB_SA_EEES9_NS_10bfloat16_tESF_Li256ELb1ELb0ELb0ELb1EEENS1_36VarlenDynamicPersistentTileSchedulerILi128ELi128ELi256ELi128ELb0ELb0ELb1ELb0ELb1ELb1EEEEEEEEEvNT_6ParamsE)
        /*00ec*/ 	.word	0x00000040


	//----- nvinfo : EIATTR_MIN_STACK_SIZE
	.align		4
.L_64:
        /*00f0*/ 	.byte	0x04, 0x12
        /*00f2*/ 	.short	(.L_66 - .L_65)
	.align		4
.L_65:
        /*00f4*/ 	.word	index@(_ZN7cutlass13device_kernelIN5flash11enable_sm90INS1_16FlashAttnFwdSm90INS1_25CollectiveMainloopFwdSm90ILi2EN4cute5tupleIJNS5_1CILi1EEES8_S8_EEENS6_IJNS7_ILi128EEESA_NS7_ILi256EEEEEELi256ENS_12float_e4m3_tEfNS_4arch4Sm90ELb0ELb0ELb1ELb1ELb0ELb1ELb0ELb1ELb1ELb0ELb0ELb0EEENS1_21CollectiveEpilogueFwdINS6_IJSA_SB_SA_EEES9_NS_10bfloat16_tESF_Li256ELb1ELb0ELb0ELb1EEENS1_36VarlenDynamicPersistentTileSchedulerILi128ELi128ELi256ELi128ELb0ELb0ELb1ELb0ELb1ELb1EEEEEEEEEvNT_6ParamsE)
        /*00f8*/ 	.word	0x00000050


	//----- nvinfo : EIATTR_MIN_STACK_SIZE
	.align		4
.L_66:
        /*00fc*/ 	.byte	0x04, 0x12
        /*00fe*/ 	.short	(.L_68 - .L_67)
	.align		4
.L_67:
        /*0100*/ 	.word	index@(_ZN7cutlass13device_kernelIN5flash11enable_sm90INS1_16FlashAttnFwdSm90INS1_25CollectiveMainloopFwdSm90ILi2EN4cute5tupleIJNS5_1CILi1EEES8_S8_EEENS6_IJNS7_ILi128EEENS7_ILi64EEENS7_ILi256EEEEEELi256ENS_12float_e4m3_tEfNS_4arch4Sm90ELb0ELb1ELb1ELb0ELb0ELb0ELb0ELb1ELb1ELb0ELb0ELb0EEENS1_21CollectiveEpilogueFwdINS6_IJSA_SC_SB_EEES9_NS_10bfloat16_tESG_Li256ELb0ELb0ELb0ELb1EEENS1_30DynamicPersistentTileSchedulerILi256ELi128ELb0ELb0ELb1EEEEEEEEEvNT_6ParamsE)
        /*0104*/ 	.word	0x00000030


	//----- nvinfo : EIATTR_MIN_STACK_SIZE
	.align		4
.L_68:
        /*0108*/ 	.byte	0x04, 0x12
        /*010a*/ 	.short	(.L_70 - .L_69)
	.align		4
.L_69:
        /*010c*/ 	.word	index@(_ZN7cutlass13device_kernelIN5flash11enable_sm90INS1_16FlashAttnFwdSm90INS1_25CollectiveMainloopFwdSm90ILi2EN4cute5tupleIJNS5_1CILi1EEES8_S8_EEENS6_IJNS7_ILi128EEENS7_ILi64EEENS7_ILi256EEEEEELi256ENS_12float_e4m3_tEfNS_4arch4Sm90ELb0ELb1ELb1ELb1ELb0ELb0ELb0ELb1ELb1ELb0ELb0ELb0EEENS1_21CollectiveEpilogueFwdINS6_IJSA_SC_SB_EEES9_NS_10bfloat16_tESG_Li256ELb1ELb0ELb0ELb1EEENS1_36VarlenDynamicPersistentTileSchedulerILi128ELi64ELi256ELi128ELb0ELb0ELb1ELb1ELb0ELb1EEEEEEEEEvNT_6ParamsE)
        /*0110*/ 	.word	0x00000038


	//----- nvinfo : EIATTR_MIN_STACK_SIZE
	.align		4
.L_70:
        /*0114*/ 	.byte	0x04, 0x12
        /*0116*/ 	.short	(.L_72 - .L_71)
	.align		4
.L_71:
        /*0118*/ 	.word	index@(_ZN7cutlass13device_kernelIN5flash11enable_sm90INS1_16FlashAttnFwdSm90INS1_25CollectiveMainloopFwdSm90ILi2EN4cute5tupleIJNS5_1CILi1EEES8_S8_EEENS6_IJNS7_ILi128EEENS7_ILi64EEENS7_ILi256EEEEEELi256ENS_12float_e4m3_tEfNS_4arch4Sm90ELb0ELb1ELb1ELb1ELb0ELb1ELb0ELb1ELb1ELb0ELb0ELb0EEENS1_21CollectiveEpilogueFwdINS6_IJSA_SC_SB_EEES9_NS_10bfloat16_tESG_Li256ELb1ELb0ELb0ELb1EEENS1_36VarlenDynamicPersistentTileSchedulerILi128ELi64ELi256ELi128ELb0ELb0ELb1ELb1ELb0ELb1EEEEEEEEEvNT_6ParamsE)
        /*011c*/ 	.word	0x00000048


	//----- nvinfo : EIATTR_MIN_STACK_SIZE
	.align		4
.L_72:
        /*0120*/ 	.byte	0x04, 0x12
        /*0122*/ 	.short	(.L_74 - .L_73)
	.align		4
.L_73:
        /*0124*/ 	.word	index@(_ZN7cutlass13device_kernelIN5flash11enable_sm90INS1_16FlashAttnFwdSm90INS1_25CollectiveMainloopFwdSm90ILi2EN4cute5tupleIJNS5_1CILi1EEES8_S8_EEENS6_IJNS7_ILi128EEESA_NS7_ILi256EEEEEELi256ENS_12float_e4m3_tEfNS_4arch4Sm90ELb1ELb0ELb1ELb0ELb0ELb0ELb0ELb1ELb1ELb0ELb0ELb0EEENS1_21CollectiveEpilogueFwdINS6_IJSA_SB_SA_EEES9_NS_10bfloat16_tESF_Li256ELb0ELb0ELb0ELb1EEENS1_30DynamicPersistentTileSchedulerILi256ELi128ELb0ELb0ELb1EEEEEEEEEvNT_6ParamsE)
        /*0128*/ 	.word	0x00000038


	//----- nvinfo : EIATTR_MIN_STACK_SIZE
	.align		4
.L_74:
        /*012c*/ 	.byte	0x04, 0x12
        /*012e*/ 	.short	(.L_76 - .L_75)
	.align		4
.L_75:
        /*0130*/ 	.word	index@(_ZN7cutlass13device_kernelIN5flash11enable_sm90INS1_16FlashAttnFwdSm90INS1_25CollectiveMainloopFwdSm90ILi2EN4cute5tupleIJNS5_1CILi1EEES8_S8_EEENS6_IJNS7_ILi128EEESA_NS7_ILi256EEEEEELi256ENS_12float_e4m3_tEfNS_4arch4Sm90ELb1ELb0ELb1ELb1ELb0ELb0ELb0ELb1ELb1ELb0ELb0ELb0EEENS1_21CollectiveEpilogueFwdINS6_IJSA_SB_SA_EEES9_NS_10bfloat16_tESF_Li256ELb1ELb0ELb0ELb1EEENS1_36VarlenDynamicPersistentTileSchedulerILi128ELi128ELi256ELi128ELb0ELb0ELb1ELb1ELb1ELb1EEEEEEEEEvNT_6ParamsE)
        /*0134*/ 	.word	0x00000040


	//----- nvinfo : EIATTR_MIN_STACK_SIZE
	.align		4
.L_76:
        /*0138*/ 	.byte	0x04, 0x12
        /*013a*/ 	.short	(.L_78 - .L_77)
	.align		4
.L_77:
        /*013c*/ 	.word	index@(_ZN7cutlass13device_kernelIN5flash11enable_sm90INS1_16FlashAttnFwdSm90INS1_25CollectiveMainloopFwdSm90ILi2EN4cute5tupleIJNS5_1CILi1EEES8_S8_EEENS6_IJNS7_ILi128EEESA_NS7_ILi256EEEEEELi256ENS_12float_e4m3_tEfNS_4arch4Sm90ELb1ELb0ELb1ELb1ELb0ELb1ELb0ELb1ELb1ELb0ELb0ELb0EEENS1_21CollectiveEpilogueFwdINS6_IJSA_SB_SA_EEES9_NS_10bfloat16_tESF_Li256ELb1ELb0ELb0ELb1EEENS1_36VarlenDynamicPersistentTileSchedulerILi128ELi128ELi256ELi128ELb0ELb0ELb1ELb1ELb1ELb1EEEEEEEEEvNT_6ParamsE)
        /*0140*/ 	.word	0x00000060
.L_78:


//--------------------- .nv.compat                --------------------------
	.section	.nv.compat,"",@"SHT_CUDA_COMPAT_INFO"
	.align	4
        /*0000*/ 	.byte	0x02, 0x09, 0x01, 0x00, 0x02, 0x02, 0x04, 0x00, 0x02, 0x05, 0x05, 0x00, 0x03, 0x07, 0x01, 0x01
        /*0010*/ 	.byte	0x02, 0x03, 0x01, 0x00, 0x02, 0x06, 0x01, 0x00, 0x04, 0x0b, 0x08, 0x00, 0x00, 0x00, 0x00, 0x00
        /*0020*/ 	.byte	0x00, 0x00, 0x00, 0x00


//--------------------- .nv.info._ZN7cutlass13device_kernelIN5flash11enable_sm90INS1_16FlashAttnFwdSm90INS1_25CollectiveMainloopFwdSm90ILi2EN4cute5tupleIJNS5_1CILi1EEES8_S8_EEENS6_IJNS7_ILi128EEESA_NS7_ILi256EEEEEELi256ENS_12float_e4m3_tEfNS_4arch4Sm90ELb0ELb0ELb1ELb0ELb0ELb0ELb0ELb1ELb1ELb0ELb0ELb0EEENS1_21CollectiveEpilogueFwdINS6_IJSA_SB_SA_EEES9_NS_10bfloat16_tESF_Li256ELb0ELb0ELb0ELb1EEENS1_29StaticPersistentTileSchedulerILb0EEEEEEEEEvNT_6ParamsE --------------------------
	.section	.nv.info._ZN7cutlass13device_kernelIN5flash11enable_sm90INS1_16FlashAttnFwdSm90INS1_25CollectiveMainloopFwdSm90ILi2EN4cute5tupleIJNS5_1CILi1EEES8_S8_EEENS6_IJNS7_ILi128EEESA_NS7_ILi256EEEEEELi256ENS_12float_e4m3_tEfNS_4arch4Sm90ELb0ELb0ELb1ELb0ELb0ELb0ELb0ELb1ELb1ELb0ELb0ELb0EEENS1_21CollectiveEpilogueFwdINS6_IJSA_SB_SA_EEES9_NS_10bfloat16_tESF_Li256ELb0ELb0ELb0ELb1EEENS1_29StaticPersistentTileSchedulerILb0EEEEEEEEEvNT_6ParamsE,"",@"SHT_CUDA_INFO"
	.sectionflags	@""
	.align	4


	//----- nvinfo : EIATTR_CUDA_API_VERSION
	.align		4
        /*0000*/ 	.byte	0x04, 0x37
        /*0002*/ 	.short	(.L_80 - .L_79)
.L_79:
        /*0004*/ 	.word	0x00000082


	//----- nvinfo : EIATTR_KPARAM_INFO
	.align		4
.L_80:
        /*0008*/ 	.byte	0x04, 0x17
        /*000a*/ 	.short	(.L_82 - .L_81)
.L_81:
        /*000c*/ 	.word	0x00000000
        /*0010*/ 	.short	0x0000
        /*0012*/ 	.short	0x0070
        /*0014*/ 	.byte	0x00, 0xf0, 0x01, 0x2e


	//----- nvinfo : EIATTR_SPARSE_MMA_MASK
	.align		4
.L_82:
        /*0018*/ 	.byte	0x03, 0x50
        /*001a*/ 	.short	0x0000


	//----- nvinfo : EIATTR_MAXREG_COUNT
	.align		4
        /*001c*/ 	.byte	0x03, 0x1b
        /*001e*/ 	.short	0x00a8


	//----- nvinfo : EIATTR_NUM_BARRIERS
	.align		4
        /*0020*/ 	.byte	0x02, 0x4c
        /*0022*/ 	.byte	0x10
	.zero		1


	//----- nvinfo : EIATTR_EXTERNS
	.align		4
        /*0024*/ 	.byte	0x04, 0x0f
        /*0026*/ 	.short	(.L_84 - .L_83)


	//   ....[0]....
	.align		4
.L_83:
        /*0028*/ 	.word	index@(__assertfail)


	//----- nvinfo : EIATTR_ANNOTATIONS
	.align		4
.L_84:
        /*002c*/ 	.byte	0x04, 0x55
        /*002e*/ 	.short	(.L_86 - .L_85)


	//   ....[0]....
.L_85:
        /*0030*/ 	.word	0x00000001
        /*0034*/ 	.byte	0x40, 0x9d, 0x00, 0x00, 0x01, 0x00, 0x00, 0x00, 0x60, 0x9d, 0x00, 0x00, 0x01, 0x00, 0x00, 0x00
        /* <DEDUP_REMOVED lines=25> */
        /*01d4*/ 	.byte	0xc0, 0xd6, 0x00, 0x00


	//----- nvinfo : EIATTR_MERCURY_ISA_VERSION
	.align		4
.L_86:
        /*01d8*/ 	.byte	0x03, 0x5f
        /*01da*/ 	.short	0x0101


	//----- nvinfo : EIATTR_INT_WARP_WIDE_INSTR_OFFSETS
	.align		4
        /*01dc*/ 	.byte	0x04, 0x31
        /*01de*/ 	.short	(.L_88 - .L_87)


	//   ....[0]....
.L_87:
        /*01e0*/ 	.word	0x00000190


	//   ....[1]....
        /*01e4*/ 	.word	0x000001c0


	//   ....[2]....
        /*01e8*/ 	.word	0x000001d0


	//   ....[3]....
        /*01ec*/ 	.word	0x0000a7f0


	//----- nvinfo : EIATTR_COOP_GROUP_MASK_REGIDS
	.align		4
.L_88:
        /*01f0*/ 	.byte	0x04, 0x29
        /*01f2*/ 	.short	(.L_90 - .L_89)


	//   ....[0]....
.L_89:
        /*01f4*/ 	.word	0xffffffff


	//   ....[1]....
        /*01f8*/ 	.word	0xffffffff


	//   ....[2]....
        /*01fc*/ 	.word	0xffffffff


	//   ....[3]....
        /*0200*/ 	.word	0xffffffff


	//   ....[4]....
        /*0204*/ 	.word	0xffffffff


	//   ....[5]....
        /*0208*/ 	.word	0xffffffff


	//   ....[6]....
        /*020c*/ 	.word	0xffffffff


	//   ....[7]....
        /*0210*/ 	.word	0xffffffff


	//   ....[8]....
        /*0214*/ 	.word	0xffffffff


	//   ....[9]....
        /*0218*/ 	.word	0xffffffff


	//   ....[10]....
        /*021c*/ 	.word	0xffffffff


	//   ....[11]....
        /*0220*/ 	.word	0xffffffff


	//   ....[12]....
        /*0224*/ 	.word	0xffffffff


	//   ....[13]....
        /*0228*/ 	.word	0xffffffff


	//   ....[14]....
        /*022c*/ 	.word	0xffffffff


	//   ....[15]....
        /*0230*/ 	.word	0xffffffff


	//   ....[16]....
        /*0234*/ 	.word	0xffffffff


	//   ....[17]....
        /*0238*/ 	.word	0xffffffff


	//   ....[18]....
        /*023c*/ 	.word	0xffffffff


	//   ....[19]....
        /*0240*/ 	.word	0xffffffff


	//   ....[20]....
        /*0244*/ 	.word	0xffffffff


	//   ....[21]....
        /*0248*/ 	.word	0xffffffff


	//   ....[22]....
        /*024c*/ 	.word	0xffffffff


	//   ....[23]....
        /*0250*/ 	.word	0xffffffff


	//   ....[24]....
        /*0254*/ 	.word	0xffffffff


	//   ....[25]....
        /*0258*/ 	.word	0xffffffff


	//   ....[26]....
        /*025c*/ 	.word	0xffffffff


	//   ....[27]....
        /*0260*/ 	.word	0xffffffff


	//   ....[28]....
        /*0264*/ 	.word	0xffffffff


	//   ....[29]....
        /*0268*/ 	.word	0xffffffff


	//   ....[30]....
        /*026c*/ 	.word	0xffffffff


	//   ....[31]....
        /*0270*/ 	.word	0xffffffff


	//   ....[32]....
        /*0274*/ 	.word	0xffffffff


	//   ....[33]....
        /*0278*/ 	.word	0xffffffff


	//   ....[34]....
        /*027c*/ 	.word	0xffffffff


	//   ....[35]....
        /*0280*/ 	.word	0xffffffff


	//   ....[36]....
        /*0284*/ 	.word	0xffffffff


	//   ....[37]....
        /*0288*/ 	.word	0xffffffff


	//   ....[38]....
        /*028c*/ 	.word	0xffffffff


	//   ....[39]....
        /*0290*/ 	.word	0xffffffff


	//   ....[40]....
        /*0294*/ 	.word	0xffffffff


	//   ....[41]....
        /*0298*/ 	.word	0xffffffff


	//   ....[42]....
        /*029c*/ 	.word	0xffffffff


	//   ....[43]....
        /*02a0*/ 	.word	0xffffffff


	//   ....[44]....
        /*02a4*/ 	.word	0xffffffff


	//   ....[45]....
        /*02a8*/ 	.word	0xffffffff


	//   ....[46]....
        /*02ac*/ 	.word	0xffffffff


	//   ....[47]....
        /*02b0*/ 	.word	0xffffffff


	//   ....[48]....
        /*02b4*/ 	.word	0xffffffff


	//   ....[49]....
        /*02b8*/ 	.word	0xffffffff


	//   ....[50]....
        /*02bc*/ 	.word	0xffffffff


	//   ....[51]....
        /*02c0*/ 	.word	0xffffffff


	//   ....[52]....
        /*02c4*/ 	.word	0xffffffff


	//   ....[53]....
        /*02c8*/ 	.word	0xffffffff


	//   ....[54]....
        /*02cc*/ 	.word	0xffffffff


	//   ....[55]....
        /*02d0*/ 	.word	0xffffffff


	//   ....[56]....
        /*02d4*/ 	.word	0xffffffff


	//   ....[57]....
        /*02d8*/ 	.word	0xffffffff


	//   ....[58]....
        /*02dc*/ 	.word	0xffffffff


	//   ....[59]....
        /*02e0*/ 	.word	0xffffffff


	//   ....[60]....
        /*02e4*/ 	.word	0xffffffff


	//   ....[61]....
        /*02e8*/ 	.word	0xffffffff


	//   ....[62]....
        /*02ec*/ 	.word	0xffffffff


	//   ....[63]....
        /*02f0*/ 	.word	0xffffffff


	//   ....[64]....
        /*02f4*/ 	.word	0xffffffff


	//   ....[65]....
        /*02f8*/ 	.word	0xffffffff


	//   ....[66]....
        /*02fc*/ 	.word	0xffffffff


	//   ....[67]....
        /*0300*/ 	.word	0xffffffff


	//   ....[68]....
        /*0304*/ 	.word	0xffffffff


	//   ....[69]....
        /*0308*/ 	.word	0xffffffff


	//   ....[70]....
        /*030c*/ 	.word	0xffffffff


	//   ....[71]....
        /*0310*/ 	.word	0xffffffff


	//   ....[72]....
        /*0314*/ 	.word	0xffffffff


	//   ....[73]....
        /*0318*/ 	.word	0xffffffff


	//   ....[74]....
        /*031c*/ 	.word	0xffffffff


	//   ....[75]....
        /*0320*/ 	.word	0xffffffff


	//   ....[76]....
        /*0324*/ 	.word	0xffffffff


	//   ....[77]....
        /*0328*/ 	.word	0xffffffff


	//   ....[78]....
        /*032c*/ 	.word	0xffffffff


	//   ....[79]....
        /*0330*/ 	.word	0xffffffff


	//   ....[80]....
        /*0334*/ 	.word	0xffffffff


	//   ....[81]....
        /*0338*/ 	.word	0xffffffff


	//   ....[82]....
        /*033c*/ 	.word	0xffffffff


	//   ....[83]....
        /*0340*/ 	.word	0xffffffff


	//   ....[84]....
        /*0344*/ 	.word	0xffffffff


	//   ....[85]....
        /*0348*/ 	.word	0xffffffff


	//   ....[86]....
        /*034c*/ 	.word	0xffffffff


	//   ....[87]....
        /*0350*/ 	.word	0x0500000f


	//----- nvinfo : EIATTR_COOP_GROUP_INSTR_OFFSETS
	.align		4
.L_90:
        /*0354*/ 	.byte	0x04, 0x28
        /*0356*/ 	.short	(.L_92 - .L_91)


	//   ....[0]....
.L_91:
        /*0358*/ 	.word	0x00000070


	//   ....[1]....
        /*035c*/ 	.word	0x000001a0


	//   ....[2]....
        /*0360*/ 	.word	0x000001f0


	//   ....[3]....
        /*0364*/ 	.word	0x000003e0


	//   ....[4]....
        /*0368*/ 	.word	0x00000540


	//   ....[5]....
        /*036c*/ 	.word	0x00000660


	//   ....[6]....
        /*0370*/ 	.word	0x000007c0


	//   ....[7]....
        /*0374*/ 	.word	0x00000d80


	//   ....[8]....
        /*0378*/ 	.word	0x00002da0


	//   ....[9]....
        /*037c*/ 	.word	0x00002e10


	//   ....[10]....
        /*0380*/ 	.word	0x00003380


	//   ....[11]....
        /*0384*/ 	.word	0x00003440


	//   ....[12]....
        /*0388*/ 	.word	0x00005930


	//   ....[13]....
        /*038c*/ 	.word	0x00005950


	//   ....[14]....
        /*0390*/ 	.word	0x00005980


	//   ....[15]....
        /*0394*/ 	.word	0x00005990


	//   ....[16]....
        /*0398*/ 	.word	0x000075c0


	//   ....[17]....
        /*039c*/ 	.word	0x000075d0


	//   ....[18]....
        /*03a0*/ 	.word	0x00007600


	//   ....[19]....
        /*03a4*/ 	.word	0x00007610


	//   ....[20]....
        /*03a8*/ 	.word	0x000087f0


	//   ....[21]....
        /*03ac*/ 	.word	0x00008800


	//   ....[22]....
        /*03b0*/ 	.word	0x00008810


	//   ....[23]....
        /*03b4*/ 	.word	0x00008820


	//   ....[24]....
        /*03b8*/ 	.word	0x00008c20


	//   ....[25]....
        /*03bc*/ 	.word	0x00008c60


	//   ....[26]....
        /*03c0*/ 	.word	0x00008de0


	//   ....[27]....
        /*03c4*/ 	.word	0x00008e70


	//   ....[28]....
        /*03c8*/ 	.word	0x00008ef0


	//   ....[29]....
        /*03cc*/ 	.word	0x00008f20


	//   ....[30]....
        /*03d0*/ 	.word	0x00008f50


	//   ....[31]....
        /*03d4*/ 	.word	0x00008f80


	//   ....[32]....
        /*03d8*/ 	.word	0x00008fb0


	//   ....[33]....
        /*03dc*/ 	.word	0x00008fd0


	//   ....[34]....
        /*03e0*/ 	.word	0x00009000


	//   ....[35]....
        /*03e4*/ 	.word	0x00009020


	//   ....[36]....
        /*03e8*/ 	.word	0x00009080


	//   ....[37]....
        /*03ec*/ 	.word	0x00009090


	//   ....[38]....
        /*03f0*/ 	.word	0x000090a0


	//   ....[39]....
        /*03f4*/ 	.word	0x000090b0


	//   ....[40]....
        /*03f8*/ 	.word	0x000090d0


	//   ....[41]....
        /*03fc*/ 	.word	0x000090e0


	//   ....[42]....
        /*0400*/ 	.word	0x000090f0


	//   ....[43]....
        /*0404*/ 	.word	0x00009100


	//   ....[44]....
        /*0408*/ 	.word	0x00009110


	//   ....[45]....
        /*040c*/ 	.word	0x00009120


	//   ....[46]....
        /*0410*/ 	.word	0x00009130


	//   ....[47]....
        /*0414*/ 	.word	0x00009140


	//   ....[48]....
        /*0418*/ 	.word	0x00009150


	//   ....[49]....
        /*041c*/ 	.word	0x00009160


	//   ....[50]....
        /*0420*/ 	.word	0x00009170


	//   ....[51]....
        /*0424*/ 	.word	0x00009180


	//   ....[52]....
        /*0428*/ 	.word	0x00009190


	//   ....[53]....
        /*042c*/ 	.word	0x000091a0


	//   ....[54]....
        /*0430*/ 	.word	0x000091b0


	//   ....[55]....
        /*0434*/ 	.word	0x000091c0


	//   ....[56]....
        /*0438*/ 	.word	0x000091d0


	//   ....[57]....
        /*043c*/ 	.word	0x000091e0


	//   ....[58]....
        /*0440*/ 	.word	0x000091f0


	//   ....[59]....
        /*0444*/ 	.word	0x00009200


	//   ....[60]....
        /*0448*/ 	.word	0x00009210


	//   ....[61]....
        /*044c*/ 	.word	0x00009220


	//   ....[62]....
        /*0450*/ 	.word	0x00009240


	//   ....[63]....
        /*0454*/ 	.word	0x00009260


	//   ....[64]....
        /*0458*/ 	.word	0x00009290


	//   ....[65]....
        /*045c*/ 	.word	0x000092b0


	//   ....[66]....
        /*0460*/ 	.word	0x000092d0


	//   ....[67]....
        /*0464*/ 	.word	0x000092e0


	//   ....[68]....
        /*0468*/ 	.word	0x000092f0


	//   ....[69]....
        /*046c*/ 	.word	0x00009300


	//   ....[70]....
        /*0470*/ 	.word	0x00009310


	//   ....[71]....
        /*0474*/ 	.word	0x00009330


	//   ....[72]....
        /*0478*/ 	.word	0x00009340


	//   ....[73]....
        /*047c*/ 	.word	0x00009360


	//   ....[74]....
        /*0480*/ 	.word	0x00009380


	//   ....[75]....
        /*0484*/ 	.word	0x00009390


	//   ....[76]....
        /*0488*/ 	.word	0x000093a0


	//   ....[77]....
        /*048c*/ 	.word	0x000093c0


	//   ....[78]....
        /*0490*/ 	.word	0x000093e0


	//   ....[79]....
        /*0494*/ 	.word	0x00009400


	//   ....[80]....
        /*0498*/ 	.word	0x00009410


	//   ....[81]....
        /*049c*/ 	.word	0x00009440


	//   ....[82]....
        /*04a0*/ 	.word	0x00009450


	//   ....[83]....
        /*04a4*/ 	.word	0x00009460


	//   ....[84]....
        /*04a8*/ 	.word	0x000099f0


	//   ....[85]....
        /*04ac*/ 	.word	0x0000a920


	//   ....[86]....
        /*04b0*/ 	.word	0x0000cef0


	//   ....[87]....
        /*04b4*/ 	.word	0x0000d410


	//----- nvinfo : EIATTR_REG_RECONFIG
	.align		4
.L_92:
        /*04b8*/ 	.byte	0x01, 0x54
	.zero		2


	//----- nvinfo : EIATTR_SYSCALL_OFFSETS
	.align		4
        /*04bc*/ 	.byte	0x04, 0x46
        /*04be*/ 	.short	(.L_94 - .L_93)


	//   ....[0]....
.L_93:
        /*04c0*/ 	.word	0x00001140


	//   ....[1]....
        /*04c4*/ 	.word	0x0000a2a0


	//   ....[2]....
        /*04c8*/ 	.word	0x0000a3e0


	//   ....[3]....
        /*04cc*/ 	.word	0x0000a520


	//   ....[4]....
        /*04d0*/ 	.word	0x0000a640


	//----- nvinfo : EIATTR_MBARRIER_INSTR_OFFSETS
	.align		4
.L_94:
        /*04d4*/ 	.byte	0x04, 0x39
        /*04d6*/ 	.short	(.L_96 - .L_95)


	//   ....[0]....
.L_95:
        /*04d8*/ 	.word	0x00000290
        /*04dc*/ 	.word	0x000000ff
        /*04e0*/ 	.word	0x00038800
        /*04e4*/ 	.short	0x0100
        /*04e6*/ 	.byte	0x06
	.zero		1


	//   ....[1]....
        /*04e8*/ 	.word	0x000002a0
        /*04ec*/ 	.word	0x000000ff
        /*04f0*/ 	.word	0x00038820
        /*04f4*/ 	.short	0x0100
        /*04f6*/ 	.byte	0x06
	.zero		1


	//   ....[2]....
        /*04f8*/ 	.word	0x00000390
        /*04fc*/ 	.word	0x000000ff
        /*0500*/ 	.word	0x00038830
        /*0504*/ 	.short	0x0100
        /*0506*/ 	.byte	0x08
	.zero		1


	//   ....[3]....
        /*0508*/ 	.word	0x000003a0
        /*050c*/ 	.word	0x000000ff
        /*0510*/ 	.word	0x00038840
        /*0514*/ 	.short	0x0100
        /*0516*/ 	.byte	0x08
	.zero		1


	//   ....[4]....
        /*0518*/ 	.word	0x000003b0
        /*051c*/ 	.word	0x000000ff
        /*0520*/ 	.word	0x00038838
        /*0524*/ 	.short	0x0100
        /*0526*/ 	.byte	0x08
	.zero		1


	//   ....[5]....
        /*0528*/ 	.word	0x000003c0
        /*052c*/ 	.word	0x000000ff
        /*0530*/ 	.word	0x00038848
        /*0534*/ 	.short	0x0100
        /*0536*/ 	.byte	0x08
	.zero		1


	//   ....[6]....
        /*0538*/ 	.word	0x000004f0
        /*053c*/ 	.word	0x000000ff
        /*0540*/ 	.word	0x00038850
        /*0544*/ 	.short	0x0100
        /*0546*/ 	.byte	0x08
	.zero		1


	//   ....[7]....
        /*0548*/ 	.word	0x00000500
        /*054c*/ 	.word	0x000000ff
        /*0550*/ 	.word	0x00038860
        /*0554*/ 	.short	0x0100
        /*0556*/ 	.byte	0x08
	.zero		1


	//   ....[8]....
        /*0558*/ 	.word	0x00000510
        /*055c*/ 	.word	0x000000ff
        /*0560*/ 	.word	0x00038858
        /*0564*/ 	.short	0x0100
        /*0566*/ 	.byte	0x08
	.zero		1


	//   ....[9]....
        /*0568*/ 	.word	0x00000520
        /*056c*/ 	.word	0x000000ff
        /*0570*/ 	.word	0x00038868
        /*0574*/ 	.short	0x0100
        /*0576*/ 	.byte	0x08
	.zero		1


	//   ....[10]....
        /*0578*/ 	.word	0x00000610
        /*057c*/ 	.word	0x000000ff
        /*0580*/ 	.word	0x00038870
        /*0584*/ 	.short	0x0100
        /*0586*/ 	.byte	0x06
	.zero		1


	//   ....[11]....
        /*0588*/ 	.word	0x00000620
        /*058c*/ 	.word	0x000000ff
        /*0590*/ 	.word	0x00038880
        /*0594*/ 	.short	0x0100
        /*0596*/ 	.byte	0x06
	.zero		1


	//   ....[12]....
        /*0598*/ 	.word	0x00000630
        /*059c*/ 	.word	0x000000ff
        /*05a0*/ 	.word	0x00038878
        /*05a4*/ 	.short	0x0100
        /*05a6*/ 	.byte	0x06
	.zero		1


	//   ....[13]....
        /*05a8*/ 	.word	0x00000640
        /*05ac*/ 	.word	0x000000ff
        /*05b0*/ 	.word	0x00038888
        /*05b4*/ 	.short	0x0100
        /*05b6*/ 	.byte	0x06
	.zero		1


	//   ....[14]....
        /*05b8*/ 	.word	0x00000770
        /*05bc*/ 	.word	0x000000ff
        /*05c0*/ 	.word	0x00038890
        /*05c4*/ 	.short	0x0100
        /*05c6*/ 	.byte	0x08
	.zero		1


	//   ....[15]....
        /*05c8*/ 	.word	0x00000780
        /*05cc*/ 	.word	0x000000ff
        /*05d0*/ 	.word	0x000388a0
        /*05d4*/ 	.short	0x0100
        /*05d6*/ 	.byte	0x08
	.zero		1


	//   ....[16]....
        /*05d8*/ 	.word	0x00000790
        /*05dc*/ 	.word	0x000000ff
        /*05e0*/ 	.word	0x00038898
        /*05e4*/ 	.short	0x0100
        /*05e6*/ 	.byte	0x08
	.zero		1


	//   ....[17]....
        /*05e8*/ 	.word	0x000007a0
        /*05ec*/ 	.word	0x000000ff
        /*05f0*/ 	.word	0x000388a8
        /*05f4*/ 	.short	0x0100
        /*05f6*/ 	.byte	0x08
	.zero		1


	//   ....[18]....
        /*05f8*/ 	.word	0x000008d0
        /*05fc*/ 	.word	0x000000ff
        /*0600*/ 	.word	0x000388b0
        /*0604*/ 	.short	0x0100
        /*0606*/ 	.byte	0x08
	.zero		1


	//   ....[19]....
        /*0608*/ 	.word	0x000008e0
        /*060c*/ 	.word	0x000000ff
        /*0610*/ 	.word	0x000388c0
        /*0614*/ 	.short	0x0100
        /*0616*/ 	.byte	0x08
	.zero		1


	//   ....[20]....
        /*0618*/ 	.word	0x000008f0
        /*061c*/ 	.word	0x000000ff
        /*0620*/ 	.word	0x000388b8
        /*0624*/ 	.short	0x0100
        /*0626*/ 	.byte	0x08
	.zero		1


	//   ....[21]....
        /*0628*/ 	.word	0x00000900
        /*062c*/ 	.word	0x000000ff
        /*0630*/ 	.word	0x000388c8
        /*0634*/ 	.short	0x0100
        /*0636*/ 	.byte	0x08
	.zero		1


	//   ....[22]....
        /*0638*/ 	.word	0x00001470
        /*063c*/ 	.word	0x000000ff
        /*0640*/ 	.word	0x00038800
        /*0644*/ 	.short	0x010a
        /*0646*/ 	.byte	0x26
	.zero		1


	//   ....[23]....
        /*0648*/ 	.word	0x00001510
        /*064c*/ 	.word	0x00000003
        /*0650*/ 	.word	0x00038830
        /*0654*/ 	.short	0x010a
        /*0656*/ 	.byte	0x3f
	.zero		1


	//   ....[24]....
        /*0658*/ 	.word	0x00001580
        /*065c*/ 	.word	0x00000003
        /*0660*/ 	.word	0x00038830
        /*0664*/ 	.short	0x010a
        /*0666*/ 	.byte	0x3f
	.zero		1


	//   ....[25]....
        /*0668*/ 	.word	0x000031b0
        /*066c*/ 	.word	0x00000003
        /*0670*/ 	.word	0x00000000
        /*0674*/ 	.short	0x0101
        /*0676*/ 	.byte	0x3f
	.zero		1


	//   ....[26]....
        /*0678*/ 	.word	0x00004810
        /*067c*/ 	.word	0x000000ff
        /*0680*/ 	.word	0x00038830
        /*0684*/ 	.short	0x010a
        /*0686*/ 	.byte	0x06
	.zero		1


	//   ....[27]....
        /*0688*/ 	.word	0x00004850
        /*068c*/ 	.word	0x000000ff
        /*0690*/ 	.word	0x00038830
        /*0694*/ 	.short	0x010a
        /*0696*/ 	.byte	0x06
	.zero		1


	//   ....[28]....
        /*0698*/ 	.word	0x00004ba0
        /*069c*/ 	.word	0x000000ff
        /*06a0*/ 	.word	0x00038850
        /*06a4*/ 	.short	0x010a
        /*06a6*/ 	.byte	0x06
	.zero		1


	//   ....[29]....
        /*06a8*/ 	.word	0x00004be0
        /*06ac*/ 	.word	0x000000ff
        /*06b0*/ 	.word	0x00038850
        /*06b4*/ 	.short	0x010a
        /*06b6*/ 	.byte	0x06
	.zero		1


	//   ....[30]....
        /*06b8*/ 	.word	0x000066b0
        /*06bc*/ 	.word	0x00000004
        /*06c0*/ 	.word	0x00000000
        /*06c4*/ 	.short	0x0101
        /*06c6*/ 	.byte	0x3f
	.zero		1


	//   ....[31]....
        /*06c8*/ 	.word	0x00006890
        /*06cc*/ 	.word	0x000000ff
        /*06d0*/ 	.word	0x00000000
        /*06d4*/ 	.short	0x0101
        /*06d6*/ 	.byte	0x06
	.zero		1


	//   ....[32]....
        /*06d8*/ 	.word	0x000072a0
        /*06dc*/ 	.word	0x000000ff
        /*06e0*/ 	.word	0x00038850
        /*06e4*/ 	.short	0x010a
        /*06e6*/ 	.byte	0x08
	.zero		1


	//   ....[33]....
        /*06e8*/ 	.word	0x000072e0
        /*06ec*/ 	.word	0x000000ff
        /*06f0*/ 	.word	0x00038850
        /*06f4*/ 	.short	0x010a
        /*06f6*/ 	.byte	0x08
	.zero		1


	//   ....[34]....
        /*06f8*/ 	.word	0x00008e00
        /*06fc*/ 	.word	0x000000ff
        /*0700*/ 	.word	0x00000000
        /*0704*/ 	.short	0x0101
        /*0706*/ 	.byte	0x08
	.zero		1


	//   ....[35]....
        /*0708*/ 	.word	0x00009c40
        /*070c*/ 	.word	0x000000ff
        /*0710*/ 	.word	0x00000000
        /*0714*/ 	.short	0x0101
        /*0716*/ 	.byte	0x06
	.zero		1


	//   ....[36]....
        /*0718*/ 	.word	0x0000ab40
        /*071c*/ 	.word	0x00000005
        /*0720*/ 	.word	0x00038880
        /*0724*/ 	.short	0x010a
        /*0726*/ 	.byte	0x3f
	.zero		1


	//   ....[37]....
        /*0728*/ 	.word	0x0000ad40
        /*072c*/ 	.word	0x00000005
        /*0730*/ 	.word	0x00038840
        /*0734*/ 	.short	0x010a
        /*0736*/ 	.byte	0x3f
	.zero		1


	//   ....[38]....
        /*0738*/ 	.word	0x0000b0d0
        /*073c*/ 	.word	0x000000ff
        /*0740*/ 	.word	0x00038820
        /*0744*/ 	.short	0x010a
        /*0746*/ 	.byte	0x28
	.zero		1


	//   ....[39]....
        /*0748*/ 	.word	0x0000b3b0
        /*074c*/ 	.word	0x00000004
        /*0750*/ 	.word	0x00038880
        /*0754*/ 	.short	0x010a
        /*0756*/ 	.byte	0x3f
	.zero		1


	//   ....[40]....
        /*0758*/ 	.word	0x0000b700
        /*075c*/ 	.word	0x00000004
        /*0760*/ 	.word	0x00038840
        /*0764*/ 	.short	0x010a
        /*0766*/ 	.byte	0x3f
	.zero		1


	//   ....[41]....
        /*0768*/ 	.word	0x0000baf0
        /*076c*/ 	.word	0x00000003
        /*0770*/ 	.word	0x00038870
        /*0774*/ 	.short	0x010a
        /*0776*/ 	.byte	0x3f
	.zero		1


	//   ....[42]....
        /*0778*/ 	.word	0x0000bb70
        /*077c*/ 	.word	0x00000003
        /*0780*/ 	.word	0x00038860
        /*0784*/ 	.short	0x010a
        /*0786*/ 	.byte	0x3f
	.zero		1


	//   ....[43]....
        /*0788*/ 	.word	0x0000c390
        /*078c*/ 	.word	0x00000003
        /*0790*/ 	.word	0x00038850
        /*0794*/ 	.short	0x0101
        /*0796*/ 	.byte	0x3f
	.zero		1


	//   ....[44]....
        /*0798*/ 	.word	0x0000c3d0
        /*079c*/ 	.word	0x00000002
        /*07a0*/ 	.word	0x00000000
        /*07a4*/ 	.short	0x0101
        /*07a6*/ 	.byte	0x3f
	.zero		1


	//   ....[45]....
        /*07a8*/ 	.word	0x0000c490
        /*07ac*/ 	.word	0x00000015
        /*07b0*/ 	.word	0x00038870
        /*07b4*/ 	.short	0x010a
        /*07b6*/ 	.byte	0x3f
	.zero		1


	//   ....[46]....
        /*07b8*/ 	.word	0x0000c520
        /*07bc*/ 	.word	0x00000015
        /*07c0*/ 	.word	0x00038860
        /*07c4*/ 	.short	0x010a
        /*07c6*/ 	.byte	0x3f
	.zero		1


	//   ....[47]....
        /*07c8*/ 	.word	0x0000cd20
        /*07cc*/ 	.word	0x00000015
        /*07d0*/ 	.word	0x00038850
        /*07d4*/ 	.short	0x0101
        /*07d6*/ 	.byte	0x3f
	.zero		1


	//   ....[48]....
        /*07d8*/ 	.word	0x0000cdb0
        /*07dc*/ 	.word	0x00000000
        /*07e0*/ 	.word	0x00000000
        /*07e4*/ 	.short	0x0101
        /*07e6*/ 	.byte	0x3f
	.zero		1


	//   ....[49]....
        /*07e8*/ 	.word	0x0000cea0
        /*07ec*/ 	.word	0x00000009
        /*07f0*/ 	.word	0x00038820
        /*07f4*/ 	.short	0x010a
        /*07f6*/ 	.byte	0x3f
	.zero		1


	//   ....[50]....
        /*07f8*/ 	.word	0x0000d010
        /*07fc*/ 	.word	0x00000005
        /*0800*/ 	.word	0x00000000
        /*0804*/ 	.short	0x010a
        /*0806*/ 	.byte	0x3f
	.zero		1


	//   ....[51]....
        /*0808*/ 	.word	0x0000d080
        /*080c*/ 	.word	0x00000007
        /*0810*/ 	.word	0x00000000
        /*0814*/ 	.short	0x010a
        /*0816*/ 	.byte	0x3f
	.zero		1


	//   ....[52]....
        /*0818*/ 	.word	0x0000d0e0
        /*081c*/ 	.word	0x00000005
        /*0820*/ 	.word	0x00038860
        /*0824*/ 	.short	0x010a
        /*0826*/ 	.byte	0x3f
	.zero		1


	//   ....[53]....
        /*0828*/ 	.word	0x0000d130
        /*082c*/ 	.word	0x00000003
        /*0830*/ 	.word	0x00038860
        /*0834*/ 	.short	0x010a
        /*0836*/ 	.byte	0x3f
	.zero		1


	//   ....[54]....
        /*0838*/ 	.word	0x0000d170
        /*083c*/ 	.word	0x00000005
        /*0840*/ 	.word	0x00038880
        /*0844*/ 	.short	0x010a
        /*0846*/ 	.byte	0x3f
	.zero		1


	//   ....[55]....
        /*0848*/ 	.word	0x0000d190
        /*084c*/ 	.word	0x00000003
        /*0850*/ 	.word	0x00038880
        /*0854*/ 	.short	0x010a
        /*0856*/ 	.byte	0x3f
	.zero		1


	//   ....[56]....
        /*0858*/ 	.word	0x0000d200
        /*085c*/ 	.word	0x00000003
        /*0860*/ 	.word	0x00038800
        /*0864*/ 	.short	0x010a
        /*0866*/ 	.byte	0x3f
	.zero		1


	//   ....[57]....
        /*0868*/ 	.word	0x0000d250
        /*086c*/ 	.word	0x00000003
        /*0870*/ 	.word	0x00038830
        /*0874*/ 	.short	0x010a
        /*0876*/ 	.byte	0x3f
	.zero		1


	//   ....[58]....
        /*0878*/ 	.word	0x0000d2b0
        /*087c*/ 	.word	0x00000008
        /*0880*/ 	.word	0x00038830
        /*0884*/ 	.short	0x010a
        /*0886*/ 	.byte	0x3f
	.zero		1


	//   ....[59]....
        /*0888*/ 	.word	0x0000d310
        /*088c*/ 	.word	0x00000008
        /*0890*/ 	.word	0x00038850
        /*0894*/ 	.short	0x010a
        /*0896*/ 	.byte	0x3f
	.zero		1


	//   ....[60]....
        /*0898*/ 	.word	0x0000d370
        /*089c*/ 	.word	0x00000003
        /*08a0*/ 	.word	0x00038850
        /*08a4*/ 	.short	0x010a
        /*08a6*/ 	.byte	0x3f
	.zero		1


	//   ....[61]....
        /*08a8*/ 	.word	0x0000d4c0
        /*08ac*/ 	.word	0x00000005
        /*08b0*/ 	.word	0x00038880
        /*08b4*/ 	.short	0x010a
        /*08b6*/ 	.byte	0x3f
	.zero		1


	//   ....[62]....
        /*08b8*/ 	.word	0x0000d510
        /*08bc*/ 	.word	0x00000005
        /*08c0*/ 	.word	0x00038840
        /*08c4*/ 	.short	0x010a
        /*08c6*/ 	.byte	0x3f
	.zero		1


	//   ....[63]....
        /*08c8*/ 	.word	0x0000d570
        /*08cc*/ 	.word	0x00000003
        /*08d0*/ 	.word	0x00038820
        /*08d4*/ 	.short	0x010a
        /*08d6*/ 	.byte	0x3f
	.zero		1


	//   ....[64]....
        /*08d8*/ 	.word	0x0000d5c0
        /*08dc*/ 	.word	0x00000004
        /*08e0*/ 	.word	0x00038880
        /*08e4*/ 	.short	0x010a
        /*08e6*/ 	.byte	0x3f
	.zero		1


	//   ....[65]....
        /*08e8*/ 	.word	0x0000d610
        /*08ec*/ 	.word	0x00000004
        /*08f0*/ 	.word	0x00038840
        /*08f4*/ 	.short	0x010a
        /*08f6*/ 	.byte	0x3f
	.zero		1


	//   ....[66]....
        /*08f8*/ 	.word	0x0000d670
        /*08fc*/ 	.word	0x00000003
        /*0900*/ 	.word	0x00038870
        /*0904*/ 	.short	0x010a
        /*0906*/ 	.byte	0x3f
	.zero		1


	//   ....[67]....
        /*0908*/ 	.word	0x0000d6d0
        /*090c*/ 	.word	0x00000003
        /*0910*/ 	.word	0x00038860
        /*0914*/ 	.short	0x010a
        /*0916*/ 	.byte	0x3f
	.zero		1


	//   ....[68]....
        /*0918*/ 	.word	0x0000d720
        /*091c*/ 	.word	0x00000015
        /*0920*/ 	.word	0x00038870
        /*0924*/ 	.short	0x010a
        /*0926*/ 	.byte	0x3f
	.zero		1


	//   ....[69]....
        /*0928*/ 	.word	0x0000d770
        /*092c*/ 	.word	0x00000015
        /*0930*/ 	.word	0x00038860
        /*0934*/ 	.short	0x010a
        /*0936*/ 	.byte	0x3f
	.zero		1


	//   ....[70]....
        /*0938*/ 	.word	0x0000d7c0
        /*093c*/ 	.word	0x00000009
        /*0940*/ 	.word	0x00038820
        /*0944*/ 	.short	0x010a
        /*0946*/ 	.byte	0x3f
	.zero		1


	//   ....[71]....
        /*0948*/ 	.word	0x0000d810
        /*094c*/ 	.word	0x00000005
        /*0950*/ 	.word	0x00000000
        /*0954*/ 	.short	0x010a
        /*0956*/ 	.byte	0x3f
	.zero		1


	//   ....[72]....
        /*0958*/ 	.word	0x0000d860
        /*095c*/ 	.word	0x00000007
        /*0960*/ 	.word	0x00000000
        /*0964*/ 	.short	0x010a
        /*0966*/ 	.byte	0x3f
	.zero		1


	//   ....[73]....
        /*0968*/ 	.word	0x0000d8b0
        /*096c*/ 	.word	0x00000005
        /*0970*/ 	.word	0x00038860
        /*0974*/ 	.short	0x010a
        /*0976*/ 	.byte	0x3f
	.zero		1


	//   ....[74]....
        /*0978*/ 	.word	0x0000d900
        /*097c*/ 	.word	0x00000003
        /*0980*/ 	.word	0x00038860
        /*0984*/ 	.short	0x010a
        /*0986*/ 	.byte	0x3f
	.zero		1


	//   ....[75]....
        /*0988*/ 	.word	0x0000d950
        /*098c*/ 	.word	0x00000005
        /*0990*/ 	.word	0x00038880
        /*0994*/ 	.short	0x010a
        /*0996*/ 	.byte	0x3f
	.zero		1


	//----- nvinfo : EIATTR_NUM_MBARRIERS
	.align		4
.L_96:
        /*0998*/ 	.byte	0x03, 0x38
        /*099a*/ 	.short	0x0016


	//----- nvinfo : EIATTR_EXIT_INSTR_OFFSETS
	.align		4
        /*099c*/ 	.byte	0x04, 0x1c
        /*099e*/ 	.short	(.L_98 - .L_97)


	//   ....[0]....
.L_97:
        /*09a0*/ 	.word	0x00000a50


	//   ....[1]....
        /*09a4*/ 	.word	0x00009cf0


	//   ....[2]....
        /*09a8*/ 	.word	0x0000cf10


	//   ....[3]....
        /*09ac*/ 	.word	0x0000d1e0


	//----- nvinfo : EIATTR_MAX_THREADS
	.align		4
.L_98:
        /*09b0*/ 	.byte	0x04, 0x05
        /*09b2*/ 	.short	(.L_100 - .L_99)
.L_99:
        /*09b4*/ 	.word	0x00000180
        /*09b8*/ 	.word	0x00000001
        /*09bc*/ 	.word	0x00000001


	//----- nvinfo : EIATTR_CRS_STACK_SIZE
	.align		4
.L_100:
        /*09c0*/ 	.byte	0x04, 0x1e
        /*09c2*/ 	.short	(.L_102 - .L_101)
.L_101:
        /*09c4*/ 	.word	0x00000000


	//----- nvinfo : EIATTR_CBANK_PARAM_SIZE
	.align		4
.L_102:
        /*09c8*/ 	.byte	0x03, 0x19
        /*09ca*/ 	.short	0x0bf0


	//----- nvinfo : EIATTR_PARAM_CBANK
	.align		4
        /*09cc*/ 	.byte	0x04, 0x0a
        /*09ce*/ 	.short	(.L_104 - .L_103)
	.align		4
.L_103:
        /*09d0*/ 	.word	index@(.nv.constant0._ZN7cutlass13device_kernelIN5flash11enable_sm90INS1_16FlashAttnFwdSm90INS1_25CollectiveMainloopFwdSm90ILi2EN4cute5tupleIJNS5_1CILi1EEES8_S8_EEENS6_IJNS7_ILi128EEESA_NS7_ILi256EEEEEELi256ENS_12float_e4m3_tEfNS_4arch4Sm90ELb0ELb0ELb1ELb0ELb0ELb0ELb0ELb1ELb1ELb0ELb0ELb0EEENS1_21CollectiveEpilogueFwdINS6_IJSA_SB_SA_EEES9_NS_10bfloat16_tESF_Li256ELb0ELb0ELb0ELb1EEENS1_29StaticPersistentTileSchedulerILb0EEEEEEEEEvNT_6ParamsE)
        /*09d4*/ 	.short	0x0210
        /*09d6*/ 	.short	0x0bf0


	//----- nvinfo : EIATTR_SW_WAR
	.align		4
.L_104:
        /*09d8*/ 	.byte	0x04, 0x36
        /*09da*/ 	.short	(.L_106 - .L_105)
.L_105:
        /*09dc*/ 	.word	0x00000008
.L_106:


//--------------------- .nv.info._ZN7cutlass13device_kernelIN5flash11enable_sm90INS1_16FlashAttnFwdSm90INS1_25CollectiveMainloopFwdSm90ILi2EN4cute5tupleIJNS5_1CILi1EEES8_S8_EEENS6_IJNS7_ILi128EEESA_NS7_ILi256EEEEEELi256ENS_12float_e4m3_tEfNS_4arch4Sm90ELb0ELb0ELb1ELb1ELb0ELb0ELb0ELb1ELb1ELb0ELb0ELb0EEENS1_21CollectiveEpilogueFwdINS6_IJSA_SB_SA_EEES9_NS_10bfloat16_tESF_Li256ELb1ELb0ELb0ELb1EEENS1_36VarlenDynamicPersistentTileSchedulerILi128ELi128ELi256ELi128ELb0ELb0ELb1ELb0ELb1ELb1EEEEEEEEEvNT_6ParamsE --------------------------
	.section	.nv.info._ZN7cutlass13device_kernelIN5flash11enable_sm90INS1_16FlashAttnFwdSm90INS1_25CollectiveMainloopFwdSm90ILi2EN4cute5tupleIJNS5_1CILi1EEES8_S8_EEENS6_IJNS7_ILi128EEESA_NS7_ILi256EEEEEELi256ENS_12float_e4m3_tEfNS_4arch4Sm90ELb0ELb0ELb1ELb1ELb0ELb0ELb0ELb1ELb1ELb0ELb0ELb0EEENS1_21CollectiveEpilogueFwdINS6_IJSA_SB_SA_EEES9_NS_10bfloat16_tESF_Li256ELb1ELb0ELb0ELb1EEENS1_36VarlenDynamicPersistentTileSchedulerILi128ELi128ELi256ELi128ELb0ELb0ELb1ELb0ELb1ELb1EEEEEEEEEvNT_6ParamsE,"",@"SHT_CUDA_INFO"
	.sectionflags	@""
	.align	4


	//----- nvinfo : EIATTR_CUDA_API_VERSION
	.align		4
        /*0000*/ 	.byte	0x04, 0x37
        /*0002*/ 	.short	(.L_108 - .L_107)
.L_107:
        /*0004*/ 	.word	0x00000082


	//----- nvinfo : EIATTR_KPARAM_INFO
	.align		4
.L_108:
        /*0008*/ 	.byte	0x04, 0x17
        /*000a*/ 	.short	(.L_110 - .L_109)
.L_109:
        /*000c*/ 	.word	0x00000000
        /*0010*/ 	.short	0x0000
        /*0012*/ 	.short	0x0070
        /*0014*/ 	.byte	0x00, 0xf0, 0x01, 0x28


	//----- nvinfo : EIATTR_SPARSE_MMA_MASK
	.align		4
.L_110:
        /*0018*/ 	.byte	0x03, 0x50
        /*001a*/ 	.short	0x0000


	//----- nvinfo : EIATTR_MAXREG_COUNT
	.align		4
        /*001c*/ 	.byte	0x03, 0x1b
        /*001e*/ 	.short	0x00a8


	//----- nvinfo : EIATTR_NUM_BARRIERS
	.align		4
        /*0020*/ 	.byte	0x02, 0x4c
        /*0022*/ 	.byte	0x10
	.zero		1


	//----- nvinfo : EIATTR_EXTERNS
	.align		4
        /*0024*/ 	.byte	0x04, 0x0f
        /*0026*/ 	.short	(.L_112 - .L_111)


	//   ....[0]....
	.align		4
.L_111:
        /*0028*/ 	.word	index@(__assertfail)


	//----- nvinfo : EIATTR_ANNOTATIONS
	.align		4
.L_112:
        /*002c*/ 	.byte	0x04, 0x55
        /*002e*/ 	.short	(.L_114 - .L_113)


	//   ....[0]....
.L_113:
        /* <DEDUP_REMOVED lines=41> */
        /*02b4*/ 	.byte	0xf0, 0x13, 0x01, 0x00, 0x01, 0x00, 0x00, 0x00, 0x50, 0x14, 0x01, 0x00


	//----- nvinfo : EIATTR_MERCURY_ISA_VERSION
	.align		4
.L_114:
        /*02c0*/ 	.byte	0x03, 0x5f
        /*02c2*/ 	.short	0x0101


	//----- nvinfo : EIATTR_UNUSED_LOAD_BYTE_OFFSET
	.align		4
        /*02c4*/ 	.byte	0x04, 0x44
        /*02c6*/ 	.short	(.L_116 - .L_115)


	//   ....[0]....
.L_115:
        /*02c8*/ 	.word	0x00000a70
        /*02cc*/ 	.word	0x0000fff0


	//   ....[1]....
        /*02d0*/ 	.word	0x00008950
        /*02d4*/ 	.word	0x0000fff0


	//----- nvinfo : EIATTR_INT_WARP_WIDE_INSTR_OFFSETS
	.align		4
.L_116:
        /*02d8*/ 	.byte	0x04, 0x31
        /*02da*/ 	.short	(.L_118 - .L_117)


	//   ....[0]....
.L_117:
        /*02dc*/ 	.word	0x00000160


	//   ....[1]....
        /*02e0*/ 	.word	0x000001a0


	//   ....[2]....
        /*02e4*/ 	.word	0x00000210


	//   ....[3]....
        /*02e8*/ 	.word	0x0000d170


	//   ....[4]....
        /*02ec*/ 	.word	0x0000d200


	//   ....[5]....
        /*02f0*/ 	.word	0x0000d960


	//   ....[6]....
        /*02f4*/ 	.word	0x0000f640


	//   ....[7]....
        /*02f8*/ 	.word	0x0000f6d0


	//----- nvinfo : EIATTR_COOP_GROUP_MASK_REGIDS
	.align		4
.L_118:
        /*02fc*/ 	.byte	0x04, 0x29
        /*02fe*/ 	.short	(.L_120 - .L_119)


	//   ....[0]....
.L_119:
        /*0300*/ 	.word	0xffffffff


	//   ....[1]....
        /*0304*/ 	.word	0xffffffff


	//   ....[2]....
        /*0308*/ 	.word	0xffffffff


	//   ....[3]....
        /*030c*/ 	.word	0xffffffff


	//   ....[4]....
        /*0310*/ 	.word	0xffffffff


	//   ....[5]....
        /*0314*/ 	.word	0xffffffff


	//   ....[6]....
        /*0318*/ 	.word	0xffffffff


	//   ....[7]....
        /*031c*/ 	.word	0xffffffff


	//   ....[8]....
        /*0320*/ 	.word	0xffffffff


	//   ....[9]....
        /*0324*/ 	.word	0xffffffff


	//   ....[10]....
        /*0328*/ 	.word	0xffffffff


	//   ....[11]....
        /*032c*/ 	.word	0xffffffff


	//   ....[12]....
        /*0330*/ 	.word	0xffffffff


	//   ....[13]....
        /*0334*/ 	.word	0xffffffff


	//   ....[14]....
        /*0338*/ 	.word	0xffffffff


	//   ....[15]....
        /*033c*/ 	.word	0xffffffff


	//   ....[16]....
        /*0340*/ 	.word	0xffffffff


	//   ....[17]....
        /*0344*/ 	.word	0xffffffff


	//   ....[18]....
        /*0348*/ 	.word	0xffffffff


	//   ....[19]....
        /*034c*/ 	.word	0xffffffff


	//   ....[20]....
        /*0350*/ 	.word	0xffffffff


	//   ....[21]....
        /*0354*/ 	.word	0xffffffff


	//   ....[22]....
        /*0358*/ 	.word	0xffffffff


	//   ....[23]....
        /*035c*/ 	.word	0xffffffff


	//   ....[24]....
        /*0360*/ 	.word	0xffffffff


	//   ....[25]....
        /*0364*/ 	.word	0xffffffff


	//   ....[26]....
        /*0368*/ 	.word	0xffffffff


	//   ....[27]....
        /*036c*/ 	.word	0xffffffff


	//   ....[28]....
        /*0370*/ 	.word	0xffffffff


	//   ....[29]....
        /*0374*/ 	.word	0xffffffff


	//   ....[30]....
        /*0378*/ 	.word	0xffffffff


	//   ....[31]....
        /*037c*/ 	.word	0xffffffff


	//   ....[32]....
        /*0380*/ 	.word	0xffffffff


	//   ....[33]....
        /*0384*/ 	.word	0xffffffff


	//   ....[34]....
        /*0388*/ 	.word	0xffffffff


	//   ....[35]....
        /*038c*/ 	.word	0xffffffff


	//   ....[36]....
        /*0390*/ 	.word	0xffffffff


	//   ....[37]....
        /*0394*/ 	.word	0xffffffff


	//   ....[38]....
        /*0398*/ 	.word	0xffffffff


	//   ....[39]....
        /*039c*/ 	.word	0xffffffff


	//   ....[40]....
        /*03a0*/ 	.word	0xffffffff


	//   ....[41]....
        /*03a4*/ 	.word	0xffffffff


	//   ....[42]....
        /*03a8*/ 	.word	0xffffffff


	//   ....[43]....
        /*03ac*/ 	.word	0xffffffff


	//   ....[44]....
        /*03b0*/ 	.word	0xffffffff


	//   ....[45]....
        /*03b4*/ 	.word	0xffffffff


	//   ....[46]....
        /*03b8*/ 	.word	0xffffffff


	//   ....[47]....
        /*03bc*/ 	.word	0xffffffff


	//   ....[48]....
        /*03c0*/ 	.word	0xffffffff


	//   ....[49]....
        /*03c4*/ 	.word	0xffffffff


	//   ....[50]....
        /*03c8*/ 	.word	0xffffffff


	//   ....[51]....
        /*03cc*/ 	.word	0xffffffff


	//   ....[52]....
        /*03d0*/ 	.word	0xffffffff


	//   ....[53]....
        /*03d4*/ 	.word	0xffffffff


	//   ....[54]....
        /*03d8*/ 	.word	0xffffffff


	//   ....[55]....
        /*03dc*/ 	.word	0xffffffff


	//   ....[56]....
        /*03e0*/ 	.word	0xffffffff


	//   ....[57]....
        /*03e4*/ 	.word	0xffffffff


	//   ....[58]....
        /*03e8*/ 	.word	0xffffffff


	//   ....[59]....
        /*03ec*/ 	.word	0xffffffff


	//   ....[60]....
        /*03f0*/ 	.word	0xffffffff


	//   ....[61]....
        /*03f4*/ 	.word	0xffffffff


	//   ....[62]....
        /*03f8*/ 	.word	0xffffffff


	//   ....[63]....
        /*03fc*/ 	.word	0xffffffff


	//   ....[64]....
        /*0400*/ 	.word	0xffffffff


	//   ....[65]....
        /*0404*/ 	.word	0xffffffff


	//   ....[66]....
        /*0408*/ 	.word	0xffffffff


	//   ....[67]....
        /*040c*/ 	.word	0xffffffff


	//   ....[68]....
        /*0410*/ 	.word	0xffffffff


	//   ....[69]....
        /*0414*/ 	.word	0xffffffff


	//   ....[70]....
        /*0418*/ 	.word	0xffffffff


	//   ....[71]....
        /*041c*/ 	.word	0xffffffff


	//   ....[72]....
        /*0420*/ 	.word	0xffffffff


	//   ....[73]....
        /*0424*/ 	.word	0xffffffff


	//   ....[74]....
        /*0428*/ 	.word	0xffffffff


	//   ....[75]....
        /*042c*/ 	.word	0xffffffff


	//   ....[76]....
        /*0430*/ 	.word	0xffffffff


	//   ....[77]....
        /*0434*/ 	.word	0xffffffff


	//   ....[78]....
        /*0438*/ 	.word	0xffffffff


	//   ....[79]....
        /*043c*/ 	.word	0xffffffff


	//   ....[80]....
        /*0440*/ 	.word	0xffffffff


	//   ....[81]....
        /*0444*/ 	.word	0xffffffff


	//   ....[82]....
        /*0448*/ 	.word	0xffffffff


	//   ....[83]....
        /*044c*/ 	.word	0xffffffff


	//   ....[84]....
        /*0450*/ 	.word	0xffffffff


	//   ....[85]....
        /*0454*/ 	.word	0xffffffff


	//   ....[86]....
        /*0458*/ 	.word	0xffffffff


	//   ....[87]....
        /*045c*/ 	.word	0xffffffff


	//   ....[88]....
        /*0460*/ 	.word	0xffffffff


	//   ....[89]....
        /*0464*/ 	.word	0xffffffff


	//   ....[90]....
        /*0468*/ 	.word	0xffffffff


	//   ....[91]....
        /*046c*/ 	.word	0xffffffff


	//   ....[92]....
        /*0470*/ 	.word	0xffffffff


	//   ....[93]....
        /*0474*/ 	.word	0xffffffff


	//   ....[94]....
        /*0478*/ 	.word	0xffffffff


	//   ....[95]....
        /*047c*/ 	.word	0xffffffff


	//   ....[96]....
        /*0480*/ 	.word	0xffffffff


	//   ....[97]....
        /*0484*/ 	.word	0xffffffff


	//   ....[98]....
        /*0488*/ 	.word	0xffffffff


	//   ....[99]....
        /*048c*/ 	.word	0xffffffff


	//   ....[100]....
        /*0490*/ 	.word	0xffffffff


	//   ....[101]....
        /*0494*/ 	.word	0xffffffff


	//   ....[102]....
        /*0498*/ 	.word	0xffffffff


	//   ....[103]....
        /*049c*/ 	.word	0xffffffff


	//   ....[104]....
        /*04a0*/ 	.word	0xffffffff


	//   ....[105]....
        /*04a4*/ 	.word	0xffffffff


	//   ....[106]....
        /*04a8*/ 	.word	0xffffffff


	//   ....[107]....
        /*04ac*/ 	.word	0xffffffff


	//   ....[108]....
        /*04b0*/ 	.word	0xffffffff


	//   ....[109]....
        /*04b4*/ 	.word	0xffffffff


	//   ....[110]....
        /*04b8*/ 	.word	0xffffffff


	//   ....[111]....
        /*04bc*/ 	.word	0xffffffff


	//   ....[112]....
        /*04c0*/ 	.word	0xffffffff


	//   ....[113]....
        /*04c4*/ 	.word	0xffffffff


	//   ....[114]....
        /*04c8*/ 	.word	0xffffffff


	//   ....[115]....
        /*04cc*/ 	.word	0xffffffff


	//   ....[116]....
        /*04d0*/ 	.word	0xffffffff


	//   ....[117]....
        /*04d4*/ 	.word	0xffffffff


	//   ....[118]....
        /*04d8*/ 	.word	0xffffffff


	//   ....[119]....
        /*04dc*/ 	.word	0x0500000f


	//   ....[120]....
        /*04e0*/ 	.word	0x0500000f


	//----- nvinfo : EIATTR_COOP_GROUP_INSTR_OFFSETS
	.align		4
.L_120:
        /*04e4*/ 	.byte	0x04, 0x28
        /*04e6*/ 	.short	(.L_122 - .L_121)


	//   ....[0]....
.L_121:
        /*04e8*/ 	.word	0x00000070


	//   ....[1]....
        /*04ec*/ 	.word	0x00000170


	//   ....[2]....
        /*04f0*/ 	.word	0x000001c0


	//   ....[3]....
        /*04f4*/ 	.word	0x000003f0


	//   ....[4]....
        /*04f8*/ 	.word	0x00000550


	//   ....[5]....
        /*04fc*/ 	.word	0x00000670


	//   ....[6]....
        /*0500*/ 	.word	0x000007d0


	//   ....[7]....
        /*0504*/ 	.word	0x000015f0


	//   ....[8]....
        /*0508*/ 	.word	0x00003440


	//   ....[9]....
        /*050c*/ 	.word	0x000034b0


	//   ....[10]....
        /*0510*/ 	.word	0x00003ae0


	//   ....[11]....
        /*0514*/ 	.word	0x00003b80


	//   ....[12]....
        /*0518*/ 	.word	0x000060c0


	//   ....[13]....
        /*051c*/ 	.word	0x000060e0


	//   ....[14]....
        /*0520*/ 	.word	0x00006120


	//   ....[15]....
        /*0524*/ 	.word	0x00006130


	//   ....[16]....
        /*0528*/ 	.word	0x00007e00


	//   ....[17]....
        /*052c*/ 	.word	0x00007e10


	//   ....[18]....
        /*0530*/ 	.word	0x00007e40


	//   ....[19]....
        /*0534*/ 	.word	0x00007e50


	//   ....[20]....
        /*0538*/ 	.word	0x00009470


	//   ....[21]....
        /*053c*/ 	.word	0x000094b0


	//   ....[22]....
        /*0540*/ 	.word	0x000094e0


	//   ....[23]....
        /*0544*/ 	.word	0x00009510


	//   ....[24]....
        /*0548*/ 	.word	0x00009560


	//   ....[25]....
        /*054c*/ 	.word	0x00009590


	//   ....[26]....
        /*0550*/ 	.word	0x000095c0


	//   ....[27]....
        /*0554*/ 	.word	0x000095f0


	//   ....[28]....
        /*0558*/ 	.word	0x00009620


	//   ....[29]....
        /*055c*/ 	.word	0x00009670


	//   ....[30]....
        /*0560*/ 	.word	0x000096c0


	//   ....[31]....
        /*0564*/ 	.word	0x000096f0


	//   ....[32]....
        /*0568*/ 	.word	0x00009720


	//   ....[33]....
        /*056c*/ 	.word	0x00009770


	//   ....[34]....
        /*0570*/ 	.word	0x000097b0


	//   ....[35]....
        /*0574*/ 	.word	0x000097f0


	//   ....[36]....
        /*0578*/ 	.word	0x00009820


	//   ....[37]....
        /*057c*/ 	.word	0x00009850


	//   ....[38]....
        /*0580*/ 	.word	0x00009880


	//   ....[39]....
        /*0584*/ 	.word	0x000098b0


	//   ....[40]....
        /*0588*/ 	.word	0x000098e0


	//   ....[41]....
        /*058c*/ 	.word	0x00009910


	//   ....[42]....
        /*0590*/ 	.word	0x00009940


	//   ....[43]....
        /*0594*/ 	.word	0x00009970


	//   ....[44]....
        /*0598*/ 	.word	0x000099a0


	//   ....[45]....
        /*059c*/ 	.word	0x000099d0


	//   ....[46]....
        /*05a0*/ 	.word	0x00009a00


	//   ....[47]....
        /*05a4*/ 	.word	0x00009a30


	//   ....[48]....
        /*05a8*/ 	.word	0x00009a60


	//   ....[49]....
        /*05ac*/ 	.word	0x00009a90


	//   ....[50]....
        /*05b0*/ 	.word	0x00009b10


	//   ....[51]....
        /*05b4*/ 	.word	0x00009b40


	//   ....[52]....
        /*05b8*/ 	.word	0x00009b70


	//   ....[53]....
        /*05bc*/ 	.word	0x00009ba0


	//   ....[54]....
        /*05c0*/ 	.word	0x00009bd0


	//   ....[55]....
        /*05c4*/ 	.word	0x00009c00


	//   ....[56]....
        /*05c8*/ 	.word	0x00009c30


	//   ....[57]....
        /*05cc*/ 	.word	0x00009c60


	//   ....[58]....
        /*05d0*/ 	.word	0x00009c90


	//   ....[59]....
        /*05d4*/ 	.word	0x00009ca0


	//   ....[60]....
        /*05d8*/ 	.word	0x00009cb0


	//   ....[61]....
        /*05dc*/ 	.word	0x00009cc0


	//   ....[62]....
        /*05e0*/ 	.word	0x00009cd0


	//   ....[63]....
        /*05e4*/ 	.word	0x00009ce0


	//   ....[64]....
        /*05e8*/ 	.word	0x00009d10


	//   ....[65]....
        /*05ec*/ 	.word	0x00009d20


	//   ....[66]....
        /*05f0*/ 	.word	0x00009d30


	//   ....[67]....
        /*05f4*/ 	.word	0x00009d40


	//   ....[68]....
        /*05f8*/ 	.word	0x00009d70


	//   ....[69]....
        /*05fc*/ 	.word	0x00009d80


	//   ....[70]....
        /*0600*/ 	.word	0x00009d90


	//   ....[71]....
        /*0604*/ 	.word	0x00009da0


	//   ....[72]....
        /*0608*/ 	.word	0x00009db0


	//   ....[73]....
        /*060c*/ 	.word	0x00009dc0


	//   ....[74]....
        /*0610*/ 	.word	0x00009de0


	//   ....[75]....
        /*0614*/ 	.word	0x00009df0


	//   ....[76]....
        /*0618*/ 	.word	0x00009e00


	//   ....[77]....
        /*061c*/ 	.word	0x00009e10


	//   ....[78]....
        /*0620*/ 	.word	0x00009e20


	//   ....[79]....
        /*0624*/ 	.word	0x00009e30


	//   ....[80]....
        /*0628*/ 	.word	0x00009e40


	//   ....[81]....
        /*062c*/ 	.word	0x00009e50


	//   ....[82]....
        /*0630*/ 	.word	0x00009e60


	//   ....[83]....
        /*0634*/ 	.word	0x00009e70


	//   ....[84]....
        /*0638*/ 	.word	0x0000c070


	//   ....[85]....
        /*063c*/ 	.word	0x0000c270


	//   ....[86]....
        /*0640*/ 	.word	0x0000c2a0


	//   ....[87]....
        /*0644*/ 	.word	0x0000c2d0


	//   ....[88]....
        /*0648*/ 	.word	0x0000c310


	//   ....[89]....
        /*064c*/ 	.word	0x0000c340


	//   ....[90]....
        /*0650*/ 	.word	0x0000c370


	//   ....[91]....
        /*0654*/ 	.word	0x0000c500


	//   ....[92]....
        /*0658*/ 	.word	0x0000c530


	//   ....[93]....
        /*065c*/ 	.word	0x0000c560


	//   ....[94]....
        /*0660*/ 	.word	0x0000c590


	//   ....[95]....
        /*0664*/ 	.word	0x0000c5c0


	//   ....[96]....
        /*0668*/ 	.word	0x0000c600


	//   ....[97]....
        /*066c*/ 	.word	0x0000c690


	//   ....[98]....
        /*0670*/ 	.word	0x0000c6d0


	//   ....[99]....
        /*0674*/ 	.word	0x0000c760


	//   ....[100]....
        /*0678*/ 	.word	0x0000da80


	//   ....[101]....
        /*067c*/ 	.word	0x00010330


	//   ....[102]....
        /*0680*/ 	.word	0x00010360


	//   ....[103]....
        /*0684*/ 	.word	0x00010390


	//   ....[104]....
        /*0688*/ 	.word	0x000103c0


	//   ....[105]....
        /*068c*/ 	.word	0x00010400


	//   ....[106]....
        /*0690*/ 	.word	0x00010410


	//   ....[107]....
        /*0694*/ 	.word	0x00010440


	//   ....[108]....
        /*0698*/ 	.word	0x00010450


	//   ....[109]....
        /*069c*/ 	.word	0x00010590


	//   ....[110]....
        /*06a0*/ 	.word	0x000105c0


	//   ....[111]....
        /*06a4*/ 	.word	0x00010600


	//   ....[112]....
        /*06a8*/ 	.word	0x00010630


	//   ....[113]....
        /*06ac*/ 	.word	0x00010660


	//   ....[114]....
        /*06b0*/ 	.word	0x00010690


	//   ....[115]....
        /*06b4*/ 	.word	0x00010740


	//   ....[116]....
        /*06b8*/ 	.word	0x00010780


	//   ....[117]....
        /*06bc*/ 	.word	0x00010810


	//   ....[118]....
        /*06c0*/ 	.word	0x00010c80


	//   ....[119]....
        /*06c4*/ 	.word	0x000111a0


	//   ....[120]....
        /*06c8*/ 	.word	0x00011630


	//----- nvinfo : EIATTR_REG_RECONFIG
	.align		4
.L_122:
        /*06cc*/ 	.byte	0x01, 0x54
	.zero		2


	//----- nvinfo : EIATTR_SYSCALL_OFFSETS
	.align		4
        /*06d0*/ 	.byte	0x04, 0x46
        /*06d2*/ 	.short	(.L_124 - .L_123)


	//   ....[0]....
.L_123:
        /*06d4*/ 	.word	0x000017e0


	//   ....[1]....
        /*06d8*/ 	.word	0x0000d3a0


	//   ....[2]....
        /*06dc*/ 	.word	0x0000d4e0


	//   ....[3]....
        /*06e0*/ 	.word	0x0000d620


	//   ....[4]....
        /*06e4*/ 	.word	0x0000d740


	//----- nvinfo : EIATTR_MBARRIER_INSTR_OFFSETS
	.align		4
.L_124:
        /*06e8*/ 	.byte	0x04, 0x39
        /*06ea*/ 	.short	(.L_126 - .L_125)


	//   ....[0]....
.L_125:
        /*06ec*/ 	.word	0x000002a0
        /*06f0*/ 	.word	0x000000ff
        /*06f4*/ 	.word	0x00038800
        /*06f8*/ 	.short	0x0100
        /*06fa*/ 	.byte	0x08
	.zero		1


	//   ....[1]....
        /*06fc*/ 	.word	0x000002b0
        /*0700*/ 	.word	0x000000ff
        /*0704*/ 	.word	0x00038820
        /*0708*/ 	.short	0x0100
        /*070a*/ 	.byte	0x08
	.zero		1


	//   ....[2]....
        /*070c*/ 	.word	0x000003a0
        /*0710*/ 	.word	0x000000ff
        /*0714*/ 	.word	0x00038830
        /*0718*/ 	.short	0x0100
        /*071a*/ 	.byte	0x08
	.zero		1


	//   ....[3]....
        /*071c*/ 	.word	0x000003b0
        /*0720*/ 	.word	0x000000ff
        /*0724*/ 	.word	0x00038840
        /*0728*/ 	.short	0x0100
        /*072a*/ 	.byte	0x08
	.zero		1


	//   ....[4]....
        /*072c*/ 	.word	0x000003c0
        /*0730*/ 	.word	0x000000ff
        /*0734*/ 	.word	0x00038838
        /*0738*/ 	.short	0x0100
        /*073a*/ 	.byte	0x08
	.zero		1


	//   ....[5]....
        /*073c*/ 	.word	0x000003d0
        /*0740*/ 	.word	0x000000ff
        /*0744*/ 	.word	0x00038848
        /*0748*/ 	.short	0x0100
        /*074a*/ 	.byte	0x08
	.zero		1


	//   ....[6]....
        /*074c*/ 	.word	0x00000500
        /*0750*/ 	.word	0x000000ff
        /*0754*/ 	.word	0x00038850
        /*0758*/ 	.short	0x0100
        /*075a*/ 	.byte	0x08
	.zero		1


	//   ....[7]....
        /*075c*/ 	.word	0x00000510
        /*0760*/ 	.word	0x000000ff
        /*0764*/ 	.word	0x00038860
        /*0768*/ 	.short	0x0100
        /*076a*/ 	.byte	0x08
	.zero		1


	//   ....[8]....
        /*076c*/ 	.word	0x00000520
        /*0770*/ 	.word	0x000000ff
        /*0774*/ 	.word	0x00038858
        /*0778*/ 	.short	0x0100
        /*077a*/ 	.byte	0x08
	.zero		1


	//   ....[9]....
        /*077c*/ 	.word	0x00000530
        /*0780*/ 	.word	0x000000ff
        /*0784*/ 	.word	0x00038868
        /*0788*/ 	.short	0x0100
        /*078a*/ 	.byte	0x08
	.zero		1


	//   ....[10]....
        /*078c*/ 	.word	0x00000620
        /*0790*/ 	.word	0x000000ff
        /*0794*/ 	.word	0x00038870
        /*0798*/ 	.short	0x0100
        /*079a*/ 	.byte	0x06
	.zero		1


	//   ....[11]....
        /*079c*/ 	.word	0x00000630
        /*07a0*/ 	.word	0x000000ff
        /*07a4*/ 	.word	0x00038880
        /*07a8*/ 	.short	0x0100
        /*07aa*/ 	.byte	0x06
	.zero		1


	//   ....[12]....
        /*07ac*/ 	.word	0x00000640
        /*07b0*/ 	.word	0x000000ff
        /*07b4*/ 	.word	0x00038878
        /*07b8*/ 	.short	0x0100
        /*07ba*/ 	.byte	0x06
	.zero		1


	//   ....[13]....
        /*07bc*/ 	.word	0x00000650
        /*07c0*/ 	.word	0x000000ff
        /*07c4*/ 	.word	0x00038888
        /*07c8*/ 	.short	0x0100
        /*07ca*/ 	.byte	0x06
	.zero		1


	//   ....[14]....
        /*07cc*/ 	.word	0x00000780
        /*07d0*/ 	.word	0x000000ff
        /*07d4*/ 	.word	0x00038890
        /*07d8*/ 	.short	0x0100
        /*07da*/ 	.byte	0x08
	.zero		1


	//   ....[15]....
        /*07dc*/ 	.word	0x00000790
        /*07e0*/ 	.word	0x000000ff
        /*07e4*/ 	.word	0x000388a0
        /*07e8*/ 	.short	0x0100
        /*07ea*/ 	.byte	0x08
	.zero		1


	//   ....[16]....
        /*07ec*/ 	.word	0x000007a0
        /*07f0*/ 	.word	0x000000ff
        /*07f4*/ 	.word	0x00038898
        /*07f8*/ 	.short	0x0100
        /*07fa*/ 	.byte	0x08
	.zero		1


	//   ....[17]....
        /*07fc*/ 	.word	0x000007b0
        /*0800*/ 	.word	0x000000ff
        /*0804*/ 	.word	0x000388a8
        /*0808*/ 	.short	0x0100
        /*080a*/ 	.byte	0x08
	.zero		1


	//   ....[18]....
        /*080c*/ 	.word	0x000008e0
        /*0810*/ 	.word	0x000000ff
        /*0814*/ 	.word	0x000388b0
        /*0818*/ 	.short	0x0100
        /*081a*/ 	.byte	0x08
	.zero		1


	//   ....[19]....
        /*081c*/ 	.word	0x000008f0
        /*0820*/ 	.word	0x000000ff
        /*0824*/ 	.word	0x000388c0
        /*0828*/ 	.short	0x0100
        /*082a*/ 	.byte	0x08
	.zero		1


	//   ....[20]....
        /*082c*/ 	.word	0x00000900
        /*0830*/ 	.word	0x000000ff
        /*0834*/ 	.word	0x000388b8
        /*0838*/ 	.short	0x0100
        /*083a*/ 	.byte	0x08
	.zero		1


	//   ....[21]....
        /*083c*/ 	.word	0x00000910
        /*0840*/ 	.word	0x000000ff
        /*0844*/ 	.word	0x000388c8
        /*0848*/ 	.short	0x0100
        /*084a*/ 	.byte	0x08
	.zero		1


	//   ....[22]....
        /*084c*/ 	.word	0x00001b50
        /*0850*/ 	.word	0x00000002
        /*0854*/ 	.word	0x00038800
        /*0858*/ 	.short	0x010a
        /*085a*/ 	.byte	0x3f
	.zero		1


	//   ....[23]....
        /*085c*/ 	.word	0x00001bf0
        /*0860*/ 	.word	0x00000004
        /*0864*/ 	.word	0x00038830
        /*0868*/ 	.short	0x010a
        /*086a*/ 	.byte	0x3f
	.zero		1


	//   ....[24]....
        /*086c*/ 	.word	0x00001c60
        /*0870*/ 	.word	0x00000004
        /*0874*/ 	.word	0x00038830
        /*0878*/ 	.short	0x010a
        /*087a*/ 	.byte	0x3f
	.zero		1


	//   ....[25]....
        /*087c*/ 	.word	0x00003770
        /*0880*/ 	.word	0x00000004
        /*0884*/ 	.word	0x00000000
        /*0888*/ 	.short	0x0101
        /*088a*/ 	.byte	0x3f
	.zero		1


	//   ....[26]....
        /*088c*/ 	.word	0x00004f30
        /*0890*/ 	.word	0x000000ff
        /*0894*/ 	.word	0x00038830
        /*0898*/ 	.short	0x010a
        /*089a*/ 	.byte	0x06
	.zero		1


	//   ....[27]....
        /*089c*/ 	.word	0x00004f70
        /*08a0*/ 	.word	0x000000ff
        /*08a4*/ 	.word	0x00038830
        /*08a8*/ 	.short	0x010a
        /*08aa*/ 	.byte	0x06
	.zero		1


	//   ....[28]....
        /*08ac*/ 	.word	0x000052f0
        /*08b0*/ 	.word	0x000000ff
        /*08b4*/ 	.word	0x00038850
        /*08b8*/ 	.short	0x010a
        /*08ba*/ 	.byte	0x06
	.zero		1


	//   ....[29]....
        /*08bc*/ 	.word	0x00005330
        /*08c0*/ 	.word	0x000000ff
        /*08c4*/ 	.word	0x00038850
        /*08c8*/ 	.short	0x010a
        /*08ca*/ 	.byte	0x06
	.zero		1


	//   ....[30]....
        /*08cc*/ 	.word	0x00006e50
        /*08d0*/ 	.word	0x00000005
        /*08d4*/ 	.word	0x00000000
        /*08d8*/ 	.short	0x0101
        /*08da*/ 	.byte	0x3f
	.zero		1


	//   ....[31]....
        /*08dc*/ 	.word	0x00007080
        /*08e0*/ 	.word	0x00000008
        /*08e4*/ 	.word	0x00000000
        /*08e8*/ 	.short	0x0101
        /*08ea*/ 	.byte	0x3f
	.zero		1


	//   ....[32]....
        /*08ec*/ 	.word	0x00007a50
        /*08f0*/ 	.word	0x0000000d
        /*08f4*/ 	.word	0x00038850
        /*08f8*/ 	.short	0x010a
        /*08fa*/ 	.byte	0x3f
	.zero		1


	//   ....[33]....
        /*08fc*/ 	.word	0x00007ae0
        /*0900*/ 	.word	0x0000000d
        /*0904*/ 	.word	0x00038850
        /*0908*/ 	.short	0x010a
        /*090a*/ 	.byte	0x3f
	.zero		1


	//   ....[34]....
        /*090c*/ 	.word	0x000080f0
        /*0910*/ 	.word	0x00000003
        /*0914*/ 	.word	0x00000000
        /*0918*/ 	.short	0x0101
        /*091a*/ 	.byte	0x3f
	.zero		1


	//   ....[35]....
        /*091c*/ 	.word	0x0000ad00
        /*0920*/ 	.word	0x00000003
        /*0924*/ 	.word	0x00000000
        /*0928*/ 	.short	0x0101
        /*092a*/ 	.byte	0x3f
	.zero		1


	//   ....[36]....
        /*092c*/ 	.word	0x0000dcb0
        /*0930*/ 	.word	0x00000004
        /*0934*/ 	.word	0x00038880
        /*0938*/ 	.short	0x010a
        /*093a*/ 	.byte	0x3f
	.zero		1


	//   ....[37]....
        /*093c*/ 	.word	0x0000dec0
        /*0940*/ 	.word	0x00000004
        /*0944*/ 	.word	0x00038840
        /*0948*/ 	.short	0x010a
        /*094a*/ 	.byte	0x3f
	.zero		1


	//   ....[38]....
        /*094c*/ 	.word	0x0000e2a0
        /*0950*/ 	.word	0x000000ff
        /*0954*/ 	.word	0x00038820
        /*0958*/ 	.short	0x010a
        /*095a*/ 	.byte	0x29
	.zero		1


	//   ....[39]....
        /*095c*/ 	.word	0x0000e5a0
        /*0960*/ 	.word	0x00000004
        /*0964*/ 	.word	0x00038880
        /*0968*/ 	.short	0x010a
        /*096a*/ 	.byte	0x3f
	.zero		1


	//   ....[40]....
        /*096c*/ 	.word	0x0000e920
        /*0970*/ 	.word	0x00000004
        /*0974*/ 	.word	0x00038840
        /*0978*/ 	.short	0x010a
        /*097a*/ 	.byte	0x3f
	.zero		1


	//   ....[41]....
        /*097c*/ 	.word	0x0000ed10
        /*0980*/ 	.word	0x00000003
        /*0984*/ 	.word	0x00038870
        /*0988*/ 	.short	0x010a
        /*098a*/ 	.byte	0x3f
	.zero		1


	//   ....[42]....
        /*098c*/ 	.word	0x0000ed90
        /*0990*/ 	.word	0x00000003
        /*0994*/ 	.word	0x00038860
        /*0998*/ 	.short	0x010a
        /*099a*/ 	.byte	0x3f
	.zero		1


	//   ....[43]....
        /*099c*/ 	.word	0x0000f5b0
        /*09a0*/ 	.word	0x00000002
        /*09a4*/ 	.word	0x00038850
        /*09a8*/ 	.short	0x0101
        /*09aa*/ 	.byte	0x3f
	.zero		1


	//   ....[44]....
        /*09ac*/ 	.word	0x0000f5f0
        /*09b0*/ 	.word	0x00000002
        /*09b4*/ 	.word	0x00000000
        /*09b8*/ 	.short	0x0101
        /*09ba*/ 	.byte	0x3f
	.zero		1


	//   ....[45]....
        /*09bc*/ 	.word	0x0000f7b0
        /*09c0*/ 	.word	0x00000015
        /*09c4*/ 	.word	0x00038870
        /*09c8*/ 	.short	0x010a
        /*09ca*/ 	.byte	0x3f
	.zero		1


	//   ....[46]....
        /*09cc*/ 	.word	0x0000f840
        /*09d0*/ 	.word	0x00000015
        /*09d4*/ 	.word	0x00038860
        /*09d8*/ 	.short	0x010a
        /*09da*/ 	.byte	0x3f
	.zero		1


	//   ....[47]....
        /*09dc*/ 	.word	0x00010040
        /*09e0*/ 	.word	0x00000015
        /*09e4*/ 	.word	0x00038850
        /*09e8*/ 	.short	0x0101
        /*09ea*/ 	.byte	0x3f
	.zero		1


	//   ....[48]....
        /*09ec*/ 	.word	0x00010090
        /*09f0*/ 	.word	0x00000000
        /*09f4*/ 	.word	0x00000000
        /*09f8*/ 	.short	0x0101
        /*09fa*/ 	.byte	0x3f
	.zero		1


	//   ....[49]....
        /*09fc*/ 	.word	0x00010c00
        /*0a00*/ 	.word	0x00000000
        /*0a04*/ 	.word	0x00038820
        /*0a08*/ 	.short	0x010a
        /*0a0a*/ 	.byte	0x3f
	.zero		1


	//   ....[50]....
        /*0a0c*/ 	.word	0x00010dc0
        /*0a10*/ 	.word	0x00000006
        /*0a14*/ 	.word	0x00000000
        /*0a18*/ 	.short	0x010a
        /*0a1a*/ 	.byte	0x3f
	.zero		1


	//   ....[51]....
        /*0a1c*/ 	.word	0x00010e30
        /*0a20*/ 	.word	0x00000007
        /*0a24*/ 	.word	0x00000000
        /*0a28*/ 	.short	0x010a
        /*0a2a*/ 	.byte	0x3f
	.zero		1


	//   ....[52]....
        /*0a2c*/ 	.word	0x00010e90
        /*0a30*/ 	.word	0x00000004
        /*0a34*/ 	.word	0x00038860
        /*0a38*/ 	.short	0x010a
        /*0a3a*/ 	.byte	0x3f
	.zero		1


	//   ....[53]....
        /*0a3c*/ 	.word	0x00010ee0
        /*0a40*/ 	.word	0x00000003
        /*0a44*/ 	.word	0x00038860
        /*0a48*/ 	.short	0x010a
        /*0a4a*/ 	.byte	0x3f
	.zero		1


	//   ....[54]....
        /*0a4c*/ 	.word	0x00010f20
        /*0a50*/ 	.word	0x00000004
        /*0a54*/ 	.word	0x00038880
        /*0a58*/ 	.short	0x010a
        /*0a5a*/ 	.byte	0x3f
	.zero		1


	//   ....[55]....
        /*0a5c*/ 	.word	0x00010f40
        /*0a60*/ 	.word	0x00000003
        /*0a64*/ 	.word	0x00038880
        /*0a68*/ 	.short	0x010a
        /*0a6a*/ 	.byte	0x3f
	.zero		1


	//   ....[56]....
        /*0a6c*/ 	.word	0x00010fa0
        /*0a70*/ 	.word	0x00000002
        /*0a74*/ 	.word	0x00038800
        /*0a78*/ 	.short	0x010a
        /*0a7a*/ 	.byte	0x3f
	.zero		1


	//   ....[57]....
        /*0a7c*/ 	.word	0x00010ff0
        /*0a80*/ 	.word	0x00000004
        /*0a84*/ 	.word	0x00038830
        /*0a88*/ 	.short	0x010a
        /*0a8a*/ 	.byte	0x3f
	.zero		1


	//   ....[58]....
        /*0a8c*/ 	.word	0x00011050
        /*0a90*/ 	.word	0x00000003
        /*0a94*/ 	.word	0x00038830
        /*0a98*/ 	.short	0x010a
        /*0a9a*/ 	.byte	0x3f
	.zero		1


	//   ....[59]....
        /*0a9c*/ 	.word	0x000110b0
        /*0aa0*/ 	.word	0x00000003
        /*0aa4*/ 	.word	0x00038850
        /*0aa8*/ 	.short	0x010a
        /*0aaa*/ 	.byte	0x3f
	.zero		1


	//   ....[60]....
        /*0aac*/ 	.word	0x00011100
        /*0ab0*/ 	.word	0x0000000d
        /*0ab4*/ 	.word	0x00038850
        /*0ab8*/ 	.short	0x010a
        /*0aba*/ 	.byte	0x3f
	.zero		1


	//   ....[61]....
        /*0abc*/ 	.word	0x00011250
        /*0ac0*/ 	.word	0x00000004
        /*0ac4*/ 	.word	0x00038880
        /*0ac8*/ 	.short	0x010a
        /*0aca*/ 	.byte	0x3f
	.zero		1


	//   ....[62]....
        /*0acc*/ 	.word	0x000112a0
        /*0ad0*/ 	.word	0x00000004
        /*0ad4*/ 	.word	0x00038840
        /*0ad8*/ 	.short	0x010a
        /*0ada*/ 	.byte	0x3f
	.zero		1


	//   ....[63]....
        /*0adc*/ 	.word	0x00011300
        /*0ae0*/ 	.word	0x00000003
        /*0ae4*/ 	.word	0x00038820
        /*0ae8*/ 	.short	0x010a
        /*0aea*/ 	.byte	0x3f
	.zero		1


	//   ....[64]....
        /*0aec*/ 	.word	0x00011350
        /*0af0*/ 	.word	0x00000004
        /*0af4*/ 	.word	0x00038880
        /*0af8*/ 	.short	0x010a
        /*0afa*/ 	.byte	0x3f
	.zero		1


	//   ....[65]....
        /*0afc*/ 	.word	0x000113a0
        /*0b00*/ 	.word	0x00000004
        /*0b04*/ 	.word	0x00038840
        /*0b08*/ 	.short	0x010a
        /*0b0a*/ 	.byte	0x3f
	.zero		1


	//   ....[66]....
        /*0b0c*/ 	.word	0x00011400
        /*0b10*/ 	.word	0x00000003
        /*0b14*/ 	.word	0x00038870
        /*0b18*/ 	.short	0x010a
        /*0b1a*/ 	.byte	0x3f
	.zero		1


	//   ....[67]....
        /*0b1c*/ 	.word	0x00011460
        /*0b20*/ 	.word	0x00000003
        /*0b24*/ 	.word	0x00038860
        /*0b28*/ 	.short	0x010a
        /*0b2a*/ 	.byte	0x3f
	.zero		1


	//   ....[68]....
        /*0b2c*/ 	.word	0x000114b0
        /*0b30*/ 	.word	0x00000015
        /*0b34*/ 	.word	0x00038870
        /*0b38*/ 	.short	0x010a
        /*0b3a*/ 	.byte	0x3f
	.zero		1


	//   ....[69]....
        /*0b3c*/ 	.word	0x00011500
        /*0b40*/ 	.word	0x00000015
        /*0b44*/ 	.word	0x00038860
        /*0b48*/ 	.short	0x010a
        /*0b4a*/ 	.byte	0x3f
	.zero		1


	//   ....[70]....
        /*0b4c*/ 	.word	0x00011550
        /*0b50*/ 	.word	0x00000000
        /*0b54*/ 	.word	0x00038820
        /*0b58*/ 	.short	0x010a
        /*0b5a*/ 	.byte	0x3f
	.zero		1


	//   ....[71]....
        /*0b5c*/ 	.word	0x000116f0
        /*0b60*/ 	.word	0x00000006
        /*0b64*/ 	.word	0x00000000
        /*0b68*/ 	.short	0x010a
        /*0b6a*/ 	.byte	0x3f
	.zero		1


	//   ....[72]....
        /*0b6c*/ 	.word	0x00011740
        /*0b70*/ 	.word	0x00000007
        /*0b74*/ 	.word	0x00000000
        /*0b78*/ 	.short	0x010a
        /*0b7a*/ 	.byte	0x3f
	.zero		1


	//   ....[73]....
        /*0b7c*/ 	.word	0x00011790
        /*0b80*/ 	.word	0x00000004
        /*0b84*/ 	.word	0x00038860
        /*0b88*/ 	.short	0x010a
        /*0b8a*/ 	.byte	0x3f
	.zero		1


	//   ....[74]....
        /*0b8c*/ 	.word	0x000117e0
        /*0b90*/ 	.word	0x00000003
        /*0b94*/ 	.word	0x00038860
        /*0b98*/ 	.short	0x010a
        /*0b9a*/ 	.byte	0x3f
	.zero		1


	//   ....[75]....
        /*0b9c*/ 	.word	0x00011830
        /*0ba0*/ 	.word	0x00000004
        /*0ba4*/ 	.word	0x00038880
        /*0ba8*/ 	.short	0x010a
        /*0baa*/ 	.byte	0x3f
	.zero		1


	//----- nvinfo : EIATTR_NUM_MBARRIERS
	.align		4
.L_126:
        /*0bac*/ 	.byte	0x03, 0x38
        /*0bae*/ 	.short	0x0016


	//----- nvinfo : EIATTR_EXIT_INSTR_OFFSETS
	.align		4
        /*0bb0*/ 	.byte	0x04, 0x1c
        /*0bb2*/ 	.short	(.L_128 - .L_127)


	//   ....[0]....
.L_127:
        /*0bb4*/ 	.word	0x00000ab0


	//   ....[1]....
        /*0bb8*/ 	.word	0x0000c030


	//   ....[2]....
        /*0bbc*/ 	.word	0x00010f90


	//----- nvinfo : EIATTR_MAX_THREADS
	.align		4
.L_128:
        /*0bc0*/ 	.byte	0x04, 0x05
        /*0bc2*/ 	.short	(.L_130 - .L_129)
.L_129:
        /*0bc4*/ 	.word	0x00000180
        /*0bc8*/ 	.word	0x00000001
        /*0bcc*/ 	.word	0x00000001


	//----- nvinfo : EIATTR_CRS_STACK_SIZE
	.align		4
.L_130:
        /*0bd0*/ 	.byte	0x04, 0x1e
        /*0bd2*/ 	.short	(.L_132 - .L_131)
.L_131:
        /*0bd4*/ 	.word	0x00000000


	//----- nvinfo : EIATTR_CBANK_PARAM_SIZE
	.align		4
.L_132:
        /*0bd8*/ 	.byte	0x03, 0x19
        /*0bda*/ 	.short	0x0a70


	//----- nvinfo : EIATTR_PARAM_CBANK
	.align		4
        /*0bdc*/ 	.byte	0x04, 0x0a
        /*0bde*/ 	.short	(.L_134 - .L_133)
	.align		4
.L_133:
        /*0be0*/ 	.word	index@(.nv.constant0._ZN7cutlass13device_kernelIN5flash11enable_sm90INS1_16FlashAttnFwdSm90INS1_25CollectiveMainloopFwdSm90ILi2EN4cute5tupleIJNS5_1CILi1EEES8_S8_EEENS6_IJNS7_ILi128EEESA_NS7_ILi256EEEEEELi256ENS_12float_e4m3_tEfNS_4arch4Sm90ELb0ELb0ELb1ELb1ELb0ELb0ELb0ELb1ELb1ELb0ELb0ELb0EEENS1_21CollectiveEpilogueFwdINS6_IJSA_SB_SA_EEES9_NS_10bfloat16_tESF_Li256ELb1ELb0ELb0ELb1EEENS1_36VarlenDynamicPersistentTileSchedulerILi128ELi128ELi256ELi128ELb0ELb0ELb1ELb0ELb1ELb1EEEEEEEEEvNT_6ParamsE)
        /*0be4*/ 	.short	0x0210
        /*0be6*/ 	.short	0x0a70


	//----- nvinfo : EIATTR_SW_WAR
	.align		4
.L_134:
        /*0be8*/ 	.byte	0x04, 0x36
        /*0bea*/ 	.short	(.L_136 - .L_135)
.L_135:
        /*0bec*/ 	.word	0x00000008
.L_136:


//--------------------- .nv.info._ZN7cutlass13device_kernelIN5flash11enable_sm90INS1_16FlashAttnFwdSm90INS1_25CollectiveMainloopFwdSm90ILi2EN4cute5tupleIJNS5_1CILi1EEES8_S8_EEENS6_IJNS7_ILi128EEESA_NS7_ILi256EEEEEELi256ENS_12float_e4m3_tEfNS_4arch4Sm90ELb0ELb0ELb1ELb1ELb0ELb1ELb0ELb1ELb1ELb0ELb0ELb0EEENS1_21CollectiveEpilogueFwdINS6_IJSA_SB_SA_EEES9_NS_10bfloat16_tESF_Li256ELb1ELb0ELb0ELb1EEENS1_36VarlenDynamicPersistentTileSchedulerILi128ELi128ELi256ELi128ELb0ELb0ELb1ELb0ELb1ELb1EEEEEEEEEvNT_6ParamsE --------------------------
	.section	.nv.info._ZN7cutlass13device_kernelIN5flash11enable_sm90INS1_16FlashAttnFwdSm90INS1_25CollectiveMainloopFwdSm90ILi2EN4cute5tupleIJNS5_1CILi1EEES8_S8_EEENS6_IJNS7_ILi128EEESA_NS7_ILi256EEEEEELi256ENS_12float_e4m3_tEfNS_4arch4Sm90ELb0ELb0ELb1ELb1ELb0ELb1ELb0ELb1ELb1ELb0ELb0ELb0EEENS1_21CollectiveEpilogueFwdINS6_IJSA_SB_SA_EEES9_NS_10bfloat16_tESF_Li256ELb1ELb0ELb0ELb1EEENS1_36VarlenDynamicPersistentTileSchedulerILi128ELi128ELi256ELi128ELb0ELb0ELb1ELb0ELb1ELb1EEEEEEEEEvNT_6ParamsE,"",@"SHT_CUDA_INFO"
	.sectionflags	@""
	.align	4


	//----- nvinfo : EIATTR_CUDA_API_VERSION
	.align		4
        /*0000*/ 	.byte	0x04, 0x37
        /*0002*/ 	.short	(.L_138 - .L_137)
.L_137:
        /*0004*/ 	.word	0x00000082


	//----- nvinfo : EIATTR_KPARAM_INFO
	.align		4
.L_138:
        /*0008*/ 	.byte	0x04, 0x17
        /*000a*/ 	.short	(.L_140 - .L_139)
.L_139:
        /*000c*/ 	.word	0x00000000
        /*0010*/ 	.short	0x0000
        /*0012*/ 	.short	0x0070
        /*0014*/ 	.byte	0x00, 0xf0, 0x01, 0x28


	//----- nvinfo : EIATTR_SPARSE_MMA_MASK
	.align		4
.L_140:
        /*0018*/ 	.byte	0x03, 0x50
        /*001a*/ 	.short	0x0000


	//----- nvinfo : EIATTR_MAXREG_COUNT
	.align		4
        /*001c*/ 	.byte	0x03, 0x1b
        /*001e*/ 	.short	0x00a8


	//----- nvinfo : EIATTR_NUM_BARRIERS
	.align		4
        /*0020*/ 	.byte	0x02, 0x4c
        /*0022*/ 	.byte	0x10
	.zero		1


	//----- nvinfo : EIATTR_EXTERNS
	.align		4
        /*0024*/ 	.byte	0x04, 0x0f
        /*0026*/ 	.short	(.L_142 - .L_141)


	//   ....[0]....
	.align		4
.L_141:
        /*0028*/ 	.word	index@(__assertfail)


	//----- nvinfo : EIATTR_ANNOTATIONS
	.align		4
.L_142:
        /*002c*/ 	.byte	0x04, 0x55
        /*002e*/ 	.short	(.L_144 - .L_143)


	//   ....[0]....
.L_143:
        /* <DEDUP_REMOVED lines=103> */


	//----- nvinfo : EIATTR_MERCURY_ISA_VERSION
	.align		4
.L_144:
        /*0688*/ 	.byte	0x03, 0x5f
        /*068a*/ 	.short	0x0101


	//----- nvinfo : EIATTR_UNUSED_LOAD_BYTE_OFFSET
	.align		4
        /*068c*/ 	.byte	0x04, 0x44
        /*068e*/ 	.short	(.L_146 - .L_145)


	//   ....[0]....
.L_145:
        /*0690*/ 	.word	0x00000b00
        /*0694*/ 	.word	0x0000fff0


	//   ....[1]....
        /*0698*/ 	.word	0x0001a870
        /*069c*/ 	.word	0x0000fff0


	//----- nvinfo : EIATTR_INT_WARP_WIDE_INSTR_OFFSETS
	.align		4
.L_146:
        /*06a0*/ 	.byte	0x04, 0x31
        /*06a2*/ 	.short	(.L_148 - .L_147)


	//   ....[0]....
.L_147:
        /*06a4*/ 	.word	0x000001c0


	//   ....[1]....
        /*06a8*/ 	.word	0x00000200


	//   ....[2]....
        /*06ac*/ 	.word	0x00000270


	//   ....[3]....
        /*06b0*/ 	.word	0x000203c0


	//   ....[4]....
        /*06b4*/ 	.word	0x00020450


	//   ....[5]....
        /*06b8*/ 	.word	0x00020bd0


	//   ....[6]....
        /*06bc*/ 	.word	0x00020c00


	//   ....[7]....
        /*06c0*/ 	.word	0x00020cd0


	//   ....[8]....
        /*06c4*/ 	.word	0x00022c20


	//   ....[9]....
        /*06c8*/ 	.word	0x00022cb0


	//----- nvinfo : EIATTR_COOP_GROUP_MASK_REGIDS
	.align		4
.L_148:
        /*06cc*/ 	.byte	0x04, 0x29
        /*06ce*/ 	.short	(.L_150 - .L_149)


	//   ....[0]....
.L_149:
        /*06d0*/ 	.word	0xffffffff


	//   ....[1]....
        /*06d4*/ 	.word	0xffffffff


	//   ....[2]....
        /*06d8*/ 	.word	0xffffffff


	//   ....[3]....
        /*06dc*/ 	.word	0xffffffff


	//   ....[4]....
        /*06e0*/ 	.word	0xffffffff


	//   ....[5]....
        /*06e4*/ 	.word	0xffffffff


	//   ....[6]....
        /*06e8*/ 	.word	0xffffffff


	//   ....[7]....
        /*06ec*/ 	.word	0xffffffff


	//   ....[8]....
        /*06f0*/ 	.word	0xffffffff


	//   ....[9]....
        /*06f4*/ 	.word	0xffffffff


	//   ....[10]....
        /*06f8*/ 	.word	0xffffffff


	//   ....[11]....
        /*06fc*/ 	.word	0xffffffff


	//   ....[12]....
        /*0700*/ 	.word	0xffffffff


	//   ....[13]....
        /*0704*/ 	.word	0xffffffff


	//   ....[14]....
        /*0708*/ 	.word	0xffffffff


	//   ....[15]....
        /*070c*/ 	.word	0xffffffff


	//   ....[16]....
        /*0710*/ 	.word	0xffffffff


	//   ....[17]....
        /*0714*/ 	.word	0xffffffff


	//   ....[18]....
        /*0718*/ 	.word	0xffffffff


	//   ....[19]....
        /*071c*/ 	.word	0xffffffff


	//   ....[20]....
        /*0720*/ 	.word	0xffffffff


	//   ....[21]....
        /*0724*/ 	.word	0xffffffff


	//   ....[22]....
        /*0728*/ 	.word	0xffffffff


	//   ....[23]....
        /*072c*/ 	.word	0xffffffff


	//   ....[24]....
        /*0730*/ 	.word	0xffffffff


	//   ....[25]....
        /*0734*/ 	.word	0xffffffff


	//   ....[26]....
        /*0738*/ 	.word	0xffffffff


	//   ....[27]....
        /*073c*/ 	.word	0xffffffff


	//   ....[28]....
        /*0740*/ 	.word	0xffffffff


	//   ....[29]....
        /*0744*/ 	.word	0xffffffff


	//   ....[30]....
        /*0748*/ 	.word	0xffffffff


	//   ....[31]....
        /*074c*/ 	.word	0xffffffff


	//   ....[32]....
        /*0750*/ 	.word	0xffffffff


	//   ....[33]....
        /*0754*/ 	.word	0xffffffff


	//   ....[34]....
        /*0758*/ 	.word	0xffffffff


	//   ....[35]....
        /*075c*/ 	.word	0xffffffff


	//   ....[36]....
        /*0760*/ 	.word	0xffffffff


	//   ....[37]....
        /*0764*/ 	.word	0xffffffff


	//   ....[38]....
        /*0768*/ 	.word	0xffffffff


	//   ....[39]....
        /*076c*/ 	.word	0xffffffff


	//   ....[40]....
        /*0770*/ 	.word	0xffffffff


	//   ....[41]....
        /*0774*/ 	.word	0xffffffff


	//   ....[42]....
        /*0778*/ 	.word	0xffffffff


	//   ....[43]....
        /*077c*/ 	.word	0xffffffff


	//   ....[44]....
        /*0780*/ 	.word	0xffffffff


	//   ....[45]....
        /*0784*/ 	.word	0xffffffff


	//   ....[46]....
        /*0788*/ 	.word	0xffffffff


	//   ....[47]....
        /*078c*/ 	.word	0xffffffff


	//   ....[48]....
        /*0790*/ 	.word	0xffffffff


	//   ....[49]....
        /*0794*/ 	.word	0xffffffff


	//   ....[50]....
        /*0798*/ 	.word	0xffffffff


	//   ....[51]....
        /*079c*/ 	.word	0xffffffff


	//   ....[52]....
        /*07a0*/ 	.word	0xffffffff


	//   ....[53]....
        /*07a4*/ 	.word	0xffffffff


	//   ....[54]....
        /*07a8*/ 	.word	0xffffffff


	//   ....[55]....
        /*07ac*/ 	.word	0xffffffff


	//   ....[56]....
        /*07b0*/ 	.word	0xffffffff


	//   ....[57]....
        /*07b4*/ 	.word	0xffffffff


	//   ....[58]....
        /*07b8*/ 	.word	0xffffffff


	//   ....[59]....
        /*07bc*/ 	.word	0xffffffff


	//   ....[60]....
        /*07c0*/ 	.word	0xffffffff


	//   ....[61]....
        /*07c4*/ 	.word	0xffffffff


	//   ....[62]....
        /*07c8*/ 	.word	0xffffffff


	//   ....[63]....
        /*07cc*/ 	.word	0xffffffff


	//   ....[64]....
        /*07d0*/ 	.word	0xffffffff


	//   ....[65]....
        /*07d4*/ 	.word	0xffffffff


	//   ....[66]....
        /*07d8*/ 	.word	0xffffffff


	//   ....[67]....
        /*07dc*/ 	.word	0xffffffff


	//   ....[68]....
        /*07e0*/ 	.word	0xffffffff


	//   ....[69]....
        /*07e4*/ 	.word	0xffffffff


	//   ....[70]....
        /*07e8*/ 	.word	0xffffffff


	//   ....[71]....
        /*07ec*/ 	.word	0xffffffff


	//   ....[72]....
        /*07f0*/ 	.word	0xffffffff


	//   ....[73]....
        /*07f4*/ 	.word	0xffffffff


	//   ....[74]....
        /*07f8*/ 	.word	0xffffffff


	//   ....[75]....
        /*07fc*/ 	.word	0xffffffff


	//   ....[76]....
        /*0800*/ 	.word	0xffffffff


	//   ....[77]....
        /*0804*/ 	.word	0xffffffff


	//   ....[78]....
        /*0808*/ 	.word	0xffffffff


	//   ....[79]....
        /*080c*/ 	.word	0xffffffff


	//   ....[80]....
        /*0810*/ 	.word	0xffffffff


	//   ....[81]....
        /*0814*/ 	.word	0xffffffff


	//   ....[82]....
        /*0818*/ 	.word	0xffffffff


	//   ....[83]....
        /*081c*/ 	.word	0xffffffff


	//   ....[84]....
        /*0820*/ 	.word	0xffffffff


	//   ....[85]....
        /*0824*/ 	.word	0xffffffff


	//   ....[86]....
        /*0828*/ 	.word	0xffffffff


	//   ....[87]....
        /*082c*/ 	.word	0xffffffff


	//   ....[88]....
        /*0830*/ 	.word	0xffffffff


	//   ....[89]....
        /*0834*/ 	.word	0xffffffff


	//   ....[90]....
        /*0838*/ 	.word	0xffffffff


	//   ....[91]....
        /*083c*/ 	.word	0xffffffff


	//   ....[92]....
        /*0840*/ 	.word	0xffffffff


	//   ....[93]....
        /*0844*/ 	.word	0xffffffff


	//   ....[94]....
        /*0848*/ 	.word	0xffffffff


	//   ....[95]....
        /*084c*/ 	.word	0xffffffff


	//   ....[96]....
        /*0850*/ 	.word	0xffffffff


	//   ....[97]....
        /*0854*/ 	.word	0xffffffff


	//   ....[98]....
        /*0858*/ 	.word	0xffffffff


	//   ....[99]....
        /*085c*/ 	.word	0xffffffff


	//   ....[100]....
        /*0860*/ 	.word	0xffffffff


	//   ....[101]....
        /*0864*/ 	.word	0xffffffff


	//   ....[102]....
        /*0868*/ 	.word	0xffffffff


	//   ....[103]....
        /*086c*/ 	.word	0xffffffff


	//   ....[104]....
        /*0870*/ 	.word	0xffffffff


	//   ....[105]....
        /*0874*/ 	.word	0xffffffff


	//   ....[106]....
        /*0878*/ 	.word	0xffffffff


	//   ....[107]....
        /*087c*/ 	.word	0xffffffff


	//   ....[108]....
        /*0880*/ 	.word	0xffffffff


	//   ....[109]....
        /*0884*/ 	.word	0xffffffff


	//   ....[110]....
        /*0888*/ 	.word	0xffffffff


	//   ....[111]....
        /*088c*/ 	.word	0xffffffff


	//   ....[112]....
        /*0890*/ 	.word	0xffffffff


	//   ....[113]....
        /*0894*/ 	.word	0xffffffff


	//   ....[114]....
        /*0898*/ 	.word	0xffffffff


	//   ....[115]....
        /*089c*/ 	.word	0xffffffff


	//   ....[116]....
        /*08a0*/ 	.word	0xffffffff


	//   ....[117]....
        /*08a4*/ 	.word	0xffffffff


	//   ....[118]....
        /*08a8*/ 	.word	0xffffffff


	//   ....[119]....
        /*08ac*/ 	.word	0xffffffff


	//   ....[120]....
        /*08b0*/ 	.word	0x0500000f


	//   ....[121]....
        /*08b4*/ 	.word	0x0500000f


	//   ....[122]....
        /*08b8*/ 	.word	0x0500000f


	//   ....[123]....
        /*08bc*/ 	.word	0x0500000f


	//   ....[124]....
        /*08c0*/ 	.word	0x0500000f


	//   ....[125]....
        /*08c4*/ 	.word	0x0500000f


	//   ....[126]....
        /*08c8*/ 	.word	0x0500000f


	//   ....[127]....
        /*08cc*/ 	.word	0x0500000f


	//   ....[128]....
        /*08d0*/ 	.word	0x0500000f


	//   ....[129]....
        /*08d4*/ 	.word	0x0500000f


	//   ....[130]....
        /*08d8*/ 	.word	0x0500000f


	//   ....[131]....
        /*08dc*/ 	.word	0x0500000f


	//   ....[132]....
        /*08e0*/ 	.word	0x0500000f


	//   ....[133]....
        /*08e4*/ 	.word	0x0500000f


	//   ....[134]....
        /*08e8*/ 	.word	0x0500000f


	//   ....[135]....
        /*08ec*/ 	.word	0x0500000f


	//   ....[136]....
        /*08f0*/ 	.word	0x0500000f


	//   ....[137]....
        /*08f4*/ 	.word	0x0500000f


	//   ....[138]....
        /*08f8*/ 	.word	0x0500000f


	//   ....[139]....
        /*08fc*/ 	.word	0x0500000f


	//   ....[140]....
        /*0900*/ 	.word	0x0500000f


	//   ....[141]....
        /*0904*/ 	.word	0x0500000f


	//   ....[142]....
        /*0908*/ 	.word	0x0500000f


	//   ....[143]....
        /*090c*/ 	.word	0x0500000f


	//   ....[144]....
        /*0910*/ 	.word	0x0500000f


	//   ....[145]....
        /*0914*/ 	.word	0x0500000f


	//   ....[146]....
        /*0918*/ 	.word	0x0500000f


	//   ....[147]....
        /*091c*/ 	.word	0x0500000f


	//   ....[148]....
        /*0920*/ 	.word	0x0500000f


	//   ....[149]....
        /*0924*/ 	.word	0x0500000f


	//   ....[150]....
        /*0928*/ 	.word	0x0500000f


	//   ....[151]....
        /*092c*/ 	.word	0x0500000f


	//   ....[152]....
        /*0930*/ 	.word	0x0500000f


	//   ....[153]....
        /*0934*/ 	.word	0x0500000f


	//   ....[154]....
        /*0938*/ 	.word	0x0500000f


	//   ....[155]....
        /*093c*/ 	.word	0x0500000f


	//   ....[156]....
        /*0940*/ 	.word	0x0500000f


	//   ....[157]....
        /*0944*/ 	.word	0x0500000f


	//   ....[158]....
        /*0948*/ 	.word	0x0500000f


	//   ....[159]....
        /*094c*/ 	.word	0x0500000f


	//   ....[160]....
        /*0950*/ 	.word	0x0500000f


	//   ....[161]....
        /*0954*/ 	.word	0x0500000f


	//   ....[162]....
        /*0958*/ 	.word	0x0500000f


	//   ....[163]....
        /*095c*/ 	.word	0x0500000f


	//   ....[164]....
        /*0960*/ 	.word	0x0500000f


	//   ....[165]....
        /*0964*/ 	.word	0x0500000f


	//   ....[166]....
        /*0968*/ 	.word	0x0500000f


	//   ....[167]....
        /*096c*/ 	.word	0x0500000f


	//   ....[168]....
        /*0970*/ 	.word	0x0500000f


	//   ....[169]....
        /*0974*/ 	.word	0x0500000f


	//   ....[170]....
        /*0978*/ 	.word	0x0500000f


	//   ....[171]....
        /*097c*/ 	.word	0x0500000f


	//   ....[172]....
        /*0980*/ 	.word	0x0500000f


	//   ....[173]....
        /*0984*/ 	.word	0x0500000f


	//   ....[174]....
        /*0988*/ 	.word	0x0500000f


	//   ....[175]....
        /*098c*/ 	.word	0x0500000f


	//   ....[176]....
        /*0990*/ 	.word	0x0500000f


	//   ....[177]....
        /*0994*/ 	.word	0x0500000f


	//   ....[178]....
        /*0998*/ 	.word	0x0500000f


	//   ....[179]....
        /*099c*/ 	.word	0x0500000f


	//   ....[180]....
        /*09a0*/ 	.word	0x0500000f


	//   ....[181]....
        /*09a4*/ 	.word	0x0500000f


	//   ....[182]....
        /*09a8*/ 	.word	0x0500000f


	//   ....[183]....
        /*09ac*/ 	.word	0x0500000f


	//   ....[184]....
        /*09b0*/ 	.word	0x0500000f


	//   ....[185]....
        /*09b4*/ 	.word	0x0500000f


	//   ....[186]....
        /*09b8*/ 	.word	0x0500000f


	//   ....[187]....
        /*09bc*/ 	.word	0x0500000f


	//   ....[188]....
        /*09c0*/ 	.word	0x0500000f


	//   ....[189]....
        /*09c4*/ 	.word	0x0500000f


	//   ....[190]....
        /*09c8*/ 	.word	0x0500000f


	//   ....[191]....
        /*09cc*/ 	.word	0x0500000f


	//   ....[192]....
        /*09d0*/ 	.word	0x0500000f


	//   ....[193]....
        /*09d4*/ 	.word	0x0500000f


	//   ....[194]....
        /*09d8*/ 	.word	0x0500000f


	//   ....[195]....
        /*09dc*/ 	.word	0x0500000f


	//   ....[196]....
        /*09e0*/ 	.word	0x0500000f


	//   ....[197]....
        /*09e4*/ 	.word	0x0500000f


	//   ....[198]....
        /*09e8*/ 	.word	0x0500000f


	//   ....[199]....
        /*09ec*/ 	.word	0x0500000f


	//   ....[200]....
        /*09f0*/ 	.word	0x0500000f


	//   ....[201]....
        /*09f4*/ 	.word	0x0500000f


	//   ....[202]....
        /*09f8*/ 	.word	0x0500000f


	//   ....[203]....
        /*09fc*/ 	.word	0x0500000f


	//   ....[204]....
        /*0a00*/ 	.word	0x0500000f


	//   ....[205]....
        /*0a04*/ 	.word	0x0500000f


	//   ....[206]....
        /*0a08*/ 	.word	0x0500000f


	//   ....[207]....
        /*0a0c*/ 	.word	0x0500000f


	//   ....[208]....
        /*0a10*/ 	.word	0x0500000f


	//   ....[209]....
        /*0a14*/ 	.word	0x0500000f


	//   ....[210]....
        /*0a18*/ 	.word	0x0500000f


	//   ....[211]....
        /*0a1c*/ 	.word	0x0500000f


	//   ....[212]....
        /*0a20*/ 	.word	0x0500000f


	//----- nvinfo : EIATTR_COOP_GROUP_INSTR_OFFSETS
	.align		4
.L_150:
        /*0a24*/ 	.byte	0x04, 0x28
        /*0a26*/ 	.short	(.L_152 - .L_151)


	//   ....[0]....
.L_151:
        /*0a28*/ 	.word	0x00000070


	//   ....[1]....
        /*0a2c*/ 	.word	0x000001d0


	//   ....[2]....
        /*0a30*/ 	.word	0x00000220


	//   ....[3]....
        /*0a34*/ 	.word	0x00000450


	//   ....[4]....
        /*0a38*/ 	.word	0x000005b0


	//   ....[5]....
        /*0a3c*/ 	.word	0x000006d0


	//   ....[6]....
        /*0a40*/ 	.word	0x00000830


	//   ....[7]....
        /*0a44*/ 	.word	0x0000c270


	//   ....[8]....
        /*0a48*/ 	.word	0x00015180


	//   ....[9]....
        /*0a4c*/ 	.word	0x000151c0


	//   ....[10]....
        /*0a50*/ 	.word	0x000157b0


	//   ....[11]....
        /*0a54*/ 	.word	0x00015870


	//   ....[12]....
        /*0a58*/ 	.word	0x00017fd0


	//   ....[13]....
        /*0a5c*/ 	.word	0x00018010


	//   ....[14]....
        /*0a60*/ 	.word	0x00018050


	//   ....[15]....
        /*0a64*/ 	.word	0x000180a0


	//   ....[16]....
        /*0a68*/ 	.word	0x00019cf0


	//   ....[17]....
        /*0a6c*/ 	.word	0x00019d00


	//   ....[18]....
        /*0a70*/ 	.word	0x00019d30


	//   ....[19]....
        /*0a74*/ 	.word	0x00019d40


	//   ....[20]....
        /*0a78*/ 	.word	0x0001b440


	//   ....[21]....
        /*0a7c*/ 	.word	0x0001b4c0


	//   ....[22]....
        /*0a80*/ 	.word	0x0001b4f0


	//   ....[23]....
        /*0a84*/ 	.word	0x0001b520


	//   ....[24]....
        /*0a88*/ 	.word	0x0001b550


	//   ....[25]....
        /*0a8c*/ 	.word	0x0001b580


	//   ....[26]....
        /*0a90*/ 	.word	0x0001b5b0


	//   ....[27]....
        /*0a94*/ 	.word	0x0001b5e0


	//   ....[28]....
        /*0a98*/ 	.word	0x0001b610


	//   ....[29]....
        /*0a9c*/ 	.word	0x0001b640


	//   ....[30]....
        /*0aa0*/ 	.word	0x0001b670


	//   ....[31]....
        /*0aa4*/ 	.word	0x0001b6a0


	//   ....[32]....
        /*0aa8*/ 	.word	0x0001b6d0


	//   ....[33]....
        /*0aac*/ 	.word	0x0001b700


	//   ....[34]....
        /*0ab0*/ 	.word	0x0001b730


	//   ....[35]....
        /*0ab4*/ 	.word	0x0001b760


	//   ....[36]....
        /*0ab8*/ 	.word	0x0001b790


	//   ....[37]....
        /*0abc*/ 	.word	0x0001b7c0


	//   ....[38]....
        /*0ac0*/ 	.word	0x0001b7f0


	//   ....[39]....
        /*0ac4*/ 	.word	0x0001b820


	//   ....[40]....
        /*0ac8*/ 	.word	0x0001b850


	//   ....[41]....
        /*0acc*/ 	.word	0x0001b880


	//   ....[42]....
        /*0ad0*/ 	.word	0x0001b8b0


	//   ....[43]....
        /*0ad4*/ 	.word	0x0001b8e0


	//   ....[44]....
        /*0ad8*/ 	.word	0x0001b910


	//   ....[45]....
        /*0adc*/ 	.word	0x0001b940


	//   ....[46]....
        /*0ae0*/ 	.word	0x0001b970


	//   ....[47]....
        /*0ae4*/ 	.word	0x0001b9a0


	//   ....[48]....
        /*0ae8*/ 	.word	0x0001b9d0


	//   ....[49]....
        /*0aec*/ 	.word	0x0001b9f0


	//   ....[50]....
        /*0af0*/ 	.word	0x0001ba20


	//   ....[51]....
        /*0af4*/ 	.word	0x0001ba50


	//   ....[52]....
        /*0af8*/ 	.word	0x0001ba80


	//   ....[53]....
        /*0afc*/ 	.word	0x0001ba90


	//   ....[54]....
        /*0b00*/ 	.word	0x0001bac0


	//   ....[55]....
        /*0b04*/ 	.word	0x0001bad0


	//   ....[56]....
        /*0b08*/ 	.word	0x0001baf0


	//   ....[57]....
        /*0b0c*/ 	.word	0x0001bb10


	//   ....[58]....
        /*0b10*/ 	.word	0x0001bb20


	//   ....[59]....
        /*0b14*/ 	.word	0x0001bb40


	//   ....[60]....
        /*0b18*/ 	.word	0x0001bb70


	//   ....[61]....
        /*0b1c*/ 	.word	0x0001bb80


	//   ....[62]....
        /*0b20*/ 	.word	0x0001bbb0


	//   ....[63]....
        /*0b24*/ 	.word	0x0001bbc0


	//   ....[64]....
        /*0b28*/ 	.word	0x0001bbd0


	//   ....[65]....
        /*0b2c*/ 	.word	0x0001bbf0


	//   ....[66]....
        /*0b30*/ 	.word	0x0001bc00


	//   ....[67]....
        /*0b34*/ 	.word	0x0001bc10


	//   ....[68]....
        /*0b38*/ 	.word	0x0001bc20


	//   ....[69]....
        /*0b3c*/ 	.word	0x0001bc40


	//   ....[70]....
        /*0b40*/ 	.word	0x0001bc70


	//   ....[71]....
        /*0b44*/ 	.word	0x0001bca0


	//   ....[72]....
        /*0b48*/ 	.word	0x0001bcd0


	//   ....[73]....
        /*0b4c*/ 	.word	0x0001bd00


	//   ....[74]....
        /*0b50*/ 	.word	0x0001bd30


	//   ....[75]....
        /*0b54*/ 	.word	0x0001bd60


	//   ....[76]....
        /*0b58*/ 	.word	0x0001bd90


	//   ....[77]....
        /*0b5c*/ 	.word	0x0001bdc0


	//   ....[78]....
        /*0b60*/ 	.word	0x0001bdf0


	//   ....[79]....
        /*0b64*/ 	.word	0x0001be20


	//   ....[80]....
        /*0b68*/ 	.word	0x0001be50


	//   ....[81]....
        /*0b6c*/ 	.word	0x0001be80


	//   ....[82]....
        /*0b70*/ 	.word	0x0001beb0


	//   ....[83]....
        /*0b74*/ 	.word	0x0001bee0


	//   ....[84]....
        /*0b78*/ 	.word	0x0001dfb0


	//   ....[85]....
        /*0b7c*/ 	.word	0x0001e1b0


	//   ....[86]....
        /*0b80*/ 	.word	0x0001e1e0


	//   ....[87]....
        /*0b84*/ 	.word	0x0001e210


	//   ....[88]....
        /*0b88*/ 	.word	0x0001e250


	//   ....[89]....
        /*0b8c*/ 	.word	0x0001e280


	//   ....[90]....
        /*0b90*/ 	.word	0x0001e2b0


	//   ....[91]....
        /*0b94*/ 	.word	0x0001e430


	//   ....[92]....
        /*0b98*/ 	.word	0x0001e460


	//   ....[93]....
        /*0b9c*/ 	.word	0x0001e490


	//   ....[94]....
        /*0ba0*/ 	.word	0x0001e4c0


	//   ....[95]....
        /*0ba4*/ 	.word	0x0001e4f0


	//   ....[96]....
        /*0ba8*/ 	.word	0x0001e520


	//   ....[97]....
        /*0bac*/ 	.word	0x0001e5c0


	//   ....[98]....
        /*0bb0*/ 	.word	0x0001e5f0


	//   ....[99]....
        /*0bb4*/ 	.word	0x0001e680


	//   ....[100]....
        /*0bb8*/ 	.word	0x0001f210


	//   ....[101]....
        /*0bbc*/ 	.word	0x00020e60


	//   ....[102]....
        /*0bc0*/ 	.word	0x00023930


	//   ....[103]....
        /*0bc4*/ 	.word	0x00023960


	//   ....[104]....
        /*0bc8*/ 	.word	0x000239a0


	//   ....[105]....
        /*0bcc*/ 	.word	0x000239d0


	//   ....[106]....
        /*0bd0*/ 	.word	0x00023a00


	//   ....[107]....
        /*0bd4*/ 	.word	0x00023a30


	//   ....[108]....
        /*0bd8*/ 	.word	0x00023a60


	//   ....[109]....
        /*0bdc*/ 	.word	0x00023a90


	//   ....[110]....
        /*0be0*/ 	.word	0x00023c30


	//   ....[111]....
        /*0be4*/ 	.word	0x00023c60


	//   ....[112]....
        /*0be8*/ 	.word	0x00023c90


	//   ....[113]....
        /*0bec*/ 	.word	0x00023cc0


	//   ....[114]....
        /*0bf0*/ 	.word	0x00023cf0


	//   ....[115]....
        /*0bf4*/ 	.word	0x00023d20


	//   ....[116]....
        /*0bf8*/ 	.word	0x00023de0


	//   ....[117]....
        /*0bfc*/ 	.word	0x00023e00


	//   ....[118]....
        /*0c00*/ 	.word	0x00023e70


	//   ....[119]....
        /*0c04*/ 	.word	0x000243c0


	//   ....[120]....
        /*0c08*/ 	.word	0x00024860


	//   ....[121]....
        /*0c0c*/ 	.word	0x00024910


	//   ....[122]....
        /*0c10*/ 	.word	0x000249b0


	//   ....[123]....
        /*0c14*/ 	.word	0x00024a50


	//   ....[124]....
        /*0c18*/ 	.word	0x00024af0


	//   ....[125]....
        /*0c1c*/ 	.word	0x00024be0


	//   ....[126]....
        /*0c20*/ 	.word	0x00024c80


	//   ....[127]....
        /*0c24*/ 	.word	0x00024d20


	//   ....[128]....
        /*0c28*/ 	.word	0x00024dc0


	//   ....[129]....
        /*0c2c*/ 	.word	0x000250d0


	//   ....[130]....
        /*0c30*/ 	.word	0x000251f0


	//   ....[131]....
        /*0c34*/ 	.word	0x00025310


	//   ....[132]....
        /*0c38*/ 	.word	0x00025430


	//   ....[133]....
        /*0c3c*/ 	.word	0x00025550


	//   ....[134]....
        /*0c40*/ 	.word	0x000255e0


	//   ....[135]....
        /*0c44*/ 	.word	0x00025640


	//   ....[136]....
        /*0c48*/ 	.word	0x000256c0


	//   ....[137]....
        /*0c4c*/ 	.word	0x00025720


	//   ....[138]....
        /*0c50*/ 	.word	0x000257a0


	//   ....[139]....
        /*0c54*/ 	.word	0x00025800


	//   ....[140]....
        /*0c58*/ 	.word	0x00025880


	//   ....[141]....
        /*0c5c*/ 	.word	0x000258e0


	//   ....[142]....
        /*0c60*/ 	.word	0x00025960


	//   ....[143]....
        /*0c64*/ 	.word	0x000259c0


	//   ....[144]....
        /*0c68*/ 	.word	0x00025a20


	//   ....[145]....
        /*0c6c*/ 	.word	0x00025a80


	//   ....[146]....
        /*0c70*/ 	.word	0x00025ae0


	//   ....[147]....
        /*0c74*/ 	.word	0x00025b40


	//   ....[148]....
        /*0c78*/ 	.word	0x00025ba0


	//   ....[149]....
        /*0c7c*/ 	.word	0x00025c00


	//   ....[150]....
        /*0c80*/ 	.word	0x00025c60


	//   ....[151]....
        /*0c84*/ 	.word	0x00025cc0


	//   ....[152]....
        /*0c88*/ 	.word	0x00025d20


	//   ....[153]....
        /*0c8c*/ 	.word	0x00025d80


	//   ....[154]....
        /*0c90*/ 	.word	0x00025de0


	//   ....[155]....
        /*0c94*/ 	.word	0x00025e40


	//   ....[156]....
        /*0c98*/ 	.word	0x00025ea0


	//   ....[157]....
        /*0c9c*/ 	.word	0x00025f00


	//   ....[158]....
        /*0ca0*/ 	.word	0x00025f60


	//   ....[159]....
        /*0ca4*/ 	.word	0x00025fc0


	//   ....[160]....
        /*0ca8*/ 	.word	0x00026030


	//   ....[161]....
        /*0cac*/ 	.word	0x00026090


	//   ....[162]....
        /*0cb0*/ 	.word	0x00026120


	//   ....[163]....
        /*0cb4*/ 	.word	0x00026180


	//   ....[164]....
        /*0cb8*/ 	.word	0x000261f0


	//   ....[165]....
        /*0cbc*/ 	.word	0x00026250


	//   ....[166]....
        /*0cc0*/ 	.word	0x000262f0


	//   ....[167]....
        /*0cc4*/ 	.word	0x00026350


	//   ....[168]....
        /*0cc8*/ 	.word	0x000263e0


	//   ....[169]....
        /*0ccc*/ 	.word	0x00026440


	//   ....[170]....
        /*0cd0*/ 	.word	0x000264f0


	//   ....[171]....
        /*0cd4*/ 	.word	0x00026550


	//   ....[172]....
        /*0cd8*/ 	.word	0x000265c0


	//   ....[173]....
        /*0cdc*/ 	.word	0x00026620


	//   ....[174]....
        /*0ce0*/ 	.word	0x000266b0


	//   ....[175]....
        /*0ce4*/ 	.word	0x00026710


	//   ....[176]....
        /*0ce8*/ 	.word	0x00026780


	//   ....[177]....
        /*0cec*/ 	.word	0x000267e0


	//   ....[178]....
        /*0cf0*/ 	.word	0x00026870


	//   ....[179]....
        /*0cf4*/ 	.word	0x000268d0


	//   ....[180]....
        /*0cf8*/ 	.word	0x00026940


	//   ....[181]....
        /*0cfc*/ 	.word	0x000269a0


	//   ....[182]....
        /*0d00*/ 	.word	0x00026a20


	//   ....[183]....
        /*0d04*/ 	.word	0x00026a80


	//   ....[184]....
        /*0d08*/ 	.word	0x00026af0


	//   ....[185]....
        /*0d0c*/ 	.word	0x00026b50


	//   ....[186]....
        /*0d10*/ 	.word	0x00026bd0


	//   ....[187]....
        /*0d14*/ 	.word	0x00026c30


	//   ....[188]....
        /*0d18*/ 	.word	0x00026ca0


	//   ....[189]....
        /*0d1c*/ 	.word	0x00026d00


	//   ....[190]....
        /*0d20*/ 	.word	0x00026d60


	//   ....[191]....
        /*0d24*/ 	.word	0x00026de0


	//   ....[192]....
        /*0d28*/ 	.word	0x00026e70


	//   ....[193]....
        /*0d2c*/ 	.word	0x00027020


	//   ....[194]....
        /*0d30*/ 	.word	0x00027300


	//   ....[195]....
        /*0d34*/ 	.word	0x00027750


	//   ....[196]....
        /*0d38*/ 	.word	0x000277f0


	//   ....[197]....
        /*0d3c*/ 	.word	0x00027920


	//   ....[198]....
        /*0d40*/ 	.word	0x00027990


	//   ....[199]....
        /*0d44*/ 	.word	0x00027a00


	//   ....[200]....
        /*0d48*/ 	.word	0x00027a70


	//   ....[201]....
        /*0d4c*/ 	.word	0x00027ae0


	//   ....[202]....
        /*0d50*/ 	.word	0x00027b60


	//   ....[203]....
        /*0d54*/ 	.word	0x00027bf0


	//   ....[204]....
        /*0d58*/ 	.word	0x00027c90


	//   ....[205]....
        /*0d5c*/ 	.word	0x00027d00


	//   ....[206]....
        /*0d60*/ 	.word	0x00027d70


	//   ....[207]....
        /*0d64*/ 	.word	0x00027de0


	//   ....[208]....
        /*0d68*/ 	.word	0x00027e60


	//   ....[209]....
        /*0d6c*/ 	.word	0x00027ed0


	//   ....[210]....
        /*0d70*/ 	.word	0x00027f70


	//   ....[211]....
        /*0d74*/ 	.word	0x00028000


	//   ....[212]....
        /*0d78*/ 	.word	0x00028120


	//----- nvinfo : EIATTR_REG_RECONFIG
	.align		4
.L_152:
        /*0d7c*/ 	.byte	0x01, 0x54
	.zero		2


	//----- nvinfo : EIATTR_SYSCALL_OFFSETS
	.align		4
        /*0d80*/ 	.byte	0x04, 0x46
        /*0d82*/ 	.short	(.L_154 - .L_153)


	//   ....[0]....
.L_153:
        /*0d84*/ 	.word	0x00001800


	//   ....[1]....
        /*0d88*/ 	.word	0x00001950


	//   ....[2]....
        /*0d8c*/ 	.word	0x0000c430


	//   ....[3]....
        /*0d90*/ 	.word	0x0000cb00


	//   ....[4]....
        /*0d94*/ 	.word	0x000205f0


	//   ....[5]....
        /*0d98*/ 	.word	0x000207a0


	//   ....[6]....
        /*0d9c*/ 	.word	0x000208e0


	//   ....[7]....
        /*0da0*/ 	.word	0x00020a10


	//----- nvinfo : EIATTR_MBARRIER_INSTR_OFFSETS
	.align		4
.L_154:
        /*0da4*/ 	.byte	0x04, 0x39
        /*0da6*/ 	.short	(.L_156 - .L_155)


	//   ....[0]....
.L_155:
        /*0da8*/ 	.word	0x00000300
        /*0dac*/ 	.word	0x000000ff
        /*0db0*/ 	.word	0x00038800
        /*0db4*/ 	.short	0x0100
        /*0db6*/ 	.byte	0x08
	.zero		1


	//   ....[1]....
        /*0db8*/ 	.word	0x00000310
        /*0dbc*/ 	.word	0x000000ff
        /*0dc0*/ 	.word	0x00038820
        /*0dc4*/ 	.short	0x0100
        /*0dc6*/ 	.byte	0x08
	.zero		1


	//   ....[2]....
        /*0dc8*/ 	.word	0x00000400
        /*0dcc*/ 	.word	0x000000ff
        /*0dd0*/ 	.word	0x00038830
        /*0dd4*/ 	.short	0x0100
        /*0dd6*/ 	.byte	0x08
	.zero		1


	//   ....[3]....
        /*0dd8*/ 	.word	0x00000410
        /*0ddc*/ 	.word	0x000000ff
        /*0de0*/ 	.word	0x00038840
        /*0de4*/ 	.short	0x0100
        /*0de6*/ 	.byte	0x08
	.zero		1


	//   ....[4]....
        /*0de8*/ 	.word	0x00000420
        /*0dec*/ 	.word	0x000000ff
        /*0df0*/ 	.word	0x00038838
        /*0df4*/ 	.short	0x0100
        /*0df6*/ 	.byte	0x08
	.zero		1


	//   ....[5]....
        /*0df8*/ 	.word	0x00000430
        /*0dfc*/ 	.word	0x000000ff
        /*0e00*/ 	.word	0x00038848
        /*0e04*/ 	.short	0x0100
        /*0e06*/ 	.byte	0x08
	.zero		1


	//   ....[6]....
        /*0e08*/ 	.word	0x00000560
        /*0e0c*/ 	.word	0x000000ff
        /*0e10*/ 	.word	0x00038850
        /*0e14*/ 	.short	0x0100
        /*0e16*/ 	.byte	0x08
	.zero		1


	//   ....[7]....
        /*0e18*/ 	.word	0x00000570
        /*0e1c*/ 	.word	0x000000ff
        /*0e20*/ 	.word	0x00038860
        /*0e24*/ 	.short	0x0100
        /*0e26*/ 	.byte	0x08
	.zero		1


	//   ....[8]....
        /*0e28*/ 	.word	0x00000580
        /*0e2c*/ 	.word	0x000000ff
        /*0e30*/ 	.word	0x00038858
        /*0e34*/ 	.short	0x0100
        /*0e36*/ 	.byte	0x08
	.zero		1


	//   ....[9]....
        /*0e38*/ 	.word	0x00000590
        /*0e3c*/ 	.word	0x000000ff
        /*0e40*/ 	.word	0x00038868
        /*0e44*/ 	.short	0x0100
        /*0e46*/ 	.byte	0x08
	.zero		1


	//   ....[10]....
        /*0e48*/ 	.word	0x00000680
        /*0e4c*/ 	.word	0x000000ff
        /*0e50*/ 	.word	0x00038870
        /*0e54*/ 	.short	0x0100
        /*0e56*/ 	.byte	0x06
	.zero		1


	//   ....[11]....
        /*0e58*/ 	.word	0x00000690
        /*0e5c*/ 	.word	0x000000ff
        /*0e60*/ 	.word	0x00038880
        /*0e64*/ 	.short	0x0100
        /*0e66*/ 	.byte	0x06
	.zero		1


	//   ....[12]....
        /*0e68*/ 	.word	0x000006a0
        /*0e6c*/ 	.word	0x000000ff
        /*0e70*/ 	.word	0x00038878
        /*0e74*/ 	.short	0x0100
        /*0e76*/ 	.byte	0x06
	.zero		1


	//   ....[13]....
        /*0e78*/ 	.word	0x000006b0
        /*0e7c*/ 	.word	0x000000ff
        /*0e80*/ 	.word	0x00038888
        /*0e84*/ 	.short	0x0100
        /*0e86*/ 	.byte	0x06
	.zero		1


	//   ....[14]....
        /*0e88*/ 	.word	0x000007e0
        /*0e8c*/ 	.word	0x000000ff
        /*0e90*/ 	.word	0x00038890
        /*0e94*/ 	.short	0x0100
        /*0e96*/ 	.byte	0x08
	.zero		1


	//   ....[15]....
        /*0e98*/ 	.word	0x000007f0
        /*0e9c*/ 	.word	0x000000ff
        /*0ea0*/ 	.word	0x000388a0
        /*0ea4*/ 	.short	0x0100
        /*0ea6*/ 	.byte	0x08
	.zero		1


	//   ....[16]....
        /*0ea8*/ 	.word	0x00000800
        /*0eac*/ 	.word	0x000000ff
        /*0eb0*/ 	.word	0x00038898
        /*0eb4*/ 	.short	0x0100
        /*0eb6*/ 	.byte	0x08
	.zero		1


	//   ....[17]....
        /*0eb8*/ 	.word	0x00000810
        /*0ebc*/ 	.word	0x000000ff
        /*0ec0*/ 	.word	0x000388a8
        /*0ec4*/ 	.short	0x0100
        /*0ec6*/ 	.byte	0x08
	.zero		1


	//   ....[18]....
        /*0ec8*/ 	.word	0x00000940
        /*0ecc*/ 	.word	0x000000ff
        /*0ed0*/ 	.word	0x000388b0
        /*0ed4*/ 	.short	0x0100
        /*0ed6*/ 	.byte	0x08
	.zero		1


	//   ....[19]....
        /*0ed8*/ 	.word	0x00000950
        /*0edc*/ 	.word	0x000000ff
        /*0ee0*/ 	.word	0x000388c0
        /*0ee4*/ 	.short	0x0100
        /*0ee6*/ 	.byte	0x08
	.zero		1


	//   ....[20]....
        /*0ee8*/ 	.word	0x00000960
        /*0eec*/ 	.word	0x000000ff
        /*0ef0*/ 	.word	0x000388b8
        /*0ef4*/ 	.short	0x0100
        /*0ef6*/ 	.byte	0x08
	.zero		1


	//   ....[21]....
        /*0ef8*/ 	.word	0x00000970
        /*0efc*/ 	.word	0x000000ff
        /*0f00*/ 	.word	0x000388c8
        /*0f04*/ 	.short	0x0100
        /*0f06*/ 	.byte	0x08
	.zero		1


	//   ....[22]....
        /*0f08*/ 	.word	0x00002e60
        /*0f0c*/ 	.word	0x0000006d
        /*0f10*/ 	.word	0x00038890
        /*0f14*/ 	.short	0x010a
        /*0f16*/ 	.byte	0x3f
	.zero		1


	//   ....[23]....
        /*0f18*/ 	.word	0x00006fd0
        /*0f1c*/ 	.word	0x0000006d
        /*0f20*/ 	.word	0x00038890
        /*0f24*/ 	.short	0x010a
        /*0f26*/ 	.byte	0x3f
	.zero		1


	//   ....[24]....
        /*0f28*/ 	.word	0x0000b080
        /*0f2c*/ 	.word	0x0000006d
        /*0f30*/ 	.word	0x00038890
        /*0f34*/ 	.short	0x010a
        /*0f36*/ 	.byte	0x3f
	.zero		1


	//   ....[25]....
        /*0f38*/ 	.word	0x0000b5d0
        /*0f3c*/ 	.word	0x00000030
        /*0f40*/ 	.word	0x00000000
        /*0f44*/ 	.short	0x0101
        /*0f46*/ 	.byte	0x3f
	.zero		1


	//   ....[26]....
        /*0f48*/ 	.word	0x0000b610
        /*0f4c*/ 	.word	0x0000006d
        /*0f50*/ 	.word	0x000388b0
        /*0f54*/ 	.short	0x010a
        /*0f56*/ 	.byte	0x3f
	.zero		1


	//   ....[27]....
        /*0f58*/ 	.word	0x0000bbe0
        /*0f5c*/ 	.word	0x0000006d
        /*0f60*/ 	.word	0x00000000
        /*0f64*/ 	.short	0x0101
        /*0f66*/ 	.byte	0x3f
	.zero		1


	//   ....[28]....
        /*0f68*/ 	.word	0x0000c750
        /*0f6c*/ 	.word	0x00000013
        /*0f70*/ 	.word	0x00038800
        /*0f74*/ 	.short	0x010a
        /*0f76*/ 	.byte	0x3f
	.zero		1


	//   ....[29]....
        /*0f78*/ 	.word	0x0000c7a0
        /*0f7c*/ 	.word	0x00000013
        /*0f80*/ 	.word	0x00038800
        /*0f84*/ 	.short	0x010a
        /*0f86*/ 	.byte	0x3f
	.zero		1


	//   ....[30]....
        /*0f88*/ 	.word	0x0000ce30
        /*0f8c*/ 	.word	0x00000013
        /*0f90*/ 	.word	0x00038800
        /*0f94*/ 	.short	0x010a
        /*0f96*/ 	.byte	0x3f
	.zero		1


	//   ....[31]....
        /*0f98*/ 	.word	0x00010310
        /*0f9c*/ 	.word	0x00000013
        /*0fa0*/ 	.word	0x00038800
        /*0fa4*/ 	.short	0x010a
        /*0fa6*/ 	.byte	0x3f
	.zero		1


	//   ....[32]....
        /*0fa8*/ 	.word	0x000138e0
        /*0fac*/ 	.word	0x00000000
        /*0fb0*/ 	.word	0x00038830
        /*0fb4*/ 	.short	0x010a
        /*0fb6*/ 	.byte	0x3f
	.zero		1


	//   ....[33]....
        /*0fb8*/ 	.word	0x00013990
        /*0fbc*/ 	.word	0x00000000
        /*0fc0*/ 	.word	0x00038830
        /*0fc4*/ 	.short	0x010a
        /*0fc6*/ 	.byte	0x3f
	.zero		1


	//   ....[34]....
        /*0fc8*/ 	.word	0x000146b0
        /*0fcc*/ 	.word	0x00000000
        /*0fd0*/ 	.word	0x00000000
        /*0fd4*/ 	.short	0x0101
        /*0fd6*/ 	.byte	0x3f
	.zero		1


	//   ....[35]....
        /*0fd8*/ 	.word	0x00016d50
        /*0fdc*/ 	.word	0x00000006
        /*0fe0*/ 	.word	0x00038830
        /*0fe4*/ 	.short	0x010a
        /*0fe6*/ 	.byte	0x3f
	.zero		1


	//   ....[36]....
        /*0fe8*/ 	.word	0x00016da0
        /*0fec*/ 	.word	0x00000006
        /*0ff0*/ 	.word	0x00038830
        /*0ff4*/ 	.short	0x010a
        /*0ff6*/ 	.byte	0x3f
	.zero		1


	//   ....[37]....
        /*0ff8*/ 	.word	0x000171e0
        /*0ffc*/ 	.word	0x00000005
        /*1000*/ 	.word	0x00038850
        /*1004*/ 	.short	0x010a
        /*1006*/ 	.byte	0x3f
	.zero		1


	//   ....[38]....
        /*1008*/ 	.word	0x00017220
        /*100c*/ 	.word	0x00000005
        /*1010*/ 	.word	0x00038850
        /*1014*/ 	.short	0x010a
        /*1016*/ 	.byte	0x3f
	.zero		1


	//   ....[39]....
        /*1018*/ 	.word	0x00018d60
        /*101c*/ 	.word	0x000000d4
        /*1020*/ 	.word	0x00000000
        /*1024*/ 	.short	0x0101
        /*1026*/ 	.byte	0x3f
	.zero		1


	//   ....[40]....
        /*1028*/ 	.word	0x00019320
        /*102c*/ 	.word	0x0000000b
        /*1030*/ 	.word	0x00000000
        /*1034*/ 	.short	0x0101
        /*1036*/ 	.byte	0x3f
	.zero		1


	//   ....[41]....
        /*1038*/ 	.word	0x00019970
        /*103c*/ 	.word	0x0000000b
        /*1040*/ 	.word	0x00038850
        /*1044*/ 	.short	0x010a
        /*1046*/ 	.byte	0x3f
	.zero		1


	//   ....[42]....
        /*1048*/ 	.word	0x000199f0
        /*104c*/ 	.word	0x0000000b
        /*1050*/ 	.word	0x00038850
        /*1054*/ 	.short	0x010a
        /*1056*/ 	.byte	0x3f
	.zero		1


	//   ....[43]....
        /*1058*/ 	.word	0x00019ff0
        /*105c*/ 	.word	0x00000013
        /*1060*/ 	.word	0x00000000
        /*1064*/ 	.short	0x0101
        /*1066*/ 	.byte	0x3f
	.zero		1


	//   ....[44]....
        /*1068*/ 	.word	0x0001cd30
        /*106c*/ 	.word	0x00000000
        /*1070*/ 	.word	0x00000000
        /*1074*/ 	.short	0x0101
        /*1076*/ 	.byte	0x3f
	.zero		1


	//   ....[45]....
        /*1078*/ 	.word	0x0001f320
        /*107c*/ 	.word	0x0000000b
        /*1080*/ 	.word	0x00038820
        /*1084*/ 	.short	0x010a
        /*1086*/ 	.byte	0x3f
	.zero		1


	//   ....[46]....
        /*1088*/ 	.word	0x0001f3f0
        /*108c*/ 	.word	0x00000008
        /*1090*/ 	.word	0x000388a0
        /*1094*/ 	.short	0x010a
        /*1096*/ 	.byte	0x3f
	.zero		1


	//   ....[47]....
        /*1098*/ 	.word	0x0001f730
        /*109c*/ 	.word	0x00000008
        /*10a0*/ 	.word	0x000388c0
        /*10a4*/ 	.short	0x010a
        /*10a6*/ 	.byte	0x3f
	.zero		1


	//   ....[48]....
        /*10a8*/ 	.word	0x0001fc00
        /*10ac*/ 	.word	0x00000007
        /*10b0*/ 	.word	0x000388a0
        /*10b4*/ 	.short	0x010a
        /*10b6*/ 	.byte	0x3f
	.zero		1


	//   ....[49]....
        /*10b8*/ 	.word	0x0001ff20
        /*10bc*/ 	.word	0x00000007
        /*10c0*/ 	.word	0x000388c0
        /*10c4*/ 	.short	0x010a
        /*10c6*/ 	.byte	0x3f
	.zero		1


	//   ....[50]....
        /*10c8*/ 	.word	0x000210f0
        /*10cc*/ 	.word	0x00000006
        /*10d0*/ 	.word	0x00038880
        /*10d4*/ 	.short	0x010a
        /*10d6*/ 	.byte	0x3f
	.zero		1


	//   ....[51]....
        /*10d8*/ 	.word	0x00021320
        /*10dc*/ 	.word	0x00000006
        /*10e0*/ 	.word	0x00038840
        /*10e4*/ 	.short	0x010a
        /*10e6*/ 	.byte	0x3f
	.zero		1


	//   ....[52]....
        /*10e8*/ 	.word	0x00021790
        /*10ec*/ 	.word	0x00000004
        /*10f0*/ 	.word	0x00038820
        /*10f4*/ 	.short	0x010a
        /*10f6*/ 	.byte	0x3f
	.zero		1


	//   ....[53]....
        /*10f8*/ 	.word	0x00021ad0
        /*10fc*/ 	.word	0x00000005
        /*1100*/ 	.word	0x00038880
        /*1104*/ 	.short	0x010a
        /*1106*/ 	.byte	0x3f
	.zero		1


	//   ....[54]....
        /*1108*/ 	.word	0x00021e40
        /*110c*/ 	.word	0x00000005
        /*1110*/ 	.word	0x00038840
        /*1114*/ 	.short	0x010a
        /*1116*/ 	.byte	0x3f
	.zero		1


	//   ....[55]....
        /*1118*/ 	.word	0x00022230
        /*111c*/ 	.word	0x00000004
        /*1120*/ 	.word	0x00038870
        /*1124*/ 	.short	0x010a
        /*1126*/ 	.byte	0x3f
	.zero		1


	//   ....[56]....
        /*1128*/ 	.word	0x000222c0
        /*112c*/ 	.word	0x00000004
        /*1130*/ 	.word	0x00038860
        /*1134*/ 	.short	0x010a
        /*1136*/ 	.byte	0x3f
	.zero		1


	//   ....[57]....
        /*1138*/ 	.word	0x00022b90
        /*113c*/ 	.word	0x00000003
        /*1140*/ 	.word	0x00038850
        /*1144*/ 	.short	0x0101
        /*1146*/ 	.byte	0x3f
	.zero		1


	//   ....[58]....
        /*1148*/ 	.word	0x00022bd0
        /*114c*/ 	.word	0x00000003
        /*1150*/ 	.word	0x00000000
        /*1154*/ 	.short	0x0101
        /*1156*/ 	.byte	0x3f
	.zero		1


	//   ....[59]....
        /*1158*/ 	.word	0x00022dc0
        /*115c*/ 	.word	0x00000015
        /*1160*/ 	.word	0x00038870
        /*1164*/ 	.short	0x010a
        /*1166*/ 	.byte	0x3f
	.zero		1


	//   ....[60]....
        /*1168*/ 	.word	0x00022e50
        /*116c*/ 	.word	0x00000015
        /*1170*/ 	.word	0x00038860
        /*1174*/ 	.short	0x010a
        /*1176*/ 	.byte	0x3f
	.zero		1


	//   ....[61]....
        /*1178*/ 	.word	0x00023690
        /*117c*/ 	.word	0x00000015
        /*1180*/ 	.word	0x00038850
        /*1184*/ 	.short	0x0101
        /*1186*/ 	.byte	0x3f
	.zero		1


	//   ....[62]....
        /*1188*/ 	.word	0x000236e0
        /*118c*/ 	.word	0x00000000
        /*1190*/ 	.word	0x00000000
        /*1194*/ 	.short	0x0101
        /*1196*/ 	.byte	0x3f
	.zero		1


	//   ....[63]....
        /*1198*/ 	.word	0x00024340
        /*119c*/ 	.word	0x00000000
        /*11a0*/ 	.word	0x00038820
        /*11a4*/ 	.short	0x010a
        /*11a6*/ 	.byte	0x3f
	.zero		1


	//   ....[64]....
        /*11a8*/ 	.word	0x000244f0
        /*11ac*/ 	.word	0x00000006
        /*11b0*/ 	.word	0x00000000
        /*11b4*/ 	.short	0x010a
        /*11b6*/ 	.byte	0x3f
	.zero		1


	//   ....[65]....
        /*11b8*/ 	.word	0x00024560
        /*11bc*/ 	.word	0x00000007
        /*11c0*/ 	.word	0x00000000
        /*11c4*/ 	.short	0x010a
        /*11c6*/ 	.byte	0x3f
	.zero		1


	//   ....[66]....
        /*11c8*/ 	.word	0x000245c0
        /*11cc*/ 	.word	0x00000004
        /*11d0*/ 	.word	0x00038860
        /*11d4*/ 	.short	0x010a
        /*11d6*/ 	.byte	0x3f
	.zero		1


	//   ....[67]....
        /*11d8*/ 	.word	0x00024610
        /*11dc*/ 	.word	0x00000003
        /*11e0*/ 	.word	0x00038860
        /*11e4*/ 	.short	0x010a
        /*11e6*/ 	.byte	0x3f
	.zero		1


	//   ....[68]....
        /*11e8*/ 	.word	0x00024650
        /*11ec*/ 	.word	0x00000004
        /*11f0*/ 	.word	0x00038880
        /*11f4*/ 	.short	0x010a
        /*11f6*/ 	.byte	0x3f
	.zero		1


	//   ....[69]....
        /*11f8*/ 	.word	0x00024670
        /*11fc*/ 	.word	0x00000003
        /*1200*/ 	.word	0x00038880
        /*1204*/ 	.short	0x010a
        /*1206*/ 	.byte	0x3f
	.zero		1


	//   ....[70]....
        /*1208*/ 	.word	0x000246d0
        /*120c*/ 	.word	0x0000006d
        /*1210*/ 	.word	0x00038890
        /*1214*/ 	.short	0x010a
        /*1216*/ 	.byte	0x3f
	.zero		1


	//   ....[71]....
        /*1218*/ 	.word	0x00024720
        /*121c*/ 	.word	0x0000006d
        /*1220*/ 	.word	0x00038890
        /*1224*/ 	.short	0x010a
        /*1226*/ 	.byte	0x3f
	.zero		1


	//   ....[72]....
        /*1228*/ 	.word	0x00024770
        /*122c*/ 	.word	0x0000006d
        /*1230*/ 	.word	0x00038890
        /*1234*/ 	.short	0x010a
        /*1236*/ 	.byte	0x3f
	.zero		1


	//   ....[73]....
        /*1238*/ 	.word	0x000247c0
        /*123c*/ 	.word	0x0000006d
        /*1240*/ 	.word	0x000388b0
        /*1244*/ 	.short	0x010a
        /*1246*/ 	.byte	0x3f
	.zero		1


	//   ....[74]....
        /*1248*/ 	.word	0x00024b30
        /*124c*/ 	.word	0x00000013
        /*1250*/ 	.word	0x00038800
        /*1254*/ 	.short	0x010a
        /*1256*/ 	.byte	0x3f
	.zero		1


	//   ....[75]....
        /*1258*/ 	.word	0x00024e00
        /*125c*/ 	.word	0x00000013
        /*1260*/ 	.word	0x00038800
        /*1264*/ 	.short	0x010a
        /*1266*/ 	.byte	0x3f
	.zero		1


	//   ....[76]....
        /*1268*/ 	.word	0x00024e50
        /*126c*/ 	.word	0x00000000
        /*1270*/ 	.word	0x00038830
        /*1274*/ 	.short	0x010a
        /*1276*/ 	.byte	0x3f
	.zero		1


	//   ....[77]....
        /*1278*/ 	.word	0x00024ea0
        /*127c*/ 	.word	0x00000006
        /*1280*/ 	.word	0x00038830
        /*1284*/ 	.short	0x010a
        /*1286*/ 	.byte	0x3f
	.zero		1


	//   ....[78]....
        /*1288*/ 	.word	0x00024ef0
        /*128c*/ 	.word	0x00000005
        /*1290*/ 	.word	0x00038850
        /*1294*/ 	.short	0x010a
        /*1296*/ 	.byte	0x3f
	.zero		1


	//   ....[79]....
        /*1298*/ 	.word	0x00024f40
        /*129c*/ 	.word	0x0000000b
        /*12a0*/ 	.word	0x00038850
        /*12a4*/ 	.short	0x010a
        /*12a6*/ 	.byte	0x3f
	.zero		1


	//   ....[80]....
        /*12a8*/ 	.word	0x000270e0
        /*12ac*/ 	.word	0x0000000b
        /*12b0*/ 	.word	0x00038820
        /*12b4*/ 	.short	0x010a
        /*12b6*/ 	.byte	0x3f
	.zero		1


	//   ....[81]....
        /*12b8*/ 	.word	0x00027130
        /*12bc*/ 	.word	0x00000008
        /*12c0*/ 	.word	0x000388a0
        /*12c4*/ 	.short	0x010a
        /*12c6*/ 	.byte	0x3f
	.zero		1


	//   ....[82]....
        /*12c8*/ 	.word	0x00027180
        /*12cc*/ 	.word	0x00000008
        /*12d0*/ 	.word	0x000388c0
        /*12d4*/ 	.short	0x010a
        /*12d6*/ 	.byte	0x3f
	.zero		1


	//   ....[83]....
        /*12d8*/ 	.word	0x000271d0
        /*12dc*/ 	.word	0x00000007
        /*12e0*/ 	.word	0x000388a0
        /*12e4*/ 	.short	0x010a
        /*12e6*/ 	.byte	0x3f
	.zero		1


	//   ....[84]....
        /*12e8*/ 	.word	0x00027220
        /*12ec*/ 	.word	0x00000007
        /*12f0*/ 	.word	0x000388c0
        /*12f4*/ 	.short	0x010a
        /*12f6*/ 	.byte	0x3f
	.zero		1


	//   ....[85]....
        /*12f8*/ 	.word	0x000273c0
        /*12fc*/ 	.word	0x00000006
        /*1300*/ 	.word	0x00038880
        /*1304*/ 	.short	0x010a
        /*1306*/ 	.byte	0x3f
	.zero		1


	//   ....[86]....
        /*1308*/ 	.word	0x00027410
        /*130c*/ 	.word	0x00000006
        /*1310*/ 	.word	0x00038840
        /*1314*/ 	.short	0x010a
        /*1316*/ 	.byte	0x3f
	.zero		1


	//   ....[87]....
        /*1318*/ 	.word	0x00027490
        /*131c*/ 	.word	0x00000004
        /*1320*/ 	.word	0x00038820
        /*1324*/ 	.short	0x010a
        /*1326*/ 	.byte	0x3f
	.zero		1


	//   ....[88]....
        /*1328*/ 	.word	0x000274e0
        /*132c*/ 	.word	0x00000005
        /*1330*/ 	.word	0x00038880
        /*1334*/ 	.short	0x010a
        /*1336*/ 	.byte	0x3f
	.zero		1


	//   ....[89]....
        /*1338*/ 	.word	0x00027530
        /*133c*/ 	.word	0x00000005
        /*1340*/ 	.word	0x00038840
        /*1344*/ 	.short	0x010a
        /*1346*/ 	.byte	0x3f
	.zero		1


	//   ....[90]....
        /*1348*/ 	.word	0x00027590
        /*134c*/ 	.word	0x00000004
        /*1350*/ 	.word	0x00038870
        /*1354*/ 	.short	0x010a
        /*1356*/ 	.byte	0x3f
	.zero		1


	//   ....[91]....
        /*1358*/ 	.word	0x000275f0
        /*135c*/ 	.word	0x00000004
        /*1360*/ 	.word	0x00038860
        /*1364*/ 	.short	0x010a
        /*1366*/ 	.byte	0x3f
	.zero		1


	//   ....[92]....
        /*1368*/ 	.word	0x00027640
        /*136c*/ 	.word	0x00000015
        /*1370*/ 	.word	0x00038870
        /*1374*/ 	.short	0x010a
        /*1376*/ 	.byte	0x3f
	.zero		1


	//   ....[93]....
        /*1378*/ 	.word	0x00027690
        /*137c*/ 	.word	0x00000015
        /*1380*/ 	.word	0x00038860
        /*1384*/ 	.short	0x010a
        /*1386*/ 	.byte	0x3f
	.zero		1


	//   ....[94]....
        /*1388*/ 	.word	0x00028040
        /*138c*/ 	.word	0x00000000
        /*1390*/ 	.word	0x00038820
        /*1394*/ 	.short	0x010a
        /*1396*/ 	.byte	0x3f
	.zero		1


	//   ....[95]....
        /*1398*/ 	.word	0x000281e0
        /*139c*/ 	.word	0x00000006
        /*13a0*/ 	.word	0x00000000
        /*13a4*/ 	.short	0x010a
        /*13a6*/ 	.byte	0x3f
	.zero		1


	//   ....[96]....
        /*13a8*/ 	.word	0x00028230
        /*13ac*/ 	.word	0x00000007
        /*13b0*/ 	.word	0x00000000
        /*13b4*/ 	.short	0x010a
        /*13b6*/ 	.byte	0x3f
	.zero		1


	//   ....[97]....
        /*13b8*/ 	.word	0x00028280
        /*13bc*/ 	.word	0x00000004
        /*13c0*/ 	.word	0x00038860
        /*13c4*/ 	.short	0x010a
        /*13c6*/ 	.byte	0x3f
	.zero		1


	//   ....[98]....
        /*13c8*/ 	.word	0x000282d0
        /*13cc*/ 	.word	0x00000003
        /*13d0*/ 	.word	0x00038860
        /*13d4*/ 	.short	0x010a
        /*13d6*/ 	.byte	0x3f
	.zero		1


	//   ....[99]....
        /*13d8*/ 	.word	0x00028320
        /*13dc*/ 	.word	0x00000004
        /*13e0*/ 	.word	0x00038880
        /*13e4*/ 	.short	0x010a
        /*13e6*/ 	.byte	0x3f
	.zero		1


	//----- nvinfo : EIATTR_NUM_MBARRIERS
	.align		4
.L_156:
        /*13e8*/ 	.byte	0x03, 0x38
        /*13ea*/ 	.short	0x0016


	//----- nvinfo : EIATTR_EXIT_INSTR_OFFSETS
	.align		4
        /*13ec*/ 	.byte	0x04, 0x1c
        /*13ee*/ 	.short	(.L_158 - .L_157)


	//   ....[0]....
.L_157:
        /*13f0*/ 	.word	0x000246c0


	//----- nvinfo : EIATTR_MAX_THREADS
	.align		4
.L_158:
        /*13f4*/ 	.byte	0x04, 0x05
        /*13f6*/ 	.short	(.L_160 - .L_159)
.L_159:
        /*13f8*/ 	.word	0x00000180
        /*13fc*/ 	.word	0x00000001
        /*1400*/ 	.word	0x00000001


	//----- nvinfo : EIATTR_CRS_STACK_SIZE
	.align		4
.L_160:
        /*1404*/ 	.byte	0x04, 0x1e
        /*1406*/ 	.short	(.L_162 - .L_161)
.L_161:
        /*1408*/ 	.word	0x00000000


	//----- nvinfo : EIATTR_CBANK_PARAM_SIZE
	.align		4
.L_162:
        /*140c*/ 	.byte	0x03, 0x19
        /*140e*/ 	.short	0x0a70


	//----- nvinfo : EIATTR_PARAM_CBANK
	.align		4
        /*1410*/ 	.byte	0x04, 0x0a
        /*1412*/ 	.short	(.L_164 - .L_163)
	.align		4
.L_163:
        /*1414*/ 	.word	index@(.nv.constant0._ZN7cutlass13device_kernelIN5flash11enable_sm90INS1_16FlashAttnFwdSm90INS1_25CollectiveMainloopFwdSm90ILi2EN4cute5tupleIJNS5_1CILi1EEES8_S8_EEENS6_IJNS7_ILi128EEESA_NS7_ILi256EEEEEELi256ENS_12float_e4m3_tEfNS_4arch4Sm90ELb0ELb0ELb1ELb1ELb0ELb1ELb0ELb1ELb1ELb0ELb0ELb0EEENS1_21CollectiveEpilogueFwdINS6_IJSA_SB_SA_EEES9_NS_10bfloat16_tESF_Li256ELb1ELb0ELb0ELb1EEENS1_36VarlenDynamicPersistentTileSchedulerILi128ELi128ELi256ELi128ELb0ELb0ELb1ELb0ELb1ELb1EEEEEEEEEvNT_6ParamsE)
        /*1418*/ 	.short	0x0210
        /*141a*/ 	.short	0x0a70


	//----- nvinfo : EIATTR_SW_WAR
	.align		4
.L_164:
        /*141c*/ 	.byte	0x04, 0x36
        /*141e*/ 	.short	(.L_166 - .L_165)
.L_165:
        /*1420*/ 	.word	0x00000008
.L_166:


//--------------------- .nv.info._ZN7cutlass13device_kernelIN5flash11enable_sm90INS1_16FlashAttnFwdSm90INS1_25CollectiveMainloopFwdSm90ILi2EN4cute5tupleIJNS5_1CILi1EEES8_S8_EEENS6_IJNS7_ILi128EEENS7_ILi64EEENS7_ILi256EEEEEELi256ENS_12float_e4m3_tEfNS_4arch4Sm90ELb0ELb1ELb1ELb0ELb0ELb0ELb0ELb1ELb1ELb0ELb0ELb0EEENS1_21CollectiveEpilogueFwdINS6_IJSA_SC_SB_EEES9_NS_10bfloat16_tESG_Li256ELb0ELb0ELb0ELb1EEENS1_30DynamicPersistentTileSchedulerILi256ELi128ELb0ELb0ELb1EEEEEEEEEvNT_6ParamsE --------------------------
	.section	.nv.info._ZN7cutlass13device_kernelIN5flash11enable_sm90INS1_16FlashAttnFwdSm90INS1_25CollectiveMainloopFwdSm90ILi2EN4cute5tupleIJNS5_1CILi1EEES8_S8_EEENS6_IJNS7_ILi128EEENS7_ILi64EEENS7_ILi256EEEEEELi256ENS_12float_e4m3_tEfNS_4arch4Sm90ELb0ELb1ELb1ELb0ELb0ELb0ELb0ELb1ELb1ELb0ELb0ELb0EEENS1_21CollectiveEpilogueFwdINS6_IJSA_SC_SB_EEES9_NS_10bfloat16_tESG_Li256ELb0ELb0ELb0ELb1EEENS1_30DynamicPersistentTileSchedulerILi256ELi128ELb0ELb0ELb1EEEEEEEEEvNT_6ParamsE,"",@"SHT_CUDA_INFO"
	.sectionflags	@""
	.align	4


	//----- nvinfo : EIATTR_CUDA_API_VERSION
	.align		4
        /*0000*/ 	.byte	0x04, 0x37
        /*0002*/ 	.short	(.L_168 - .L_167)
.L_167:
        /*0004*/ 	.word	0x00000082


	//----- nvinfo : EIATTR_KPARAM_INFO
	.align		4
.L_168:
        /*0008*/ 	.byte	0x04, 0x17
        /*000a*/ 	.short	(.L_170 - .L_169)
.L_169:
        /*000c*/ 	.word	0x00000000
        /*0010*/ 	.short	0x0000
        /*0012*/ 	.short	0x0070
        /*0014*/ 	.byte	0x00, 0xf0, 0x01, 0x2e


	//----- nvinfo : EIATTR_SPARSE_MMA_MASK
	.align		4
.L_170:
        /*0018*/ 	.byte	0x03, 0x50
        /*001a*/ 	.short	0x0000


	//----- nvinfo : EIATTR_MAXREG_COUNT
	.align		4
        /*001c*/ 	.byte	0x03, 0x1b
        /*001e*/ 	.short	0x00a8


	//----- nvinfo : EIATTR_NUM_BARRIERS
	.align		4
        /*0020*/ 	.byte	0x02, 0x4c
        /*0022*/ 	.byte	0x10
	.zero		1


	//----- nvinfo : EIATTR_EXTERNS
	.align		4
        /*0024*/ 	.byte	0x04, 0x0f
        /*0026*/ 	.short	(.L_172 - .L_171)


	//   ....[0]....
	.align		4
.L_171:
        /*0028*/ 	.word	index@(__assertfail)


	//----- nvinfo : EIATTR_ANNOTATIONS
	.align		4
.L_172:
        /*002c*/ 	.byte	0x04, 0x55
        /*002e*/ 	.short	(.L_174 - .L_173)


	//   ....[0]....
.L_173:
        /* <DEDUP_REMOVED lines=34> */


	//----- nvinfo : EIATTR_MERCURY_ISA_VERSION
	.align		4
.L_174:
        /*0238*/ 	.byte	0x03, 0x5f
        /*023a*/ 	.short	0x0101


	//----- nvinfo : EIATTR_INT_WARP_WIDE_INSTR_OFFSETS
	.align		4
        /*023c*/ 	.byte	0x04, 0x31
        /*023e*/ 	.short	(.L_176 - .L_175)


	//   ....[0]....
.L_175:
        /*0240*/ 	.word	0x00000190


	//   ....[1]....
        /*0244*/ 	.word	0x000001c0


	//   ....[2]....
        /*0248*/ 	.word	0x000001d0


	//   ....[3]....
        /*024c*/ 	.word	0x0000f360


	//   ....[4]....
        /*0250*/ 	.word	0x0000f3f0


	//   ....[5]....
        /*0254*/ 	.word	0x0000faf0


	//   ....[6]....
        /*0258*/ 	.word	0x00011440


	//   ....[7]....
        /*025c*/ 	.word	0x000114d0


	//----- nvinfo : EIATTR_COOP_GROUP_MASK_REGIDS
	.align		4
.L_176:
        /*0260*/ 	.byte	0x04, 0x29
        /*0262*/ 	.short	(.L_178 - .L_177)


	//   ....[0]....
.L_177:
        /*0264*/ 	.word	0xffffffff


	//   ....[1]....
        /*0268*/ 	.word	0xffffffff


	//   ....[2]....
        /*026c*/ 	.word	0xffffffff


	//   ....[3]....
        /*0270*/ 	.word	0xffffffff


	//   ....[4]....
        /*0274*/ 	.word	0xffffffff


	//   ....[5]....
        /*0278*/ 	.word	0xffffffff


	//   ....[6]....
        /*027c*/ 	.word	0xffffffff


	//   ....[7]....
        /*0280*/ 	.word	0xffffffff


	//   ....[8]....
        /*0284*/ 	.word	0xffffffff


	//   ....[9]....
        /*0288*/ 	.word	0xffffffff


	//   ....[10]....
        /*028c*/ 	.word	0xffffffff


	//   ....[11]....
        /*0290*/ 	.word	0xffffffff


	//   ....[12]....
        /*0294*/ 	.word	0xffffffff


	//   ....[13]....
        /*0298*/ 	.word	0xffffffff


	//   ....[14]....
        /*029c*/ 	.word	0xffffffff


	//   ....[15]....
        /*02a0*/ 	.word	0xffffffff


	//   ....[16]....
        /*02a4*/ 	.word	0xffffffff


	//   ....[17]....
        /*02a8*/ 	.word	0xffffffff


	//   ....[18]....
        /*02ac*/ 	.word	0xffffffff


	//   ....[19]....
        /*02b0*/ 	.word	0xffffffff


	//   ....[20]....
        /*02b4*/ 	.word	0xffffffff


	//   ....[21]....
        /*02b8*/ 	.word	0xffffffff


	//   ....[22]....
        /*02bc*/ 	.word	0xffffffff


	//   ....[23]....
        /*02c0*/ 	.word	0xffffffff


	//   ....[24]....
        /*02c4*/ 	.word	0xffffffff


	//   ....[25]....
        /*02c8*/ 	.word	0xffffffff


	//   ....[26]....
        /*02cc*/ 	.word	0xffffffff


	//   ....[27]....
        /*02d0*/ 	.word	0xffffffff


	//   ....[28]....
        /*02d4*/ 	.word	0xffffffff


	//   ....[29]....
        /*02d8*/ 	.word	0xffffffff


	//   ....[30]....
        /*02dc*/ 	.word	0xffffffff


	//   ....[31]....
        /*02e0*/ 	.word	0xffffffff


	//   ....[32]....
        /*02e4*/ 	.word	0xffffffff


	//   ....[33]....
        /*02e8*/ 	.word	0xffffffff


	//   ....[34]....
        /*02ec*/ 	.word	0xffffffff


	//   ....[35]....
        /*02f0*/ 	.word	0xffffffff


	//   ....[36]....
        /*02f4*/ 	.word	0xffffffff


	//   ....[37]....
        /*02f8*/ 	.word	0xffffffff


	//   ....[38]....
        /*02fc*/ 	.word	0xffffffff


	//   ....[39]....
        /*0300*/ 	.word	0xffffffff


	//   ....[40]....
        /*0304*/ 	.word	0xffffffff


	//   ....[41]....
        /*0308*/ 	.word	0xffffffff


	//   ....[42]....
        /*030c*/ 	.word	0xffffffff


	//   ....[43]....
        /*0310*/ 	.word	0xffffffff


	//   ....[44]....
        /*0314*/ 	.word	0xffffffff


	//   ....[45]....
        /*0318*/ 	.word	0xffffffff


	//   ....[46]....
        /*031c*/ 	.word	0xffffffff


	//   ....[47]....
        /*0320*/ 	.word	0xffffffff


	//   ....[48]....
        /*0324*/ 	.word	0xffffffff


	//   ....[49]....
        /*0328*/ 	.word	0xffffffff


	//   ....[50]....
        /*032c*/ 	.word	0xffffffff


	//   ....[51]....
        /*0330*/ 	.word	0xffffffff


	//   ....[52]....
        /*0334*/ 	.word	0xffffffff


	//   ....[53]....
        /*0338*/ 	.word	0xffffffff


	//   ....[54]....
        /*033c*/ 	.word	0xffffffff


	//   ....[55]....
        /*0340*/ 	.word	0xffffffff


	//   ....[56]....
        /*0344*/ 	.word	0xffffffff


	//   ....[57]....
        /*0348*/ 	.word	0xffffffff


	//   ....[58]....
        /*034c*/ 	.word	0xffffffff


	//   ....[59]....
        /*0350*/ 	.word	0xffffffff


	//   ....[60]....
        /*0354*/ 	.word	0xffffffff


	//   ....[61]....
        /*0358*/ 	.word	0xffffffff


	//   ....[62]....
        /*035c*/ 	.word	0xffffffff


	//   ....[63]....
        /*0360*/ 	.word	0xffffffff


	//   ....[64]....
        /*0364*/ 	.word	0xffffffff


	//   ....[65]....
        /*0368*/ 	.word	0xffffffff


	//   ....[66]....
        /*036c*/ 	.word	0xffffffff


	//   ....[67]....
        /*0370*/ 	.word	0xffffffff


	//   ....[68]....
        /*0374*/ 	.word	0xffffffff


	//   ....[69]....
        /*0378*/ 	.word	0xffffffff


	//   ....[70]....
        /*037c*/ 	.word	0xffffffff


	//   ....[71]....
        /*0380*/ 	.word	0xffffffff


	//   ....[72]....
        /*0384*/ 	.word	0xffffffff


	//   ....[73]....
        /*0388*/ 	.word	0xffffffff


	//   ....[74]....
        /*038c*/ 	.word	0xffffffff


	//   ....[75]....
        /*0390*/ 	.word	0xffffffff


	//   ....[76]....
        /*0394*/ 	.word	0xffffffff


	//   ....[77]....
        /*0398*/ 	.word	0xffffffff


	//   ....[78]....
        /*039c*/ 	.word	0xffffffff


	//   ....[79]....
        /*03a0*/ 	.word	0xffffffff


	//   ....[80]....
        /*03a4*/ 	.word	0xffffffff


	//   ....[81]....
        /*03a8*/ 	.word	0xffffffff


	//   ....[82]....
        /*03ac*/ 	.word	0xffffffff


	//   ....[83]....
        /*03b0*/ 	.word	0xffffffff


	//   ....[84]....
        /*03b4*/ 	.word	0xffffffff


	//   ....[85]....
        /*03b8*/ 	.word	0xffffffff


	//   ....[86]....
        /*03bc*/ 	.word	0xffffffff


	//   ....[87]....
        /*03c0*/ 	.word	0xffffffff


	//   ....[88]....
        /*03c4*/ 	.word	0xffffffff


	//   ....[89]....
        /*03c8*/ 	.word	0xffffffff


	//   ....[90]....
        /*03cc*/ 	.word	0xffffffff


	//   ....[91]....
        /*03d0*/ 	.word	0xffffffff


	//   ....[92]....
        /*03d4*/ 	.word	0xffffffff


	//   ....[93]....
        /*03d8*/ 	.word	0xffffffff


	//   ....[94]....
        /*03dc*/ 	.word	0xffffffff


	//   ....[95]....
        /*03e0*/ 	.word	0xffffffff


	//   ....[96]....
        /*03e4*/ 	.word	0xffffffff


	//   ....[97]....
        /*03e8*/ 	.word	0x0500000f


	//   ....[98]....
        /*03ec*/ 	.word	0x0500000f


	//----- nvinfo : EIATTR_COOP_GROUP_INSTR_OFFSETS
	.align		4
.L_178:
        /*03f0*/ 	.byte	0x04, 0x28
        /*03f2*/ 	.short	(.L_180 - .L_179)


	//   ....[0]....
.L_179:
        /*03f4*/ 	.word	0x00000070


	//   ....[1]....
        /*03f8*/ 	.word	0x000001a0


	//   ....[2]....
        /*03fc*/ 	.word	0x000001f0


	//   ....[3]....
        /*0400*/ 	.word	0x000003e0


	//   ....[4]....
        /*0404*/ 	.word	0x00000540


	//   ....[5]....
        /*0408*/ 	.word	0x00000660


	//   ....[6]....
        /*040c*/ 	.word	0x000007c0


	//   ....[7]....
        /*0410*/ 	.word	0x00001970


	//   ....[8]....
        /*0414*/ 	.word	0x00003520


	//   ....[9]....
        /*0418*/ 	.word	0x00003590


	//   ....[10]....
        /*041c*/ 	.word	0x00003830


	//   ....[11]....
        /*0420*/ 	.word	0x000038a0


	//   ....[12]....
        /*0424*/ 	.word	0x000057e0


	//   ....[13]....
        /*0428*/ 	.word	0x000058e0


	//   ....[14]....
        /*042c*/ 	.word	0x00005c70


	//   ....[15]....
        /*0430*/ 	.word	0x00005cf0


	//   ....[16]....
        /*0434*/ 	.word	0x00007a50


	//   ....[17]....
        /*0438*/ 	.word	0x00007a60


	//   ....[18]....
        /*043c*/ 	.word	0x00007ac0


	//   ....[19]....
        /*0440*/ 	.word	0x00007ad0


	//   ....[20]....
        /*0444*/ 	.word	0x00009fd0


	//   ....[21]....
        /*0448*/ 	.word	0x0000a0b0


	//   ....[22]....
        /*044c*/ 	.word	0x0000a470


	//   ....[23]....
        /*0450*/ 	.word	0x0000a4f0


	//   ....[24]....
        /*0454*/ 	.word	0x0000b6e0


	//   ....[25]....
        /*0458*/ 	.word	0x0000b6f0


	//   ....[26]....
        /*045c*/ 	.word	0x0000b720


	//   ....[27]....
        /*0460*/ 	.word	0x0000b730


	//   ....[28]....
        /*0464*/ 	.word	0x0000cda0


	//   ....[29]....
        /*0468*/ 	.word	0x0000cdd0


	//   ....[30]....
        /*046c*/ 	.word	0x0000ce00


	//   ....[31]....
        /*0470*/ 	.word	0x0000ce30


	//   ....[32]....
        /*0474*/ 	.word	0x0000ce60


	//   ....[33]....
        /*0478*/ 	.word	0x0000ce90


	//   ....[34]....
        /*047c*/ 	.word	0x0000ced0


	//   ....[35]....
        /*0480*/ 	.word	0x0000cf00


	//   ....[36]....
        /*0484*/ 	.word	0x0000cf30


	//   ....[37]....
        /*0488*/ 	.word	0x0000cf80


	//   ....[38]....
        /*048c*/ 	.word	0x0000cfd0


	//   ....[39]....
        /*0490*/ 	.word	0x0000d000


	//   ....[40]....
        /*0494*/ 	.word	0x0000d030


	//   ....[41]....
        /*0498*/ 	.word	0x0000d060


	//   ....[42]....
        /*049c*/ 	.word	0x0000d090


	//   ....[43]....
        /*04a0*/ 	.word	0x0000d0c0


	//   ....[44]....
        /*04a4*/ 	.word	0x0000d0f0


	//   ....[45]....
        /*04a8*/ 	.word	0x0000d120


	//   ....[46]....
        /*04ac*/ 	.word	0x0000d150


	//   ....[47]....
        /*04b0*/ 	.word	0x0000d180


	//   ....[48]....
        /*04b4*/ 	.word	0x0000d210


	//   ....[49]....
        /*04b8*/ 	.word	0x0000d240


	//   ....[50]....
        /*04bc*/ 	.word	0x0000d270


	//   ....[51]....
        /*04c0*/ 	.word	0x0000d2a0


	//   ....[52]....
        /*04c4*/ 	.word	0x0000d2e0


	//   ....[53]....
        /*04c8*/ 	.word	0x0000d310


	//   ....[54]....
        /*04cc*/ 	.word	0x0000d350


	//   ....[55]....
        /*04d0*/ 	.word	0x0000d380


	//   ....[56]....
        /*04d4*/ 	.word	0x0000d3b0


	//   ....[57]....
        /*04d8*/ 	.word	0x0000d3f0


	//   ....[58]....
        /*04dc*/ 	.word	0x0000d430


	//   ....[59]....
        /*04e0*/ 	.word	0x0000d470


	//   ....[60]....
        /*04e4*/ 	.word	0x0000d4a0


	//   ....[61]....
        /*04e8*/ 	.word	0x0000d4d0


	//   ....[62]....
        /*04ec*/ 	.word	0x0000d500


	//   ....[63]....
        /*04f0*/ 	.word	0x0000d510


	//   ....[64]....
        /*04f4*/ 	.word	0x0000d520


	//   ....[65]....
        /*04f8*/ 	.word	0x0000d550


	//   ....[66]....
        /*04fc*/ 	.word	0x0000d580


	//   ....[67]....
        /*0500*/ 	.word	0x0000d5b0


	//   ....[68]....
        /*0504*/ 	.word	0x0000d5d0


	//   ....[69]....
        /*0508*/ 	.word	0x0000d5e0


	//   ....[70]....
        /*050c*/ 	.word	0x0000d5f0


	//   ....[71]....
        /*0510*/ 	.word	0x0000d610


	//   ....[72]....
        /*0514*/ 	.word	0x0000d630


	//   ....[73]....
        /*0518*/ 	.word	0x0000d650


	//   ....[74]....
        /*051c*/ 	.word	0x0000d660


	//   ....[75]....
        /*0520*/ 	.word	0x0000d670


	//   ....[76]....
        /*0524*/ 	.word	0x0000d690


	//   ....[77]....
        /*0528*/ 	.word	0x0000d6a0


	//   ....[78]....
        /*052c*/ 	.word	0x0000d6b0


	//   ....[79]....
        /*0530*/ 	.word	0x0000d6c0


	//   ....[80]....
        /*0534*/ 	.word	0x0000d6d0


	//   ....[81]....
        /*0538*/ 	.word	0x0000d6e0


	//   ....[82]....
        /*053c*/ 	.word	0x0000d6f0


	//   ....[83]....
        /*0540*/ 	.word	0x0000d710


	//   ....[84]....
        /*0544*/ 	.word	0x0000d730


	//   ....[85]....
        /*0548*/ 	.word	0x0000d740


	//   ....[86]....
        /*054c*/ 	.word	0x0000d750


	//   ....[87]....
        /*0550*/ 	.word	0x0000d770


	//   ....[88]....
        /*0554*/ 	.word	0x0000d780


	//   ....[89]....
        /*0558*/ 	.word	0x0000d790


	//   ....[90]....
        /*055c*/ 	.word	0x0000d7a0


	//   ....[91]....
        /*0560*/ 	.word	0x0000d7c0


	//   ....[92]....
        /*0564*/ 	.word	0x0000dbd0


	//   ....[93]....
        /*0568*/ 	.word	0x0000e8b0


	//   ....[94]....
        /*056c*/ 	.word	0x0000fc00


	//   ....[95]....
        /*0570*/ 	.word	0x00011d20


	//   ....[96]....
        /*0574*/ 	.word	0x00011ec0


	//   ....[97]....
        /*0578*/ 	.word	0x00012580


	//   ....[98]....
        /*057c*/ 	.word	0x00012a10


	//----- nvinfo : EIATTR_REG_RECONFIG
	.align		4
.L_180:
        /*0580*/ 	.byte	0x01, 0x54
	.zero		2


	//----- nvinfo : EIATTR_SYSCALL_OFFSETS
	.align		4
        /*0584*/ 	.byte	0x04, 0x46
        /*0586*/ 	.short	(.L_182 - .L_181)


	//   ....[0]....
.L_181:
        /*0588*/ 	.word	0x00001b20


	//   ....[1]....
        /*058c*/ 	.word	0x0000f590


	//   ....[2]....
        /*0590*/ 	.word	0x0000f710


	//   ....[3]....
        /*0594*/ 	.word	0x0000f850


	//   ....[4]....
        /*0598*/ 	.word	0x0000f970


	//----- nvinfo : EIATTR_MBARRIER_INSTR_OFFSETS
	.align		4
.L_182:
        /*059c*/ 	.byte	0x04, 0x39
        /*059e*/ 	.short	(.L_184 - .L_183)


	//   ....[0]....
.L_183:
        /*05a0*/ 	.word	0x00000290
        /*05a4*/ 	.word	0x000000ff
        /*05a8*/ 	.word	0x00028400
        /*05ac*/ 	.short	0x0100
        /*05ae*/ 	.byte	0x06
	.zero		1


	//   ....[1]....
        /*05b0*/ 	.word	0x000002a0
        /*05b4*/ 	.word	0x000000ff
        /*05b8*/ 	.word	0x00028420
        /*05bc*/ 	.short	0x0100
        /*05be*/ 	.byte	0x06
	.zero		1


	//   ....[2]....
        /*05c0*/ 	.word	0x00000390
        /*05c4*/ 	.word	0x000000ff
        /*05c8*/ 	.word	0x00028430
        /*05cc*/ 	.short	0x0100
        /*05ce*/ 	.byte	0x08
	.zero		1


	//   ....[3]....
        /*05d0*/ 	.word	0x000003a0
        /*05d4*/ 	.word	0x000000ff
        /*05d8*/ 	.word	0x00028440
        /*05dc*/ 	.short	0x0100
        /*05de*/ 	.byte	0x08
	.zero		1


	//   ....[4]....
        /*05e0*/ 	.word	0x000003b0
        /*05e4*/ 	.word	0x000000ff
        /*05e8*/ 	.word	0x00028438
        /*05ec*/ 	.short	0x0100
        /*05ee*/ 	.byte	0x08
	.zero		1


	//   ....[5]....
        /*05f0*/ 	.word	0x000003c0
        /*05f4*/ 	.word	0x000000ff
        /*05f8*/ 	.word	0x00028448
        /*05fc*/ 	.short	0x0100
        /*05fe*/ 	.byte	0x08
	.zero		1


	//   ....[6]....
        /*0600*/ 	.word	0x000004f0
        /*0604*/ 	.word	0x000000ff
        /*0608*/ 	.word	0x00028450
        /*060c*/ 	.short	0x0100
        /*060e*/ 	.byte	0x08
	.zero		1


	//   ....[7]....
        /*0610*/ 	.word	0x00000500
        /*0614*/ 	.word	0x000000ff
        /*0618*/ 	.word	0x00028460
        /*061c*/ 	.short	0x0100
        /*061e*/ 	.byte	0x08
	.zero		1


	//   ....[8]....
        /*0620*/ 	.word	0x00000510
        /*0624*/ 	.word	0x000000ff
        /*0628*/ 	.word	0x00028458
        /*062c*/ 	.short	0x0100
        /*062e*/ 	.byte	0x08
	.zero		1


	//   ....[9]....
        /*0630*/ 	.word	0x00000520
        /*0634*/ 	.word	0x000000ff
        /*0638*/ 	.word	0x00028468
        /*063c*/ 	.short	0x0100
        /*063e*/ 	.byte	0x08
	.zero		1


	//   ....[10]....
        /*0640*/ 	.word	0x00000610
        /*0644*/ 	.word	0x000000ff
        /*0648*/ 	.word	0x00028470
        /*064c*/ 	.short	0x0100
        /*064e*/ 	.byte	0x06
	.zero		1


	//   ....[11]....
        /*0650*/ 	.word	0x00000620
        /*0654*/ 	.word	0x000000ff
        /*0658*/ 	.word	0x00028480
        /*065c*/ 	.short	0x0100
        /*065e*/ 	.byte	0x06
	.zero		1


	//   ....[12]....
        /*0660*/ 	.word	0x00000630
        /*0664*/ 	.word	0x000000ff
        /*0668*/ 	.word	0x00028478
        /*066c*/ 	.short	0x0100
        /*066e*/ 	.byte	0x06
	.zero		1


	//   ....[13]....
        /*0670*/ 	.word	0x00000640
        /*0674*/ 	.word	0x000000ff
        /*0678*/ 	.word	0x00028488
        /*067c*/ 	.short	0x0100
        /*067e*/ 	.byte	0x06
	.zero		1


	//   ....[14]....
        /*0680*/ 	.word	0x00000770
        /*0684*/ 	.word	0x000000ff
        /*0688*/ 	.word	0x00028490
        /*068c*/ 	.short	0x0100
        /*068e*/ 	.byte	0x08
	.zero		1


	//   ....[15]....
        /*0690*/ 	.word	0x00000780
        /*0694*/ 	.word	0x000000ff
        /*0698*/ 	.word	0x000284a0
        /*069c*/ 	.short	0x0100
        /*069e*/ 	.byte	0x08
	.zero		1


	//   ....[16]....
        /*06a0*/ 	.word	0x00000790
        /*06a4*/ 	.word	0x000000ff
        /*06a8*/ 	.word	0x00028498
        /*06ac*/ 	.short	0x0100
        /*06ae*/ 	.byte	0x08
	.zero		1


	//   ....[17]....
        /*06b0*/ 	.word	0x000007a0
        /*06b4*/ 	.word	0x000000ff
        /*06b8*/ 	.word	0x000284a8
        /*06bc*/ 	.short	0x0100
        /*06be*/ 	.byte	0x08
	.zero		1


	//   ....[18]....
        /*06c0*/ 	.word	0x000008d0
        /*06c4*/ 	.word	0x000000ff
        /*06c8*/ 	.word	0x000284b0
        /*06cc*/ 	.short	0x0100
        /*06ce*/ 	.byte	0x08
	.zero		1


	//   ....[19]....
        /*06d0*/ 	.word	0x000008e0
        /*06d4*/ 	.word	0x000000ff
        /*06d8*/ 	.word	0x000284c0
        /*06dc*/ 	.short	0x0100
        /*06de*/ 	.byte	0x08
	.zero		1


	//   ....[20]....
        /*06e0*/ 	.word	0x000008f0
        /*06e4*/ 	.word	0x000000ff
        /*06e8*/ 	.word	0x000284b8
        /*06ec*/ 	.short	0x0100
        /*06ee*/ 	.byte	0x08
	.zero		1


	//   ....[21]....
        /*06f0*/ 	.word	0x00000900
        /*06f4*/ 	.word	0x000000ff
        /*06f8*/ 	.word	0x000284c8
        /*06fc*/ 	.short	0x0100
        /*06fe*/ 	.byte	0x08
	.zero		1


	//   ....[22]....
        /*0700*/ 	.word	0x00001e70
        /*0704*/ 	.word	0x000000ff
        /*0708*/ 	.word	0x00028400
        /*070c*/ 	.short	0x010a
        /*070e*/ 	.byte	0x26
	.zero		1


	//   ....[23]....
        /*0710*/ 	.word	0x00001f10
        /*0714*/ 	.word	0x00000005
        /*0718*/ 	.word	0x00028430
        /*071c*/ 	.short	0x010a
        /*071e*/ 	.byte	0x3f
	.zero		1


	//   ....[24]....
        /*0720*/ 	.word	0x00001f70
        /*0724*/ 	.word	0x00000005
        /*0728*/ 	.word	0x00028430
        /*072c*/ 	.short	0x010a
        /*072e*/ 	.byte	0x3f
	.zero		1


	//   ....[25]....
        /*0730*/ 	.word	0x00002660
        /*0734*/ 	.word	0x00000002
        /*0738*/ 	.word	0x00000000
        /*073c*/ 	.short	0x0101
        /*073e*/ 	.byte	0x3f
	.zero		1


	//   ....[26]....
        /*0740*/ 	.word	0x00004580
        /*0744*/ 	.word	0x000000ff
        /*0748*/ 	.word	0x00028430
        /*074c*/ 	.short	0x010a
        /*074e*/ 	.byte	0x0a
	.zero		1


	//   ....[27]....
        /*0750*/ 	.word	0x000045c0
        /*0754*/ 	.word	0x000000ff
        /*0758*/ 	.word	0x00028430
        /*075c*/ 	.short	0x010a
        /*075e*/ 	.byte	0x0a
	.zero		1


	//   ....[28]....
        /*0760*/ 	.word	0x00004910
        /*0764*/ 	.word	0x000000ff
        /*0768*/ 	.word	0x00028450
        /*076c*/ 	.short	0x010a
        /*076e*/ 	.byte	0x0a
	.zero		1


	//   ....[29]....
        /*0770*/ 	.word	0x00004950
        /*0774*/ 	.word	0x000000ff
        /*0778*/ 	.word	0x00028450
        /*077c*/ 	.short	0x010a
        /*077e*/ 	.byte	0x0a
	.zero		1


	//   ....[30]....
        /*0780*/ 	.word	0x00004f10
        /*0784*/ 	.word	0x0000000b
        /*0788*/ 	.word	0x00000000
        /*078c*/ 	.short	0x0101
        /*078e*/ 	.byte	0x3f
	.zero		1


	//   ....[31]....
        /*0790*/ 	.word	0x00006380
        /*0794*/ 	.word	0x000000ff
        /*0798*/ 	.word	0x00000000
        /*079c*/ 	.short	0x0101
        /*079e*/ 	.byte	0x0a
	.zero		1


	//   ....[32]....
        /*07a0*/ 	.word	0x00006f50
        /*07a4*/ 	.word	0x000000ff
        /*07a8*/ 	.word	0x00028430
        /*07ac*/ 	.short	0x010a
        /*07ae*/ 	.byte	0x06
	.zero		1


	//   ....[33]....
        /*07b0*/ 	.word	0x00006f90
        /*07b4*/ 	.word	0x000000ff
        /*07b8*/ 	.word	0x00028430
        /*07bc*/ 	.short	0x010a
        /*07be*/ 	.byte	0x06
	.zero		1


	//   ....[34]....
        /*07c0*/ 	.word	0x00007310
        /*07c4*/ 	.word	0x000000ff
        /*07c8*/ 	.word	0x00028450
        /*07cc*/ 	.short	0x010a
        /*07ce*/ 	.byte	0x0a
	.zero		1


	//   ....[35]....
        /*07d0*/ 	.word	0x00007350
        /*07d4*/ 	.word	0x000000ff
        /*07d8*/ 	.word	0x00028450
        /*07dc*/ 	.short	0x010a
        /*07de*/ 	.byte	0x0a
	.zero		1


	//   ....[36]....
        /*07e0*/ 	.word	0x00008130
        /*07e4*/ 	.word	0x00000004
        /*07e8*/ 	.word	0x00000000
        /*07ec*/ 	.short	0x0101
        /*07ee*/ 	.byte	0x3f
	.zero		1


	//   ....[37]....
        /*07f0*/ 	.word	0x00008350
        /*07f4*/ 	.word	0x000000ff
        /*07f8*/ 	.word	0x00000000
        /*07fc*/ 	.short	0x0101
        /*07fe*/ 	.byte	0x05
	.zero		1


	//   ....[38]....
        /*0800*/ 	.word	0x00008d70
        /*0804*/ 	.word	0x000000ff
        /*0808*/ 	.word	0x00028430
        /*080c*/ 	.short	0x010a
        /*080e*/ 	.byte	0x06
	.zero		1


	//   ....[39]....
        /*0810*/ 	.word	0x00008db0
        /*0814*/ 	.word	0x000000ff
        /*0818*/ 	.word	0x00028430
        /*081c*/ 	.short	0x010a
        /*081e*/ 	.byte	0x06
	.zero		1


	//   ....[40]....
        /*0820*/ 	.word	0x00009130
        /*0824*/ 	.word	0x000000ff
        /*0828*/ 	.word	0x00028450
        /*082c*/ 	.short	0x010a
        /*082e*/ 	.byte	0x0a
	.zero		1


	//   ....[41]....
        /*0830*/ 	.word	0x00009170
        /*0834*/ 	.word	0x000000ff
        /*0838*/ 	.word	0x00028450
        /*083c*/ 	.short	0x010a
        /*083e*/ 	.byte	0x0a
	.zero		1


	//   ....[42]....
        /*0840*/ 	.word	0x00009710
        /*0844*/ 	.word	0x000000a6
        /*0848*/ 	.word	0x00000000
        /*084c*/ 	.short	0x0101
        /*084e*/ 	.byte	0x3f
	.zero		1


	//   ....[43]....
        /*0850*/ 	.word	0x0000ab80
        /*0854*/ 	.word	0x000000ff
        /*0858*/ 	.word	0x00000000
        /*085c*/ 	.short	0x0101
        /*085e*/ 	.byte	0x05
	.zero		1


	//   ....[44]....
        /*0860*/ 	.word	0x0000b480
        /*0864*/ 	.word	0x000000ff
        /*0868*/ 	.word	0x00028450
        /*086c*/ 	.short	0x010a
        /*086e*/ 	.byte	0x09
	.zero		1


	//   ....[45]....
        /*0870*/ 	.word	0x0000b4c0
        /*0874*/ 	.word	0x000000ff
        /*0878*/ 	.word	0x00028450
        /*087c*/ 	.short	0x010a
        /*087e*/ 	.byte	0x09
	.zero		1


	//   ....[46]....
        /*0880*/ 	.word	0x0000bcc0
        /*0884*/ 	.word	0x000000ff
        /*0888*/ 	.word	0x00000000
        /*088c*/ 	.short	0x0101
        /*088e*/ 	.byte	0x04
	.zero		1


	//   ....[47]....
        /*0890*/ 	.word	0x0000de00
        /*0894*/ 	.word	0x000000ff
        /*0898*/ 	.word	0x00000000
        /*089c*/ 	.short	0x0101
        /*089e*/ 	.byte	0x05
	.zero		1


	//   ....[48]....
        /*08a0*/ 	.word	0x0000fe20
        /*08a4*/ 	.word	0x00000003
        /*08a8*/ 	.word	0x00028480
        /*08ac*/ 	.short	0x010a
        /*08ae*/ 	.byte	0x3f
	.zero		1


	//   ....[49]....
        /*08b0*/ 	.word	0x00010020
        /*08b4*/ 	.word	0x00000003
        /*08b8*/ 	.word	0x00028440
        /*08bc*/ 	.short	0x010a
        /*08be*/ 	.byte	0x3f
	.zero		1


	//   ....[50]....
        /*08c0*/ 	.word	0x00010400
        /*08c4*/ 	.word	0x000000ff
        /*08c8*/ 	.word	0x00028420
        /*08cc*/ 	.short	0x010a
        /*08ce*/ 	.byte	0x28
	.zero		1


	//   ....[51]....
        /*08d0*/ 	.word	0x000106e0
        /*08d4*/ 	.word	0x00000006
        /*08d8*/ 	.word	0x00028480
        /*08dc*/ 	.short	0x010a
        /*08de*/ 	.byte	0x3f
	.zero		1


	//   ....[52]....
        /*08e0*/ 	.word	0x00010a50
        /*08e4*/ 	.word	0x00000006
        /*08e8*/ 	.word	0x00028440
        /*08ec*/ 	.short	0x010a
        /*08ee*/ 	.byte	0x3f
	.zero		1


	//   ....[53]....
        /*08f0*/ 	.word	0x00010e40
        /*08f4*/ 	.word	0x00000005
        /*08f8*/ 	.word	0x00028470
        /*08fc*/ 	.short	0x010a
        /*08fe*/ 	.byte	0x3f
	.zero		1


	//   ....[54]....
        /*0900*/ 	.word	0x00010ec0
        /*0904*/ 	.word	0x00000005
        /*0908*/ 	.word	0x00028460
        /*090c*/ 	.short	0x010a
        /*090e*/ 	.byte	0x3f
	.zero		1


	//   ....[55]....
        /*0910*/ 	.word	0x000113a0
        /*0914*/ 	.word	0x00000004
        /*0918*/ 	.word	0x00028450
        /*091c*/ 	.short	0x0101
        /*091e*/ 	.byte	0x3f
	.zero		1


	//   ....[56]....
        /*0920*/ 	.word	0x000113e0
        /*0924*/ 	.word	0x00000003
        /*0928*/ 	.word	0x00000000
        /*092c*/ 	.short	0x0101
        /*092e*/ 	.byte	0x3f
	.zero		1


	//   ....[57]....
        /*0930*/ 	.word	0x000115b0
        /*0934*/ 	.word	0x00000014
        /*0938*/ 	.word	0x00028470
        /*093c*/ 	.short	0x010a
        /*093e*/ 	.byte	0x3f
	.zero		1


	//   ....[58]....
        /*0940*/ 	.word	0x00011640
        /*0944*/ 	.word	0x00000014
        /*0948*/ 	.word	0x00028460
        /*094c*/ 	.short	0x010a
        /*094e*/ 	.byte	0x3f
	.zero		1


	//   ....[59]....
        /*0950*/ 	.word	0x00011b10
        /*0954*/ 	.word	0x00000014
        /*0958*/ 	.word	0x00028450
        /*095c*/ 	.short	0x0101
        /*095e*/ 	.byte	0x3f
	.zero		1


	//   ....[60]....
        /*0960*/ 	.word	0x00011b60
        /*0964*/ 	.word	0x00000000
        /*0968*/ 	.word	0x00000000
        /*096c*/ 	.short	0x0101
        /*096e*/ 	.byte	0x3f
	.zero		1


	//   ....[61]....
        /*0970*/ 	.word	0x00011e40
        /*0974*/ 	.word	0x00000000
        /*0978*/ 	.word	0x00028420
        /*097c*/ 	.short	0x010a
        /*097e*/ 	.byte	0x3f
	.zero		1


	//   ....[62]....
        /*0980*/ 	.word	0x00012000
        /*0984*/ 	.word	0x00000006
        /*0988*/ 	.word	0x00000000
        /*098c*/ 	.short	0x010a
        /*098e*/ 	.byte	0x3f
	.zero		1


	//   ....[63]....
        /*0990*/ 	.word	0x00012070
        /*0994*/ 	.word	0x00000007
        /*0998*/ 	.word	0x00000000
        /*099c*/ 	.short	0x010a
        /*099e*/ 	.byte	0x3f
	.zero		1


	//   ....[64]....
        /*09a0*/ 	.word	0x000120d0
        /*09a4*/ 	.word	0x00000004
        /*09a8*/ 	.word	0x00028460
        /*09ac*/ 	.short	0x010a
        /*09ae*/ 	.byte	0x3f
	.zero		1


	//   ....[65]....
        /*09b0*/ 	.word	0x00012120
        /*09b4*/ 	.word	0x00000003
        /*09b8*/ 	.word	0x00028460
        /*09bc*/ 	.short	0x010a
        /*09be*/ 	.byte	0x3f
	.zero		1


	//   ....[66]....
        /*09c0*/ 	.word	0x00012160
        /*09c4*/ 	.word	0x00000004
        /*09c8*/ 	.word	0x00028480
        /*09cc*/ 	.short	0x010a
        /*09ce*/ 	.byte	0x3f
	.zero		1


	//   ....[67]....
        /*09d0*/ 	.word	0x00012180
        /*09d4*/ 	.word	0x00000003
        /*09d8*/ 	.word	0x00028480
        /*09dc*/ 	.short	0x010a
        /*09de*/ 	.byte	0x3f
	.zero		1


	//   ....[68]....
        /*09e0*/ 	.word	0x000121f0
        /*09e4*/ 	.word	0x00000003
        /*09e8*/ 	.word	0x00028400
        /*09ec*/ 	.short	0x010a
        /*09ee*/ 	.byte	0x3f
	.zero		1


	//   ....[69]....
        /*09f0*/ 	.word	0x00012240
        /*09f4*/ 	.word	0x00000005
        /*09f8*/ 	.word	0x00028430
        /*09fc*/ 	.short	0x010a
        /*09fe*/ 	.byte	0x3f
	.zero		1


	//   ....[70]....
        /*0a00*/ 	.word	0x000122a0
        /*0a04*/ 	.word	0x0000000b
        /*0a08*/ 	.word	0x00028430
        /*0a0c*/ 	.short	0x010a
        /*0a0e*/ 	.byte	0x3f
	.zero		1


	//   ....[71]....
        /*0a10*/ 	.word	0x00012300
        /*0a14*/ 	.word	0x0000000b
        /*0a18*/ 	.word	0x00028450
        /*0a1c*/ 	.short	0x010a
        /*0a1e*/ 	.byte	0x3f
	.zero		1


	//   ....[72]....
        /*0a20*/ 	.word	0x00012360
        /*0a24*/ 	.word	0x00000008
        /*0a28*/ 	.word	0x00028430
        /*0a2c*/ 	.short	0x010a
        /*0a2e*/ 	.byte	0x3f
	.zero		1


	//   ....[73]....
        /*0a30*/ 	.word	0x000123c0
        /*0a34*/ 	.word	0x00000008
        /*0a38*/ 	.word	0x00028450
        /*0a3c*/ 	.short	0x010a
        /*0a3e*/ 	.byte	0x3f
	.zero		1


	//   ....[74]....
        /*0a40*/ 	.word	0x00012420
        /*0a44*/ 	.word	0x00000008
        /*0a48*/ 	.word	0x00028430
        /*0a4c*/ 	.short	0x010a
        /*0a4e*/ 	.byte	0x3f
	.zero		1


	//   ....[75]....
        /*0a50*/ 	.word	0x00012480
        /*0a54*/ 	.word	0x00000008
        /*0a58*/ 	.word	0x00028450
        /*0a5c*/ 	.short	0x010a
        /*0a5e*/ 	.byte	0x3f
	.zero		1


	//   ....[76]....
        /*0a60*/ 	.word	0x000124e0
        /*0a64*/ 	.word	0x00000003
        /*0a68*/ 	.word	0x00028450
        /*0a6c*/ 	.short	0x010a
        /*0a6e*/ 	.byte	0x3f
	.zero		1


	//   ....[77]....
        /*0a70*/ 	.word	0x00012630
        /*0a74*/ 	.word	0x00000003
        /*0a78*/ 	.word	0x00028480
        /*0a7c*/ 	.short	0x010a
        /*0a7e*/ 	.byte	0x3f
	.zero		1


	//   ....[78]....
        /*0a80*/ 	.word	0x00012680
        /*0a84*/ 	.word	0x00000003
        /*0a88*/ 	.word	0x00028440
        /*0a8c*/ 	.short	0x010a
        /*0a8e*/ 	.byte	0x3f
	.zero		1


	//   ....[79]....
        /*0a90*/ 	.word	0x000126e0
        /*0a94*/ 	.word	0x00000003
        /*0a98*/ 	.word	0x00028420
        /*0a9c*/ 	.short	0x010a
        /*0a9e*/ 	.byte	0x3f
	.zero		1


	//   ....[80]....
        /*0aa0*/ 	.word	0x00012730
        /*0aa4*/ 	.word	0x00000006
        /*0aa8*/ 	.word	0x00028480
        /*0aac*/ 	.short	0x010a
        /*0aae*/ 	.byte	0x3f
	.zero		1


	//   ....[81]....
        /*0ab0*/ 	.word	0x00012780
        /*0ab4*/ 	.word	0x00000006
        /*0ab8*/ 	.word	0x00028440
        /*0abc*/ 	.short	0x010a
        /*0abe*/ 	.byte	0x3f
	.zero		1


	//   ....[82]....
        /*0ac0*/ 	.word	0x000127e0
        /*0ac4*/ 	.word	0x00000005
        /*0ac8*/ 	.word	0x00028470
        /*0acc*/ 	.short	0x010a
        /*0ace*/ 	.byte	0x3f
	.zero		1


	//   ....[83]....
        /*0ad0*/ 	.word	0x00012840
        /*0ad4*/ 	.word	0x00000005
        /*0ad8*/ 	.word	0x00028460
        /*0adc*/ 	.short	0x010a
        /*0ade*/ 	.byte	0x3f
	.zero		1


	//   ....[84]....
        /*0ae0*/ 	.word	0x00012890
        /*0ae4*/ 	.word	0x00000014
        /*0ae8*/ 	.word	0x00028470
        /*0aec*/ 	.short	0x010a
        /*0aee*/ 	.byte	0x3f
	.zero		1


	//   ....[85]....
        /*0af0*/ 	.word	0x000128e0
        /*0af4*/ 	.word	0x00000014
        /*0af8*/ 	.word	0x00028460
        /*0afc*/ 	.short	0x010a
        /*0afe*/ 	.byte	0x3f
	.zero		1


	//   ....[86]....
        /*0b00*/ 	.word	0x00012930
        /*0b04*/ 	.word	0x00000000
        /*0b08*/ 	.word	0x00028420
        /*0b0c*/ 	.short	0x010a
        /*0b0e*/ 	.byte	0x3f
	.zero		1


	//   ....[87]....
        /*0b10*/ 	.word	0x00012ad0
        /*0b14*/ 	.word	0x00000006
        /*0b18*/ 	.word	0x00000000
        /*0b1c*/ 	.short	0x010a
        /*0b1e*/ 	.byte	0x3f
	.zero		1


	//   ....[88]....
        /*0b20*/ 	.word	0x00012b20
        /*0b24*/ 	.word	0x00000007
        /*0b28*/ 	.word	0x00000000
        /*0b2c*/ 	.short	0x010a
        /*0b2e*/ 	.byte	0x3f
	.zero		1


	//   ....[89]....
        /*0b30*/ 	.word	0x00012b70
        /*0b34*/ 	.word	0x00000004
        /*0b38*/ 	.word	0x00028460
        /*0b3c*/ 	.short	0x010a
        /*0b3e*/ 	.byte	0x3f
	.zero		1


	//   ....[90]....
        /*0b40*/ 	.word	0x00012bc0
        /*0b44*/ 	.word	0x00000003
        /*0b48*/ 	.word	0x00028460
        /*0b4c*/ 	.short	0x010a
        /*0b4e*/ 	.byte	0x3f
	.zero		1


	//   ....[91]....
        /*0b50*/ 	.word	0x00012c10
        /*0b54*/ 	.word	0x00000004
        /*0b58*/ 	.word	0x00028480
        /*0b5c*/ 	.short	0x010a
        /*0b5e*/ 	.byte	0x3f
	.zero		1


	//----- nvinfo : EIATTR_NUM_MBARRIERS
	.align		4
.L_184:
        /*0b60*/ 	.byte	0x03, 0x38
        /*0b62*/ 	.short	0x0016


	//----- nvinfo : EIATTR_EXIT_INSTR_OFFSETS
	.align		4
        /*0b64*/ 	.byte	0x04, 0x1c
        /*0b66*/ 	.short	(.L_186 - .L_185)


	//   ....[0]....
.L_185:
        /*0b68*/ 	.word	0x00000a60


	//   ....[1]....
        /*0b6c*/ 	.word	0x0000e850


	//   ....[2]....
        /*0b70*/ 	.word	0x000121d0


	//----- nvinfo : EIATTR_MAX_THREADS
	.align		4
.L_186:
        /*0b74*/ 	.byte	0x04, 0x05
        /*0b76*/ 	.short	(.L_188 - .L_187)
.L_187:
        /*0b78*/ 	.word	0x00000180
        /*0b7c*/ 	.word	0x00000001
        /*0b80*/ 	.word	0x00000001


	//----- nvinfo : EIATTR_CRS_STACK_SIZE
	.align		4
.L_188:
        /*0b84*/ 	.byte	0x04, 0x1e
        /*0b86*/ 	.short	(.L_190 - .L_189)
.L_189:
        /*0b88*/ 	.word	0x00000000


	//----- nvinfo : EIATTR_CBANK_PARAM_SIZE
	.align		4
.L_190:
        /*0b8c*/ 	.byte	0x03, 0x19
        /*0b8e*/ 	.short	0x0bf0


	//----- nvinfo : EIATTR_PARAM_CBANK
	.align		4
        /*0b90*/ 	.byte	0x04, 0x0a
        /*0b92*/ 	.short	(.L_192 - .L_191)
	.align		4
.L_191:
        /*0b94*/ 	.word	index@(.nv.constant0._ZN7cutlass13device_kernelIN5flash11enable_sm90INS1_16FlashAttnFwdSm90INS1_25CollectiveMainloopFwdSm90ILi2EN4cute5tupleIJNS5_1CILi1EEES8_S8_EEENS6_IJNS7_ILi128EEENS7_ILi64EEENS7_ILi256EEEEEELi256ENS_12float_e4m3_tEfNS_4arch4Sm90ELb0ELb1ELb1ELb0ELb0ELb0ELb0ELb1ELb1ELb0ELb0ELb0EEENS1_21CollectiveEpilogueFwdINS6_IJSA_SC_SB_EEES9_NS_10bfloat16_tESG_Li256ELb0ELb0ELb0ELb1EEENS1_30DynamicPersistentTileSchedulerILi256ELi128ELb0ELb0ELb1EEEEEEEEEvNT_6ParamsE)
        /*0b98*/ 	.short	0x0210
        /*0b9a*/ 	.short	0x0bf0


	//----- nvinfo : EIATTR_SW_WAR
	.align		4
.L_192:
        /*0b9c*/ 	.byte	0x04, 0x36
        /*0b9e*/ 	.short	(.L_194 - .L_193)
.L_193:
        /*0ba0*/ 	.word	0x00000008
.L_194:


//--------------------- .nv.info._ZN7cutlass13device_kernelIN5flash11enable_sm90INS1_16FlashAttnFwdSm90INS1_25CollectiveMainloopFwdSm90ILi2EN4cute5tupleIJNS5_1CILi1EEES8_S8_EEENS6_IJNS7_ILi128EEENS7_ILi64EEENS7_ILi256EEEEEELi256ENS_12float_e4m3_tEfNS_4arch4Sm90ELb0ELb1ELb1ELb1ELb0ELb0ELb0ELb1ELb1ELb0ELb0ELb0EEENS1_21CollectiveEpilogueFwdINS6_IJSA_SC_SB_EEES9_NS_10bfloat16_tESG_Li256ELb1ELb0ELb0ELb1EEENS1_36VarlenDynamicPersistentTileSchedulerILi128ELi64ELi256ELi128ELb0ELb0ELb1ELb1ELb0ELb1EEEEEEEEEvNT_6ParamsE --------------------------
	.section	.nv.info._ZN7cutlass13device_kernelIN5flash11enable_sm90INS1_16FlashAttnFwdSm90INS1_25CollectiveMainloopFwdSm90ILi2EN4cute5tupleIJNS5_1CILi1EEES8_S8_EEENS6_IJNS7_ILi128EEENS7_ILi64EEENS7_ILi256EEEEEELi256ENS_12float_e4m3_tEfNS_4arch4Sm90ELb0ELb1ELb1ELb1ELb0ELb0ELb0ELb1ELb1ELb0ELb0ELb0EEENS1_21CollectiveEpilogueFwdINS6_IJSA_SC_SB_EEES9_NS_10bfloat16_tESG_Li256ELb1ELb0ELb0ELb1EEENS1_36VarlenDynamicPersistentTileSchedulerILi128ELi64ELi256ELi128ELb0ELb0ELb1ELb1ELb0ELb1EEEEEEEEEvNT_6ParamsE,"",@"SHT_CUDA_INFO"
	.sectionflags	@""
	.align	4


	//----- nvinfo : EIATTR_CUDA_API_VERSION
	.align		4
        /*0000*/ 	.byte	0x04, 0x37
        /*0002*/ 	.short	(.L_196 - .L_195)
.L_195:
        /*0004*/ 	.word	0x00000082


	//----- nvinfo : EIATTR_KPARAM_INFO
	.align		4
.L_196:
        /*0008*/ 	.byte	0x04, 0x17
        /*000a*/ 	.short	(.L_198 - .L_197)
.L_197:
        /*000c*/ 	.word	0x00000000
        /*0010*/ 	.short	0x0000
        /*0012*/ 	.short	0x0070
        /*0014*/ 	.byte	0x00, 0xf0, 0x01, 0x28


	//----- nvinfo : EIATTR_SPARSE_MMA_MASK
	.align		4
.L_198:
        /*0018*/ 	.byte	0x03, 0x50
        /*001a*/ 	.short	0x0000


	//----- nvinfo : EIATTR_MAXREG_COUNT
	.align		4
        /*001c*/ 	.byte	0x03, 0x1b
        /*001e*/ 	.short	0x00a8


	//----- nvinfo : EIATTR_NUM_BARRIERS
	.align		4
        /*0020*/ 	.byte	0x02, 0x4c
        /*0022*/ 	.byte	0x10
	.zero		1


	//----- nvinfo : EIATTR_EXTERNS
	.align		4
        /*0024*/ 	.byte	0x04, 0x0f
        /*0026*/ 	.short	(.L_200 - .L_199)


	//   ....[0]....
	.align		4
.L_199:
        /*0028*/ 	.word	index@(__assertfail)


	//----- nvinfo : EIATTR_ANNOTATIONS
	.align		4
.L_200:
        /*002c*/ 	.byte	0x04, 0x55
        /*002e*/ 	.short	(.L_202 - .L_201)


	//   ....[0]....
.L_201:
        /* <DEDUP_REMOVED lines=42> */


	//----- nvinfo : EIATTR_MERCURY_ISA_VERSION
	.align		4
.L_202:
        /*02c0*/ 	.byte	0x03, 0x5f
        /*02c2*/ 	.short	0x0101


	//----- nvinfo : EIATTR_UNUSED_LOAD_BYTE_OFFSET
	.align		4
        /*02c4*/ 	.byte	0x04, 0x44
        /*02c6*/ 	.short	(.L_204 - .L_203)


	//   ....[0]....
.L_203:
        /*02c8*/ 	.word	0x00000a70
        /*02cc*/ 	.word	0x0000fff0


	//   ....[1]....
        /*02d0*/ 	.word	0x0000c2e0
        /*02d4*/ 	.word	0x0000fff0


	//----- nvinfo : EIATTR_INT_WARP_WIDE_INSTR_OFFSETS
	.align		4
.L_204:
        /*02d8*/ 	.byte	0x04, 0x31
        /*02da*/ 	.short	(.L_206 - .L_205)


	//   ....[0]....
.L_205:
        /*02dc*/ 	.word	0x00000160


	//   ....[1]....
        /*02e0*/ 	.word	0x000001a0


	//   ....[2]....
        /*02e4*/ 	.word	0x00000210


	//   ....[3]....
        /*02e8*/ 	.word	0x00011150


	//   ....[4]....
        /*02ec*/ 	.word	0x000111e0


	//   ....[5]....
        /*02f0*/ 	.word	0x00011980


	//   ....[6]....
        /*02f4*/ 	.word	0x00013320


	//   ....[7]....
        /*02f8*/ 	.word	0x000133b0


	//----- nvinfo : EIATTR_COOP_GROUP_MASK_REGIDS
	.align		4
.L_206:
        /*02fc*/ 	.byte	0x04, 0x29
        /*02fe*/ 	.short	(.L_208 - .L_207)


	//   ....[0]....
.L_207:
        /*0300*/ 	.word	0xffffffff


	//   ....[1]....
        /*0304*/ 	.word	0xffffffff


	//   ....[2]....
        /*0308*/ 	.word	0xffffffff


	//   ....[3]....
        /*030c*/ 	.word	0xffffffff


	//   ....[4]....
        /*0310*/ 	.word	0xffffffff


	//   ....[5]....
        /*0314*/ 	.word	0xffffffff


	//   ....[6]....
        /*0318*/ 	.word	0xffffffff


	//   ....[7]....
        /*031c*/ 	.word	0xffffffff


	//   ....[8]....
        /*0320*/ 	.word	0xffffffff


	//   ....[9]....
        /*0324*/ 	.word	0xffffffff


	//   ....[10]....
        /*0328*/ 	.word	0xffffffff


	//   ....[11]....
        /*032c*/ 	.word	0xffffffff


	//   ....[12]....
        /*0330*/ 	.word	0xffffffff


	//   ....[13]....
        /*0334*/ 	.word	0xffffffff


	//   ....[14]....
        /*0338*/ 	.word	0xffffffff


	//   ....[15]....
        /*033c*/ 	.word	0xffffffff


	//   ....[16]....
        /*0340*/ 	.word	0xffffffff


	//   ....[17]....
        /*0344*/ 	.word	0xffffffff


	//   ....[18]....
        /*0348*/ 	.word	0xffffffff


	//   ....[19]....
        /*034c*/ 	.word	0xffffffff


	//   ....[20]....
        /*0350*/ 	.word	0xffffffff


	//   ....[21]....
        /*0354*/ 	.word	0xffffffff


	//   ....[22]....
        /*0358*/ 	.word	0xffffffff


	//   ....[23]....
        /*035c*/ 	.word	0xffffffff


	//   ....[24]....
        /*0360*/ 	.word	0xffffffff


	//   ....[25]....
        /*0364*/ 	.word	0xffffffff


	//   ....[26]....
        /*0368*/ 	.word	0xffffffff


	//   ....[27]....
        /*036c*/ 	.word	0xffffffff


	//   ....[28]....
        /*0370*/ 	.word	0xffffffff


	//   ....[29]....
        /*0374*/ 	.word	0xffffffff


	//   ....[30]....
        /*0378*/ 	.word	0xffffffff


	//   ....[31]....
        /*037c*/ 	.word	0xffffffff


	//   ....[32]....
        /*0380*/ 	.word	0xffffffff


	//   ....[33]....
        /*0384*/ 	.word	0xffffffff


	//   ....[34]....
        /*0388*/ 	.word	0xffffffff


	//   ....[35]....
        /*038c*/ 	.word	0xffffffff


	//   ....[36]....
        /*0390*/ 	.word	0xffffffff


	//   ....[37]....
        /*0394*/ 	.word	0xffffffff


	//   ....[38]....
        /*0398*/ 	.word	0xffffffff


	//   ....[39]....
        /*039c*/ 	.word	0xffffffff


	//   ....[40]....
        /*03a0*/ 	.word	0xffffffff


	//   ....[41]....
        /*03a4*/ 	.word	0xffffffff


	//   ....[42]....
        /*03a8*/ 	.word	0xffffffff


	//   ....[43]....
        /*03ac*/ 	.word	0xffffffff


	//   ....[44]....
        /*03b0*/ 	.word	0xffffffff


	//   ....[45]....
        /*03b4*/ 	.word	0xffffffff


	//   ....[46]....
        /*03b8*/ 	.word	0xffffffff


	//   ....[47]....
        /*03bc*/ 	.word	0xffffffff


	//   ....[48]....
        /*03c0*/ 	.word	0xffffffff


	//   ....[49]....
        /*03c4*/ 	.word	0xffffffff


	//   ....[50]....
        /*03c8*/ 	.word	0xffffffff


	//   ....[51]....
        /*03cc*/ 	.word	0xffffffff


	//   ....[52]....
        /*03d0*/ 	.word	0xffffffff


	//   ....[53]....
        /*03d4*/ 	.word	0xffffffff


	//   ....[54]....
        /*03d8*/ 	.word	0xffffffff


	//   ....[55]....
        /*03dc*/ 	.word	0xffffffff


	//   ....[56]....
        /*03e0*/ 	.word	0xffffffff


	//   ....[57]....
        /*03e4*/ 	.word	0xffffffff


	//   ....[58]....
        /*03e8*/ 	.word	0xffffffff


	//   ....[59]....
        /*03ec*/ 	.word	0xffffffff


	//   ....[60]....
        /*03f0*/ 	.word	0xffffffff


	//   ....[61]....
        /*03f4*/ 	.word	0xffffffff


	//   ....[62]....
        /*03f8*/ 	.word	0xffffffff


	//   ....[63]....
        /*03fc*/ 	.word	0xffffffff


	//   ....[64]....
        /*0400*/ 	.word	0xffffffff


	//   ....[65]....
        /*0404*/ 	.word	0xffffffff


	//   ....[66]....
        /*0408*/ 	.word	0xffffffff


	//   ....[67]....
        /*040c*/ 	.word	0xffffffff


	//   ....[68]....
        /*0410*/ 	.word	0xffffffff


	//   ....[69]....
        /*0414*/ 	.word	0xffffffff


	//   ....[70]....
        /*0418*/ 	.word	0xffffffff


	//   ....[71]....
        /*041c*/ 	.word	0xffffffff


	//   ....[72]....
        /*0420*/ 	.word	0xffffffff


	//   ....[73]....
        /*0424*/ 	.word	0xffffffff


	//   ....[74]....
        /*0428*/ 	.word	0xffffffff


	//   ....[75]....
        /*042c*/ 	.word	0xffffffff


	//   ....[76]....
        /*0430*/ 	.word	0xffffffff


	//   ....[77]....
        /*0434*/ 	.word	0xffffffff


	//   ....[78]....
        /*0438*/ 	.word	0xffffffff


	//   ....[79]....
        /*043c*/ 	.word	0xffffffff


	//   ....[80]....
        /*0440*/ 	.word	0xffffffff


	//   ....[81]....
        /*0444*/ 	.word	0xffffffff


	//   ....[82]....
        /*0448*/ 	.word	0xffffffff


	//   ....[83]....
        /*044c*/ 	.word	0xffffffff


	//   ....[84]....
        /*0450*/ 	.word	0xffffffff


	//   ....[85]....
        /*0454*/ 	.word	0xffffffff


	//   ....[86]....
        /*0458*/ 	.word	0xffffffff


	//   ....[87]....
        /*045c*/ 	.word	0xffffffff


	//   ....[88]....
        /*0460*/ 	.word	0xffffffff


	//   ....[89]....
        /*0464*/ 	.word	0xffffffff


	//   ....[90]....
        /*0468*/ 	.word	0xffffffff


	//   ....[91]....
        /*046c*/ 	.word	0xffffffff


	//   ....[92]....
        /*0470*/ 	.word	0xffffffff


	//   ....[93]....
        /*0474*/ 	.word	0xffffffff


	//   ....[94]....
        /*0478*/ 	.word	0xffffffff


	//   ....[95]....
        /*047c*/ 	.word	0xffffffff


	//   ....[96]....
        /*0480*/ 	.word	0xffffffff


	//   ....[97]....
        /*0484*/ 	.word	0xffffffff


	//   ....[98]....
        /*0488*/ 	.word	0xffffffff


	//   ....[99]....
        /*048c*/ 	.word	0xffffffff


	//   ....[100]....
        /*0490*/ 	.word	0xffffffff


	//   ....[101]....
        /*0494*/ 	.word	0xffffffff


	//   ....[102]....
        /*0498*/ 	.word	0xffffffff


	//   ....[103]....
        /*049c*/ 	.word	0xffffffff


	//   ....[104]....
        /*04a0*/ 	.word	0xffffffff


	//   ....[105]....
        /*04a4*/ 	.word	0xffffffff


	//   ....[106]....
        /*04a8*/ 	.word	0xffffffff


	//   ....[107]....
        /*04ac*/ 	.word	0xffffffff


	//   ....[108]....
        /*04b0*/ 	.word	0xffffffff


	//   ....[109]....
        /*04b4*/ 	.word	0xffffffff


	//   ....[110]....
        /*04b8*/ 	.word	0xffffffff


	//   ....[111]....
        /*04bc*/ 	.word	0xffffffff


	//   ....[112]....
        /*04c0*/ 	.word	0xffffffff


	//   ....[113]....
        /*04c4*/ 	.word	0xffffffff


	//   ....[114]....
        /*04c8*/ 	.word	0xffffffff


	//   ....[115]....
        /*04cc*/ 	.word	0xffffffff


	//   ....[116]....
        /*04d0*/ 	.word	0xffffffff


	//   ....[117]....
        /*04d4*/ 	.word	0xffffffff


	//   ....[118]....
        /*04d8*/ 	.word	0xffffffff


	//   ....[119]....
        /*04dc*/ 	.word	0xffffffff


	//   ....[120]....
        /*04e0*/ 	.word	0xffffffff


	//   ....[121]....
        /*04e4*/ 	.word	0xffffffff


	//   ....[122]....
        /*04e8*/ 	.word	0xffffffff


	//   ....[123]....
        /*04ec*/ 	.word	0xffffffff


	//   ....[124]....
        /*04f0*/ 	.word	0xffffffff


	//   ....[125]....
        /*04f4*/ 	.word	0xffffffff


	//   ....[126]....
        /*04f8*/ 	.word	0xffffffff


	//   ....[127]....
        /*04fc*/ 	.word	0x0500000f


	//   ....[128]....
        /*0500*/ 	.word	0x0500000f


	//----- nvinfo : EIATTR_COOP_GROUP_INSTR_OFFSETS
	.align		4
.L_208:
        /*0504*/ 	.byte	0x04, 0x28
        /*0506*/ 	.short	(.L_210 - .L_209)


	//   ....[0]....
.L_209:
        /*0508*/ 	.word	0x00000070


	//   ....[1]....
        /*050c*/ 	.word	0x00000170


	//   ....[2]....
        /*0510*/ 	.word	0x000001c0


	//   ....[3]....
        /*0514*/ 	.word	0x000003f0


	//   ....[4]....
        /*0518*/ 	.word	0x00000550


	//   ....[5]....
        /*051c*/ 	.word	0x00000670


	//   ....[6]....
        /*0520*/ 	.word	0x000007d0


	//   ....[7]....
        /*0524*/ 	.word	0x00001a10


	//   ....[8]....
        /*0528*/ 	.word	0x000035c0


	//   ....[9]....
        /*052c*/ 	.word	0x00003630


	//   ....[10]....
        /*0530*/ 	.word	0x000038d0


	//   ....[11]....
        /*0534*/ 	.word	0x00003940


	//   ....[12]....
        /*0538*/ 	.word	0x00005870


	//   ....[13]....
        /*053c*/ 	.word	0x00005970


	//   ....[14]....
        /*0540*/ 	.word	0x00005cf0


	//   ....[15]....
        /*0544*/ 	.word	0x00005d80


	//   ....[16]....
        /*0548*/ 	.word	0x00007ae0


	//   ....[17]....
        /*054c*/ 	.word	0x00007af0


	//   ....[18]....
        /*0550*/ 	.word	0x00007b50


	//   ....[19]....
        /*0554*/ 	.word	0x00007b60


	//   ....[20]....
        /*0558*/ 	.word	0x0000a060


	//   ....[21]....
        /*055c*/ 	.word	0x0000a140


	//   ....[22]....
        /*0560*/ 	.word	0x0000a510


	//   ....[23]....
        /*0564*/ 	.word	0x0000a590


	//   ....[24]....
        /*0568*/ 	.word	0x0000b790


	//   ....[25]....
        /*056c*/ 	.word	0x0000b7a0


	//   ....[26]....
        /*0570*/ 	.word	0x0000b7d0


	//   ....[27]....
        /*0574*/ 	.word	0x0000b7e0


	//   ....[28]....
        /*0578*/ 	.word	0x0000ce10


	//   ....[29]....
        /*057c*/ 	.word	0x0000ce40


	//   ....[30]....
        /*0580*/ 	.word	0x0000ce90


	//   ....[31]....
        /*0584*/ 	.word	0x0000cec0


	//   ....[32]....
        /*0588*/ 	.word	0x0000cef0


	//   ....[33]....
        /*058c*/ 	.word	0x0000cf20


	//   ....[34]....
        /*0590*/ 	.word	0x0000cf50


	//   ....[35]....
        /*0594*/ 	.word	0x0000cfb0


	//   ....[36]....
        /*0598*/ 	.word	0x0000cfe0


	//   ....[37]....
        /*059c*/ 	.word	0x0000d010


	//   ....[38]....
        /*05a0*/ 	.word	0x0000d040


	//   ....[39]....
        /*05a4*/ 	.word	0x0000d070


	//   ....[40]....
        /*05a8*/ 	.word	0x0000d0a0


	//   ....[41]....
        /*05ac*/ 	.word	0x0000d0d0


	//   ....[42]....
        /*05b0*/ 	.word	0x0000d140


	//   ....[43]....
        /*05b4*/ 	.word	0x0000d180


	//   ....[44]....
        /*05b8*/ 	.word	0x0000d1b0


	//   ....[45]....
        /*05bc*/ 	.word	0x0000d1f0


	//   ....[46]....
        /*05c0*/ 	.word	0x0000d220


	//   ....[47]....
        /*05c4*/ 	.word	0x0000d250


	//   ....[48]....
        /*05c8*/ 	.word	0x0000d280


	//   ....[49]....
        /*05cc*/ 	.word	0x0000d2b0


	//   ....[50]....
        /*05d0*/ 	.word	0x0000d2e0


	//   ....[51]....
        /*05d4*/ 	.word	0x0000d310


	//   ....[52]....
        /*05d8*/ 	.word	0x0000d340


	//   ....[53]....
        /*05dc*/ 	.word	0x0000d370


	//   ....[54]....
        /*05e0*/ 	.word	0x0000d3a0


	//   ....[55]....
        /*05e4*/ 	.word	0x0000d3d0


	//   ....[56]....
        /*05e8*/ 	.word	0x0000d400


	//   ....[57]....
        /*05ec*/ 	.word	0x0000d430


	//   ....[58]....
        /*05f0*/ 	.word	0x0000d460


	//   ....[59]....
        /*05f4*/ 	.word	0x0000d490


	//   ....[60]....
        /*05f8*/ 	.word	0x0000d4c0


	//   ....[61]....
        /*05fc*/ 	.word	0x0000d4f0


	//   ....[62]....
        /*0600*/ 	.word	0x0000d520


	//   ....[63]....
        /*0604*/ 	.word	0x0000d540


	//   ....[64]....
        /*0608*/ 	.word	0x0000d550


	//   ....[65]....
        /*060c*/ 	.word	0x0000d560


	//   ....[66]....
        /*0610*/ 	.word	0x0000d570


	//   ....[67]....
        /*0614*/ 	.word	0x0000d580


	//   ....[68]....
        /*0618*/ 	.word	0x0000d590


	//   ....[69]....
        /*061c*/ 	.word	0x0000d5a0


	//   ....[70]....
        /*0620*/ 	.word	0x0000d5c0


	//   ....[71]....
        /*0624*/ 	.word	0x0000d5d0


	//   ....[72]....
        /*0628*/ 	.word	0x0000d5e0


	//   ....[73]....
        /*062c*/ 	.word	0x0000d5f0


	//   ....[74]....
        /*0630*/ 	.word	0x0000d600


	//   ....[75]....
        /*0634*/ 	.word	0x0000d620


	//   ....[76]....
        /*0638*/ 	.word	0x0000d630


	//   ....[77]....
        /*063c*/ 	.word	0x0000d650


	//   ....[78]....
        /*0640*/ 	.word	0x0000d660


	//   ....[79]....
        /*0644*/ 	.word	0x0000d680


	//   ....[80]....
        /*0648*/ 	.word	0x0000d6a0


	//   ....[81]....
        /*064c*/ 	.word	0x0000d6b0


	//   ....[82]....
        /*0650*/ 	.word	0x0000d6d0


	//   ....[83]....
        /*0654*/ 	.word	0x0000d6e0


	//   ....[84]....
        /*0658*/ 	.word	0x0000d700


	//   ....[85]....
        /*065c*/ 	.word	0x0000d720


	//   ....[86]....
        /*0660*/ 	.word	0x0000d730


	//   ....[87]....
        /*0664*/ 	.word	0x0000d760


	//   ....[88]....
        /*0668*/ 	.word	0x0000d790


	//   ....[89]....
        /*066c*/ 	.word	0x0000d7c0


	//   ....[90]....
        /*0670*/ 	.word	0x0000d7f0


	//   ....[91]....
        /*0674*/ 	.word	0x0000d800


	//   ....[92]....
        /*0678*/ 	.word	0x0000fa40


	//   ....[93]....
        /*067c*/ 	.word	0x0000fc30


	//   ....[94]....
        /*0680*/ 	.word	0x0000fc60


	//   ....[95]....
        /*0684*/ 	.word	0x0000fc90


	//   ....[96]....
        /*0688*/ 	.word	0x0000fcd0


	//   ....[97]....
        /*068c*/ 	.word	0x0000fd00


	//   ....[98]....
        /*0690*/ 	.word	0x0000fd40


	//   ....[99]....
        /*0694*/ 	.word	0x0000fed0


	//   ....[100]....
        /*0698*/ 	.word	0x0000ff00


	//   ....[101]....
        /*069c*/ 	.word	0x0000ff30


	//   ....[102]....
        /*06a0*/ 	.word	0x0000ff60


	//   ....[103]....
        /*06a4*/ 	.word	0x0000ff90


	//   ....[104]....
        /*06a8*/ 	.word	0x0000ffd0


	//   ....[105]....
        /*06ac*/ 	.word	0x00010070


	//   ....[106]....
        /*06b0*/ 	.word	0x00010100


	//   ....[107]....
        /*06b4*/ 	.word	0x000101b0


	//   ....[108]....
        /*06b8*/ 	.word	0x00011a90


	//   ....[109]....
        /*06bc*/ 	.word	0x00013ce0


	//   ....[110]....
        /*06c0*/ 	.word	0x00013d10


	//   ....[111]....
        /*06c4*/ 	.word	0x00013d40


	//   ....[112]....
        /*06c8*/ 	.word	0x00013d80


	//   ....[113]....
        /*06cc*/ 	.word	0x00013db0


	//   ....[114]....
        /*06d0*/ 	.word	0x00013dc0


	//   ....[115]....
        /*06d4*/ 	.word	0x00013df0


	//   ....[116]....
        /*06d8*/ 	.word	0x00013e00


	//   ....[117]....
        /*06dc*/ 	.word	0x00013f40


	//   ....[118]....
        /*06e0*/ 	.word	0x00013f70


	//   ....[119]....
        /*06e4*/ 	.word	0x00013fa0


	//   ....[120]....
        /*06e8*/ 	.word	0x00013fd0


	//   ....[121]....
        /*06ec*/ 	.word	0x00014000


	//   ....[122]....
        /*06f0*/ 	.word	0x00014040


	//   ....[123]....
        /*06f4*/ 	.word	0x000140d0


	//   ....[124]....
        /*06f8*/ 	.word	0x00014160


	//   ....[125]....
        /*06fc*/ 	.word	0x000141d0


	//   ....[126]....
        /*0700*/ 	.word	0x00014860


	//   ....[127]....
        /*0704*/ 	.word	0x00014f20


	//   ....[128]....
        /*0708*/ 	.word	0x000153b0


	//----- nvinfo : EIATTR_REG_RECONFIG
	.align		4
.L_210:
        /*070c*/ 	.byte	0x01, 0x54
	.zero		2


	//----- nvinfo : EIATTR_SYSCALL_OFFSETS
	.align		4
        /*0710*/ 	.byte	0x04, 0x46
        /*0712*/ 	.short	(.L_212 - .L_211)


	//   ....[0]....
.L_211:
        /*0714*/ 	.word	0x00001bf0


	//   ....[1]....
        /*0718*/ 	.word	0x00011380


	//   ....[2]....
        /*071c*/ 	.word	0x00011500


	//   ....[3]....
        /*0720*/ 	.word	0x00011640


	//   ....[4]....
        /*0724*/ 	.word	0x00011760


	//----- nvinfo : EIATTR_MBARRIER_INSTR_OFFSETS
	.align		4
.L_212:
        /*0728*/ 	.byte	0x04, 0x39
        /*072a*/ 	.short	(.L_214 - .L_213)


	//   ....[0]....
.L_213:
        /*072c*/ 	.word	0x000002a0
        /*0730*/ 	.word	0x000000ff
        /*0734*/ 	.word	0x00028400
        /*0738*/ 	.short	0x0100
        /*073a*/ 	.byte	0x08
	.zero		1


	//   ....[1]....
        /*073c*/ 	.word	0x000002b0
        /*0740*/ 	.word	0x000000ff
        /*0744*/ 	.word	0x00028420
        /*0748*/ 	.short	0x0100
        /*074a*/ 	.byte	0x08
	.zero		1


	//   ....[2]....
        /*074c*/ 	.word	0x000003a0
        /*0750*/ 	.word	0x000000ff
        /*0754*/ 	.word	0x00028430
        /*0758*/ 	.short	0x0100
        /*075a*/ 	.byte	0x08
	.zero		1


	//   ....[3]....
        /*075c*/ 	.word	0x000003b0
        /*0760*/ 	.word	0x000000ff
        /*0764*/ 	.word	0x00028440
        /*0768*/ 	.short	0x0100
        /*076a*/ 	.byte	0x08
	.zero		1


	//   ....[4]....
        /*076c*/ 	.word	0x000003c0
        /*0770*/ 	.word	0x000000ff
        /*0774*/ 	.word	0x00028438
        /*0778*/ 	.short	0x0100
        /*077a*/ 	.byte	0x08
	.zero		1


	//   ....[5]....
        /*077c*/ 	.word	0x000003d0
        /*0780*/ 	.word	0x000000ff
        /*0784*/ 	.word	0x00028448
        /*0788*/ 	.short	0x0100
        /*078a*/ 	.byte	0x08
	.zero		1


	//   ....[6]....
        /*078c*/ 	.word	0x00000500
        /*0790*/ 	.word	0x000000ff
        /*0794*/ 	.word	0x00028450
        /*0798*/ 	.short	0x0100
        /*079a*/ 	.byte	0x08
	.zero		1


	//   ....[7]....
        /*079c*/ 	.word	0x00000510
        /*07a0*/ 	.word	0x000000ff
        /*07a4*/ 	.word	0x00028460
        /*07a8*/ 	.short	0x0100
        /*07aa*/ 	.byte	0x08
	.zero		1


	//   ....[8]....
        /*07ac*/ 	.word	0x00000520
        /*07b0*/ 	.word	0x000000ff
        /*07b4*/ 	.word	0x00028458
        /*07b8*/ 	.short	0x0100
        /*07ba*/ 	.byte	0x08
	.zero		1


	//   ....[9]....
        /*07bc*/ 	.word	0x00000530
        /*07c0*/ 	.word	0x000000ff
        /*07c4*/ 	.word	0x00028468
        /*07c8*/ 	.short	0x0100
        /*07ca*/ 	.byte	0x08
	.zero		1


	//   ....[10]....
        /*07cc*/ 	.word	0x00000620
        /*07d0*/ 	.word	0x000000ff
        /*07d4*/ 	.word	0x00028470
        /*07d8*/ 	.short	0x0100
        /*07da*/ 	.byte	0x06
	.zero		1


	//   ....[11]....
        /*07dc*/ 	.word	0x00000630
        /*07e0*/ 	.word	0x000000ff
        /*07e4*/ 	.word	0x00028480
        /*07e8*/ 	.short	0x0100
        /*07ea*/ 	.byte	0x06
	.zero		1


	//   ....[12]....
        /*07ec*/ 	.word	0x00000640
        /*07f0*/ 	.word	0x000000ff
        /*07f4*/ 	.word	0x00028478
        /*07f8*/ 	.short	0x0100
        /*07fa*/ 	.byte	0x06
	.zero		1


	//   ....[13]....
        /*07fc*/ 	.word	0x00000650
        /*0800*/ 	.word	0x000000ff
        /*0804*/ 	.word	0x00028488
        /*0808*/ 	.short	0x0100
        /*080a*/ 	.byte	0x06
	.zero		1


	//   ....[14]....
        /*080c*/ 	.word	0x00000780
        /*0810*/ 	.word	0x000000ff
        /*0814*/ 	.word	0x00028490
        /*0818*/ 	.short	0x0100
        /*081a*/ 	.byte	0x08
	.zero		1


	//   ....[15]....
        /*081c*/ 	.word	0x00000790
        /*0820*/ 	.word	0x000000ff
        /*0824*/ 	.word	0x000284a0
        /*0828*/ 	.short	0x0100
        /*082a*/ 	.byte	0x08
	.zero		1


	//   ....[16]....
        /*082c*/ 	.word	0x000007a0
        /*0830*/ 	.word	0x000000ff
        /*0834*/ 	.word	0x00028498
        /*0838*/ 	.short	0x0100
        /*083a*/ 	.byte	0x08
	.zero		1


	//   ....[17]....
        /*083c*/ 	.word	0x000007b0
        /*0840*/ 	.word	0x000000ff
        /*0844*/ 	.word	0x000284a8
        /*0848*/ 	.short	0x0100
        /*084a*/ 	.byte	0x08
	.zero		1


	//   ....[18]....
        /*084c*/ 	.word	0x000008e0
        /*0850*/ 	.word	0x000000ff
        /*0854*/ 	.word	0x000284b0
        /*0858*/ 	.short	0x0100
        /*085a*/ 	.byte	0x08
	.zero		1


	//   ....[19]....
        /*085c*/ 	.word	0x000008f0
        /*0860*/ 	.word	0x000000ff
        /*0864*/ 	.word	0x000284c0
        /*0868*/ 	.short	0x0100
        /*086a*/ 	.byte	0x08
	.zero		1


	//   ....[20]....
        /*086c*/ 	.word	0x00000900
        /*0870*/ 	.word	0x000000ff
        /*0874*/ 	.word	0x000284b8
        /*0878*/ 	.short	0x0100
        /*087a*/ 	.byte	0x08
	.zero		1


	//   ....[21]....
        /*087c*/ 	.word	0x00000910
        /*0880*/ 	.word	0x000000ff
        /*0884*/ 	.word	0x000284c8
        /*0888*/ 	.short	0x0100
        /*088a*/ 	.byte	0x08
	.zero		1


	//   ....[22]....
        /*088c*/ 	.word	0x00001f40
        /*0890*/ 	.word	0x000000ff
        /*0894*/ 	.word	0x00028400
        /*0898*/ 	.short	0x010a
        /*089a*/ 	.byte	0x29
	.zero		1


	//   ....[23]....
        /*089c*/ 	.word	0x00001fe0
        /*08a0*/ 	.word	0x00000004
        /*08a4*/ 	.word	0x00028430
        /*08a8*/ 	.short	0x010a
        /*08aa*/ 	.byte	0x3f
	.zero		1


	//   ....[24]....
        /*08ac*/ 	.word	0x00002040
        /*08b0*/ 	.word	0x00000004
        /*08b4*/ 	.word	0x00028430
        /*08b8*/ 	.short	0x010a
        /*08ba*/ 	.byte	0x3f
	.zero		1


	//   ....[25]....
        /*08bc*/ 	.word	0x000026b0
        /*08c0*/ 	.word	0x00000003
        /*08c4*/ 	.word	0x00000000
        /*08c8*/ 	.short	0x0101
        /*08ca*/ 	.byte	0x3f
	.zero		1


	//   ....[26]....
        /*08cc*/ 	.word	0x00004630
        /*08d0*/ 	.word	0x000000ff
        /*08d4*/ 	.word	0x00028430
        /*08d8*/ 	.short	0x010a
        /*08da*/ 	.byte	0x06
	.zero		1


	//   ....[27]....
        /*08dc*/ 	.word	0x00004670
        /*08e0*/ 	.word	0x000000ff
        /*08e4*/ 	.word	0x00028430
        /*08e8*/ 	.short	0x010a
        /*08ea*/ 	.byte	0x06
	.zero		1


	//   ....[28]....
        /*08ec*/ 	.word	0x000049b0
        /*08f0*/ 	.word	0x000000ff
        /*08f4*/ 	.word	0x00028450
        /*08f8*/ 	.short	0x010a
        /*08fa*/ 	.byte	0x06
	.zero		1


	//   ....[29]....
        /*08fc*/ 	.word	0x000049f0
        /*0900*/ 	.word	0x000000ff
        /*0904*/ 	.word	0x00028450
        /*0908*/ 	.short	0x010a
        /*090a*/ 	.byte	0x06
	.zero		1


	//   ....[30]....
        /*090c*/ 	.word	0x00004f40
        /*0910*/ 	.word	0x0000000f
        /*0914*/ 	.word	0x00000000
        /*0918*/ 	.short	0x0101
        /*091a*/ 	.byte	0x3f
	.zero		1


	//   ....[31]....
        /*091c*/ 	.word	0x00006410
        /*0920*/ 	.word	0x000000ff
        /*0924*/ 	.word	0x00000000
        /*0928*/ 	.short	0x0101
        /*092a*/ 	.byte	0x06
	.zero		1


	//   ....[32]....
        /*092c*/ 	.word	0x00006ff0
        /*0930*/ 	.word	0x000000ff
        /*0934*/ 	.word	0x00028430
        /*0938*/ 	.short	0x010a
        /*093a*/ 	.byte	0x06
	.zero		1


	//   ....[33]....
        /*093c*/ 	.word	0x00007030
        /*0940*/ 	.word	0x000000ff
        /*0944*/ 	.word	0x00028430
        /*0948*/ 	.short	0x010a
        /*094a*/ 	.byte	0x06
	.zero		1


	//   ....[34]....
        /*094c*/ 	.word	0x000073a0
        /*0950*/ 	.word	0x000000ff
        /*0954*/ 	.word	0x00028450
        /*0958*/ 	.short	0x010a
        /*095a*/ 	.byte	0x06
	.zero		1


	//   ....[35]....
        /*095c*/ 	.word	0x000073e0
        /*0960*/ 	.word	0x000000ff
        /*0964*/ 	.word	0x00028450
        /*0968*/ 	.short	0x010a
        /*096a*/ 	.byte	0x06
	.zero		1


	//   ....[36]....
        /*096c*/ 	.word	0x000081f0
        /*0970*/ 	.word	0x00000004
        /*0974*/ 	.word	0x00000000
        /*0978*/ 	.short	0x0101
        /*097a*/ 	.byte	0x3f
	.zero		1


	//   ....[37]....
        /*097c*/ 	.word	0x000083e0
        /*0980*/ 	.word	0x000000ff
        /*0984*/ 	.word	0x00000000
        /*0988*/ 	.short	0x0101
        /*098a*/ 	.byte	0x06
	.zero		1


	//   ....[38]....
        /*098c*/ 	.word	0x00008e20
        /*0990*/ 	.word	0x000000ff
        /*0994*/ 	.word	0x00028430
        /*0998*/ 	.short	0x010a
        /*099a*/ 	.byte	0x06
	.zero		1


	//   ....[39]....
        /*099c*/ 	.word	0x00008e60
        /*09a0*/ 	.word	0x000000ff
        /*09a4*/ 	.word	0x00028430
        /*09a8*/ 	.short	0x010a
        /*09aa*/ 	.byte	0x06
	.zero		1


	//   ....[40]....
        /*09ac*/ 	.word	0x000091d0
        /*09b0*/ 	.word	0x000000ff
        /*09b4*/ 	.word	0x00028450
        /*09b8*/ 	.short	0x010a
        /*09ba*/ 	.byte	0x06
	.zero		1


	//   ....[41]....
        /*09bc*/ 	.word	0x00009210
        /*09c0*/ 	.word	0x000000ff
        /*09c4*/ 	.word	0x00028450
        /*09c8*/ 	.short	0x010a
        /*09ca*/ 	.byte	0x06
	.zero		1


	//   ....[42]....
        /*09cc*/ 	.word	0x000097b0
        /*09d0*/ 	.word	0x000000a4
        /*09d4*/ 	.word	0x00000000
        /*09d8*/ 	.short	0x0101
        /*09da*/ 	.byte	0x3f
	.zero		1


	//   ....[43]....
        /*09dc*/ 	.word	0x0000ac10
        /*09e0*/ 	.word	0x000000ff
        /*09e4*/ 	.word	0x00000000
        /*09e8*/ 	.short	0x0101
        /*09ea*/ 	.byte	0x06
	.zero		1


	//   ....[44]....
        /*09ec*/ 	.word	0x0000b510
        /*09f0*/ 	.word	0x000000ff
        /*09f4*/ 	.word	0x00028450
        /*09f8*/ 	.short	0x010a
        /*09fa*/ 	.byte	0x0b
	.zero		1


	//   ....[45]....
        /*09fc*/ 	.word	0x0000b550
        /*0a00*/ 	.word	0x000000ff
        /*0a04*/ 	.word	0x00028450
        /*0a08*/ 	.short	0x010a
        /*0a0a*/ 	.byte	0x0b
	.zero		1


	//   ....[46]....
        /*0a0c*/ 	.word	0x0000bbd0
        /*0a10*/ 	.word	0x000000ff
        /*0a14*/ 	.word	0x00000000
        /*0a18*/ 	.short	0x0101
        /*0a1a*/ 	.byte	0x04
	.zero		1


	//   ....[47]....
        /*0a1c*/ 	.word	0x0000e680
        /*0a20*/ 	.word	0x00000004
        /*0a24*/ 	.word	0x00000000
        /*0a28*/ 	.short	0x0101
        /*0a2a*/ 	.byte	0x3f
	.zero		1


	//   ....[48]....
        /*0a2c*/ 	.word	0x00011cc0
        /*0a30*/ 	.word	0x00000004
        /*0a34*/ 	.word	0x00028480
        /*0a38*/ 	.short	0x010a
        /*0a3a*/ 	.byte	0x3f
	.zero		1


	//   ....[49]....
        /*0a3c*/ 	.word	0x00011ed0
        /*0a40*/ 	.word	0x00000004
        /*0a44*/ 	.word	0x00028440
        /*0a48*/ 	.short	0x010a
        /*0a4a*/ 	.byte	0x3f
	.zero		1


	//   ....[50]....
        /*0a4c*/ 	.word	0x000122b0
        /*0a50*/ 	.word	0x000000ff
        /*0a54*/ 	.word	0x00028420
        /*0a58*/ 	.short	0x010a
        /*0a5a*/ 	.byte	0x29
	.zero		1


	//   ....[51]....
        /*0a5c*/ 	.word	0x000125a0
        /*0a60*/ 	.word	0x00000006
        /*0a64*/ 	.word	0x00028480
        /*0a68*/ 	.short	0x010a
        /*0a6a*/ 	.byte	0x3f
	.zero		1


	//   ....[52]....
        /*0a6c*/ 	.word	0x00012920
        /*0a70*/ 	.word	0x00000006
        /*0a74*/ 	.word	0x00028440
        /*0a78*/ 	.short	0x010a
        /*0a7a*/ 	.byte	0x3f
	.zero		1


	//   ....[53]....
        /*0a7c*/ 	.word	0x00012d10
        /*0a80*/ 	.word	0x00000005
        /*0a84*/ 	.word	0x00028470
        /*0a88*/ 	.short	0x010a
        /*0a8a*/ 	.byte	0x3f
	.zero		1


	//   ....[54]....
        /*0a8c*/ 	.word	0x00012d90
        /*0a90*/ 	.word	0x00000005
        /*0a94*/ 	.word	0x00028460
        /*0a98*/ 	.short	0x010a
        /*0a9a*/ 	.byte	0x3f
	.zero		1


	//   ....[55]....
        /*0a9c*/ 	.word	0x00013260
        /*0aa0*/ 	.word	0x00000003
        /*0aa4*/ 	.word	0x00028450
        /*0aa8*/ 	.short	0x0101
        /*0aaa*/ 	.byte	0x3f
	.zero		1


	//   ....[56]....
        /*0aac*/ 	.word	0x000132c0
        /*0ab0*/ 	.word	0x00000003
        /*0ab4*/ 	.word	0x00000000
        /*0ab8*/ 	.short	0x0101
        /*0aba*/ 	.byte	0x3f
	.zero		1


	//   ....[57]....
        /*0abc*/ 	.word	0x00013490
        /*0ac0*/ 	.word	0x00000014
        /*0ac4*/ 	.word	0x00028470
        /*0ac8*/ 	.short	0x010a
        /*0aca*/ 	.byte	0x3f
	.zero		1


	//   ....[58]....
        /*0acc*/ 	.word	0x00013520
        /*0ad0*/ 	.word	0x00000014
        /*0ad4*/ 	.word	0x00028460
        /*0ad8*/ 	.short	0x010a
        /*0ada*/ 	.byte	0x3f
	.zero		1


	//   ....[59]....
        /*0adc*/ 	.word	0x000139f0
        /*0ae0*/ 	.word	0x00000014
        /*0ae4*/ 	.word	0x00028450
        /*0ae8*/ 	.short	0x0101
        /*0aea*/ 	.byte	0x3f
	.zero		1


	//   ....[60]....
        /*0aec*/ 	.word	0x00013a40
        /*0af0*/ 	.word	0x00000000
        /*0af4*/ 	.word	0x00000000
        /*0af8*/ 	.short	0x0101
        /*0afa*/ 	.byte	0x3f
	.zero		1


	//   ....[61]....
        /*0afc*/ 	.word	0x000147e0
        /*0b00*/ 	.word	0x00000000
        /*0b04*/ 	.word	0x00028420
        /*0b08*/ 	.short	0x010a
        /*0b0a*/ 	.byte	0x3f
	.zero		1


	//   ....[62]....
        /*0b0c*/ 	.word	0x000149a0
        /*0b10*/ 	.word	0x00000006
        /*0b14*/ 	.word	0x00000000
        /*0b18*/ 	.short	0x010a
        /*0b1a*/ 	.byte	0x3f
	.zero		1


	//   ....[63]....
        /*0b1c*/ 	.word	0x00014a10
        /*0b20*/ 	.word	0x00000007
        /*0b24*/ 	.word	0x00000000
        /*0b28*/ 	.short	0x010a
        /*0b2a*/ 	.byte	0x3f
	.zero		1


	//   ....[64]....
        /*0b2c*/ 	.word	0x00014a70
        /*0b30*/ 	.word	0x00000004
        /*0b34*/ 	.word	0x00028460
        /*0b38*/ 	.short	0x010a
        /*0b3a*/ 	.byte	0x3f
	.zero		1


	//   ....[65]....
        /*0b3c*/ 	.word	0x00014ac0
        /*0b40*/ 	.word	0x00000003
        /*0b44*/ 	.word	0x00028460
        /*0b48*/ 	.short	0x010a
        /*0b4a*/ 	.byte	0x3f
	.zero		1


	//   ....[66]....
        /*0b4c*/ 	.word	0x00014b00
        /*0b50*/ 	.word	0x00000004
        /*0b54*/ 	.word	0x00028480
        /*0b58*/ 	.short	0x010a
        /*0b5a*/ 	.byte	0x3f
	.zero		1


	//   ....[67]....
        /*0b5c*/ 	.word	0x00014b20
        /*0b60*/ 	.word	0x00000003
        /*0b64*/ 	.word	0x00028480
        /*0b68*/ 	.short	0x010a
        /*0b6a*/ 	.byte	0x3f
	.zero		1


	//   ....[68]....
        /*0b6c*/ 	.word	0x00014b90
        /*0b70*/ 	.word	0x00000003
        /*0b74*/ 	.word	0x00028400
        /*0b78*/ 	.short	0x010a
        /*0b7a*/ 	.byte	0x3f
	.zero		1


	//   ....[69]....
        /*0b7c*/ 	.word	0x00014be0
        /*0b80*/ 	.word	0x00000004
        /*0b84*/ 	.word	0x00028430
        /*0b88*/ 	.short	0x010a
        /*0b8a*/ 	.byte	0x3f
	.zero		1


	//   ....[70]....
        /*0b8c*/ 	.word	0x00014c40
        /*0b90*/ 	.word	0x0000000f
        /*0b94*/ 	.word	0x00028430
        /*0b98*/ 	.short	0x010a
        /*0b9a*/ 	.byte	0x3f
	.zero		1


	//   ....[71]....
        /*0b9c*/ 	.word	0x00014ca0
        /*0ba0*/ 	.word	0x0000000f
        /*0ba4*/ 	.word	0x00028450
        /*0ba8*/ 	.short	0x010a
        /*0baa*/ 	.byte	0x3f
	.zero		1


	//   ....[72]....
        /*0bac*/ 	.word	0x00014d00
        /*0bb0*/ 	.word	0x00000008
        /*0bb4*/ 	.word	0x00028430
        /*0bb8*/ 	.short	0x010a
        /*0bba*/ 	.byte	0x3f
	.zero		1


	//   ....[73]....
        /*0bbc*/ 	.word	0x00014d60
        /*0bc0*/ 	.word	0x00000008
        /*0bc4*/ 	.word	0x00028450
        /*0bc8*/ 	.short	0x010a
        /*0bca*/ 	.byte	0x3f
	.zero		1


	//   ....[74]....
        /*0bcc*/ 	.word	0x00014dc0
        /*0bd0*/ 	.word	0x00000008
        /*0bd4*/ 	.word	0x00028430
        /*0bd8*/ 	.short	0x010a
        /*0bda*/ 	.byte	0x3f
	.zero		1


	//   ....[75]....
        /*0bdc*/ 	.word	0x00014e20
        /*0be0*/ 	.word	0x00000008
        /*0be4*/ 	.word	0x00028450
        /*0be8*/ 	.short	0x010a
        /*0bea*/ 	.byte	0x3f
	.zero		1


	//   ....[76]....
        /*0bec*/ 	.word	0x00014e80
        /*0bf0*/ 	.word	0x00000003
        /*0bf4*/ 	.word	0x00028450
        /*0bf8*/ 	.short	0x010a
        /*0bfa*/ 	.byte	0x3f
	.zero		1


	//   ....[77]....
        /*0bfc*/ 	.word	0x00014fd0
        /*0c00*/ 	.word	0x00000004
        /*0c04*/ 	.word	0x00028480
        /*0c08*/ 	.short	0x010a
        /*0c0a*/ 	.byte	0x3f
	.zero		1


	//   ....[78]....
        /*0c0c*/ 	.word	0x00015020
        /*0c10*/ 	.word	0x00000004
        /*0c14*/ 	.word	0x00028440
        /*0c18*/ 	.short	0x010a
        /*0c1a*/ 	.byte	0x3f
	.zero		1


	//   ....[79]....
        /*0c1c*/ 	.word	0x00015080
        /*0c20*/ 	.word	0x00000003
        /*0c24*/ 	.word	0x00028420
        /*0c28*/ 	.short	0x010a
        /*0c2a*/ 	.byte	0x3f
	.zero		1


	//   ....[80]....
        /*0c2c*/ 	.word	0x000150d0
        /*0c30*/ 	.word	0x00000006
        /*0c34*/ 	.word	0x00028480
        /*0c38*/ 	.short	0x010a
        /*0c3a*/ 	.byte	0x3f
	.zero		1


	//   ....[81]....
        /*0c3c*/ 	.word	0x00015120
        /*0c40*/ 	.word	0x00000006
        /*0c44*/ 	.word	0x00028440
        /*0c48*/ 	.short	0x010a
        /*0c4a*/ 	.byte	0x3f
	.zero		1


	//   ....[82]....
        /*0c4c*/ 	.word	0x00015180
        /*0c50*/ 	.word	0x00000005
        /*0c54*/ 	.word	0x00028470
        /*0c58*/ 	.short	0x010a
        /*0c5a*/ 	.byte	0x3f
	.zero		1


	//   ....[83]....
        /*0c5c*/ 	.word	0x000151e0
        /*0c60*/ 	.word	0x00000005
        /*0c64*/ 	.word	0x00028460
        /*0c68*/ 	.short	0x010a
        /*0c6a*/ 	.byte	0x3f
	.zero		1


	//   ....[84]....
        /*0c6c*/ 	.word	0x00015230
        /*0c70*/ 	.word	0x00000014
        /*0c74*/ 	.word	0x00028470
        /*0c78*/ 	.short	0x010a
        /*0c7a*/ 	.byte	0x3f
	.zero		1


	//   ....[85]....
        /*0c7c*/ 	.word	0x00015280
        /*0c80*/ 	.word	0x00000014
        /*0c84*/ 	.word	0x00028460
        /*0c88*/ 	.short	0x010a
        /*0c8a*/ 	.byte	0x3f
	.zero		1


	//   ....[86]....
        /*0c8c*/ 	.word	0x000152d0
        /*0c90*/ 	.word	0x00000000
        /*0c94*/ 	.word	0x00028420
        /*0c98*/ 	.short	0x010a
        /*0c9a*/ 	.byte	0x3f
	.zero		1


	//   ....[87]....
        /*0c9c*/ 	.word	0x00015470
        /*0ca0*/ 	.word	0x00000006
        /*0ca4*/ 	.word	0x00000000
        /*0ca8*/ 	.short	0x010a
        /*0caa*/ 	.byte	0x3f
	.zero		1


	//   ....[88]....
        /*0cac*/ 	.word	0x000154c0
        /*0cb0*/ 	.word	0x00000007
        /*0cb4*/ 	.word	0x00000000
        /*0cb8*/ 	.short	0x010a
        /*0cba*/ 	.byte	0x3f
	.zero		1


	//   ....[89]....
        /*0cbc*/ 	.word	0x00015510
        /*0cc0*/ 	.word	0x00000004
        /*0cc4*/ 	.word	0x00028460
        /*0cc8*/ 	.short	0x010a
        /*0cca*/ 	.byte	0x3f
	.zero		1


	//   ....[90]....
        /*0ccc*/ 	.word	0x00015560
        /*0cd0*/ 	.word	0x00000003
        /*0cd4*/ 	.word	0x00028460
        /*0cd8*/ 	.short	0x010a
        /*0cda*/ 	.byte	0x3f
	.zero		1


	//   ....[91]....
        /*0cdc*/ 	.word	0x000155b0
        /*0ce0*/ 	.word	0x00000004
        /*0ce4*/ 	.word	0x00028480
        /*0ce8*/ 	.short	0x010a
        /*0cea*/ 	.byte	0x3f
	.zero		1


	//----- nvinfo : EIATTR_NUM_MBARRIERS
	.align		4
.L_214:
        /*0cec*/ 	.byte	0x03, 0x38
        /*0cee*/ 	.short	0x0016


	//----- nvinfo : EIATTR_EXIT_INSTR_OFFSETS
	.align		4
        /*0cf0*/ 	.byte	0x04, 0x1c
        /*0cf2*/ 	.short	(.L_216 - .L_215)


	//   ....[0]....
.L_215:
        /*0cf4*/ 	.word	0x00000ab0


	//   ....[1]....
        /*0cf8*/ 	.word	0x0000f9e0


	//   ....[2]....
        /*0cfc*/ 	.word	0x00014b70


	//----- nvinfo : EIATTR_MAX_THREADS
	.align		4
.L_216:
        /*0d00*/ 	.byte	0x04, 0x05
        /*0d02*/ 	.short	(.L_218 - .L_217)
.L_217:
        /*0d04*/ 	.word	0x00000180
        /*0d08*/ 	.word	0x00000001
        /*0d0c*/ 	.word	0x00000001


	//----- nvinfo : EIATTR_CRS_STACK_SIZE
	.align		4
.L_218:
        /*0d10*/ 	.byte	0x04, 0x1e
        /*0d12*/ 	.short	(.L_220 - .L_219)
.L_219:
        /*0d14*/ 	.word	0x00000000


	//----- nvinfo : EIATTR_CBANK_PARAM_SIZE
	.align		4
.L_220:
        /*0d18*/ 	.byte	0x03, 0x19
        /*0d1a*/ 	.short	0x0a70


	//----- nvinfo : EIATTR_PARAM_CBANK
	.align		4
        /*0d1c*/ 	.byte	0x04, 0x0a
        /*0d1e*/ 	.short	(.L_222 - .L_221)
	.align		4
.L_221:
        /*0d20*/ 	.word	index@(.nv.constant0._ZN7cutlass13device_kernelIN5flash11enable_sm90INS1_16FlashAttnFwdSm90INS1_25CollectiveMainloopFwdSm90ILi2EN4cute5tupleIJNS5_1CILi1EEES8_S8_EEENS6_IJNS7_ILi128EEENS7_ILi64EEENS7_ILi256EEEEEELi256ENS_12float_e4m3_tEfNS_4arch4Sm90ELb0ELb1ELb1ELb1ELb0ELb0ELb0ELb1ELb1ELb0ELb0ELb0EEENS1_21CollectiveEpilogueFwdINS6_IJSA_SC_SB_EEES9_NS_10bfloat16_tESG_Li256ELb1ELb0ELb0ELb1EEENS1_36VarlenDynamicPersistentTileSchedulerILi128ELi64ELi256ELi128ELb0ELb0ELb1ELb1ELb0ELb1EEEEEEEEEvNT_6ParamsE)
        /*0d24*/ 	.short	0x0210
        /*0d26*/ 	.short	0x0a70


	//----- nvinfo : EIATTR_SW_WAR
	.align		4
.L_222:
        /*0d28*/ 	.byte	0x04, 0x36
        /*0d2a*/ 	.short	(.L_224 - .L_223)
.L_223:
        /*0d2c*/ 	.word	0x00000008
.L_224:


//--------------------- .nv.info._ZN7cutlass13device_kernelIN5flash11enable_sm90INS1_16FlashAttnFwdSm90INS1_25CollectiveMainloopFwdSm90ILi2EN4cute5tupleIJNS5_1CILi1EEES8_S8_EEENS6_IJNS7_ILi128EEENS7_ILi64EEENS7_ILi256EEEEEELi256ENS_12float_e4m3_tEfNS_4arch4Sm90ELb0ELb1ELb1ELb1ELb0ELb1ELb0ELb1ELb1ELb0ELb0ELb0EEENS1_21CollectiveEpilogueFwdINS6_IJSA_SC_SB_EEES9_NS_10bfloat16_tESG_Li256ELb1ELb0ELb0ELb1EEENS1_36VarlenDynamicPersistentTileSchedulerILi128ELi64ELi256ELi128ELb0ELb0ELb1ELb1ELb0ELb1EEEEEEEEEvNT_6ParamsE --------------------------
	.section	.nv.info._ZN7cutlass13device_kernelIN5flash11enable_sm90INS1_16FlashAttnFwdSm90INS1_25CollectiveMainloopFwdSm90ILi2EN4cute5tupleIJNS5_1CILi1EEES8_S8_EEENS6_IJNS7_ILi128EEENS7_ILi64EEENS7_ILi256EEEEEELi256ENS_12float_e4m3_tEfNS_4arch4Sm90ELb0ELb1ELb1ELb1ELb0ELb1ELb0ELb1ELb1ELb0ELb0ELb0EEENS1_21CollectiveEpilogueFwdINS6_IJSA_SC_SB_EEES9_NS_10bfloat16_tESG_Li256ELb1ELb0ELb0ELb1EEENS1_36VarlenDynamicPersistentTileSchedulerILi128ELi64ELi256ELi128ELb0ELb0ELb1ELb1ELb0ELb1EEEEEEEEEvNT_6ParamsE,"",@"SHT_CUDA_INFO"
	.sectionflags	@""
	.align	4


	//----- nvinfo : EIATTR_CUDA_API_VERSION
	.align		4
        /*0000*/ 	.byte	0x04, 0x37
        /*0002*/ 	.short	(.L_226 - .L_225)
.L_225:
        /*0004*/ 	.word	0x00000082


	//----- nvinfo : EIATTR_KPARAM_INFO
	.align		4
.L_226:
        /*0008*/ 	.byte	0x04, 0x17
        /*000a*/ 	.short	(.L_228 - .L_227)
.L_227:
        /*000c*/ 	.word	0x00000000
        /*0010*/ 	.short	0x0000
        /*0012*/ 	.short	0x0070
        /*0014*/ 	.byte	0x00, 0xf0, 0x01, 0x28


	//----- nvinfo : EIATTR_SPARSE_MMA_MASK
	.align		4
.L_228:
        /*0018*/ 	.byte	0x03, 0x50
        /*001a*/ 	.short	0x0000


	//----- nvinfo : EIATTR_MAXREG_COUNT
	.align		4
        /*001c*/ 	.byte	0x03, 0x1b
        /*001e*/ 	.short	0x00a8


	//----- nvinfo : EIATTR_NUM_BARRIERS
	.align		4
        /*0020*/ 	.byte	0x02, 0x4c
        /*0022*/ 	.byte	0x10
	.zero		1


	//----- nvinfo : EIATTR_EXTERNS
	.align		4
        /*0024*/ 	.byte	0x04, 0x0f
        /*0026*/ 	.short	(.L_230 - .L_229)


	//   ....[0]....
	.align		4
.L_229:
        /*0028*/ 	.word	index@(__assertfail)


	//----- nvinfo : EIATTR_ANNOTATIONS
	.align		4
.L_230:
        /*002c*/ 	.byte	0x04, 0x55
        /*002e*/ 	.short	(.L_232 - .L_231)


	//   ....[0]....
.L_231:
        /* <DEDUP_REMOVED lines=65> */


	//----- nvinfo : EIATTR_MERCURY_ISA_VERSION
	.align		4
.L_232:
        /*0430*/ 	.byte	0x03, 0x5f
        /*0432*/ 	.short	0x0101


	//----- nvinfo : EIATTR_UNUSED_LOAD_BYTE_OFFSET
	.align		4
        /*0434*/ 	.byte	0x04, 0x44
        /*0436*/ 	.short	(.L_234 - .L_233)


	//   ....[0]....
.L_233:
        /*0438*/ 	.word	0x00000b00
        /*043c*/ 	.word	0x0000fff0


	//   ....[1]....
        /*0440*/ 	.word	0x0001be20
        /*0444*/ 	.word	0x0000fff0


	//----- nvinfo : EIATTR_INT_WARP_WIDE_INSTR_OFFSETS
	.align		4
.L_234:
        /*0448*/ 	.byte	0x04, 0x31
        /*044a*/ 	.short	(.L_236 - .L_235)


	//   ....[0]....
.L_235:
        /*044c*/ 	.word	0x000001c0


	//   ....[1]....
        /*0450*/ 	.word	0x00000200


	//   ....[2]....
        /*0454*/ 	.word	0x00000270


	//   ....[3]....
        /*0458*/ 	.word	0x00022100


	//   ....[4]....
        /*045c*/ 	.word	0x00022190


	//   ....[5]....
        /*0460*/ 	.word	0x00022890


	//   ....[6]....
        /*0464*/ 	.word	0x000228c0


	//   ....[7]....
        /*0468*/ 	.word	0x000229a0


	//   ....[8]....
        /*046c*/ 	.word	0x00024510


	//   ....[9]....
        /*0470*/ 	.word	0x000245a0


	//----- nvinfo : EIATTR_COOP_GROUP_MASK_REGIDS
	.align		4
.L_236:
        /*0474*/ 	.byte	0x04, 0x29
        /*0476*/ 	.short	(.L_238 - .L_237)


	//   ....[0]....
.L_237:
        /*0478*/ 	.word	0xffffffff


	//   ....[1]....
        /*047c*/ 	.word	0xffffffff


	//   ....[2]....
        /*0480*/ 	.word	0xffffffff


	//   ....[3]....
        /*0484*/ 	.word	0xffffffff


	//   ....[4]....
        /*0488*/ 	.word	0xffffffff


	//   ....[5]....
        /*048c*/ 	.word	0xffffffff


	//   ....[6]....
        /*0490*/ 	.word	0xffffffff


	//   ....[7]....
        /*0494*/ 	.word	0xffffffff


	//   ....[8]....
        /*0498*/ 	.word	0xffffffff


	//   ....[9]....
        /*049c*/ 	.word	0xffffffff


	//   ....[10]....
        /*04a0*/ 	.word	0xffffffff


	//   ....[11]....
        /*04a4*/ 	.word	0xffffffff


	//   ....[12]....
        /*04a8*/ 	.word	0xffffffff


	//   ....[13]....
        /*04ac*/ 	.word	0xffffffff


	//   ....[14]....
        /*04b0*/ 	.word	0xffffffff


	//   ....[15]....
        /*04b4*/ 	.word	0xffffffff


	//   ....[16]....
        /*04b8*/ 	.word	0xffffffff


	//   ....[17]....
        /*04bc*/ 	.word	0xffffffff


	//   ....[18]....
        /*04c0*/ 	.word	0xffffffff


	//   ....[19]....
        /*04c4*/ 	.word	0xffffffff


	//   ....[20]....
        /*04c8*/ 	.word	0xffffffff


	//   ....[21]....
        /*04cc*/ 	.word	0xffffffff


	//   ....[22]....
        /*04d0*/ 	.word	0xffffffff


	//   ....[23]....
        /*04d4*/ 	.word	0xffffffff


	//   ....[24]....
        /*04d8*/ 	.word	0xffffffff


	//   ....[25]....
        /*04dc*/ 	.word	0xffffffff


	//   ....[26]....
        /*04e0*/ 	.word	0xffffffff


	//   ....[27]....
        /*04e4*/ 	.word	0xffffffff


	//   ....[28]....
        /*04e8*/ 	.word	0xffffffff


	//   ....[29]....
        /*04ec*/ 	.word	0xffffffff


	//   ....[30]....
        /*04f0*/ 	.word	0xffffffff


	//   ....[31]....
        /*04f4*/ 	.word	0xffffffff


	//   ....[32]....
        /*04f8*/ 	.word	0xffffffff


	//   ....[33]....
        /*04fc*/ 	.word	0xffffffff


	//   ....[34]....
        /*0500*/ 	.word	0xffffffff


	//   ....[35]....
        /*0504*/ 	.word	0xffffffff


	//   ....[36]....
        /*0508*/ 	.word	0xffffffff


	//   ....[37]....
        /*050c*/ 	.word	0xffffffff


	//   ....[38]....
        /*0510*/ 	.word	0xffffffff


	//   ....[39]....
        /*0514*/ 	.word	0xffffffff


	//   ....[40]....
        /*0518*/ 	.word	0xffffffff


	//   ....[41]....
        /*051c*/ 	.word	0xffffffff


	//   ....[42]....
        /*0520*/ 	.word	0xffffffff


	//   ....[43]....
        /*0524*/ 	.word	0xffffffff


	//   ....[44]....
        /*0528*/ 	.word	0xffffffff


	//   ....[45]....
        /*052c*/ 	.word	0xffffffff


	//   ....[46]....
        /*0530*/ 	.word	0xffffffff


	//   ....[47]....
        /*0534*/ 	.word	0xffffffff


	//   ....[48]....
        /*0538*/ 	.word	0xffffffff


	//   ....[49]....
        /*053c*/ 	.word	0xffffffff


	//   ....[50]....
        /*0540*/ 	.word	0xffffffff


	//   ....[51]....
        /*0544*/ 	.word	0xffffffff


	//   ....[52]....
        /*0548*/ 	.word	0xffffffff


	//   ....[53]....
        /*054c*/ 	.word	0xffffffff


	//   ....[54]....
        /*0550*/ 	.word	0xffffffff


	//   ....[55]....
        /*0554*/ 	.word	0xffffffff


	//   ....[56]....
        /*0558*/ 	.word	0xffffffff


	//   ....[57]....
        /*055c*/ 	.word	0xffffffff


	//   ....[58]....
        /*0560*/ 	.word	0xffffffff


	//   ....[59]....
        /*0564*/ 	.word	0xffffffff


	//   ....[60]....
        /*0568*/ 	.word	0xffffffff


	//   ....[61]....
        /*056c*/ 	.word	0xffffffff


	//   ....[62]....
        /*0570*/ 	.word	0xffffffff


	//   ....[63]....
        /*0574*/ 	.word	0xffffffff


	//   ....[64]....
        /*0578*/ 	.word	0xffffffff


	//   ....[65]....
        /*057c*/ 	.word	0xffffffff


	//   ....[66]....
        /*0580*/ 	.word	0xffffffff


	//   ....[67]....
        /*0584*/ 	.word	0xffffffff


	//   ....[68]....
        /*0588*/ 	.word	0xffffffff


	//   ....[69]....
        /*058c*/ 	.word	0xffffffff


	//   ....[70]....
        /*0590*/ 	.word	0xffffffff


	//   ....[71]....
        /*0594*/ 	.word	0xffffffff


	//   ....[72]....
        /*0598*/ 	.word	0xffffffff


	//   ....[73]....
        /*059c*/ 	.word	0xffffffff


	//   ....[74]....
        /*05a0*/ 	.word	0xffffffff


	//   ....[75]....
        /*05a4*/ 	.word	0xffffffff


	//   ....[76]....
        /*05a8*/ 	.word	0xffffffff


	//   ....[77]....
        /*05ac*/ 	.word	0xffffffff


	//   ....[78]....
        /*05b0*/ 	.word	0xffffffff


	//   ....[79]....
        /*05b4*/ 	.word	0xffffffff


	//   ....[80]....
        /*05b8*/ 	.word	0xffffffff


	//   ....[81]....
        /*05bc*/ 	.word	0xffffffff


	//   ....[82]....
        /*05c0*/ 	.word	0xffffffff


	//   ....[83]....
        /*05c4*/ 	.word	0xffffffff


	//   ....[84]....
        /*05c8*/ 	.word	0xffffffff


	//   ....[85]....
        /*05cc*/ 	.word	0xffffffff


	//   ....[86]....
        /*05d0*/ 	.word	0xffffffff


	//   ....[87]....
        /*05d4*/ 	.word	0xffffffff


	//   ....[88]....
        /*05d8*/ 	.word	0xffffffff


	//   ....[89]....
        /*05dc*/ 	.word	0xffffffff


	//   ....[90]....
        /*05e0*/ 	.word	0xffffffff


	//   ....[91]....
        /*05e4*/ 	.word	0xffffffff


	//   ....[92]....
        /*05e8*/ 	.word	0xffffffff


	//   ....[93]....
        /*05ec*/ 	.word	0xffffffff


	//   ....[94]....
        /*05f0*/ 	.word	0xffffffff


	//   ....[95]....
        /*05f4*/ 	.word	0xffffffff


	//   ....[96]....
        /*05f8*/ 	.word	0xffffffff


	//   ....[97]....
        /*05fc*/ 	.word	0xffffffff


	//   ....[98]....
        /*0600*/ 	.word	0xffffffff


	//   ....[99]....
        /*0604*/ 	.word	0xffffffff


	//   ....[100]....
        /*0608*/ 	.word	0xffffffff


	//   ....[101]....
        /*060c*/ 	.word	0xffffffff


	//   ....[102]....
        /*0610*/ 	.word	0xffffffff


	//   ....[103]....
        /*0614*/ 	.word	0xffffffff


	//   ....[104]....
        /*0618*/ 	.word	0xffffffff


	//   ....[105]....
        /*061c*/ 	.word	0xffffffff


	//   ....[106]....
        /*0620*/ 	.word	0xffffffff


	//   ....[107]....
        /*0624*/ 	.word	0xffffffff


	//   ....[108]....
        /*0628*/ 	.word	0xffffffff


	//   ....[109]....
        /*062c*/ 	.word	0xffffffff


	//   ....[110]....
        /*0630*/ 	.word	0xffffffff


	//   ....[111]....
        /*0634*/ 	.word	0xffffffff


	//   ....[112]....
        /*0638*/ 	.word	0xffffffff


	//   ....[113]....
        /*063c*/ 	.word	0xffffffff


	//   ....[114]....
        /*0640*/ 	.word	0xffffffff


	//   ....[115]....
        /*0644*/ 	.word	0xffffffff


	//   ....[116]....
        /*0648*/ 	.word	0xffffffff


	//   ....[117]....
        /*064c*/ 	.word	0xffffffff


	//   ....[118]....
        /*0650*/ 	.word	0xffffffff


	//   ....[119]....
        /*0654*/ 	.word	0xffffffff


	//   ....[120]....
        /*0658*/ 	.word	0xffffffff


	//   ....[121]....
        /*065c*/ 	.word	0xffffffff


	//   ....[122]....
        /*0660*/ 	.word	0xffffffff


	//   ....[123]....
        /*0664*/ 	.word	0xffffffff


	//   ....[124]....
        /*0668*/ 	.word	0xffffffff


	//   ....[125]....
        /*066c*/ 	.word	0xffffffff


	//   ....[126]....
        /*0670*/ 	.word	0xffffffff


	//   ....[127]....
        /*0674*/ 	.word	0xffffffff


	//   ....[128]....
        /*0678*/ 	.word	0x0500000f


	//   ....[129]....
        /*067c*/ 	.word	0x0500000f


	//   ....[130]....
        /*0680*/ 	.word	0x0500000f


	//   ....[131]....
        /*0684*/ 	.word	0x0500000f


	//   ....[132]....
        /*0688*/ 	.word	0x0500000f


	//   ....[133]....
        /*068c*/ 	.word	0x0500000f


	//   ....[134]....
        /*0690*/ 	.word	0x0500000f


	//   ....[135]....
        /*0694*/ 	.word	0x0500000f


	//   ....[136]....
        /*0698*/ 	.word	0x0500000f


	//   ....[137]....
        /*069c*/ 	.word	0x0500000f


	//   ....[138]....
        /*06a0*/ 	.word	0x0500000f


	//   ....[139]....
        /*06a4*/ 	.word	0x0500000f


	//   ....[140]....
        /*06a8*/ 	.word	0x0500000f


	//   ....[141]....
        /*06ac*/ 	.word	0x0500000f


	//   ....[142]....
        /*06b0*/ 	.word	0x0500000f


	//   ....[143]....
        /*06b4*/ 	.word	0x0500000f


	//   ....[144]....
        /*06b8*/ 	.word	0x0500000f


	//   ....[145]....
        /*06bc*/ 	.word	0x0500000f


	//   ....[146]....
        /*06c0*/ 	.word	0x0500000f


	//   ....[147]....
        /*06c4*/ 	.word	0x0500000f


	//   ....[148]....
        /*06c8*/ 	.word	0x0500000f


	//   ....[149]....
        /*06cc*/ 	.word	0x0500000f


	//   ....[150]....
        /*06d0*/ 	.word	0x0500000f


	//   ....[151]....
        /*06d4*/ 	.word	0x0500000f


	//   ....[152]....
        /*06d8*/ 	.word	0x0500000f


	//   ....[153]....
        /*06dc*/ 	.word	0x0500000f


	//   ....[154]....
        /*06e0*/ 	.word	0x0500000f


	//   ....[155]....
        /*06e4*/ 	.word	0x0500000f


	//   ....[156]....
        /*06e8*/ 	.word	0x0500000f


	//   ....[157]....
        /*06ec*/ 	.word	0x0500000f


	//   ....[158]....
        /*06f0*/ 	.word	0x0500000f


	//   ....[159]....
        /*06f4*/ 	.word	0x0500000f


	//   ....[160]....
        /*06f8*/ 	.word	0x0500000f


	//   ....[161]....
        /*06fc*/ 	.word	0x0500000f


	//   ....[162]....
        /*0700*/ 	.word	0x0500000f


	//   ....[163]....
        /*0704*/ 	.word	0x0500000f


	//   ....[164]....
        /*0708*/ 	.word	0x0500000f


	//   ....[165]....
        /*070c*/ 	.word	0x0500000f


	//   ....[166]....
        /*0710*/ 	.word	0x0500000f


	//   ....[167]....
        /*0714*/ 	.word	0x0500000f


	//   ....[168]....
        /*0718*/ 	.word	0x0500000f


	//   ....[169]....
        /*071c*/ 	.word	0x0500000f


	//   ....[170]....
        /*0720*/ 	.word	0x0500000f


	//   ....[171]....
        /*0724*/ 	.word	0x0500000f


	//   ....[172]....
        /*0728*/ 	.word	0x0500000f


	//   ....[173]....
        /*072c*/ 	.word	0x0500000f


	//   ....[174]....
        /*0730*/ 	.word	0x0500000f


	//   ....[175]....
        /*0734*/ 	.word	0x0500000f


	//   ....[176]....
        /*0738*/ 	.word	0x0500000f


	//   ....[177]....
        /*073c*/ 	.word	0x0500000f


	//   ....[178]....
        /*0740*/ 	.word	0x0500000f


	//   ....[179]....
        /*0744*/ 	.word	0x0500000f


	//   ....[180]....
        /*0748*/ 	.word	0x0500000f


	//   ....[181]....
        /*074c*/ 	.word	0x0500000f


	//   ....[182]....
        /*0750*/ 	.word	0x0500000f


	//   ....[183]....
        /*0754*/ 	.word	0x0500000f


	//   ....[184]....
        /*0758*/ 	.word	0x0500000f


	//   ....[185]....
        /*075c*/ 	.word	0x0500000f


	//   ....[186]....
        /*0760*/ 	.word	0x0500000f


	//   ....[187]....
        /*0764*/ 	.word	0x0500000f


	//   ....[188]....
        /*0768*/ 	.word	0x0500000f


	//   ....[189]....
        /*076c*/ 	.word	0x0500000f


	//   ....[190]....
        /*0770*/ 	.word	0x0500000f


	//   ....[191]....
        /*0774*/ 	.word	0x0500000f


	//   ....[192]....
        /*0778*/ 	.word	0x0500000f


	//   ....[193]....
        /*077c*/ 	.word	0x0500000f


	//   ....[194]....
        /*0780*/ 	.word	0x0500000f


	//   ....[195]....
        /*0784*/ 	.word	0x0500000f


	//   ....[196]....
        /*0788*/ 	.word	0x0500000f


	//   ....[197]....
        /*078c*/ 	.word	0x0500000f


	//   ....[198]....
        /*0790*/ 	.word	0x0500000f


	//   ....[199]....
        /*0794*/ 	.word	0x0500000f


	//   ....[200]....
        /*0798*/ 	.word	0x0500000f


	//   ....[201]....
        /*079c*/ 	.word	0x0500000f


	//   ....[202]....
        /*07a0*/ 	.word	0x0500000f


	//   ....[203]....
        /*07a4*/ 	.word	0x0500000f


	//   ....[204]....
        /*07a8*/ 	.word	0x0500000f


	//   ....[205]....
        /*07ac*/ 	.word	0x0500000f


	//   ....[206]....
        /*07b0*/ 	.word	0x0500000f


	//   ....[207]....
        /*07b4*/ 	.word	0x0500000f


	//   ....[208]....
        /*07b8*/ 	.word	0x0500000f


	//   ....[209]....
        /*07bc*/ 	.word	0x0500000f


	//   ....[210]....
        /*07c0*/ 	.word	0x0500000f


	//   ....[211]....
        /*07c4*/ 	.word	0x0500000f


	//   ....[212]....
        /*07c8*/ 	.word	0x0500000f


	//   ....[213]....
        /*07cc*/ 	.word	0x0500000f


	//   ....[214]....
        /*07d0*/ 	.word	0x0500000f


	//   ....[215]....
        /*07d4*/ 	.word	0x0500000f


	//   ....[216]....
        /*07d8*/ 	.word	0x0500000f


	//   ....[217]....
        /*07dc*/ 	.word	0x0500000f


	//   ....[218]....
        /*07e0*/ 	.word	0x0500000f


	//   ....[219]....
        /*07e4*/ 	.word	0x0500000f


	//   ....[220]....
        /*07e8*/ 	.word	0x0500000f


	//   ....[221]....
        /*07ec*/ 	.word	0x0500000f


	//   ....[222]....
        /*07f0*/ 	.word	0x0500000f


	//   ....[223]....
        /*07f4*/ 	.word	0x0500000f


	//   ....[224]....
        /*07f8*/ 	.word	0x0500000f


	//   ....[225]....
        /*07fc*/ 	.word	0x0500000f


	//   ....[226]....
        /*0800*/ 	.word	0x0500000f


	//   ....[227]....
        /*0804*/ 	.word	0x0500000f


	//   ....[228]....
        /*0808*/ 	.word	0x0500000f


	//   ....[229]....
        /*080c*/ 	.word	0x0500000f


	//   ....[230]....
        /*0810*/ 	.word	0x0500000f


	//   ....[231]....
        /*0814*/ 	.word	0x0500000f


	//   ....[232]....
        /*0818*/ 	.word	0x0500000f


	//   ....[233]....
        /*081c*/ 	.word	0x0500000f


	//   ....[234]....
        /*0820*/ 	.word	0x0500000f


	//   ....[235]....
        /*0824*/ 	.word	0x0500000f


	//   ....[236]....
        /*0828*/ 	.word	0x0500000f


	//   ....[237]....
        /*082c*/ 	.word	0x0500000f


	//   ....[238]....
        /*0830*/ 	.word	0x0500000f


	//   ....[239]....
        /*0834*/ 	.word	0x0500000f


	//   ....[240]....
        /*0838*/ 	.word	0x0500000f


	//   ....[241]....
        /*083c*/ 	.word	0x0500000f


	//   ....[242]....
        /*0840*/ 	.word	0x0500000f


	//   ....[243]....
        /*0844*/ 	.word	0x0500000f


	//   ....[244]....
        /*0848*/ 	.word	0x0500000f


	//----- nvinfo : EIATTR_COOP_GROUP_INSTR_OFFSETS
	.align		4
.L_238:
        /*084c*/ 	.byte	0x04, 0x28
        /*084e*/ 	.short	(.L_240 - .L_239)


	//   ....[0]....
.L_239:
        /*0850*/ 	.word	0x00000070


	//   ....[1]....
        /*0854*/ 	.word	0x000001d0


	//   ....[2]....
        /*0858*/ 	.word	0x00000220


	//   ....[3]....
        /*085c*/ 	.word	0x00000450


	//   ....[4]....
        /*0860*/ 	.word	0x000005b0


	//   ....[5]....
        /*0864*/ 	.word	0x000006d0


	//   ....[6]....
        /*0868*/ 	.word	0x00000830


	//   ....[7]....
        /*086c*/ 	.word	0x00007a60


	//   ....[8]....
        /*0870*/ 	.word	0x00012b80


	//   ....[9]....
        /*0874*/ 	.word	0x00012c90


	//   ....[10]....
        /*0878*/ 	.word	0x000130b0


	//   ....[11]....
        /*087c*/ 	.word	0x00013110


	//   ....[12]....
        /*0880*/ 	.word	0x000150f0


	//   ....[13]....
        /*0884*/ 	.word	0x000151f0


	//   ....[14]....
        /*0888*/ 	.word	0x000155c0


	//   ....[15]....
        /*088c*/ 	.word	0x00015630


	//   ....[16]....
        /*0890*/ 	.word	0x000173a0


	//   ....[17]....
        /*0894*/ 	.word	0x000174b0


	//   ....[18]....
        /*0898*/ 	.word	0x000174e0


	//   ....[19]....
        /*089c*/ 	.word	0x00017580


	//   ....[20]....
        /*08a0*/ 	.word	0x00019b70


	//   ....[21]....
        /*08a4*/ 	.word	0x00019c70


	//   ....[22]....
        /*08a8*/ 	.word	0x00019ff0


	//   ....[23]....
        /*08ac*/ 	.word	0x0001a070


	//   ....[24]....
        /*08b0*/ 	.word	0x0001b2a0


	//   ....[25]....
        /*08b4*/ 	.word	0x0001b2b0


	//   ....[26]....
        /*08b8*/ 	.word	0x0001b2e0


	//   ....[27]....
        /*08bc*/ 	.word	0x0001b2f0


	//   ....[28]....
        /*08c0*/ 	.word	0x0001c970


	//   ....[29]....
        /*08c4*/ 	.word	0x0001c9a0


	//   ....[30]....
        /*08c8*/ 	.word	0x0001c9d0


	//   ....[31]....
        /*08cc*/ 	.word	0x0001ca00


	//   ....[32]....
        /*08d0*/ 	.word	0x0001ca30


	//   ....[33]....
        /*08d4*/ 	.word	0x0001ca60


	//   ....[34]....
        /*08d8*/ 	.word	0x0001ca90


	//   ....[35]....
        /*08dc*/ 	.word	0x0001cac0


	//   ....[36]....
        /*08e0*/ 	.word	0x0001caf0


	//   ....[37]....
        /*08e4*/ 	.word	0x0001cb20


	//   ....[38]....
        /*08e8*/ 	.word	0x0001cb50


	//   ....[39]....
        /*08ec*/ 	.word	0x0001cb80


	//   ....[40]....
        /*08f0*/ 	.word	0x0001cbb0


	//   ....[41]....
        /*08f4*/ 	.word	0x0001cbe0


	//   ....[42]....
        /*08f8*/ 	.word	0x0001cc10


	//   ....[43]....
        /*08fc*/ 	.word	0x0001cc40


	//   ....[44]....
        /*0900*/ 	.word	0x0001cc70


	//   ....[45]....
        /*0904*/ 	.word	0x0001cca0


	//   ....[46]....
        /*0908*/ 	.word	0x0001ccd0


	//   ....[47]....
        /*090c*/ 	.word	0x0001cd00


	//   ....[48]....
        /*0910*/ 	.word	0x0001cd30


	//   ....[49]....
        /*0914*/ 	.word	0x0001cd60


	//   ....[50]....
        /*0918*/ 	.word	0x0001cd90


	//   ....[51]....
        /*091c*/ 	.word	0x0001cdc0


	//   ....[52]....
        /*0920*/ 	.word	0x0001cdf0


	//   ....[53]....
        /*0924*/ 	.word	0x0001ce20


	//   ....[54]....
        /*0928*/ 	.word	0x0001ce50


	//   ....[55]....
        /*092c*/ 	.word	0x0001ce80


	//   ....[56]....
        /*0930*/ 	.word	0x0001ceb0


	//   ....[57]....
        /*0934*/ 	.word	0x0001cee0


	//   ....[58]....
        /*0938*/ 	.word	0x0001cf10


	//   ....[59]....
        /*093c*/ 	.word	0x0001cf40


	//   ....[60]....
        /*0940*/ 	.word	0x0001cf70


	//   ....[61]....
        /*0944*/ 	.word	0x0001cfa0


	//   ....[62]....
        /*0948*/ 	.word	0x0001cfd0


	//   ....[63]....
        /*094c*/ 	.word	0x0001d000


	//   ....[64]....
        /*0950*/ 	.word	0x0001d030


	//   ....[65]....
        /*0954*/ 	.word	0x0001d060


	//   ....[66]....
        /*0958*/ 	.word	0x0001d090


	//   ....[67]....
        /*095c*/ 	.word	0x0001d0c0


	//   ....[68]....
        /*0960*/ 	.word	0x0001d0f0


	//   ....[69]....
        /*0964*/ 	.word	0x0001d120


	//   ....[70]....
        /*0968*/ 	.word	0x0001d150


	//   ....[71]....
        /*096c*/ 	.word	0x0001d180


	//   ....[72]....
        /*0970*/ 	.word	0x0001d1b0


	//   ....[73]....
        /*0974*/ 	.word	0x0001d1e0


	//   ....[74]....
        /*0978*/ 	.word	0x0001d1f0


	//   ....[75]....
        /*097c*/ 	.word	0x0001d200


	//   ....[76]....
        /*0980*/ 	.word	0x0001d210


	//   ....[77]....
        /*0984*/ 	.word	0x0001d220


	//   ....[78]....
        /*0988*/ 	.word	0x0001d240


	//   ....[79]....
        /*098c*/ 	.word	0x0001d270


	//   ....[80]....
        /*0990*/ 	.word	0x0001d2a0


	//   ....[81]....
        /*0994*/ 	.word	0x0001d2d0


	//   ....[82]....
        /*0998*/ 	.word	0x0001d300


	//   ....[83]....
        /*099c*/ 	.word	0x0001d330


	//   ....[84]....
        /*09a0*/ 	.word	0x0001d360


	//   ....[85]....
        /*09a4*/ 	.word	0x0001d390


	//   ....[86]....
        /*09a8*/ 	.word	0x0001d3c0


	//   ....[87]....
        /*09ac*/ 	.word	0x0001d3d0


	//   ....[88]....
        /*09b0*/ 	.word	0x0001d3e0


	//   ....[89]....
        /*09b4*/ 	.word	0x0001d3f0


	//   ....[90]....
        /*09b8*/ 	.word	0x0001d400


	//   ....[91]....
        /*09bc*/ 	.word	0x0001d410


	//   ....[92]....
        /*09c0*/ 	.word	0x0001f350


	//   ....[93]....
        /*09c4*/ 	.word	0x0001f540


	//   ....[94]....
        /*09c8*/ 	.word	0x0001f570


	//   ....[95]....
        /*09cc*/ 	.word	0x0001f5a0


	//   ....[96]....
        /*09d0*/ 	.word	0x0001f5d0


	//   ....[97]....
        /*09d4*/ 	.word	0x0001f600


	//   ....[98]....
        /*09d8*/ 	.word	0x0001f640


	//   ....[99]....
        /*09dc*/ 	.word	0x0001f7c0


	//   ....[100]....
        /*09e0*/ 	.word	0x0001f7f0


	//   ....[101]....
        /*09e4*/ 	.word	0x0001f820


	//   ....[102]....
        /*09e8*/ 	.word	0x0001f850


	//   ....[103]....
        /*09ec*/ 	.word	0x0001f880


	//   ....[104]....
        /*09f0*/ 	.word	0x0001f8b0


	//   ....[105]....
        /*09f4*/ 	.word	0x0001f950


	//   ....[106]....
        /*09f8*/ 	.word	0x0001f990


	//   ....[107]....
        /*09fc*/ 	.word	0x0001fa50


	//   ....[108]....
        /*0a00*/ 	.word	0x00020c10


	//   ....[109]....
        /*0a04*/ 	.word	0x00022b30


	//   ....[110]....
        /*0a08*/ 	.word	0x00024e90


	//   ....[111]....
        /*0a0c*/ 	.word	0x00024ec0


	//   ....[112]....
        /*0a10*/ 	.word	0x00024f00


	//   ....[113]....
        /*0a14*/ 	.word	0x00024f30


	//   ....[114]....
        /*0a18*/ 	.word	0x00024f60


	//   ....[115]....
        /*0a1c*/ 	.word	0x00024f90


	//   ....[116]....
        /*0a20*/ 	.word	0x00024fc0


	//   ....[117]....
        /*0a24*/ 	.word	0x00024ff0


	//   ....[118]....
        /*0a28*/ 	.word	0x00025190


	//   ....[119]....
        /*0a2c*/ 	.word	0x000251c0


	//   ....[120]....
        /*0a30*/ 	.word	0x000251f0


	//   ....[121]....
        /*0a34*/ 	.word	0x00025220


	//   ....[122]....
        /*0a38*/ 	.word	0x00025250


	//   ....[123]....
        /*0a3c*/ 	.word	0x00025280


	//   ....[124]....
        /*0a40*/ 	.word	0x00025340


	//   ....[125]....
        /*0a44*/ 	.word	0x00025360


	//   ....[126]....
        /*0a48*/ 	.word	0x000253d0


	//   ....[127]....
        /*0a4c*/ 	.word	0x00025b70


	//   ....[128]....
        /*0a50*/ 	.word	0x00026020


	//   ....[129]....
        /*0a54*/ 	.word	0x000260d0


	//   ....[130]....
        /*0a58*/ 	.word	0x00026170


	//   ....[131]....
        /*0a5c*/ 	.word	0x00026210


	//   ....[132]....
        /*0a60*/ 	.word	0x000262b0


	//   ....[133]....
        /*0a64*/ 	.word	0x00026350


	//   ....[134]....
        /*0a68*/ 	.word	0x000263f0


	//   ....[135]....
        /*0a6c*/ 	.word	0x00026490


	//   ....[136]....
        /*0a70*/ 	.word	0x00026530


	//   ....[137]....
        /*0a74*/ 	.word	0x000265d0


	//   ....[138]....
        /*0a78*/ 	.word	0x00026670


	//   ....[139]....
        /*0a7c*/ 	.word	0x00026710


	//   ....[140]....
        /*0a80*/ 	.word	0x000267b0


	//   ....[141]....
        /*0a84*/ 	.word	0x00026850


	//   ....[142]....
        /*0a88*/ 	.word	0x000268f0


	//   ....[143]....
        /*0a8c*/ 	.word	0x00026990


	//   ....[144]....
        /*0a90*/ 	.word	0x00026a30


	//   ....[145]....
        /*0a94*/ 	.word	0x00026b20


	//   ....[146]....
        /*0a98*/ 	.word	0x00026bc0


	//   ....[147]....
        /*0a9c*/ 	.word	0x00026c60


	//   ....[148]....
        /*0aa0*/ 	.word	0x00026d00


	//   ....[149]....
        /*0aa4*/ 	.word	0x00026da0


	//   ....[150]....
        /*0aa8*/ 	.word	0x00026e40


	//   ....[151]....
        /*0aac*/ 	.word	0x00026ee0


	//   ....[152]....
        /*0ab0*/ 	.word	0x00026f80


	//   ....[153]....
        /*0ab4*/ 	.word	0x00027020


	//   ....[154]....
        /*0ab8*/ 	.word	0x000270c0


	//   ....[155]....
        /*0abc*/ 	.word	0x00027160


	//   ....[156]....
        /*0ac0*/ 	.word	0x00027200


	//   ....[157]....
        /*0ac4*/ 	.word	0x000272a0


	//   ....[158]....
        /*0ac8*/ 	.word	0x00027340


	//   ....[159]....
        /*0acc*/ 	.word	0x000273e0


	//   ....[160]....
        /*0ad0*/ 	.word	0x00027480


	//   ....[161]....
        /*0ad4*/ 	.word	0x00027870


	//   ....[162]....
        /*0ad8*/ 	.word	0x000279a0


	//   ....[163]....
        /*0adc*/ 	.word	0x00027ac0


	//   ....[164]....
        /*0ae0*/ 	.word	0x00027bf0


	//   ....[165]....
        /*0ae4*/ 	.word	0x00027d20


	//   ....[166]....
        /*0ae8*/ 	.word	0x00027db0


	//   ....[167]....
        /*0aec*/ 	.word	0x00027e10


	//   ....[168]....
        /*0af0*/ 	.word	0x00027e70


	//   ....[169]....
        /*0af4*/ 	.word	0x00027ed0


	//   ....[170]....
        /*0af8*/ 	.word	0x00027f40


	//   ....[171]....
        /*0afc*/ 	.word	0x00027fa0


	//   ....[172]....
        /*0b00*/ 	.word	0x00028010


	//   ....[173]....
        /*0b04*/ 	.word	0x00028070


	//   ....[174]....
        /*0b08*/ 	.word	0x000280e0


	//   ....[175]....
        /*0b0c*/ 	.word	0x00028140


	//   ....[176]....
        /*0b10*/ 	.word	0x000281b0


	//   ....[177]....
        /*0b14*/ 	.word	0x00028210


	//   ....[178]....
        /*0b18*/ 	.word	0x00028280


	//   ....[179]....
        /*0b1c*/ 	.word	0x000282e0


	//   ....[180]....
        /*0b20*/ 	.word	0x00028350


	//   ....[181]....
        /*0b24*/ 	.word	0x000283b0


	//   ....[182]....
        /*0b28*/ 	.word	0x00028420


	//   ....[183]....
        /*0b2c*/ 	.word	0x00028480


	//   ....[184]....
        /*0b30*/ 	.word	0x000284f0


	//   ....[185]....
        /*0b34*/ 	.word	0x00028550


	//   ....[186]....
        /*0b38*/ 	.word	0x000285c0


	//   ....[187]....
        /*0b3c*/ 	.word	0x00028620


	//   ....[188]....
        /*0b40*/ 	.word	0x00028690


	//   ....[189]....
        /*0b44*/ 	.word	0x000286f0


	//   ....[190]....
        /*0b48*/ 	.word	0x00028760


	//   ....[191]....
        /*0b4c*/ 	.word	0x000287c0


	//   ....[192]....
        /*0b50*/ 	.word	0x00028830


	//   ....[193]....
        /*0b54*/ 	.word	0x00028890


	//   ....[194]....
        /*0b58*/ 	.word	0x00028900


	//   ....[195]....
        /*0b5c*/ 	.word	0x00028960


	//   ....[196]....
        /*0b60*/ 	.word	0x000289c0


	//   ....[197]....
        /*0b64*/ 	.word	0x00028a20


	//   ....[198]....
        /*0b68*/ 	.word	0x00028a80


	//   ....[199]....
        /*0b6c*/ 	.word	0x00028ae0


	//   ....[200]....
        /*0b70*/ 	.word	0x00028b40


	//   ....[201]....
        /*0b74*/ 	.word	0x00028ba0


	//   ....[202]....
        /*0b78*/ 	.word	0x00028c00


	//   ....[203]....
        /*0b7c*/ 	.word	0x00028c60


	//   ....[204]....
        /*0b80*/ 	.word	0x00028cc0


	//   ....[205]....
        /*0b84*/ 	.word	0x00028d20


	//   ....[206]....
        /*0b88*/ 	.word	0x00028d80


	//   ....[207]....
        /*0b8c*/ 	.word	0x00028de0


	//   ....[208]....
        /*0b90*/ 	.word	0x00028e40


	//   ....[209]....
        /*0b94*/ 	.word	0x00028ea0


	//   ....[210]....
        /*0b98*/ 	.word	0x00028f00


	//   ....[211]....
        /*0b9c*/ 	.word	0x00028f60


	//   ....[212]....
        /*0ba0*/ 	.word	0x00028fc0


	//   ....[213]....
        /*0ba4*/ 	.word	0x00029020


	//   ....[214]....
        /*0ba8*/ 	.word	0x00029080


	//   ....[215]....
        /*0bac*/ 	.word	0x000290e0


	//   ....[216]....
        /*0bb0*/ 	.word	0x00029140


	//   ....[217]....
        /*0bb4*/ 	.word	0x000291a0


	//   ....[218]....
        /*0bb8*/ 	.word	0x00029200


	//   ....[219]....
        /*0bbc*/ 	.word	0x00029260


	//   ....[220]....
        /*0bc0*/ 	.word	0x000292c0


	//   ....[221]....
        /*0bc4*/ 	.word	0x00029320


	//   ....[222]....
        /*0bc8*/ 	.word	0x00029380


	//   ....[223]....
        /*0bcc*/ 	.word	0x00029420


	//   ....[224]....
        /*0bd0*/ 	.word	0x000294b0


	//   ....[225]....
        /*0bd4*/ 	.word	0x00029820


	//   ....[226]....
        /*0bd8*/ 	.word	0x00029b00


	//   ....[227]....
        /*0bdc*/ 	.word	0x00029f50


	//   ....[228]....
        /*0be0*/ 	.word	0x00029ff0


	//   ....[229]....
        /*0be4*/ 	.word	0x0002a120


	//   ....[230]....
        /*0be8*/ 	.word	0x0002a190


	//   ....[231]....
        /*0bec*/ 	.word	0x0002a200


	//   ....[232]....
        /*0bf0*/ 	.word	0x0002a270


	//   ....[233]....
        /*0bf4*/ 	.word	0x0002a2e0


	//   ....[234]....
        /*0bf8*/ 	.word	0x0002a360


	//   ....[235]....
        /*0bfc*/ 	.word	0x0002a3f0


	//   ....[236]....
        /*0c00*/ 	.word	0x0002a490


	//   ....[237]....
        /*0c04*/ 	.word	0x0002a500


	//   ....[238]....
        /*0c08*/ 	.word	0x0002a570


	//   ....[239]....
        /*0c0c*/ 	.word	0x0002a5e0


	//   ....[240]....
        /*0c10*/ 	.word	0x0002a660


	//   ....[241]....
        /*0c14*/ 	.word	0x0002a6d0


	//   ....[242]....
        /*0c18*/ 	.word	0x0002a770


	//   ....[243]....
        /*0c1c*/ 	.word	0x0002a800


	//   ....[244]....
        /*0c20*/ 	.word	0x0002a930


	//----- nvinfo : EIATTR_REG_RECONFIG
	.align		4
.L_240:
        /*0c24*/ 	.byte	0x01, 0x54
	.zero		2


	//----- nvinfo : EIATTR_SYSCALL_OFFSETS
	.align		4
        /*0c28*/ 	.byte	0x04, 0x46
        /*0c2a*/ 	.short	(.L_242 - .L_241)


	//   ....[0]....
.L_241:
        /*0c2c*/ 	.word	0x00001ba0


	//   ....[1]....
        /*0c30*/ 	.word	0x00001cf0


	//   ....[2]....
        /*0c34*/ 	.word	0x00007bf0


	//   ....[3]....
        /*0c38*/ 	.word	0x00008310


	//   ....[4]....
        /*0c3c*/ 	.word	0x00022320


	//   ....[5]....
        /*0c40*/ 	.word	0x00022490


	//   ....[6]....
        /*0c44*/ 	.word	0x000225c0


	//   ....[7]....
        /*0c48*/ 	.word	0x000226e0


	//----- nvinfo : EIATTR_MBARRIER_INSTR_OFFSETS
	.align		4
.L_242:
        /*0c4c*/ 	.byte	0x04, 0x39
        /*0c4e*/ 	.short	(.L_244 - .L_243)


	//   ....[0]....
.L_243:
        /*0c50*/ 	.word	0x00000300
        /*0c54*/ 	.word	0x000000ff
        /*0c58*/ 	.word	0x00028400
        /*0c5c*/ 	.short	0x0100
        /*0c5e*/ 	.byte	0x08
	.zero		1


	//   ....[1]....
        /*0c60*/ 	.word	0x00000310
        /*0c64*/ 	.word	0x000000ff
        /*0c68*/ 	.word	0x00028420
        /*0c6c*/ 	.short	0x0100
        /*0c6e*/ 	.byte	0x08
	.zero		1


	//   ....[2]....
        /*0c70*/ 	.word	0x00000400
        /*0c74*/ 	.word	0x000000ff
        /*0c78*/ 	.word	0x00028430
        /*0c7c*/ 	.short	0x0100
        /*0c7e*/ 	.byte	0x08
	.zero		1


	//   ....[3]....
        /*0c80*/ 	.word	0x00000410
        /*0c84*/ 	.word	0x000000ff
        /*0c88*/ 	.word	0x00028440
        /*0c8c*/ 	.short	0x0100
        /*0c8e*/ 	.byte	0x08
	.zero		1


	//   ....[4]....
        /*0c90*/ 	.word	0x00000420
        /*0c94*/ 	.word	0x000000ff
        /*0c98*/ 	.word	0x00028438
        /*0c9c*/ 	.short	0x0100
        /*0c9e*/ 	.byte	0x08
	.zero		1


	//   ....[5]....
        /*0ca0*/ 	.word	0x00000430
        /*0ca4*/ 	.word	0x000000ff
        /*0ca8*/ 	.word	0x00028448
        /*0cac*/ 	.short	0x0100
        /*0cae*/ 	.byte	0x08
	.zero		1


	//   ....[6]....
        /*0cb0*/ 	.word	0x00000560
        /*0cb4*/ 	.word	0x000000ff
        /*0cb8*/ 	.word	0x00028450
        /*0cbc*/ 	.short	0x0100
        /*0cbe*/ 	.byte	0x08
	.zero		1


	//   ....[7]....
        /*0cc0*/ 	.word	0x00000570
        /*0cc4*/ 	.word	0x000000ff
        /*0cc8*/ 	.word	0x00028460
        /*0ccc*/ 	.short	0x0100
        /*0cce*/ 	.byte	0x08
	.zero		1


	//   ....[8]....
        /*0cd0*/ 	.word	0x00000580
        /*0cd4*/ 	.word	0x000000ff
        /*0cd8*/ 	.word	0x00028458
        /*0cdc*/ 	.short	0x0100
        /*0cde*/ 	.byte	0x08
	.zero		1


	//   ....[9]....
        /*0ce0*/ 	.word	0x00000590
        /*0ce4*/ 	.word	0x000000ff
        /*0ce8*/ 	.word	0x00028468
        /*0cec*/ 	.short	0x0100
        /*0cee*/ 	.byte	0x08
	.zero		1


	//   ....[10]....
        /*0cf0*/ 	.word	0x00000680
        /*0cf4*/ 	.word	0x000000ff
        /*0cf8*/ 	.word	0x00028470
        /*0cfc*/ 	.short	0x0100
        /*0cfe*/ 	.byte	0x06
	.zero		1


	//   ....[11]....
        /*0d00*/ 	.word	0x00000690
        /*0d04*/ 	.word	0x000000ff
        /*0d08*/ 	.word	0x00028480
        /*0d0c*/ 	.short	0x0100
        /*0d0e*/ 	.byte	0x06
	.zero		1


	//   ....[12]....
        /*0d10*/ 	.word	0x000006a0
        /*0d14*/ 	.word	0x000000ff
        /*0d18*/ 	.word	0x00028478
        /*0d1c*/ 	.short	0x0100
        /*0d1e*/ 	.byte	0x06
	.zero		1


	//   ....[13]....
        /*0d20*/ 	.word	0x000006b0
        /*0d24*/ 	.word	0x000000ff
        /*0d28*/ 	.word	0x00028488
        /*0d2c*/ 	.short	0x0100
        /*0d2e*/ 	.byte	0x06
	.zero		1


	//   ....[14]....
        /*0d30*/ 	.word	0x000007e0
        /*0d34*/ 	.word	0x000000ff
        /*0d38*/ 	.word	0x00028490
        /*0d3c*/ 	.short	0x0100
        /*0d3e*/ 	.byte	0x08
	.zero		1


	//   ....[15]....
        /*0d40*/ 	.word	0x000007f0
        /*0d44*/ 	.word	0x000000ff
        /*0d48*/ 	.word	0x000284a0
        /*0d4c*/ 	.short	0x0100
        /*0d4e*/ 	.byte	0x08
	.zero		1


	//   ....[16]....
        /*0d50*/ 	.word	0x00000800
        /*0d54*/ 	.word	0x000000ff
        /*0d58*/ 	.word	0x00028498
        /*0d5c*/ 	.short	0x0100
        /*0d5e*/ 	.byte	0x08
	.zero		1


	//   ....[17]....
        /*0d60*/ 	.word	0x00000810
        /*0d64*/ 	.word	0x000000ff
        /*0d68*/ 	.word	0x000284a8
        /*0d6c*/ 	.short	0x0100
        /*0d6e*/ 	.byte	0x08
	.zero		1


	//   ....[18]....
        /*0d70*/ 	.word	0x00000940
        /*0d74*/ 	.word	0x000000ff
        /*0d78*/ 	.word	0x000284b0
        /*0d7c*/ 	.short	0x0100
        /*0d7e*/ 	.byte	0x08
	.zero		1


	//   ....[19]....
        /*0d80*/ 	.word	0x00000950
        /*0d84*/ 	.word	0x000000ff
        /*0d88*/ 	.word	0x000284c0
        /*0d8c*/ 	.short	0x0100
        /*0d8e*/ 	.byte	0x08
	.zero		1


	//   ....[20]....
        /*0d90*/ 	.word	0x00000960
        /*0d94*/ 	.word	0x000000ff
        /*0d98*/ 	.word	0x000284b8
        /*0d9c*/ 	.short	0x0100
        /*0d9e*/ 	.byte	0x08
	.zero		1


	//   ....[21]....
        /*0da0*/ 	.word	0x00000970
        /*0da4*/ 	.word	0x000000ff
        /*0da8*/ 	.word	0x000284c8
        /*0dac*/ 	.short	0x0100
        /*0dae*/ 	.byte	0x08
	.zero		1


	//   ....[22]....
        /*0db0*/ 	.word	0x00002b40
        /*0db4*/ 	.word	0x00000055
        /*0db8*/ 	.word	0x00028490
        /*0dbc*/ 	.short	0x010a
        /*0dbe*/ 	.byte	0x3f
	.zero		1


	//   ....[23]....
        /*0dc0*/ 	.word	0x00004b00
        /*0dc4*/ 	.word	0x00000055
        /*0dc8*/ 	.word	0x00028490
        /*0dcc*/ 	.short	0x010a
        /*0dce*/ 	.byte	0x3f
	.zero		1


	//   ....[24]....
        /*0dd0*/ 	.word	0x00006b10
        /*0dd4*/ 	.word	0x00000055
        /*0dd8*/ 	.word	0x00028490
        /*0ddc*/ 	.short	0x010a
        /*0dde*/ 	.byte	0x3f
	.zero		1


	//   ....[25]....
        /*0de0*/ 	.word	0x00006d20
        /*0de4*/ 	.word	0x00000004
        /*0de8*/ 	.word	0x00000000
        /*0dec*/ 	.short	0x0101
        /*0dee*/ 	.byte	0x3f
	.zero		1


	//   ....[26]....
        /*0df0*/ 	.word	0x00006d60
        /*0df4*/ 	.word	0x00000055
        /*0df8*/ 	.word	0x000284b0
        /*0dfc*/ 	.short	0x010a
        /*0dfe*/ 	.byte	0x3f
	.zero		1


	//   ....[27]....
        /*0e00*/ 	.word	0x00007110
        /*0e04*/ 	.word	0x00000055
        /*0e08*/ 	.word	0x00000000
        /*0e0c*/ 	.short	0x0101
        /*0e0e*/ 	.byte	0x3f
	.zero		1


	//   ....[28]....
        /*0e10*/ 	.word	0x00007f10
        /*0e14*/ 	.word	0x00000010
        /*0e18*/ 	.word	0x00028400
        /*0e1c*/ 	.short	0x010a
        /*0e1e*/ 	.byte	0x3f
	.zero		1


	//   ....[29]....
        /*0e20*/ 	.word	0x00007f60
        /*0e24*/ 	.word	0x00000010
        /*0e28*/ 	.word	0x00028400
        /*0e2c*/ 	.short	0x010a
        /*0e2e*/ 	.byte	0x3f
	.zero		1


	//   ....[30]....
        /*0e30*/ 	.word	0x00008f60
        /*0e34*/ 	.word	0x00000010
        /*0e38*/ 	.word	0x00028400
        /*0e3c*/ 	.short	0x010a
        /*0e3e*/ 	.byte	0x3f
	.zero		1


	//   ....[31]....
        /*0e40*/ 	.word	0x0000d680
        /*0e44*/ 	.word	0x00000010
        /*0e48*/ 	.word	0x00028400
        /*0e4c*/ 	.short	0x010a
        /*0e4e*/ 	.byte	0x3f
	.zero		1


	//   ....[32]....
        /*0e50*/ 	.word	0x000116c0
        /*0e54*/ 	.word	0x0000000b
        /*0e58*/ 	.word	0x00028430
        /*0e5c*/ 	.short	0x010a
        /*0e5e*/ 	.byte	0x3f
	.zero		1


	//   ....[33]....
        /*0e60*/ 	.word	0x00011730
        /*0e64*/ 	.word	0x0000000b
        /*0e68*/ 	.word	0x00028430
        /*0e6c*/ 	.short	0x010a
        /*0e6e*/ 	.byte	0x3f
	.zero		1


	//   ....[34]....
        /*0e70*/ 	.word	0x00011ee0
        /*0e74*/ 	.word	0x00000000
        /*0e78*/ 	.word	0x00000000
        /*0e7c*/ 	.short	0x0101
        /*0e7e*/ 	.byte	0x3f
	.zero		1


	//   ....[35]....
        /*0e80*/ 	.word	0x00013dc0
        /*0e84*/ 	.word	0x00000009
        /*0e88*/ 	.word	0x00028430
        /*0e8c*/ 	.short	0x010a
        /*0e8e*/ 	.byte	0x3f
	.zero		1


	//   ....[36]....
        /*0e90*/ 	.word	0x00013e10
        /*0e94*/ 	.word	0x00000009
        /*0e98*/ 	.word	0x00028430
        /*0e9c*/ 	.short	0x010a
        /*0e9e*/ 	.byte	0x3f
	.zero		1


	//   ....[37]....
        /*0ea0*/ 	.word	0x00014220
        /*0ea4*/ 	.word	0x00000009
        /*0ea8*/ 	.word	0x00028450
        /*0eac*/ 	.short	0x010a
        /*0eae*/ 	.byte	0x3f
	.zero		1


	//   ....[38]....
        /*0eb0*/ 	.word	0x00014260
        /*0eb4*/ 	.word	0x00000009
        /*0eb8*/ 	.word	0x00028450
        /*0ebc*/ 	.short	0x010a
        /*0ebe*/ 	.byte	0x3f
	.zero		1


	//   ....[39]....
        /*0ec0*/ 	.word	0x00014820
        /*0ec4*/ 	.word	0x00000009
        /*0ec8*/ 	.word	0x00000000
        /*0ecc*/ 	.short	0x0101
        /*0ece*/ 	.byte	0x3f
	.zero		1


	//   ....[40]....
        /*0ed0*/ 	.word	0x00015cb0
        /*0ed4*/ 	.word	0x00000007
        /*0ed8*/ 	.word	0x00000000
        /*0edc*/ 	.short	0x0101
        /*0ede*/ 	.byte	0x3f
	.zero		1


	//   ....[41]....
        /*0ee0*/ 	.word	0x00016860
        /*0ee4*/ 	.word	0x00000007
        /*0ee8*/ 	.word	0x00028430
        /*0eec*/ 	.short	0x010a
        /*0eee*/ 	.byte	0x3f
	.zero		1


	//   ....[42]....
        /*0ef0*/ 	.word	0x000168b0
        /*0ef4*/ 	.word	0x00000007
        /*0ef8*/ 	.word	0x00028430
        /*0efc*/ 	.short	0x010a
        /*0efe*/ 	.byte	0x3f
	.zero		1


	//   ....[43]....
        /*0f00*/ 	.word	0x00016d30
        /*0f04*/ 	.word	0x00000007
        /*0f08*/ 	.word	0x00028450
        /*0f0c*/ 	.short	0x010a
        /*0f0e*/ 	.byte	0x3f
	.zero		1


	//   ....[44]....
        /*0f10*/ 	.word	0x00016d70
        /*0f14*/ 	.word	0x00000007
        /*0f18*/ 	.word	0x00028450
        /*0f1c*/ 	.short	0x010a
        /*0f1e*/ 	.byte	0x3f
	.zero		1


	//   ....[45]....
        /*0f20*/ 	.word	0x00017a40
        /*0f24*/ 	.word	0x000000b4
        /*0f28*/ 	.word	0x00000000
        /*0f2c*/ 	.short	0x0101
        /*0f2e*/ 	.byte	0x3f
	.zero		1


	//   ....[46]....
        /*0f30*/ 	.word	0x00018130
        /*0f34*/ 	.word	0x00000008
        /*0f38*/ 	.word	0x00000000
        /*0f3c*/ 	.short	0x0101
        /*0f3e*/ 	.byte	0x3f
	.zero		1


	//   ....[47]....
        /*0f40*/ 	.word	0x000187b0
        /*0f44*/ 	.word	0x00000007
        /*0f48*/ 	.word	0x00028430
        /*0f4c*/ 	.short	0x010a
        /*0f4e*/ 	.byte	0x3f
	.zero		1


	//   ....[48]....
        /*0f50*/ 	.word	0x00018800
        /*0f54*/ 	.word	0x00000007
        /*0f58*/ 	.word	0x00028430
        /*0f5c*/ 	.short	0x010a
        /*0f5e*/ 	.byte	0x3f
	.zero		1


	//   ....[49]....
        /*0f60*/ 	.word	0x00018c80
        /*0f64*/ 	.word	0x00000008
        /*0f68*/ 	.word	0x00028450
        /*0f6c*/ 	.short	0x010a
        /*0f6e*/ 	.byte	0x3f
	.zero		1


	//   ....[50]....
        /*0f70*/ 	.word	0x00018cc0
        /*0f74*/ 	.word	0x00000008
        /*0f78*/ 	.word	0x00028450
        /*0f7c*/ 	.short	0x010a
        /*0f7e*/ 	.byte	0x3f
	.zero		1


	//   ....[51]....
        /*0f80*/ 	.word	0x000192f0
        /*0f84*/ 	.word	0x00000008
        /*0f88*/ 	.word	0x00000000
        /*0f8c*/ 	.short	0x0101
        /*0f8e*/ 	.byte	0x3f
	.zero		1


	//   ....[52]....
        /*0f90*/ 	.word	0x0001a720
        /*0f94*/ 	.word	0x00000008
        /*0f98*/ 	.word	0x00000000
        /*0f9c*/ 	.short	0x0101
        /*0f9e*/ 	.byte	0x3f
	.zero		1


	//   ....[53]....
        /*0fa0*/ 	.word	0x0001b020
        /*0fa4*/ 	.word	0x00000005
        /*0fa8*/ 	.word	0x00028450
        /*0fac*/ 	.short	0x010a
        /*0fae*/ 	.byte	0x3f
	.zero		1


	//   ....[54]....
        /*0fb0*/ 	.word	0x0001b060
        /*0fb4*/ 	.word	0x00000005
        /*0fb8*/ 	.word	0x00028450
        /*0fbc*/ 	.short	0x010a
        /*0fbe*/ 	.byte	0x3f
	.zero		1


	//   ....[55]....
        /*0fc0*/ 	.word	0x0001bab0
        /*0fc4*/ 	.word	0x0000000f
        /*0fc8*/ 	.word	0x00000000
        /*0fcc*/ 	.short	0x0101
        /*0fce*/ 	.byte	0x3f
	.zero		1


	//   ....[56]....
        /*0fd0*/ 	.word	0x0001e100
        /*0fd4*/ 	.word	0x00000000
        /*0fd8*/ 	.word	0x00000000
        /*0fdc*/ 	.short	0x0101
        /*0fde*/ 	.byte	0x3f
	.zero		1


	//   ....[57]....
        /*0fe0*/ 	.word	0x00020d20
        /*0fe4*/ 	.word	0x0000000c
        /*0fe8*/ 	.word	0x00028420
        /*0fec*/ 	.short	0x010a
        /*0fee*/ 	.byte	0x3f
	.zero		1


	//   ....[58]....
        /*0ff0*/ 	.word	0x00020df0
        /*0ff4*/ 	.word	0x00000008
        /*0ff8*/ 	.word	0x000284a0
        /*0ffc*/ 	.short	0x010a
        /*0ffe*/ 	.byte	0x3f
	.zero		1


	//   ....[59]....
        /*1000*/ 	.word	0x00021130
        /*1004*/ 	.word	0x00000008
        /*1008*/ 	.word	0x000284c0
        /*100c*/ 	.short	0x010a
        /*100e*/ 	.byte	0x3f
	.zero		1


	//   ....[60]....
        /*1010*/ 	.word	0x00021600
        /*1014*/ 	.word	0x00000008
        /*1018*/ 	.word	0x000284a0
        /*101c*/ 	.short	0x010a
        /*101e*/ 	.byte	0x3f
	.zero		1


	//   ....[61]....
        /*1020*/ 	.word	0x00021920
        /*1024*/ 	.word	0x00000008
        /*1028*/ 	.word	0x000284c0
        /*102c*/ 	.short	0x010a
        /*102e*/ 	.byte	0x3f
	.zero		1


	//   ....[62]....
        /*1030*/ 	.word	0x00022db0
        /*1034*/ 	.word	0x00000005
        /*1038*/ 	.word	0x00028480
        /*103c*/ 	.short	0x010a
        /*103e*/ 	.byte	0x3f
	.zero		1


	//   ....[63]....
        /*1040*/ 	.word	0x00022fe0
        /*1044*/ 	.word	0x00000005
        /*1048*/ 	.word	0x00028440
        /*104c*/ 	.short	0x010a
        /*104e*/ 	.byte	0x3f
	.zero		1


	//   ....[64]....
        /*1050*/ 	.word	0x00023450
        /*1054*/ 	.word	0x00000004
        /*1058*/ 	.word	0x00028420
        /*105c*/ 	.short	0x010a
        /*105e*/ 	.byte	0x3f
	.zero		1


	//   ....[65]....
        /*1060*/ 	.word	0x00023780
        /*1064*/ 	.word	0x00000006
        /*1068*/ 	.word	0x00028480
        /*106c*/ 	.short	0x010a
        /*106e*/ 	.byte	0x3f
	.zero		1


	//   ....[66]....
        /*1070*/ 	.word	0x00023b00
        /*1074*/ 	.word	0x00000006
        /*1078*/ 	.word	0x00028440
        /*107c*/ 	.short	0x010a
        /*107e*/ 	.byte	0x3f
	.zero		1


	//   ....[67]....
        /*1080*/ 	.word	0x00023ef0
        /*1084*/ 	.word	0x00000005
        /*1088*/ 	.word	0x00028470
        /*108c*/ 	.short	0x010a
        /*108e*/ 	.byte	0x3f
	.zero		1


	//   ....[68]....
        /*1090*/ 	.word	0x00023f80
        /*1094*/ 	.word	0x00000005
        /*1098*/ 	.word	0x00028460
        /*109c*/ 	.short	0x010a
        /*109e*/ 	.byte	0x3f
	.zero		1


	//   ....[69]....
        /*10a0*/ 	.word	0x00024460
        /*10a4*/ 	.word	0x00000004
        /*10a8*/ 	.word	0x00028450
        /*10ac*/ 	.short	0x0101
        /*10ae*/ 	.byte	0x3f
	.zero		1


	//   ....[70]....
        /*10b0*/ 	.word	0x000244c0
        /*10b4*/ 	.word	0x00000004
        /*10b8*/ 	.word	0x00000000
        /*10bc*/ 	.short	0x0101
        /*10be*/ 	.byte	0x3f
	.zero		1


	//   ....[71]....
        /*10c0*/ 	.word	0x000246b0
        /*10c4*/ 	.word	0x00000014
        /*10c8*/ 	.word	0x00028470
        /*10cc*/ 	.short	0x010a
        /*10ce*/ 	.byte	0x3f
	.zero		1


	//   ....[72]....
        /*10d0*/ 	.word	0x00024740
        /*10d4*/ 	.word	0x00000014
        /*10d8*/ 	.word	0x00028460
        /*10dc*/ 	.short	0x010a
        /*10de*/ 	.byte	0x3f
	.zero		1


	//   ....[73]....
        /*10e0*/ 	.word	0x00024bf0
        /*10e4*/ 	.word	0x00000014
        /*10e8*/ 	.word	0x00028450
        /*10ec*/ 	.short	0x0101
        /*10ee*/ 	.byte	0x3f
	.zero		1


	//   ....[74]....
        /*10f0*/ 	.word	0x00024c40
        /*10f4*/ 	.word	0x00000000
        /*10f8*/ 	.word	0x00000000
        /*10fc*/ 	.short	0x0101
        /*10fe*/ 	.byte	0x3f
	.zero		1


	//   ....[75]....
        /*1100*/ 	.word	0x00025af0
        /*1104*/ 	.word	0x00000000
        /*1108*/ 	.word	0x00028420
        /*110c*/ 	.short	0x010a
        /*110e*/ 	.byte	0x3f
	.zero		1


	//   ....[76]....
        /*1110*/ 	.word	0x00025ca0
        /*1114*/ 	.word	0x00000006
        /*1118*/ 	.word	0x00000000
        /*111c*/ 	.short	0x010a
        /*111e*/ 	.byte	0x3f
	.zero		1


	//   ....[77]....
        /*1120*/ 	.word	0x00025d10
        /*1124*/ 	.word	0x00000007
        /*1128*/ 	.word	0x00000000
        /*112c*/ 	.short	0x010a
        /*112e*/ 	.byte	0x3f
	.zero		1


	//   ....[78]....
        /*1130*/ 	.word	0x00025d70
        /*1134*/ 	.word	0x00000004
        /*1138*/ 	.word	0x00028460
        /*113c*/ 	.short	0x010a
        /*113e*/ 	.byte	0x3f
	.zero		1


	//   ....[79]....
        /*1140*/ 	.word	0x00025dc0
        /*1144*/ 	.word	0x00000003
        /*1148*/ 	.word	0x00028460
        /*114c*/ 	.short	0x010a
        /*114e*/ 	.byte	0x3f
	.zero		1


	//   ....[80]....
        /*1150*/ 	.word	0x00025e00
        /*1154*/ 	.word	0x00000004
        /*1158*/ 	.word	0x00028480
        /*115c*/ 	.short	0x010a
        /*115e*/ 	.byte	0x3f
	.zero		1


	//   ....[81]....
        /*1160*/ 	.word	0x00025e20
        /*1164*/ 	.word	0x00000003
        /*1168*/ 	.word	0x00028480
        /*116c*/ 	.short	0x010a
        /*116e*/ 	.byte	0x3f
	.zero		1


	//   ....[82]....
        /*1170*/ 	.word	0x00025e80
        /*1174*/ 	.word	0x00000055
        /*1178*/ 	.word	0x00028490
        /*117c*/ 	.short	0x010a
        /*117e*/ 	.byte	0x3f
	.zero		1


	//   ....[83]....
        /*1180*/ 	.word	0x00025ed0
        /*1184*/ 	.word	0x00000055
        /*1188*/ 	.word	0x00028490
        /*118c*/ 	.short	0x010a
        /*118e*/ 	.byte	0x3f
	.zero		1


	//   ....[84]....
        /*1190*/ 	.word	0x00025f20
        /*1194*/ 	.word	0x00000055
        /*1198*/ 	.word	0x00028490
        /*119c*/ 	.short	0x010a
        /*119e*/ 	.byte	0x3f
	.zero		1


	//   ....[85]....
        /*11a0*/ 	.word	0x00025f70
        /*11a4*/ 	.word	0x00000055
        /*11a8*/ 	.word	0x000284b0
        /*11ac*/ 	.short	0x010a
        /*11ae*/ 	.byte	0x3f
	.zero		1


	//   ....[86]....
        /*11b0*/ 	.word	0x00026a70
        /*11b4*/ 	.word	0x00000010
        /*11b8*/ 	.word	0x00028400
        /*11bc*/ 	.short	0x010a
        /*11be*/ 	.byte	0x3f
	.zero		1


	//   ....[87]....
        /*11c0*/ 	.word	0x000274c0
        /*11c4*/ 	.word	0x00000010
        /*11c8*/ 	.word	0x00028400
        /*11cc*/ 	.short	0x010a
        /*11ce*/ 	.byte	0x3f
	.zero		1


	//   ....[88]....
        /*11d0*/ 	.word	0x00027510
        /*11d4*/ 	.word	0x0000000b
        /*11d8*/ 	.word	0x00028430
        /*11dc*/ 	.short	0x010a
        /*11de*/ 	.byte	0x3f
	.zero		1


	//   ....[89]....
        /*11e0*/ 	.word	0x00027560
        /*11e4*/ 	.word	0x00000009
        /*11e8*/ 	.word	0x00028430
        /*11ec*/ 	.short	0x010a
        /*11ee*/ 	.byte	0x3f
	.zero		1


	//   ....[90]....
        /*11f0*/ 	.word	0x000275b0
        /*11f4*/ 	.word	0x00000009
        /*11f8*/ 	.word	0x00028450
        /*11fc*/ 	.short	0x010a
        /*11fe*/ 	.byte	0x3f
	.zero		1


	//   ....[91]....
        /*1200*/ 	.word	0x00027600
        /*1204*/ 	.word	0x00000007
        /*1208*/ 	.word	0x00028430
        /*120c*/ 	.short	0x010a
        /*120e*/ 	.byte	0x3f
	.zero		1


	//   ....[92]....
        /*1210*/ 	.word	0x00027650
        /*1214*/ 	.word	0x00000007
        /*1218*/ 	.word	0x00028450
        /*121c*/ 	.short	0x010a
        /*121e*/ 	.byte	0x3f
	.zero		1


	//   ....[93]....
        /*1220*/ 	.word	0x000276a0
        /*1224*/ 	.word	0x00000007
        /*1228*/ 	.word	0x00028430
        /*122c*/ 	.short	0x010a
        /*122e*/ 	.byte	0x3f
	.zero		1


	//   ....[94]....
        /*1230*/ 	.word	0x000276f0
        /*1234*/ 	.word	0x00000008
        /*1238*/ 	.word	0x00028450
        /*123c*/ 	.short	0x010a
        /*123e*/ 	.byte	0x3f
	.zero		1


	//   ....[95]....
        /*1240*/ 	.word	0x00027740
        /*1244*/ 	.word	0x00000005
        /*1248*/ 	.word	0x00028450
        /*124c*/ 	.short	0x010a
        /*124e*/ 	.byte	0x3f
	.zero		1


	//   ....[96]....
        /*1250*/ 	.word	0x000298e0
        /*1254*/ 	.word	0x0000000c
        /*1258*/ 	.word	0x00028420
        /*125c*/ 	.short	0x010a
        /*125e*/ 	.byte	0x3f
	.zero		1


	//   ....[97]....
        /*1260*/ 	.word	0x00029930
        /*1264*/ 	.word	0x00000008
        /*1268*/ 	.word	0x000284a0
        /*126c*/ 	.short	0x010a
        /*126e*/ 	.byte	0x3f
	.zero		1


	//   ....[98]....
        /*1270*/ 	.word	0x00029980
        /*1274*/ 	.word	0x00000008
        /*1278*/ 	.word	0x000284c0
        /*127c*/ 	.short	0x010a
        /*127e*/ 	.byte	0x3f
	.zero		1


	//   ....[99]....
        /*1280*/ 	.word	0x000299d0
        /*1284*/ 	.word	0x00000008
        /*1288*/ 	.word	0x000284a0
        /*128c*/ 	.short	0x010a
        /*128e*/ 	.byte	0x3f
	.zero		1


	//   ....[100]....
        /*1290*/ 	.word	0x00029a20
        /*1294*/ 	.word	0x00000008
        /*1298*/ 	.word	0x000284c0
        /*129c*/ 	.short	0x010a
        /*129e*/ 	.byte	0x3f
	.zero		1


	//   ....[101]....
        /*12a0*/ 	.word	0x00029bc0
        /*12a4*/ 	.word	0x00000005
        /*12a8*/ 	.word	0x00028480
        /*12ac*/ 	.short	0x010a
        /*12ae*/ 	.byte	0x3f
	.zero		1


	//   ....[102]....
        /*12b0*/ 	.word	0x00029c10
        /*12b4*/ 	.word	0x00000005
        /*12b8*/ 	.word	0x00028440
        /*12bc*/ 	.short	0x010a
        /*12be*/ 	.byte	0x3f
	.zero		1


	//   ....[103]....
        /*12c0*/ 	.word	0x00029c90
        /*12c4*/ 	.word	0x00000004
        /*12c8*/ 	.word	0x00028420
        /*12cc*/ 	.short	0x010a
        /*12ce*/ 	.byte	0x3f
	.zero		1


	//   ....[104]....
        /*12d0*/ 	.word	0x00029ce0
        /*12d4*/ 	.word	0x00000006
        /*12d8*/ 	.word	0x00028480
        /*12dc*/ 	.short	0x010a
        /*12de*/ 	.byte	0x3f
	.zero		1


	//   ....[105]....
        /*12e0*/ 	.word	0x00029d30
        /*12e4*/ 	.word	0x00000006
        /*12e8*/ 	.word	0x00028440
        /*12ec*/ 	.short	0x010a
        /*12ee*/ 	.byte	0x3f
	.zero		1


	//   ....[106]....
        /*12f0*/ 	.word	0x00029d90
        /*12f4*/ 	.word	0x00000005
        /*12f8*/ 	.word	0x00028470
        /*12fc*/ 	.short	0x010a
        /*12fe*/ 	.byte	0x3f
	.zero		1


	//   ....[107]....
        /*1300*/ 	.word	0x00029df0
        /*1304*/ 	.word	0x00000005
        /*1308*/ 	.word	0x00028460
        /*130c*/ 	.short	0x010a
        /*130e*/ 	.byte	0x3f
	.zero		1


	//   ....[108]....
        /*1310*/ 	.word	0x00029e40
        /*1314*/ 	.word	0x00000014
        /*1318*/ 	.word	0x00028470
        /*131c*/ 	.short	0x010a
        /*131e*/ 	.byte	0x3f
	.zero		1


	//   ....[109]....
        /*1320*/ 	.word	0x00029e90
        /*1324*/ 	.word	0x00000014
        /*1328*/ 	.word	0x00028460
        /*132c*/ 	.short	0x010a
        /*132e*/ 	.byte	0x3f
	.zero		1


	//   ....[110]....
        /*1330*/ 	.word	0x0002a850
        /*1334*/ 	.word	0x00000000
        /*1338*/ 	.word	0x00028420
        /*133c*/ 	.short	0x010a
        /*133e*/ 	.byte	0x3f
	.zero		1


	//   ....[111]....
        /*1340*/ 	.word	0x0002a9f0
        /*1344*/ 	.word	0x00000006
        /*1348*/ 	.word	0x00000000
        /*134c*/ 	.short	0x010a
        /*134e*/ 	.byte	0x3f
	.zero		1


	//   ....[112]....
        /*1350*/ 	.word	0x0002aa40
        /*1354*/ 	.word	0x00000007
        /*1358*/ 	.word	0x00000000
        /*135c*/ 	.short	0x010a
        /*135e*/ 	.byte	0x3f
	.zero		1


	//   ....[113]....
        /*1360*/ 	.word	0x0002aa90
        /*1364*/ 	.word	0x00000004
        /*1368*/ 	.word	0x00028460
        /*136c*/ 	.short	0x010a
        /*136e*/ 	.byte	0x3f
	.zero		1


	//   ....[114]....
        /*1370*/ 	.word	0x0002aae0
        /*1374*/ 	.word	0x00000003
        /*1378*/ 	.word	0x00028460
        /*137c*/ 	.short	0x010a
        /*137e*/ 	.byte	0x3f
	.zero		1


	//   ....[115]....
        /*1380*/ 	.word	0x0002ab30
        /*1384*/ 	.word	0x00000004
        /*1388*/ 	.word	0x00028480
        /*138c*/ 	.short	0x010a
        /*138e*/ 	.byte	0x3f
	.zero		1


	//----- nvinfo : EIATTR_NUM_MBARRIERS
	.align		4
.L_244:
        /*1390*/ 	.byte	0x03, 0x38
        /*1392*/ 	.short	0x0016


	//----- nvinfo : EIATTR_EXIT_INSTR_OFFSETS
	.align		4
        /*1394*/ 	.byte	0x04, 0x1c
        /*1396*/ 	.short	(.L_246 - .L_245)


	//   ....[0]....
.L_245:
        /*1398*/ 	.word	0x00025e70


	//----- nvinfo : EIATTR_MAX_THREADS
	.align		4
.L_246:
        /*139c*/ 	.byte	0x04, 0x05
        /*139e*/ 	.short	(.L_248 - .L_247)
.L_247:
        /*13a0*/ 	.word	0x00000180
        /*13a4*/ 	.word	0x00000001
        /*13a8*/ 	.word	0x00000001


	//----- nvinfo : EIATTR_CRS_STACK_SIZE
	.align		4
.L_248:
        /*13ac*/ 	.byte	0x04, 0x1e
        /*13ae*/ 	.short	(.L_250 - .L_249)
.L_249:
        /*13b0*/ 	.word	0x00000000


	//----- nvinfo : EIATTR_CBANK_PARAM_SIZE
	.align		4
.L_250:
        /*13b4*/ 	.byte	0x03, 0x19
        /*13b6*/ 	.short	0x0a70


	//----- nvinfo : EIATTR_PARAM_CBANK
	.align		4
        /*13b8*/ 	.byte	0x04, 0x0a
        /*13ba*/ 	.short	(.L_252 - .L_251)
	.align		4
.L_251:
        /*13bc*/ 	.word	index@(.nv.constant0._ZN7cutlass13device_kernelIN5flash11enable_sm90INS1_16FlashAttnFwdSm90INS1_25CollectiveMainloopFwdSm90ILi2EN4cute5tupleIJNS5_1CILi1EEES8_S8_EEENS6_IJNS7_ILi128EEENS7_ILi64EEENS7_ILi256EEEEEELi256ENS_12float_e4m3_tEfNS_4arch4Sm90ELb0ELb1ELb1ELb1ELb0ELb1ELb0ELb1ELb1ELb0ELb0ELb0EEENS1_21CollectiveEpilogueFwdINS6_IJSA_SC_SB_EEES9_NS_10bfloat16_tESG_Li256ELb1ELb0ELb0ELb1EEENS1_36VarlenDynamicPersistentTileSchedulerILi128ELi64ELi256ELi128ELb0ELb0ELb1ELb1ELb0ELb1EEEEEEEEEvNT_6ParamsE)
        /*13c0*/ 	.short	0x0210
        /*13c2*/ 	.short	0x0a70


	//----- nvinfo : EIATTR_SW_WAR
	.align		4
.L_252:
        /*13c4*/ 	.byte	0x04, 0x36
        /*13c6*/ 	.short	(.L_254 - .L_253)
.L_253:
        /*13c8*/ 	.word	0x00000008
.L_254:


//--------------------- .nv.info._ZN7cutlass13device_kernelIN5flash11enable_sm90INS1_16FlashAttnFwdSm90INS1_25CollectiveMainloopFwdSm90ILi2EN4cute5tupleIJNS5_1CILi1EEES8_S8_EEENS6_IJNS7_ILi128EEESA_NS7_ILi256EEEEEELi256ENS_12float_e4m3_tEfNS_4arch4Sm90ELb1ELb0ELb1ELb0ELb0ELb0ELb0ELb1ELb1ELb0ELb0ELb0EEENS1_21CollectiveEpilogueFwdINS6_IJSA_SB_SA_EEES9_NS_10bfloat16_tESF_Li256ELb0ELb0ELb0ELb1EEENS1_30DynamicPersistentTileSchedulerILi256ELi128ELb0ELb0ELb1EEEEEEEEEvNT_6ParamsE --------------------------
	.section	.nv.info._ZN7cutlass13device_kernelIN5flash11enable_sm90INS1_16FlashAttnFwdSm90INS1_25CollectiveMainloopFwdSm90ILi2EN4cute5tupleIJNS5_1CILi1EEES8_S8_EEENS6_IJNS7_ILi128EEESA_NS7_ILi256EEEEEELi256ENS_12float_e4m3_tEfNS_4arch4Sm90ELb1ELb0ELb1ELb0ELb0ELb0ELb0ELb1ELb1ELb0ELb0ELb0EEENS1_21CollectiveEpilogueFwdINS6_IJSA_SB_SA_EEES9_NS_10bfloat16_tESF_Li256ELb0ELb0ELb0ELb1EEENS1_30DynamicPersistentTileSchedulerILi256ELi128ELb0ELb0ELb1EEEEEEEEEvNT_6ParamsE,"",@"SHT_CUDA_INFO"
	.sectionflags	@""
	.align	4


	//----- nvinfo : EIATTR_CUDA_API_VERSION
	.align		4
        /*0000*/ 	.byte	0x04, 0x37
        /*0002*/ 	.short	(.L_256 - .L_255)
.L_255:
        /*0004*/ 	.word	0x00000082


	//----- nvinfo : EIATTR_KPARAM_INFO
	.align		4
.L_256:
        /*0008*/ 	.byte	0x04, 0x17
        /*000a*/ 	.short	(.L_258 - .L_257)
.L_257:
        /*000c*/ 	.word	0x00000000
        /*0010*/ 	.short	0x0000
        /*0012*/ 	.short	0x0070
        /*0014*/ 	.byte	0x00, 0xf0, 0x01, 0x2e


	//----- nvinfo : EIATTR_SPARSE_MMA_MASK
	.align		4
.L_258:
        /*0018*/ 	.byte	0x03, 0x50
        /*001a*/ 	.short	0x0000


	//----- nvinfo : EIATTR_MAXREG_COUNT
	.align		4
        /*001c*/ 	.byte	0x03, 0x1b
        /*001e*/ 	.short	0x00a8


	//----- nvinfo : EIATTR_NUM_BARRIERS
	.align		4
        /*0020*/ 	.byte	0x02, 0x4c
        /*0022*/ 	.byte	0x10
	.zero		1


	//----- nvinfo : EIATTR_EXTERNS
	.align		4
        /*0024*/ 	.byte	0x04, 0x0f
        /*0026*/ 	.short	(.L_260 - .L_259)


	//   ....[0]....
	.align		4
.L_259:
        /*0028*/ 	.word	index@(__assertfail)


	//----- nvinfo : EIATTR_ANNOTATIONS
	.align		4
.L_260:
        /*002c*/ 	.byte	0x04, 0x55
        /*002e*/ 	.short	(.L_262 - .L_261)


	//   ....[0]....
.L_261:
        /* <DEDUP_REMOVED lines=35> */


	//----- nvinfo : EIATTR_MERCURY_ISA_VERSION
	.align		4
.L_262:
        /*0250*/ 	.byte	0x03, 0x5f
        /*0252*/ 	.short	0x0101


	//----- nvinfo : EIATTR_INT_WARP_WIDE_INSTR_OFFSETS
	.align		4
        /*0254*/ 	.byte	0x04, 0x31
        /*0256*/ 	.short	(.L_264 - .L_263)


	//   ....[0]....
.L_263:
        /*0258*/ 	.word	0x00000190


	//   ....[1]....
        /*025c*/ 	.word	0x000001c0


	//   ....[2]....
        /*0260*/ 	.word	0x000001d0


	//   ....[3]....
        /*0264*/ 	.word	0x0000ee40


	//   ....[4]....
        /*0268*/ 	.word	0x0000eed0


	//   ....[5]....
        /*026c*/ 	.word	0x0000f590


	//   ....[6]....
        /*0270*/ 	.word	0x00011210


	//   ....[7]....
        /*0274*/ 	.word	0x000112a0


	//----- nvinfo : EIATTR_COOP_GROUP_MASK_REGIDS
	.align		4
.L_264:
        /*0278*/ 	.byte	0x04, 0x29
        /*027a*/ 	.short	(.L_266 - .L_265)


	//   ....[0]....
.L_265:
        /*027c*/ 	.word	0xffffffff


	//   ....[1]....
        /*0280*/ 	.word	0xffffffff


	//   ....[2]....
        /*0284*/ 	.word	0xffffffff


	//   ....[3]....
        /*0288*/ 	.word	0xffffffff


	//   ....[4]....
        /*028c*/ 	.word	0xffffffff


	//   ....[5]....
        /*0290*/ 	.word	0xffffffff


	//   ....[6]....
        /*0294*/ 	.word	0xffffffff


	//   ....[7]....
        /*0298*/ 	.word	0xffffffff


	//   ....[8]....
        /*029c*/ 	.word	0xffffffff


	//   ....[9]....
        /*02a0*/ 	.word	0xffffffff


	//   ....[10]....
        /*02a4*/ 	.word	0xffffffff


	//   ....[11]....
        /*02a8*/ 	.word	0xffffffff


	//   ....[12]....
        /*02ac*/ 	.word	0xffffffff


	//   ....[13]....
        /*02b0*/ 	.word	0xffffffff


	//   ....[14]....
        /*02b4*/ 	.word	0xffffffff


	//   ....[15]....
        /*02b8*/ 	.word	0xffffffff


	//   ....[16]....
        /*02bc*/ 	.word	0xffffffff


	//   ....[17]....
        /*02c0*/ 	.word	0xffffffff


	//   ....[18]....
        /*02c4*/ 	.word	0xffffffff


	//   ....[19]....
        /*02c8*/ 	.word	0xffffffff


	//   ....[20]....
        /*02cc*/ 	.word	0xffffffff


	//   ....[21]....
        /*02d0*/ 	.word	0xffffffff


	//   ....[22]....
        /*02d4*/ 	.word	0xffffffff


	//   ....[23]....
        /*02d8*/ 	.word	0xffffffff


	//   ....[24]....
        /*02dc*/ 	.word	0xffffffff


	//   ....[25]....
        /*02e0*/ 	.word	0xffffffff


	//   ....[26]....
        /*02e4*/ 	.word	0xffffffff


	//   ....[27]....
        /*02e8*/ 	.word	0xffffffff


	//   ....[28]....
        /*02ec*/ 	.word	0xffffffff


	//   ....[29]....
        /*02f0*/ 	.word	0xffffffff


	//   ....[30]....
        /*02f4*/ 	.word	0xffffffff


	//   ....[31]....
        /*02f8*/ 	.word	0xffffffff


	//   ....[32]....
        /*02fc*/ 	.word	0xffffffff


	//   ....[33]....
        /*0300*/ 	.word	0xffffffff


	//   ....[34]....
        /*0304*/ 	.word	0xffffffff


	//   ....[35]....
        /*0308*/ 	.word	0xffffffff


	//   ....[36]....
        /*030c*/ 	.word	0xffffffff


	//   ....[37]....
        /*0310*/ 	.word	0xffffffff


	//   ....[38]....
        /*0314*/ 	.word	0xffffffff


	//   ....[39]....
        /*0318*/ 	.word	0xffffffff


	//   ....[40]....
        /*031c*/ 	.word	0xffffffff


	//   ....[41]....
        /*0320*/ 	.word	0xffffffff


	//   ....[42]....
        /*0324*/ 	.word	0xffffffff


	//   ....[43]....
        /*0328*/ 	.word	0xffffffff


	//   ....[44]....
        /*032c*/ 	.word	0xffffffff


	//   ....[45]....
        /*0330*/ 	.word	0xffffffff


	//   ....[46]....
        /*0334*/ 	.word	0xffffffff


	//   ....[47]....
        /*0338*/ 	.word	0xffffffff


	//   ....[48]....
        /*033c*/ 	.word	0xffffffff


	//   ....[49]....
        /*0340*/ 	.word	0xffffffff


	//   ....[50]....
        /*0344*/ 	.word	0xffffffff


	//   ....[51]....
        /*0348*/ 	.word	0xffffffff


	//   ....[52]....
        /*034c*/ 	.word	0xffffffff


	//   ....[53]....
        /*0350*/ 	.word	0xffffffff


	//   ....[54]....
        /*0354*/ 	.word	0xffffffff


	//   ....[55]....
        /*0358*/ 	.word	0xffffffff


	//   ....[56]....
        /*035c*/ 	.word	0xffffffff


	//   ....[57]....
        /*0360*/ 	.word	0xffffffff


	//   ....[58]....
        /*0364*/ 	.word	0xffffffff


	//   ....[59]....
        /*0368*/ 	.word	0xffffffff


	//   ....[60]....
        /*036c*/ 	.word	0xffffffff


	//   ....[61]....
        /*0370*/ 	.word	0xffffffff


	//   ....[62]....
        /*0374*/ 	.word	0xffffffff


	//   ....[63]....
        /*0378*/ 	.word	0xffffffff


	//   ....[64]....
        /*037c*/ 	.word	0xffffffff


	//   ....[65]....
        /*0380*/ 	.word	0xffffffff


	//   ....[66]....
        /*0384*/ 	.word	0xffffffff


	//   ....[67]....
        /*0388*/ 	.word	0xffffffff


	//   ....[68]....
        /*038c*/ 	.word	0xffffffff


	//   ....[69]....
        /*0390*/ 	.word	0xffffffff


	//   ....[70]....
        /*0394*/ 	.word	0xffffffff


	//   ....[71]....
        /*0398*/ 	.word	0xffffffff


	//   ....[72]....
        /*039c*/ 	.word	0xffffffff


	//   ....[73]....
        /*03a0*/ 	.word	0xffffffff


	//   ....[74]....
        /*03a4*/ 	.word	0xffffffff


	//   ....[75]....
        /*03a8*/ 	.word	0xffffffff


	//   ....[76]....
        /*03ac*/ 	.word	0xffffffff


	//   ....[77]....
        /*03b0*/ 	.word	0xffffffff


	//   ....[78]....
        /*03b4*/ 	.word	0xffffffff


	//   ....[79]....
        /*03b8*/ 	.word	0xffffffff


	//   ....[80]....
        /*03bc*/ 	.word	0xffffffff


	//   ....[81]....
        /*03c0*/ 	.word	0xffffffff


	//   ....[82]....
        /*03c4*/ 	.word	0xffffffff


	//   ....[83]....
        /*03c8*/ 	.word	0xffffffff


	//   ....[84]....
        /*03cc*/ 	.word	0xffffffff


	//   ....[85]....
        /*03d0*/ 	.word	0xffffffff


	//   ....[86]....
        /*03d4*/ 	.word	0xffffffff


	//   ....[87]....
        /*03d8*/ 	.word	0xffffffff


	//   ....[88]....
        /*03dc*/ 	.word	0xffffffff


	//   ....[89]....
        /*03e0*/ 	.word	0xffffffff


	//   ....[90]....
        /*03e4*/ 	.word	0xffffffff


	//   ....[91]....
        /*03e8*/ 	.word	0xffffffff


	//   ....[92]....
        /*03ec*/ 	.word	0xffffffff


	//   ....[93]....
        /*03f0*/ 	.word	0x0500000f


	//   ....[94]....
        /*03f4*/ 	.word	0x0500000f


	//----- nvinfo : EIATTR_COOP_GROUP_INSTR_OFFSETS
	.align		4
.L_266:
        /*03f8*/ 	.byte	0x04, 0x28
        /*03fa*/ 	.short	(.L_268 - .L_267)


	//   ....[0]....
.L_267:
        /*03fc*/ 	.word	0x00000070


	//   ....[1]....
        /*0400*/ 	.word	0x000001a0


	//   ....[2]....
        /*0404*/ 	.word	0x000001f0


	//   ....[3]....
        /*0408*/ 	.word	0x000003e0


	//   ....[4]....
        /*040c*/ 	.word	0x00000540


	//   ....[5]....
        /*0410*/ 	.word	0x00000660


	//   ....[6]....
        /*0414*/ 	.word	0x000007c0


	//   ....[7]....
        /*0418*/ 	.word	0x000016c0


	//   ....[8]....
        /*041c*/ 	.word	0x00003270


	//   ....[9]....
        /*0420*/ 	.word	0x000032d0


	//   ....[10]....
        /*0424*/ 	.word	0x00003d00


	//   ....[11]....
        /*0428*/ 	.word	0x00003d70


	//   ....[12]....
        /*042c*/ 	.word	0x00006450


	//   ....[13]....
        /*0430*/ 	.word	0x00006550


	//   ....[14]....
        /*0434*/ 	.word	0x00006f30


	//   ....[15]....
        /*0438*/ 	.word	0x00007010


	//   ....[16]....
        /*043c*/ 	.word	0x00009830


	//   ....[17]....
        /*0440*/ 	.word	0x00009850


	//   ....[18]....
        /*0444*/ 	.word	0x00009880


	//   ....[19]....
        /*0448*/ 	.word	0x00009890


	//   ....[20]....
        /*044c*/ 	.word	0x0000b4c0


	//   ....[21]....
        /*0450*/ 	.word	0x0000b4d0


	//   ....[22]....
        /*0454*/ 	.word	0x0000b500


	//   ....[23]....
        /*0458*/ 	.word	0x0000b510


	//   ....[24]....
        /*045c*/ 	.word	0x0000cb60


	//   ....[25]....
        /*0460*/ 	.word	0x0000cb90


	//   ....[26]....
        /*0464*/ 	.word	0x0000cbc0


	//   ....[27]....
        /*0468*/ 	.word	0x0000cbf0


	//   ....[28]....
        /*046c*/ 	.word	0x0000cc20


	//   ....[29]....
        /*0470*/ 	.word	0x0000cc50


	//   ....[30]....
        /*0474*/ 	.word	0x0000cc80


	//   ....[31]....
        /*0478*/ 	.word	0x0000ccb0


	//   ....[32]....
        /*047c*/ 	.word	0x0000cce0


	//   ....[33]....
        /*0480*/ 	.word	0x0000cd10


	//   ....[34]....
        /*0484*/ 	.word	0x0000cd50


	//   ....[35]....
        /*0488*/ 	.word	0x0000cd90


	//   ....[36]....
        /*048c*/ 	.word	0x0000cdd0


	//   ....[37]....
        /*0490*/ 	.word	0x0000ce10


	//   ....[38]....
        /*0494*/ 	.word	0x0000ce40


	//   ....[39]....
        /*0498*/ 	.word	0x0000ce80


	//   ....[40]....
        /*049c*/ 	.word	0x0000ceb0


	//   ....[41]....
        /*04a0*/ 	.word	0x0000cee0


	//   ....[42]....
        /*04a4*/ 	.word	0x0000cf10


	//   ....[43]....
        /*04a8*/ 	.word	0x0000cf90


	//   ....[44]....
        /*04ac*/ 	.word	0x0000cfc0


	//   ....[45]....
        /*04b0*/ 	.word	0x0000cff0


	//   ....[46]....
        /*04b4*/ 	.word	0x0000d020


	//   ....[47]....
        /*04b8*/ 	.word	0x0000d060


	//   ....[48]....
        /*04bc*/ 	.word	0x0000d0a0


	//   ....[49]....
        /*04c0*/ 	.word	0x0000d0e0


	//   ....[50]....
        /*04c4*/ 	.word	0x0000d120


	//   ....[51]....
        /*04c8*/ 	.word	0x0000d150


	//   ....[52]....
        /*04cc*/ 	.word	0x0000d180


	//   ....[53]....
        /*04d0*/ 	.word	0x0000d1b0


	//   ....[54]....
        /*04d4*/ 	.word	0x0000d1f0


	//   ....[55]....
        /*04d8*/ 	.word	0x0000d230


	//   ....[56]....
        /*04dc*/ 	.word	0x0000d250


	//   ....[57]....
        /*04e0*/ 	.word	0x0000d260


	//   ....[58]....
        /*04e4*/ 	.word	0x0000d270


	//   ....[59]....
        /*04e8*/ 	.word	0x0000d280


	//   ....[60]....
        /*04ec*/ 	.word	0x0000d290


	//   ....[61]....
        /*04f0*/ 	.word	0x0000d2a0


	//   ....[62]....
        /*04f4*/ 	.word	0x0000d2b0


	//   ....[63]....
        /*04f8*/ 	.word	0x0000d2c0


	//   ....[64]....
        /*04fc*/ 	.word	0x0000d2e0


	//   ....[65]....
        /*0500*/ 	.word	0x0000d2f0


	//   ....[66]....
        /*0504*/ 	.word	0x0000d300


	//   ....[67]....
        /*0508*/ 	.word	0x0000d320


	//   ....[68]....
        /*050c*/ 	.word	0x0000d350


	//   ....[69]....
        /*0510*/ 	.word	0x0000d370


	//   ....[70]....
        /*0514*/ 	.word	0x0000d380


	//   ....[71]....
        /*0518*/ 	.word	0x0000d3a0


	//   ....[72]....
        /*051c*/ 	.word	0x0000d3d0


	//   ....[73]....
        /*0520*/ 	.word	0x0000d400


	//   ....[74]....
        /*0524*/ 	.word	0x0000d430


	//   ....[75]....
        /*0528*/ 	.word	0x0000d460


	//   ....[76]....
        /*052c*/ 	.word	0x0000d490


	//   ....[77]....
        /*0530*/ 	.word	0x0000d4c0


	//   ....[78]....
        /*0534*/ 	.word	0x0000d4f0


	//   ....[79]....
        /*0538*/ 	.word	0x0000d530


	//   ....[80]....
        /*053c*/ 	.word	0x0000d560


	//   ....[81]....
        /*0540*/ 	.word	0x0000d590


	//   ....[82]....
        /*0544*/ 	.word	0x0000d5b0


	//   ....[83]....
        /*0548*/ 	.word	0x0000d5d0


	//   ....[84]....
        /*054c*/ 	.word	0x0000d5f0


	//   ....[85]....
        /*0550*/ 	.word	0x0000d610


	//   ....[86]....
        /*0554*/ 	.word	0x0000d630


	//   ....[87]....
        /*0558*/ 	.word	0x0000d660


	//   ....[88]....
        /*055c*/ 	.word	0x0000d9d0


	//   ....[89]....
        /*0560*/ 	.word	0x0000e6e0


	//   ....[90]....
        /*0564*/ 	.word	0x0000f6a0


	//   ....[91]....
        /*0568*/ 	.word	0x00011e20


	//   ....[92]....
        /*056c*/ 	.word	0x00011fc0


	//   ....[93]....
        /*0570*/ 	.word	0x000125c0


	//   ....[94]....
        /*0574*/ 	.word	0x00012a50


	//----- nvinfo : EIATTR_REG_RECONFIG
	.align		4
.L_268:
        /*0578*/ 	.byte	0x01, 0x54
	.zero		2


	//----- nvinfo : EIATTR_SYSCALL_OFFSETS
	.align		4
        /*057c*/ 	.byte	0x04, 0x46
        /*057e*/ 	.short	(.L_270 - .L_269)


	//   ....[0]....
.L_269:
        /*0580*/ 	.word	0x00001840


	//   ....[1]....
        /*0584*/ 	.word	0x0000f070


	//   ....[2]....
        /*0588*/ 	.word	0x0000f1b0


	//   ....[3]....
        /*058c*/ 	.word	0x0000f2f0


	//   ....[4]....
        /*0590*/ 	.word	0x0000f410


	//----- nvinfo : EIATTR_MBARRIER_INSTR_OFFSETS
	.align		4
.L_270:
        /*0594*/ 	.byte	0x04, 0x39
        /*0596*/ 	.short	(.L_272 - .L_271)


	//   ....[0]....
.L_271:
        /*0598*/ 	.word	0x00000290
        /*059c*/ 	.word	0x000000ff
        /*05a0*/ 	.word	0x00038800
        /*05a4*/ 	.short	0x0100
        /*05a6*/ 	.byte	0x06
	.zero		1


	//   ....[1]....
        /*05a8*/ 	.word	0x000002a0
        /*05ac*/ 	.word	0x000000ff
        /*05b0*/ 	.word	0x00038820
        /*05b4*/ 	.short	0x0100
        /*05b6*/ 	.byte	0x06
	.zero		1


	//   ....[2]....
        /*05b8*/ 	.word	0x00000390
        /*05bc*/ 	.word	0x000000ff
        /*05c0*/ 	.word	0x00038830
        /*05c4*/ 	.short	0x0100
        /*05c6*/ 	.byte	0x08
	.zero		1


	//   ....[3]....
        /*05c8*/ 	.word	0x000003a0
        /*05cc*/ 	.word	0x000000ff
        /*05d0*/ 	.word	0x00038840
        /*05d4*/ 	.short	0x0100
        /*05d6*/ 	.byte	0x08
	.zero		1


	//   ....[4]....
        /*05d8*/ 	.word	0x000003b0
        /*05dc*/ 	.word	0x000000ff
        /*05e0*/ 	.word	0x00038838
        /*05e4*/ 	.short	0x0100
        /*05e6*/ 	.byte	0x08
	.zero		1


	//   ....[5]....
        /*05e8*/ 	.word	0x000003c0
        /*05ec*/ 	.word	0x000000ff
        /*05f0*/ 	.word	0x00038848
        /*05f4*/ 	.short	0x0100
        /*05f6*/ 	.byte	0x08
	.zero		1


	//   ....[6]....
        /*05f8*/ 	.word	0x000004f0
        /*05fc*/ 	.word	0x000000ff
        /*0600*/ 	.word	0x00038850
        /*0604*/ 	.short	0x0100
        /*0606*/ 	.byte	0x08
	.zero		1


	//   ....[7]....
        /*0608*/ 	.word	0x00000500
        /*060c*/ 	.word	0x000000ff
        /*0610*/ 	.word	0x00038860
        /*0614*/ 	.short	0x0100
        /*0616*/ 	.byte	0x08
	.zero		1


	//   ....[8]....
        /*0618*/ 	.word	0x00000510
        /*061c*/ 	.word	0x000000ff
        /*0620*/ 	.word	0x00038858
        /*0624*/ 	.short	0x0100
        /*0626*/ 	.byte	0x08
	.zero		1


	//   ....[9]....
        /*0628*/ 	.word	0x00000520
        /*062c*/ 	.word	0x000000ff
        /*0630*/ 	.word	0x00038868
        /*0634*/ 	.short	0x0100
        /*0636*/ 	.byte	0x08
	.zero		1


	//   ....[10]....
        /*0638*/ 	.word	0x00000610
        /*063c*/ 	.word	0x000000ff
        /*0640*/ 	.word	0x00038870
        /*0644*/ 	.short	0x0100
        /*0646*/ 	.byte	0x06
	.zero		1


	//   ....[11]....
        /*0648*/ 	.word	0x00000620
        /*064c*/ 	.word	0x000000ff
        /*0650*/ 	.word	0x00038880
        /*0654*/ 	.short	0x0100
        /*0656*/ 	.byte	0x06
	.zero		1


	//   ....[12]....
        /*0658*/ 	.word	0x00000630
        /*065c*/ 	.word	0x000000ff
        /*0660*/ 	.word	0x00038878
        /*0664*/ 	.short	0x0100
        /*0666*/ 	.byte	0x06
	.zero		1


	//   ....[13]....
        /*0668*/ 	.word	0x00000640
        /*066c*/ 	.word	0x000000ff
        /*0670*/ 	.word	0x00038888
        /*0674*/ 	.short	0x0100
        /*0676*/ 	.byte	0x06
	.zero		1


	//   ....[14]....
        /*0678*/ 	.word	0x00000770
        /*067c*/ 	.word	0x000000ff
        /*0680*/ 	.word	0x00038890
        /*0684*/ 	.short	0x0100
        /*0686*/ 	.byte	0x08
	.zero		1


	//   ....[15]....
        /*0688*/ 	.word	0x00000780
        /*068c*/ 	.word	0x000000ff
        /*0690*/ 	.word	0x000388a0
        /*0694*/ 	.short	0x0100
        /*0696*/ 	.byte	0x08
	.zero		1


	//   ....[16]....
        /*0698*/ 	.word	0x00000790
        /*069c*/ 	.word	0x000000ff
        /*06a0*/ 	.word	0x00038898
        /*06a4*/ 	.short	0x0100
        /*06a6*/ 	.byte	0x08
	.zero		1


	//   ....[17]....
        /*06a8*/ 	.word	0x000007a0
        /*06ac*/ 	.word	0x000000ff
        /*06b0*/ 	.word	0x000388a8
        /*06b4*/ 	.short	0x0100
        /*06b6*/ 	.byte	0x08
	.zero		1


	//   ....[18]....
        /*06b8*/ 	.word	0x000008d0
        /*06bc*/ 	.word	0x000000ff
        /*06c0*/ 	.word	0x000388b0
        /*06c4*/ 	.short	0x0100
        /*06c6*/ 	.byte	0x08
	.zero		1


	//   ....[19]....
        /*06c8*/ 	.word	0x000008e0
        /*06cc*/ 	.word	0x000000ff
        /*06d0*/ 	.word	0x000388c0
        /*06d4*/ 	.short	0x0100
        /*06d6*/ 	.byte	0x08
	.zero		1


	//   ....[20]....
        /*06d8*/ 	.word	0x000008f0
        /*06dc*/ 	.word	0x000000ff
        /*06e0*/ 	.word	0x000388b8
        /*06e4*/ 	.short	0x0100
        /*06e6*/ 	.byte	0x08
	.zero		1


	//   ....[21]....
        /*06e8*/ 	.word	0x00000900
        /*06ec*/ 	.word	0x000000ff
        /*06f0*/ 	.word	0x000388c8
        /*06f4*/ 	.short	0x0100
        /*06f6*/ 	.byte	0x08
	.zero		1


	//   ....[22]....
        /*06f8*/ 	.word	0x00001b90
        /*06fc*/ 	.word	0x000000ff
        /*0700*/ 	.word	0x00038800
        /*0704*/ 	.short	0x010a
        /*0706*/ 	.byte	0x26
	.zero		1


	//   ....[23]....
        /*0708*/ 	.word	0x00001c30
        /*070c*/ 	.word	0x00000002
        /*0710*/ 	.word	0x00038830
        /*0714*/ 	.short	0x010a
        /*0716*/ 	.byte	0x3f
	.zero		1


	//   ....[24]....
        /*0718*/ 	.word	0x00001ca0
        /*071c*/ 	.word	0x00000002
        /*0720*/ 	.word	0x00038830
        /*0724*/ 	.short	0x010a
        /*0726*/ 	.byte	0x3f
	.zero		1


	//   ....[25]....
        /*0728*/ 	.word	0x00002b90
        /*072c*/ 	.word	0x00000002
        /*0730*/ 	.word	0x00000000
        /*0734*/ 	.short	0x0101
        /*0736*/ 	.byte	0x3f
	.zero		1


	//   ....[26]....
        /*0738*/ 	.word	0x00005260
        /*073c*/ 	.word	0x000000ff
        /*0740*/ 	.word	0x00038830
        /*0744*/ 	.short	0x010a
        /*0746*/ 	.byte	0x06
	.zero		1


	//   ....[27]....
        /*0748*/ 	.word	0x000052a0
        /*074c*/ 	.word	0x000000ff
        /*0750*/ 	.word	0x00038830
        /*0754*/ 	.short	0x010a
        /*0756*/ 	.byte	0x06
	.zero		1


	//   ....[28]....
        /*0758*/ 	.word	0x00005620
        /*075c*/ 	.word	0x000000ff
        /*0760*/ 	.word	0x00038850
        /*0764*/ 	.short	0x010a
        /*0766*/ 	.byte	0x0a
	.zero		1


	//   ....[29]....
        /*0768*/ 	.word	0x00005660
        /*076c*/ 	.word	0x000000ff
        /*0770*/ 	.word	0x00038850
        /*0774*/ 	.short	0x010a
        /*0776*/ 	.byte	0x0a
	.zero		1


	//   ....[30]....
        /*0778*/ 	.word	0x00007a90
        /*077c*/ 	.word	0x00000002
        /*0780*/ 	.word	0x00000000
        /*0784*/ 	.short	0x0101
        /*0786*/ 	.byte	0x3f
	.zero		1


	//   ....[31]....
        /*0788*/ 	.word	0x00007c50
        /*078c*/ 	.word	0x000000ff
        /*0790*/ 	.word	0x00000000
        /*0794*/ 	.short	0x0101
        /*0796*/ 	.byte	0x0a
	.zero		1


	//   ....[32]....
        /*0798*/ 	.word	0x00008710
        /*079c*/ 	.word	0x000000ff
        /*07a0*/ 	.word	0x00038830
        /*07a4*/ 	.short	0x010a
        /*07a6*/ 	.byte	0x0a
	.zero		1


	//   ....[33]....
        /*07a8*/ 	.word	0x00008750
        /*07ac*/ 	.word	0x000000ff
        /*07b0*/ 	.word	0x00038830
        /*07b4*/ 	.short	0x010a
        /*07b6*/ 	.byte	0x0a
	.zero		1


	//   ....[34]....
        /*07b8*/ 	.word	0x00008aa0
        /*07bc*/ 	.word	0x000000ff
        /*07c0*/ 	.word	0x00038850
        /*07c4*/ 	.short	0x010a
        /*07c6*/ 	.byte	0x0a
	.zero		1


	//   ....[35]....
        /*07c8*/ 	.word	0x00008ae0
        /*07cc*/ 	.word	0x000000ff
        /*07d0*/ 	.word	0x00038850
        /*07d4*/ 	.short	0x010a
        /*07d6*/ 	.byte	0x0a
	.zero		1


	//   ....[36]....
        /*07d8*/ 	.word	0x0000a570
        /*07dc*/ 	.word	0x00000002
        /*07e0*/ 	.word	0x00000000
        /*07e4*/ 	.short	0x0101
        /*07e6*/ 	.byte	0x3f
	.zero		1


	//   ....[37]....
        /*07e8*/ 	.word	0x0000a790
        /*07ec*/ 	.word	0x000000ff
        /*07f0*/ 	.word	0x00000000
        /*07f4*/ 	.short	0x0101
        /*07f6*/ 	.byte	0x06
	.zero		1


	//   ....[38]....
        /*07f8*/ 	.word	0x0000b190
        /*07fc*/ 	.word	0x000000ff
        /*0800*/ 	.word	0x00038850
        /*0804*/ 	.short	0x010a
        /*0806*/ 	.byte	0x0f
	.zero		1


	//   ....[39]....
        /*0808*/ 	.word	0x0000b1d0
        /*080c*/ 	.word	0x000000ff
        /*0810*/ 	.word	0x00038850
        /*0814*/ 	.short	0x010a
        /*0816*/ 	.byte	0x0f
	.zero		1


	//   ....[40]....
        /*0818*/ 	.word	0x0000bd50
        /*081c*/ 	.word	0x000000ff
        /*0820*/ 	.word	0x00000000
        /*0824*/ 	.short	0x0101
        /*0826*/ 	.byte	0x04
	.zero		1


	//   ....[41]....
        /*0828*/ 	.word	0x0000dc10
        /*082c*/ 	.word	0x000000ff
        /*0830*/ 	.word	0x00000000
        /*0834*/ 	.short	0x0101
        /*0836*/ 	.byte	0x05
	.zero		1


	//   ....[42]....
        /*0838*/ 	.word	0x0000f8c0
        /*083c*/ 	.word	0x00000003
        /*0840*/ 	.word	0x00038880
        /*0844*/ 	.short	0x010a
        /*0846*/ 	.byte	0x3f
	.zero		1


	//   ....[43]....
        /*0848*/ 	.word	0x0000fac0
        /*084c*/ 	.word	0x00000003
        /*0850*/ 	.word	0x00038840
        /*0854*/ 	.short	0x010a
        /*0856*/ 	.byte	0x3f
	.zero		1


	//   ....[44]....
        /*0858*/ 	.word	0x0000fea0
        /*085c*/ 	.word	0x000000ff
        /*0860*/ 	.word	0x00038820
        /*0864*/ 	.short	0x010a
        /*0866*/ 	.byte	0x24
	.zero		1


	//   ....[45]....
        /*0868*/ 	.word	0x000101a0
        /*086c*/ 	.word	0x00000004
        /*0870*/ 	.word	0x00038880
        /*0874*/ 	.short	0x010a
        /*0876*/ 	.byte	0x3f
	.zero		1


	//   ....[46]....
        /*0878*/ 	.word	0x000104f0
        /*087c*/ 	.word	0x00000004
        /*0880*/ 	.word	0x00038840
        /*0884*/ 	.short	0x010a
        /*0886*/ 	.byte	0x3f
	.zero		1


	//   ....[47]....
        /*0888*/ 	.word	0x000108e0
        /*088c*/ 	.word	0x00000003
        /*0890*/ 	.word	0x00038870
        /*0894*/ 	.short	0x010a
        /*0896*/ 	.byte	0x3f
	.zero		1


	//   ....[48]....
        /*0898*/ 	.word	0x00010960
        /*089c*/ 	.word	0x00000003
        /*08a0*/ 	.word	0x00038860
        /*08a4*/ 	.short	0x010a
        /*08a6*/ 	.byte	0x3f
	.zero		1


	//   ....[49]....
        /*08a8*/ 	.word	0x00011180
        /*08ac*/ 	.word	0x00000003
        /*08b0*/ 	.word	0x00038850
        /*08b4*/ 	.short	0x0101
        /*08b6*/ 	.byte	0x3f
	.zero		1


	//   ....[50]....
        /*08b8*/ 	.word	0x000111c0
        /*08bc*/ 	.word	0x00000002
        /*08c0*/ 	.word	0x00000000
        /*08c4*/ 	.short	0x0101
        /*08c6*/ 	.byte	0x3f
	.zero		1


	//   ....[51]....
        /*08c8*/ 	.word	0x00011380
        /*08cc*/ 	.word	0x00000015
        /*08d0*/ 	.word	0x00038870
        /*08d4*/ 	.short	0x010a
        /*08d6*/ 	.byte	0x3f
	.zero		1


	//   ....[52]....
        /*08d8*/ 	.word	0x00011410
        /*08dc*/ 	.word	0x00000015
        /*08e0*/ 	.word	0x00038860
        /*08e4*/ 	.short	0x010a
        /*08e6*/ 	.byte	0x3f
	.zero		1


	//   ....[53]....
        /*08e8*/ 	.word	0x00011c10
        /*08ec*/ 	.word	0x00000015
        /*08f0*/ 	.word	0x00038850
        /*08f4*/ 	.short	0x0101
        /*08f6*/ 	.byte	0x3f
	.zero		1


	//   ....[54]....
        /*08f8*/ 	.word	0x00011c60
        /*08fc*/ 	.word	0x00000000
        /*0900*/ 	.word	0x00000000
        /*0904*/ 	.short	0x0101
        /*0906*/ 	.byte	0x3f
	.zero		1


	//   ....[55]....
        /*0908*/ 	.word	0x00011f40
        /*090c*/ 	.word	0x00000000
        /*0910*/ 	.word	0x00038820
        /*0914*/ 	.short	0x010a
        /*0916*/ 	.byte	0x3f
	.zero		1


	//   ....[56]....
        /*0918*/ 	.word	0x00012100
        /*091c*/ 	.word	0x00000006
        /*0920*/ 	.word	0x00000000
        /*0924*/ 	.short	0x010a
        /*0926*/ 	.byte	0x3f
	.zero		1


	//   ....[57]....
        /*0928*/ 	.word	0x00012170
        /*092c*/ 	.word	0x00000007
        /*0930*/ 	.word	0x00000000
        /*0934*/ 	.short	0x010a
        /*0936*/ 	.byte	0x3f
	.zero		1


	//   ....[58]....
        /*0938*/ 	.word	0x000121d0
        /*093c*/ 	.word	0x00000004
        /*0940*/ 	.word	0x00038860
        /*0944*/ 	.short	0x010a
        /*0946*/ 	.byte	0x3f
	.zero		1


	//   ....[59]....
        /*0948*/ 	.word	0x00012220
        /*094c*/ 	.word	0x00000003
        /*0950*/ 	.word	0x00038860
        /*0954*/ 	.short	0x010a
        /*0956*/ 	.byte	0x3f
	.zero		1


	//   ....[60]....
        /*0958*/ 	.word	0x00012260
        /*095c*/ 	.word	0x00000004
        /*0960*/ 	.word	0x00038880
        /*0964*/ 	.short	0x010a
        /*0966*/ 	.byte	0x3f
	.zero		1


	//   ....[61]....
        /*0968*/ 	.word	0x00012280
        /*096c*/ 	.word	0x00000003
        /*0970*/ 	.word	0x00038880
        /*0974*/ 	.short	0x010a
        /*0976*/ 	.byte	0x3f
	.zero		1


	//   ....[62]....
        /*0978*/ 	.word	0x000122f0
        /*097c*/ 	.word	0x00000003
        /*0980*/ 	.word	0x00038800
        /*0984*/ 	.short	0x010a
        /*0986*/ 	.byte	0x3f
	.zero		1


	//   ....[63]....
        /*0988*/ 	.word	0x00012340
        /*098c*/ 	.word	0x00000002
        /*0990*/ 	.word	0x00038830
        /*0994*/ 	.short	0x010a
        /*0996*/ 	.byte	0x3f
	.zero		1


	//   ....[64]....
        /*0998*/ 	.word	0x000123a0
        /*099c*/ 	.word	0x00000007
        /*09a0*/ 	.word	0x00038830
        /*09a4*/ 	.short	0x010a
        /*09a6*/ 	.byte	0x3f
	.zero		1


	//   ....[65]....
        /*09a8*/ 	.word	0x00012400
        /*09ac*/ 	.word	0x00000007
        /*09b0*/ 	.word	0x00038850
        /*09b4*/ 	.short	0x010a
        /*09b6*/ 	.byte	0x3f
	.zero		1


	//   ....[66]....
        /*09b8*/ 	.word	0x00012460
        /*09bc*/ 	.word	0x00000007
        /*09c0*/ 	.word	0x00038830
        /*09c4*/ 	.short	0x010a
        /*09c6*/ 	.byte	0x3f
	.zero		1


	//   ....[67]....
        /*09c8*/ 	.word	0x000124c0
        /*09cc*/ 	.word	0x00000007
        /*09d0*/ 	.word	0x00038850
        /*09d4*/ 	.short	0x010a
        /*09d6*/ 	.byte	0x3f
	.zero		1


	//   ....[68]....
        /*09d8*/ 	.word	0x00012520
        /*09dc*/ 	.word	0x00000005
        /*09e0*/ 	.word	0x00038850
        /*09e4*/ 	.short	0x010a
        /*09e6*/ 	.byte	0x3f
	.zero		1


	//   ....[69]....
        /*09e8*/ 	.word	0x00012670
        /*09ec*/ 	.word	0x00000003
        /*09f0*/ 	.word	0x00038880
        /*09f4*/ 	.short	0x010a
        /*09f6*/ 	.byte	0x3f
	.zero		1


	//   ....[70]....
        /*09f8*/ 	.word	0x000126c0
        /*09fc*/ 	.word	0x00000003
        /*0a00*/ 	.word	0x00038840
        /*0a04*/ 	.short	0x010a
        /*0a06*/ 	.byte	0x3f
	.zero		1


	//   ....[71]....
        /*0a08*/ 	.word	0x00012720
        /*0a0c*/ 	.word	0x00000003
        /*0a10*/ 	.word	0x00038820
        /*0a14*/ 	.short	0x010a
        /*0a16*/ 	.byte	0x3f
	.zero		1


	//   ....[72]....
        /*0a18*/ 	.word	0x00012770
        /*0a1c*/ 	.word	0x00000004
        /*0a20*/ 	.word	0x00038880
        /*0a24*/ 	.short	0x010a
        /*0a26*/ 	.byte	0x3f
	.zero		1


	//   ....[73]....
        /*0a28*/ 	.word	0x000127c0
        /*0a2c*/ 	.word	0x00000004
        /*0a30*/ 	.word	0x00038840
        /*0a34*/ 	.short	0x010a
        /*0a36*/ 	.byte	0x3f
	.zero		1


	//   ....[74]....
        /*0a38*/ 	.word	0x00012820
        /*0a3c*/ 	.word	0x00000003
        /*0a40*/ 	.word	0x00038870
        /*0a44*/ 	.short	0x010a
        /*0a46*/ 	.byte	0x3f
	.zero		1


	//   ....[75]....
        /*0a48*/ 	.word	0x00012880
        /*0a4c*/ 	.word	0x00000003
        /*0a50*/ 	.word	0x00038860
        /*0a54*/ 	.short	0x010a
        /*0a56*/ 	.byte	0x3f
	.zero		1


	//   ....[76]....
        /*0a58*/ 	.word	0x000128d0
        /*0a5c*/ 	.word	0x00000015
        /*0a60*/ 	.word	0x00038870
        /*0a64*/ 	.short	0x010a
        /*0a66*/ 	.byte	0x3f
	.zero		1


	//   ....[77]....
        /*0a68*/ 	.word	0x00012920
        /*0a6c*/ 	.word	0x00000015
        /*0a70*/ 	.word	0x00038860
        /*0a74*/ 	.short	0x010a
        /*0a76*/ 	.byte	0x3f
	.zero		1


	//   ....[78]....
        /*0a78*/ 	.word	0x00012970
        /*0a7c*/ 	.word	0x00000000
        /*0a80*/ 	.word	0x00038820
        /*0a84*/ 	.short	0x010a
        /*0a86*/ 	.byte	0x3f
	.zero		1


	//   ....[79]....
        /*0a88*/ 	.word	0x00012b10
        /*0a8c*/ 	.word	0x00000006
        /*0a90*/ 	.word	0x00000000
        /*0a94*/ 	.short	0x010a
        /*0a96*/ 	.byte	0x3f
	.zero		1


	//   ....[80]....
        /*0a98*/ 	.word	0x00012b60
        /*0a9c*/ 	.word	0x00000007
        /*0aa0*/ 	.word	0x00000000
        /*0aa4*/ 	.short	0x010a
        /*0aa6*/ 	.byte	0x3f
	.zero		1


	//   ....[81]....
        /*0aa8*/ 	.word	0x00012bb0
        /*0aac*/ 	.word	0x00000004
        /*0ab0*/ 	.word	0x00038860
        /*0ab4*/ 	.short	0x010a
        /*0ab6*/ 	.byte	0x3f
	.zero		1


	//   ....[82]....
        /*0ab8*/ 	.word	0x00012c00
        /*0abc*/ 	.word	0x00000003
        /*0ac0*/ 	.word	0x00038860
        /*0ac4*/ 	.short	0x010a
        /*0ac6*/ 	.byte	0x3f
	.zero		1


	//   ....[83]....
        /*0ac8*/ 	.word	0x00012c50
        /*0acc*/ 	.word	0x00000004
        /*0ad0*/ 	.word	0x00038880
        /*0ad4*/ 	.short	0x010a
        /*0ad6*/ 	.byte	0x3f
	.zero		1


	//----- nvinfo : EIATTR_NUM_MBARRIERS
	.align		4
.L_272:
        /*0ad8*/ 	.byte	0x03, 0x38
        /*0ada*/ 	.short	0x0016


	//----- nvinfo : EIATTR_EXIT_INSTR_OFFSETS
	.align		4
        /*0adc*/ 	.byte	0x04, 0x1c
        /*0ade*/ 	.short	(.L_274 - .L_273)


	//   ....[0]....
.L_273:
        /*0ae0*/ 	.word	0x00000a60


	//   ....[1]....
        /*0ae4*/ 	.word	0x0000e690


	//   ....[2]....
        /*0ae8*/ 	.word	0x000122d0


	//----- nvinfo : EIATTR_MAX_THREADS
	.align		4
.L_274:
        /*0aec*/ 	.byte	0x04, 0x05
        /*0aee*/ 	.short	(.L_276 - .L_275)
.L_275:
        /*0af0*/ 	.word	0x00000180
        /*0af4*/ 	.word	0x00000001
        /*0af8*/ 	.word	0x00000001


	//----- nvinfo : EIATTR_CRS_STACK_SIZE
	.align		4
.L_276:
        /*0afc*/ 	.byte	0x04, 0x1e
        /*0afe*/ 	.short	(.L_278 - .L_277)
.L_277:
        /*0b00*/ 	.word	0x00000000


	//----- nvinfo : EIATTR_CBANK_PARAM_SIZE
	.align		4
.L_278:
        /*0b04*/ 	.byte	0x03, 0x19
        /*0b06*/ 	.short	0x0bf0


	//----- nvinfo : EIATTR_PARAM_CBANK
	.align		4
        /*0b08*/ 	.byte	0x04, 0x0a
        /*0b0a*/ 	.short	(.L_280 - .L_279)
	.align		4
.L_279:
        /*0b0c*/ 	.word	index@(.nv.constant0._ZN7cutlass13device_kernelIN5flash11enable_sm90INS1_16FlashAttnFwdSm90INS1_25CollectiveMainloopFwdSm90ILi2EN4cute5tupleIJNS5_1CILi1EEES8_S8_EEENS6_IJNS7_ILi128EEESA_NS7_ILi256EEEEEELi256ENS_12float_e4m3_tEfNS_4arch4Sm90ELb1ELb0ELb1ELb0ELb0ELb0ELb0ELb1ELb1ELb0ELb0ELb0EEENS1_21CollectiveEpilogueFwdINS6_IJSA_SB_SA_EEES9_NS_10bfloat16_tESF_Li256ELb0ELb0ELb0ELb1EEENS1_30DynamicPersistentTileSchedulerILi256ELi128ELb0ELb0ELb1EEEEEEEEEvNT_6ParamsE)
        /*0b10*/ 	.short	0x0210
        /*0b12*/ 	.short	0x0bf0


	//----- nvinfo : EIATTR_SW_WAR
	.align		4
.L_280:
        /*0b14*/ 	.byte	0x04, 0x36
        /*0b16*/ 	.short	(.L_282 - .L_281)
.L_281:
        /*0b18*/ 	.word	0x00000008
.L_282:


//--------------------- .nv.info._ZN7cutlass13device_kernelIN5flash11enable_sm90INS1_16FlashAttnFwdSm90INS1_25CollectiveMainloopFwdSm90ILi2EN4cute5tupleIJNS5_1CILi1EEES8_S8_EEENS6_IJNS7_ILi128EEESA_NS7_ILi256EEEEEELi256ENS_12float_e4m3_tEfNS_4arch4Sm90ELb1ELb0ELb1ELb1ELb0ELb0ELb0ELb1ELb1ELb0ELb0ELb0EEENS1_21CollectiveEpilogueFwdINS6_IJSA_SB_SA_EEES9_NS_10bfloat16_tESF_Li256ELb1ELb0ELb0ELb1EEENS1_36VarlenDynamicPersistentTileSchedulerILi128ELi128ELi256ELi128ELb0ELb0ELb1ELb1ELb1ELb1EEEEEEEEEvNT_6ParamsE --------------------------
	.section	.nv.info._ZN7cutlass13device_kernelIN5flash11enable_sm90INS1_16FlashAttnFwdSm90INS1_25CollectiveMainloopFwdSm90ILi2EN4cute5tupleIJNS5_1CILi1EEES8_S8_EEENS6_IJNS7_ILi128EEESA_NS7_ILi256EEEEEELi256ENS_12float_e4m3_tEfNS_4arch4Sm90ELb1ELb0ELb1ELb1ELb0ELb0ELb0ELb1ELb1ELb0ELb0ELb0EEENS1_21CollectiveEpilogueFwdINS6_IJSA_SB_SA_EEES9_NS_10bfloat16_tESF_Li256ELb1ELb0ELb0ELb1EEENS1_36VarlenDynamicPersistentTileSchedulerILi128ELi128ELi256ELi128ELb0ELb0ELb1ELb1ELb1ELb1EEEEEEEEEvNT_6ParamsE,"",@"SHT_CUDA_INFO"
	.sectionflags	@""
	.align	4


	//----- nvinfo : EIATTR_CUDA_API_VERSION
	.align		4
        /*0000*/ 	.byte	0x04, 0x37
        /*0002*/ 	.short	(.L_284 - .L_283)
.L_283:
        /*0004*/ 	.word	0x00000082


	//----- nvinfo : EIATTR_KPARAM_INFO
	.align		4
.L_284:
        /*0008*/ 	.byte	0x04, 0x17
        /*000a*/ 	.short	(.L_286 - .L_285)
.L_285:
        /*000c*/ 	.word	0x00000000
        /*0010*/ 	.short	0x0000
        /*0012*/ 	.short	0x0070
        /*0014*/ 	.byte	0x00, 0xf0, 0x01, 0x28


	//----- nvinfo : EIATTR_SPARSE_MMA_MASK
	.align		4
.L_286:
        /*0018*/ 	.byte	0x03, 0x50
        /*001a*/ 	.short	0x0000


	//----- nvinfo : EIATTR_MAXREG_COUNT
	.align		4
        /*001c*/ 	.byte	0x03, 0x1b
        /*001e*/ 	.short	0x00a8


	//----- nvinfo : EIATTR_NUM_BARRIERS
	.align		4
        /*0020*/ 	.byte	0x02, 0x4c
        /*0022*/ 	.byte	0x10
	.zero		1


	//----- nvinfo : EIATTR_EXTERNS
	.align		4
        /*0024*/ 	.byte	0x04, 0x0f
        /*0026*/ 	.short	(.L_288 - .L_287)


	//   ....[0]....
	.align		4
.L_287:
        /*0028*/ 	.word	index@(__assertfail)


	//----- nvinfo : EIATTR_ANNOTATIONS
	.align		4
.L_288:
        /*002c*/ 	.byte	0x04, 0x55
        /*002e*/ 	.short	(.L_290 - .L_289)


	//   ....[0]....
.L_289:
        /* <DEDUP_REMOVED lines=42> */


	//----- nvinfo : EIATTR_MERCURY_ISA_VERSION
	.align		4
.L_290:
        /*02c0*/ 	.byte	0x03, 0x5f
        /*02c2*/ 	.short	0x0101


	//----- nvinfo : EIATTR_UNUSED_LOAD_BYTE_OFFSET
	.align		4
        /*02c4*/ 	.byte	0x04, 0x44
        /*02c6*/ 	.short	(.L_292 - .L_291)


	//   ....[0]....
.L_291:
        /*02c8*/ 	.word	0x00000a70
        /*02cc*/ 	.word	0x0000fff0


	//   ....[1]....
        /*02d0*/ 	.word	0x0000c070
        /*02d4*/ 	.word	0x0000fff0


	//----- nvinfo : EIATTR_INT_WARP_WIDE_INSTR_OFFSETS
	.align		4
.L_292:
        /*02d8*/ 	.byte	0x04, 0x31
        /*02da*/ 	.short	(.L_294 - .L_293)


	//   ....[0]....
.L_293:
        /*02dc*/ 	.word	0x00000160


	//   ....[1]....
        /*02e0*/ 	.word	0x000001a0


	//   ....[2]....
        /*02e4*/ 	.word	0x00000210


	//   ....[3]....
        /*02e8*/ 	.word	0x00010cd0


	//   ....[4]....
        /*02ec*/ 	.word	0x00010d60


	//   ....[5]....
        /*02f0*/ 	.word	0x000114d0


	//   ....[6]....
        /*02f4*/ 	.word	0x00013170


	//   ....[7]....
        /*02f8*/ 	.word	0x00013200


	//----- nvinfo : EIATTR_COOP_GROUP_MASK_REGIDS
	.align		4
.L_294:
        /*02fc*/ 	.byte	0x04, 0x29
        /*02fe*/ 	.short	(.L_296 - .L_295)


	//   ....[0]....
.L_295:
        /*0300*/ 	.word	0xffffffff


	//   ....[1]....
        /*0304*/ 	.word	0xffffffff


	//   ....[2]....
        /*0308*/ 	.word	0xffffffff


	//   ....[3]....
        /*030c*/ 	.word	0xffffffff


	//   ....[4]....
        /*0310*/ 	.word	0xffffffff


	//   ....[5]....
        /*0314*/ 	.word	0xffffffff


	//   ....[6]....
        /*0318*/ 	.word	0xffffffff


	//   ....[7]....
        /*031c*/ 	.word	0xffffffff


	//   ....[8]....
        /*0320*/ 	.word	0xffffffff


	//   ....[9]....
        /*0324*/ 	.word	0xffffffff


	//   ....[10]....
        /*0328*/ 	.word	0xffffffff


	//   ....[11]....
        /*032c*/ 	.word	0xffffffff


	//   ....[12]....
        /*0330*/ 	.word	0xffffffff


	//   ....[13]....
        /*0334*/ 	.word	0xffffffff


	//   ....[14]....
        /*0338*/ 	.word	0xffffffff


	//   ....[15]....
        /*033c*/ 	.word	0xffffffff


	//   ....[16]....
        /*0340*/ 	.word	0xffffffff


	//   ....[17]....
        /*0344*/ 	.word	0xffffffff


	//   ....[18]....
        /*0348*/ 	.word	0xffffffff


	//   ....[19]....
        /*034c*/ 	.word	0xffffffff


	//   ....[20]....
        /*0350*/ 	.word	0xffffffff


	//   ....[21]....
        /*0354*/ 	.word	0xffffffff


	//   ....[22]....
        /*0358*/ 	.word	0xffffffff


	//   ....[23]....
        /*035c*/ 	.word	0xffffffff


	//   ....[24]....
        /*0360*/ 	.word	0xffffffff


	//   ....[25]....
        /*0364*/ 	.word	0xffffffff


	//   ....[26]....
        /*0368*/ 	.word	0xffffffff


	//   ....[27]....
        /*036c*/ 	.word	0xffffffff


	//   ....[28]....
        /*0370*/ 	.word	0xffffffff


	//   ....[29]....
        /*0374*/ 	.word	0xffffffff


	//   ....[30]....
        /*0378*/ 	.word	0xffffffff


	//   ....[31]....
        /*037c*/ 	.word	0xffffffff


	//   ....[32]....
        /*0380*/ 	.word	0xffffffff


	//   ....[33]....
        /*0384*/ 	.word	0xffffffff


	//   ....[34]....
        /*0388*/ 	.word	0xffffffff


	//   ....[35]....
        /*038c*/ 	.word	0xffffffff


	//   ....[36]....
        /*0390*/ 	.word	0xffffffff


	//   ....[37]....
        /*0394*/ 	.word	0xffffffff


	//   ....[38]....
        /*0398*/ 	.word	0xffffffff


	//   ....[39]....
        /*039c*/ 	.word	0xffffffff


	//   ....[40]....
        /*03a0*/ 	.word	0xffffffff


	//   ....[41]....
        /*03a4*/ 	.word	0xffffffff


	//   ....[42]....
        /*03a8*/ 	.word	0xffffffff


	//   ....[43]....
        /*03ac*/ 	.word	0xffffffff


	//   ....[44]....
        /*03b0*/ 	.word	0xffffffff


	//   ....[45]....
        /*03b4*/ 	.word	0xffffffff


	//   ....[46]....
        /*03b8*/ 	.word	0xffffffff


	//   ....[47]....
        /*03bc*/ 	.word	0xffffffff


	//   ....[48]....
        /*03c0*/ 	.word	0xffffffff


	//   ....[49]....
        /*03c4*/ 	.word	0xffffffff


	//   ....[50]....
        /*03c8*/ 	.word	0xffffffff


	//   ....[51]....
        /*03cc*/ 	.word	0xffffffff


	//   ....[52]....
        /*03d0*/ 	.word	0xffffffff


	//   ....[53]....
        /*03d4*/ 	.word	0xffffffff


	//   ....[54]....
        /*03d8*/ 	.word	0xffffffff


	//   ....[55]....
        /*03dc*/ 	.word	0xffffffff


	//   ....[56]....
        /*03e0*/ 	.word	0xffffffff


	//   ....[57]....
        /*03e4*/ 	.word	0xffffffff


	//   ....[58]....
        /*03e8*/ 	.word	0xffffffff


	//   ....[59]....
        /*03ec*/ 	.word	0xffffffff


	//   ....[60]....
        /*03f0*/ 	.word	0xffffffff


	//   ....[61]....
        /*03f4*/ 	.word	0xffffffff


	//   ....[62]....
        /*03f8*/ 	.word	0xffffffff


	//   ....[63]....
        /*03fc*/ 	.word	0xffffffff


	//   ....[64]....
        /*0400*/ 	.word	0xffffffff


	//   ....[65]....
        /*0404*/ 	.word	0xffffffff


	//   ....[66]....
        /*0408*/ 	.word	0xffffffff


	//   ....[67]....
        /*040c*/ 	.word	0xffffffff


	//   ....[68]....
        /*0410*/ 	.word	0xffffffff


	//   ....[69]....
        /*0414*/ 	.word	0xffffffff


	//   ....[70]....
        /*0418*/ 	.word	0xffffffff


	//   ....[71]....
        /*041c*/ 	.word	0xffffffff


	//   ....[72]....
        /*0420*/ 	.word	0xffffffff


	//   ....[73]....
        /*0424*/ 	.word	0xffffffff


	//   ....[74]....
        /*0428*/ 	.word	0xffffffff


	//   ....[75]....
        /*042c*/ 	.word	0xffffffff


	//   ....[76]....
        /*0430*/ 	.word	0xffffffff


	//   ....[77]....
        /*0434*/ 	.word	0xffffffff


	//   ....[78]....
        /*0438*/ 	.word	0xffffffff


	//   ....[79]....
        /*043c*/ 	.word	0xffffffff


	//   ....[80]....
        /*0440*/ 	.word	0xffffffff


	//   ....[81]....
        /*0444*/ 	.word	0xffffffff


	//   ....[82]....
        /*0448*/ 	.word	0xffffffff


	//   ....[83]....
        /*044c*/ 	.word	0xffffffff


	//   ....[84]....
        /*0450*/ 	.word	0xffffffff


	//   ....[85]....
        /*0454*/ 	.word	0xffffffff


	//   ....[86]....
        /*0458*/ 	.word	0xffffffff


	//   ....[87]....
        /*045c*/ 	.word	0xffffffff


	//   ....[88]....
        /*0460*/ 	.word	0xffffffff


	//   ....[89]....
        /*0464*/ 	.word	0xffffffff


	//   ....[90]....
        /*0468*/ 	.word	0xffffffff


	//   ....[91]....
        /*046c*/ 	.word	0xffffffff


	//   ....[92]....
        /*0470*/ 	.word	0xffffffff


	//   ....[93]....
        /*0474*/ 	.word	0xffffffff


	//   ....[94]....
        /*0478*/ 	.word	0xffffffff


	//   ....[95]....
        /*047c*/ 	.word	0xffffffff


	//   ....[96]....
        /*0480*/ 	.word	0xffffffff


	//   ....[97]....
        /*0484*/ 	.word	0xffffffff


	//   ....[98]....
        /*0488*/ 	.word	0xffffffff


	//   ....[99]....
        /*048c*/ 	.word	0xffffffff


	//   ....[100]....
        /*0490*/ 	.word	0xffffffff


	//   ....[101]....
        /*0494*/ 	.word	0xffffffff


	//   ....[102]....
        /*0498*/ 	.word	0xffffffff


	//   ....[103]....
        /*049c*/ 	.word	0xffffffff


	//   ....[104]....
        /*04a0*/ 	.word	0xffffffff


	//   ....[105]....
        /*04a4*/ 	.word	0xffffffff


	//   ....[106]....
        /*04a8*/ 	.word	0xffffffff


	//   ....[107]....
        /*04ac*/ 	.word	0xffffffff


	//   ....[108]....
        /*04b0*/ 	.word	0xffffffff


	//   ....[109]....
        /*04b4*/ 	.word	0xffffffff


	//   ....[110]....
        /*04b8*/ 	.word	0xffffffff


	//   ....[111]....
        /*04bc*/ 	.word	0xffffffff


	//   ....[112]....
        /*04c0*/ 	.word	0xffffffff


	//   ....[113]....
        /*04c4*/ 	.word	0xffffffff


	//   ....[114]....
        /*04c8*/ 	.word	0xffffffff


	//   ....[115]....
        /*04cc*/ 	.word	0xffffffff


	//   ....[116]....
        /*04d0*/ 	.word	0xffffffff


	//   ....[117]....
        /*04d4*/ 	.word	0xffffffff


	//   ....[118]....
        /*04d8*/ 	.word	0xffffffff


	//   ....[119]....
        /*04dc*/ 	.word	0xffffffff


	//   ....[120]....
        /*04e0*/ 	.word	0xffffffff


	//   ....[121]....
        /*04e4*/ 	.word	0xffffffff


	//   ....[122]....
        /*04e8*/ 	.word	0xffffffff


	//   ....[123]....
        /*04ec*/ 	.word	0x0500000f


	//   ....[124]....
        /*04f0*/ 	.word	0x0500000f


	//----- nvinfo : EIATTR_COOP_GROUP_INSTR_OFFSETS
	.align		4
.L_296:
        /*04f4*/ 	.byte	0x04, 0x28
        /*04f6*/ 	.short	(.L_298 - .L_297)


	//   ....[0]....
.L_297:
        /*04f8*/ 	.word	0x00000070


	//   ....[1]....
        /*04fc*/ 	.word	0x00000170


	//   ....[2]....
        /*0500*/ 	.word	0x000001c0


	//   ....[3]....
        /*0504*/ 	.word	0x000003f0


	//   ....[4]....
        /*0508*/ 	.word	0x00000550


	//   ....[5]....
        /*050c*/ 	.word	0x00000670


	//   ....[6]....
        /*0510*/ 	.word	0x000007d0


	//   ....[7]....
        /*0514*/ 	.word	0x000017c0


	//   ....[8]....
        /*0518*/ 	.word	0x00003390


	//   ....[9]....
        /*051c*/ 	.word	0x00003400


	//   ....[10]....
        /*0520*/ 	.word	0x00003e20


	//   ....[11]....
        /*0524*/ 	.word	0x00003e80


	//   ....[12]....
        /*0528*/ 	.word	0x000064f0


	//   ....[13]....
        /*052c*/ 	.word	0x00006630


	//   ....[14]....
        /*0530*/ 	.word	0x00006ff0


	//   ....[15]....
        /*0534*/ 	.word	0x000070a0


	//   ....[16]....
        /*0538*/ 	.word	0x00009890


	//   ....[17]....
        /*053c*/ 	.word	0x000098b0


	//   ....[18]....
        /*0540*/ 	.word	0x000098e0


	//   ....[19]....
        /*0544*/ 	.word	0x000098f0


	//   ....[20]....
        /*0548*/ 	.word	0x0000b520


	//   ....[21]....
        /*054c*/ 	.word	0x0000b530


	//   ....[22]....
        /*0550*/ 	.word	0x0000b560


	//   ....[23]....
        /*0554*/ 	.word	0x0000b570


	//   ....[24]....
        /*0558*/ 	.word	0x0000cc20


	//   ....[25]....
        /*055c*/ 	.word	0x0000cc50


	//   ....[26]....
        /*0560*/ 	.word	0x0000cc80


	//   ....[27]....
        /*0564*/ 	.word	0x0000ccb0


	//   ....[28]....
        /*0568*/ 	.word	0x0000cce0


	//   ....[29]....
        /*056c*/ 	.word	0x0000cd10


	//   ....[30]....
        /*0570*/ 	.word	0x0000cd40


	//   ....[31]....
        /*0574*/ 	.word	0x0000cd70


	//   ....[32]....
        /*0578*/ 	.word	0x0000cda0


	//   ....[33]....
        /*057c*/ 	.word	0x0000cdd0


	//   ....[34]....
        /*0580*/ 	.word	0x0000ce00


	//   ....[35]....
        /*0584*/ 	.word	0x0000ce30


	//   ....[36]....
        /*0588*/ 	.word	0x0000ce60


	//   ....[37]....
        /*058c*/ 	.word	0x0000ceb0


	//   ....[38]....
        /*0590*/ 	.word	0x0000cf00


	//   ....[39]....
        /*0594*/ 	.word	0x0000cf50


	//   ....[40]....
        /*0598*/ 	.word	0x0000cf80


	//   ....[41]....
        /*059c*/ 	.word	0x0000cfb0


	//   ....[42]....
        /*05a0*/ 	.word	0x0000cff0


	//   ....[43]....
        /*05a4*/ 	.word	0x0000d030


	//   ....[44]....
        /*05a8*/ 	.word	0x0000d060


	//   ....[45]....
        /*05ac*/ 	.word	0x0000d090


	//   ....[46]....
        /*05b0*/ 	.word	0x0000d0c0


	//   ....[47]....
        /*05b4*/ 	.word	0x0000d0f0


	//   ....[48]....
        /*05b8*/ 	.word	0x0000d120


	//   ....[49]....
        /*05bc*/ 	.word	0x0000d150


	//   ....[50]....
        /*05c0*/ 	.word	0x0000d180


	//   ....[51]....
        /*05c4*/ 	.word	0x0000d1b0


	//   ....[52]....
        /*05c8*/ 	.word	0x0000d1e0


	//   ....[53]....
        /*05cc*/ 	.word	0x0000d260


	//   ....[54]....
        /*05d0*/ 	.word	0x0000d290


	//   ....[55]....
        /*05d4*/ 	.word	0x0000d2c0


	//   ....[56]....
        /*05d8*/ 	.word	0x0000d2f0


	//   ....[57]....
        /*05dc*/ 	.word	0x0000d320


	//   ....[58]....
        /*05e0*/ 	.word	0x0000d350


	//   ....[59]....
        /*05e4*/ 	.word	0x0000d380


	//   ....[60]....
        /*05e8*/ 	.word	0x0000d3b0


	//   ....[61]....
        /*05ec*/ 	.word	0x0000d3e0


	//   ....[62]....
        /*05f0*/ 	.word	0x0000d410


	//   ....[63]....
        /*05f4*/ 	.word	0x0000d440


	//   ....[64]....
        /*05f8*/ 	.word	0x0000d460


	//   ....[65]....
        /*05fc*/ 	.word	0x0000d470


	//   ....[66]....
        /*0600*/ 	.word	0x0000d480


	//   ....[67]....
        /*0604*/ 	.word	0x0000d490


	//   ....[68]....
        /*0608*/ 	.word	0x0000d4a0


	//   ....[69]....
        /*060c*/ 	.word	0x0000d4b0


	//   ....[70]....
        /*0610*/ 	.word	0x0000d4c0


	//   ....[71]....
        /*0614*/ 	.word	0x0000d4d0


	//   ....[72]....
        /*0618*/ 	.word	0x0000d4e0


	//   ....[73]....
        /*061c*/ 	.word	0x0000d4f0


	//   ....[74]....
        /*0620*/ 	.word	0x0000d500


	//   ....[75]....
        /*0624*/ 	.word	0x0000d510


	//   ....[76]....
        /*0628*/ 	.word	0x0000d520


	//   ....[77]....
        /*062c*/ 	.word	0x0000d530


	//   ....[78]....
        /*0630*/ 	.word	0x0000d550


	//   ....[79]....
        /*0634*/ 	.word	0x0000d560


	//   ....[80]....
        /*0638*/ 	.word	0x0000d570


	//   ....[81]....
        /*063c*/ 	.word	0x0000d580


	//   ....[82]....
        /*0640*/ 	.word	0x0000d590


	//   ....[83]....
        /*0644*/ 	.word	0x0000d5a0


	//   ....[84]....
        /*0648*/ 	.word	0x0000d5b0


	//   ....[85]....
        /*064c*/ 	.word	0x0000d5c0


	//   ....[86]....
        /*0650*/ 	.word	0x0000d5d0


	//   ....[87]....
        /*0654*/ 	.word	0x0000d5e0


	//   ....[88]....
        /*0658*/ 	.word	0x0000f840


	//   ....[89]....
        /*065c*/ 	.word	0x0000fa20


	//   ....[90]....
        /*0660*/ 	.word	0x0000fa50


	//   ....[91]....
        /*0664*/ 	.word	0x0000fa80


	//   ....[92]....
        /*0668*/ 	.word	0x0000fac0


	//   ....[93]....
        /*066c*/ 	.word	0x0000faf0


	//   ....[94]....
        /*0670*/ 	.word	0x0000fb30


	//   ....[95]....
        /*0674*/ 	.word	0x0000fcc0


	//   ....[96]....
        /*0678*/ 	.word	0x0000fcf0


	//   ....[97]....
        /*067c*/ 	.word	0x0000fd20


	//   ....[98]....
        /*0680*/ 	.word	0x0000fd50


	//   ....[99]....
        /*0684*/ 	.word	0x0000fd80


	//   ....[100]....
        /*0688*/ 	.word	0x0000fdc0


	//   ....[101]....
        /*068c*/ 	.word	0x0000fe60


	//   ....[102]....
        /*0690*/ 	.word	0x0000fef0


	//   ....[103]....
        /*0694*/ 	.word	0x0000ffa0


	//   ....[104]....
        /*0698*/ 	.word	0x000115d0


	//   ....[105]....
        /*069c*/ 	.word	0x00013e60


	//   ....[106]....
        /*06a0*/ 	.word	0x00013e90


	//   ....[107]....
        /*06a4*/ 	.word	0x00013ec0


	//   ....[108]....
        /*06a8*/ 	.word	0x00013f00


	//   ....[109]....
        /*06ac*/ 	.word	0x00013f30


	//   ....[110]....
        /*06b0*/ 	.word	0x00013f40


	//   ....[111]....
        /*06b4*/ 	.word	0x00013f70


	//   ....[112]....
        /*06b8*/ 	.word	0x00013f80


	//   ....[113]....
        /*06bc*/ 	.word	0x000140c0


	//   ....[114]....
        /*06c0*/ 	.word	0x000140f0


	//   ....[115]....
        /*06c4*/ 	.word	0x00014120


	//   ....[116]....
        /*06c8*/ 	.word	0x00014150


	//   ....[117]....
        /*06cc*/ 	.word	0x00014180


	//   ....[118]....
        /*06d0*/ 	.word	0x000141c0


	//   ....[119]....
        /*06d4*/ 	.word	0x00014250


	//   ....[120]....
        /*06d8*/ 	.word	0x000142e0


	//   ....[121]....
        /*06dc*/ 	.word	0x00014350


	//   ....[122]....
        /*06e0*/ 	.word	0x000149e0


	//   ....[123]....
        /*06e4*/ 	.word	0x00014fe0


	//   ....[124]....
        /*06e8*/ 	.word	0x00015470


	//----- nvinfo : EIATTR_REG_RECONFIG
	.align		4
.L_298:
        /*06ec*/ 	.byte	0x01, 0x54
	.zero		2


	//----- nvinfo : EIATTR_SYSCALL_OFFSETS
	.align		4
        /*06f0*/ 	.byte	0x04, 0x46
        /*06f2*/ 	.short	(.L_300 - .L_299)


	//   ....[0]....
.L_299:
        /*06f4*/ 	.word	0x000019a0


	//   ....[1]....
        /*06f8*/ 	.word	0x00010f00


	//   ....[2]....
        /*06fc*/ 	.word	0x00011040


	//   ....[3]....
        /*0700*/ 	.word	0x00011180


	//   ....[4]....
        /*0704*/ 	.word	0x000112a0


	//----- nvinfo : EIATTR_MBARRIER_INSTR_OFFSETS
	.align		4
.L_300:
        /*0708*/ 	.byte	0x04, 0x39
        /*070a*/ 	.short	(.L_302 - .L_301)


	//   ....[0]....
.L_301:
        /*070c*/ 	.word	0x000002a0
        /*0710*/ 	.word	0x000000ff
        /*0714*/ 	.word	0x00038800
        /*0718*/ 	.short	0x0100
        /*071a*/ 	.byte	0x08
	.zero		1


	//   ....[1]....
        /*071c*/ 	.word	0x000002b0
        /*0720*/ 	.word	0x000000ff
        /*0724*/ 	.word	0x00038820
        /*0728*/ 	.short	0x0100
        /*072a*/ 	.byte	0x08
	.zero		1


	//   ....[2]....
        /*072c*/ 	.word	0x000003a0
        /*0730*/ 	.word	0x000000ff
        /*0734*/ 	.word	0x00038830
        /*0738*/ 	.short	0x0100
        /*073a*/ 	.byte	0x08
	.zero		1


	//   ....[3]....
        /*073c*/ 	.word	0x000003b0
        /*0740*/ 	.word	0x000000ff
        /*0744*/ 	.word	0x00038840
        /*0748*/ 	.short	0x0100
        /*074a*/ 	.byte	0x08
	.zero		1


	//   ....[4]....
        /*074c*/ 	.word	0x000003c0
        /*0750*/ 	.word	0x000000ff
        /*0754*/ 	.word	0x00038838
        /*0758*/ 	.short	0x0100
        /*075a*/ 	.byte	0x08
	.zero		1


	//   ....[5]....
        /*075c*/ 	.word	0x000003d0
        /*0760*/ 	.word	0x000000ff
        /*0764*/ 	.word	0x00038848
        /*0768*/ 	.short	0x0100
        /*076a*/ 	.byte	0x08
	.zero		1


	//   ....[6]....
        /*076c*/ 	.word	0x00000500
        /*0770*/ 	.word	0x000000ff
        /*0774*/ 	.word	0x00038850
        /*0778*/ 	.short	0x0100
        /*077a*/ 	.byte	0x08
	.zero		1


	//   ....[7]....
        /*077c*/ 	.word	0x00000510
        /*0780*/ 	.word	0x000000ff
        /*0784*/ 	.word	0x00038860
        /*0788*/ 	.short	0x0100
        /*078a*/ 	.byte	0x08
	.zero		1


	//   ....[8]....
        /*078c*/ 	.word	0x00000520
        /*0790*/ 	.word	0x000000ff
        /*0794*/ 	.word	0x00038858
        /*0798*/ 	.short	0x0100
        /*079a*/ 	.byte	0x08
	.zero		1


	//   ....[9]....
        /*079c*/ 	.word	0x00000530
        /*07a0*/ 	.word	0x000000ff
        /*07a4*/ 	.word	0x00038868
        /*07a8*/ 	.short	0x0100
        /*07aa*/ 	.byte	0x08
	.zero		1


	//   ....[10]....
        /*07ac*/ 	.word	0x00000620
        /*07b0*/ 	.word	0x000000ff
        /*07b4*/ 	.word	0x00038870
        /*07b8*/ 	.short	0x0100
        /*07ba*/ 	.byte	0x06
	.zero		1


	//   ....[11]....
        /*07bc*/ 	.word	0x00000630
        /*07c0*/ 	.word	0x000000ff
        /*07c4*/ 	.word	0x00038880
        /*07c8*/ 	.short	0x0100
        /*07ca*/ 	.byte	0x06
	.zero		1


	//   ....[12]....
        /*07cc*/ 	.word	0x00000640
        /*07d0*/ 	.word	0x000000ff
        /*07d4*/ 	.word	0x00038878
        /*07d8*/ 	.short	0x0100
        /*07da*/ 	.byte	0x06
	.zero		1


	//   ....[13]....
        /*07dc*/ 	.word	0x00000650
        /*07e0*/ 	.word	0x000000ff
        /*07e4*/ 	.word	0x00038888
        /*07e8*/ 	.short	0x0100
        /*07ea*/ 	.byte	0x06
	.zero		1


	//   ....[14]....
        /*07ec*/ 	.word	0x00000780
        /*07f0*/ 	.word	0x000000ff
        /*07f4*/ 	.word	0x00038890
        /*07f8*/ 	.short	0x0100
        /*07fa*/ 	.byte	0x08
	.zero		1


	//   ....[15]....
        /*07fc*/ 	.word	0x00000790
        /*0800*/ 	.word	0x000000ff
        /*0804*/ 	.word	0x000388a0
        /*0808*/ 	.short	0x0100
        /*080a*/ 	.byte	0x08
	.zero		1


	//   ....[16]....
        /*080c*/ 	.word	0x000007a0
        /*0810*/ 	.word	0x000000ff
        /*0814*/ 	.word	0x00038898
        /*0818*/ 	.short	0x0100
        /*081a*/ 	.byte	0x08
	.zero		1


	//   ....[17]....
        /*081c*/ 	.word	0x000007b0
        /*0820*/ 	.word	0x000000ff
        /*0824*/ 	.word	0x000388a8
        /*0828*/ 	.short	0x0100
        /*082a*/ 	.byte	0x08
	.zero		1


	//   ....[18]....
        /*082c*/ 	.word	0x000008e0
        /*0830*/ 	.word	0x000000ff
        /*0834*/ 	.word	0x000388b0
        /*0838*/ 	.short	0x0100
        /*083a*/ 	.byte	0x08
	.zero		1


	//   ....[19]....
        /*083c*/ 	.word	0x000008f0
        /*0840*/ 	.word	0x000000ff
        /*0844*/ 	.word	0x000388c0
        /*0848*/ 	.short	0x0100
        /*084a*/ 	.byte	0x08
	.zero		1


	//   ....[20]....
        /*084c*/ 	.word	0x00000900
        /*0850*/ 	.word	0x000000ff
        /*0854*/ 	.word	0x000388b8
        /*0858*/ 	.short	0x0100
        /*085a*/ 	.byte	0x08
	.zero		1


	//   ....[21]....
        /*085c*/ 	.word	0x00000910
        /*0860*/ 	.word	0x000000ff
        /*0864*/ 	.word	0x000388c8
        /*0868*/ 	.short	0x0100
        /*086a*/ 	.byte	0x08
	.zero		1


	//   ....[22]....
        /*086c*/ 	.word	0x00001cd0
        /*0870*/ 	.word	0x000000ff
        /*0874*/ 	.word	0x00038800
        /*0878*/ 	.short	0x010a
        /*087a*/ 	.byte	0x29
	.zero		1


	//   ....[23]....
        /*087c*/ 	.word	0x00001d70
        /*0880*/ 	.word	0x00000002
        /*0884*/ 	.word	0x00038830
        /*0888*/ 	.short	0x010a
        /*088a*/ 	.byte	0x3f
	.zero		1


	//   ....[24]....
        /*088c*/ 	.word	0x00001de0
        /*0890*/ 	.word	0x00000002
        /*0894*/ 	.word	0x00038830
        /*0898*/ 	.short	0x010a
        /*089a*/ 	.byte	0x3f
	.zero		1


	//   ....[25]....
        /*089c*/ 	.word	0x00002c20
        /*08a0*/ 	.word	0x00000002
        /*08a4*/ 	.word	0x00000000
        /*08a8*/ 	.short	0x0101
        /*08aa*/ 	.byte	0x3f
	.zero		1


	//   ....[26]....
        /*08ac*/ 	.word	0x00005360
        /*08b0*/ 	.word	0x000000ff
        /*08b4*/ 	.word	0x00038830
        /*08b8*/ 	.short	0x010a
        /*08ba*/ 	.byte	0x06
	.zero		1


	//   ....[27]....
        /*08bc*/ 	.word	0x000053a0
        /*08c0*/ 	.word	0x000000ff
        /*08c4*/ 	.word	0x00038830
        /*08c8*/ 	.short	0x010a
        /*08ca*/ 	.byte	0x06
	.zero		1


	//   ....[28]....
        /*08cc*/ 	.word	0x000056f0
        /*08d0*/ 	.word	0x000000ff
        /*08d4*/ 	.word	0x00038850
        /*08d8*/ 	.short	0x010a
        /*08da*/ 	.byte	0x06
	.zero		1


	//   ....[29]....
        /*08dc*/ 	.word	0x00005730
        /*08e0*/ 	.word	0x000000ff
        /*08e4*/ 	.word	0x00038850
        /*08e8*/ 	.short	0x010a
        /*08ea*/ 	.byte	0x06
	.zero		1


	//   ....[30]....
        /*08ec*/ 	.word	0x00007af0
        /*08f0*/ 	.word	0x00000002
        /*08f4*/ 	.word	0x00000000
        /*08f8*/ 	.short	0x0101
        /*08fa*/ 	.byte	0x3f
	.zero		1


	//   ....[31]....
        /*08fc*/ 	.word	0x00007cc0
        /*0900*/ 	.word	0x000000ff
        /*0904*/ 	.word	0x00000000
        /*0908*/ 	.short	0x0101
        /*090a*/ 	.byte	0x06
	.zero		1


	//   ....[32]....
        /*090c*/ 	.word	0x00008790
        /*0910*/ 	.word	0x000000ff
        /*0914*/ 	.word	0x00038830
        /*0918*/ 	.short	0x010a
        /*091a*/ 	.byte	0x06
	.zero		1


	//   ....[33]....
        /*091c*/ 	.word	0x000087d0
        /*0920*/ 	.word	0x000000ff
        /*0924*/ 	.word	0x00038830
        /*0928*/ 	.short	0x010a
        /*092a*/ 	.byte	0x06
	.zero		1


	//   ....[34]....
        /*092c*/ 	.word	0x00008b20
        /*0930*/ 	.word	0x000000ff
        /*0934*/ 	.word	0x00038850
        /*0938*/ 	.short	0x010a
        /*093a*/ 	.byte	0x06
	.zero		1


	//   ....[35]....
        /*093c*/ 	.word	0x00008b60
        /*0940*/ 	.word	0x000000ff
        /*0944*/ 	.word	0x00038850
        /*0948*/ 	.short	0x010a
        /*094a*/ 	.byte	0x06
	.zero		1


	//   ....[36]....
        /*094c*/ 	.word	0x0000a5d0
        /*0950*/ 	.word	0x00000002
        /*0954*/ 	.word	0x00000000
        /*0958*/ 	.short	0x0101
        /*095a*/ 	.byte	0x3f
	.zero		1


	//   ....[37]....
        /*095c*/ 	.word	0x0000a7f0
        /*0960*/ 	.word	0x000000ff
        /*0964*/ 	.word	0x00000000
        /*0968*/ 	.short	0x0101
        /*096a*/ 	.byte	0x06
	.zero		1


	//   ....[38]....
        /*096c*/ 	.word	0x0000b1f0
        /*0970*/ 	.word	0x000000ff
        /*0974*/ 	.word	0x00038850
        /*0978*/ 	.short	0x010a
        /*097a*/ 	.byte	0x10
	.zero		1


	//   ....[39]....
        /*097c*/ 	.word	0x0000b230
        /*0980*/ 	.word	0x000000ff
        /*0984*/ 	.word	0x00038850
        /*0988*/ 	.short	0x010a
        /*098a*/ 	.byte	0x10
	.zero		1


	//   ....[40]....
        /*098c*/ 	.word	0x0000bbd0
        /*0990*/ 	.word	0x000000ff
        /*0994*/ 	.word	0x00000000
        /*0998*/ 	.short	0x0101
        /*099a*/ 	.byte	0x04
	.zero		1


	//   ....[41]....
        /*099c*/ 	.word	0x0000e480
        /*09a0*/ 	.word	0x00000003
        /*09a4*/ 	.word	0x00000000
        /*09a8*/ 	.short	0x0101
        /*09aa*/ 	.byte	0x3f
	.zero		1


	//   ....[42]....
        /*09ac*/ 	.word	0x00011800
        /*09b0*/ 	.word	0x00000004
        /*09b4*/ 	.word	0x00038880
        /*09b8*/ 	.short	0x010a
        /*09ba*/ 	.byte	0x3f
	.zero		1


	//   ....[43]....
        /*09bc*/ 	.word	0x00011a10
        /*09c0*/ 	.word	0x00000004
        /*09c4*/ 	.word	0x00038840
        /*09c8*/ 	.short	0x010a
        /*09ca*/ 	.byte	0x3f
	.zero		1


	//   ....[44]....
        /*09cc*/ 	.word	0x00011e00
        /*09d0*/ 	.word	0x000000ff
        /*09d4*/ 	.word	0x00038820
        /*09d8*/ 	.short	0x010a
        /*09da*/ 	.byte	0x29
	.zero		1


	//   ....[45]....
        /*09dc*/ 	.word	0x000120d0
        /*09e0*/ 	.word	0x00000004
        /*09e4*/ 	.word	0x00038880
        /*09e8*/ 	.short	0x010a
        /*09ea*/ 	.byte	0x3f
	.zero		1


	//   ....[46]....
        /*09ec*/ 	.word	0x00012450
        /*09f0*/ 	.word	0x00000004
        /*09f4*/ 	.word	0x00038840
        /*09f8*/ 	.short	0x010a
        /*09fa*/ 	.byte	0x3f
	.zero		1


	//   ....[47]....
        /*09fc*/ 	.word	0x00012840
        /*0a00*/ 	.word	0x00000003
        /*0a04*/ 	.word	0x00038870
        /*0a08*/ 	.short	0x010a
        /*0a0a*/ 	.byte	0x3f
	.zero		1


	//   ....[48]....
        /*0a0c*/ 	.word	0x000128c0
        /*0a10*/ 	.word	0x00000003
        /*0a14*/ 	.word	0x00038860
        /*0a18*/ 	.short	0x010a
        /*0a1a*/ 	.byte	0x3f
	.zero		1


	//   ....[49]....
        /*0a1c*/ 	.word	0x000130e0
        /*0a20*/ 	.word	0x00000002
        /*0a24*/ 	.word	0x00038850
        /*0a28*/ 	.short	0x0101
        /*0a2a*/ 	.byte	0x3f
	.zero		1


	//   ....[50]....
        /*0a2c*/ 	.word	0x00013120
        /*0a30*/ 	.word	0x00000002
        /*0a34*/ 	.word	0x00000000
        /*0a38*/ 	.short	0x0101
        /*0a3a*/ 	.byte	0x3f
	.zero		1


	//   ....[51]....
        /*0a3c*/ 	.word	0x000132e0
        /*0a40*/ 	.word	0x00000015
        /*0a44*/ 	.word	0x00038870
        /*0a48*/ 	.short	0x010a
        /*0a4a*/ 	.byte	0x3f
	.zero		1


	//   ....[52]....
        /*0a4c*/ 	.word	0x00013370
        /*0a50*/ 	.word	0x00000015
        /*0a54*/ 	.word	0x00038860
        /*0a58*/ 	.short	0x010a
        /*0a5a*/ 	.byte	0x3f
	.zero		1


	//   ....[53]....
        /*0a5c*/ 	.word	0x00013b70
        /*0a60*/ 	.word	0x00000015
        /*0a64*/ 	.word	0x00038850
        /*0a68*/ 	.short	0x0101
        /*0a6a*/ 	.byte	0x3f
	.zero		1


	//   ....[54]....
        /*0a6c*/ 	.word	0x00013bc0
        /*0a70*/ 	.word	0x00000000
        /*0a74*/ 	.word	0x00000000
        /*0a78*/ 	.short	0x0101
        /*0a7a*/ 	.byte	0x3f
	.zero		1


	//   ....[55]....
        /*0a7c*/ 	.word	0x00014960
        /*0a80*/ 	.word	0x00000000
        /*0a84*/ 	.word	0x00038820
        /*0a88*/ 	.short	0x010a
        /*0a8a*/ 	.byte	0x3f
	.zero		1


	//   ....[56]....
        /*0a8c*/ 	.word	0x00014b20
        /*0a90*/ 	.word	0x00000006
        /*0a94*/ 	.word	0x00000000
        /*0a98*/ 	.short	0x010a
        /*0a9a*/ 	.byte	0x3f
	.zero		1


	//   ....[57]....
        /*0a9c*/ 	.word	0x00014b90
        /*0aa0*/ 	.word	0x00000007
        /*0aa4*/ 	.word	0x00000000
        /*0aa8*/ 	.short	0x010a
        /*0aaa*/ 	.byte	0x3f
	.zero		1


	//   ....[58]....
        /*0aac*/ 	.word	0x00014bf0
        /*0ab0*/ 	.word	0x00000004
        /*0ab4*/ 	.word	0x00038860
        /*0ab8*/ 	.short	0x010a
        /*0aba*/ 	.byte	0x3f
	.zero		1


	//   ....[59]....
        /*0abc*/ 	.word	0x00014c40
        /*0ac0*/ 	.word	0x00000003
        /*0ac4*/ 	.word	0x00038860
        /*0ac8*/ 	.short	0x010a
        /*0aca*/ 	.byte	0x3f
	.zero		1


	//   ....[60]....
        /*0acc*/ 	.word	0x00014c80
        /*0ad0*/ 	.word	0x00000004
        /*0ad4*/ 	.word	0x00038880
        /*0ad8*/ 	.short	0x010a
        /*0ada*/ 	.byte	0x3f
	.zero		1


	//   ....[61]....
        /*0adc*/ 	.word	0x00014ca0
        /*0ae0*/ 	.word	0x00000003
        /*0ae4*/ 	.word	0x00038880
        /*0ae8*/ 	.short	0x010a
        /*0aea*/ 	.byte	0x3f
	.zero		1


	//   ....[62]....
        /*0aec*/ 	.word	0x00014d10
        /*0af0*/ 	.word	0x00000003
        /*0af4*/ 	.word	0x00038800
        /*0af8*/ 	.short	0x010a
        /*0afa*/ 	.byte	0x3f
	.zero		1


	//   ....[63]....
        /*0afc*/ 	.word	0x00014d60
        /*0b00*/ 	.word	0x00000002
        /*0b04*/ 	.word	0x00038830
        /*0b08*/ 	.short	0x010a
        /*0b0a*/ 	.byte	0x3f
	.zero		1


	//   ....[64]....
        /*0b0c*/ 	.word	0x00014dc0
        /*0b10*/ 	.word	0x00000007
        /*0b14*/ 	.word	0x00038830
        /*0b18*/ 	.short	0x010a
        /*0b1a*/ 	.byte	0x3f
	.zero		1


	//   ....[65]....
        /*0b1c*/ 	.word	0x00014e20
        /*0b20*/ 	.word	0x00000007
        /*0b24*/ 	.word	0x00038850
        /*0b28*/ 	.short	0x010a
        /*0b2a*/ 	.byte	0x3f
	.zero		1


	//   ....[66]....
        /*0b2c*/ 	.word	0x00014e80
        /*0b30*/ 	.word	0x00000007
        /*0b34*/ 	.word	0x00038830
        /*0b38*/ 	.short	0x010a
        /*0b3a*/ 	.byte	0x3f
	.zero		1


	//   ....[67]....
        /*0b3c*/ 	.word	0x00014ee0
        /*0b40*/ 	.word	0x00000007
        /*0b44*/ 	.word	0x00038850
        /*0b48*/ 	.short	0x010a
        /*0b4a*/ 	.byte	0x3f
	.zero		1


	//   ....[68]....
        /*0b4c*/ 	.word	0x00014f40
        /*0b50*/ 	.word	0x00000005
        /*0b54*/ 	.word	0x00038850
        /*0b58*/ 	.short	0x010a
        /*0b5a*/ 	.byte	0x3f
	.zero		1


	//   ....[69]....
        /*0b5c*/ 	.word	0x00015090
        /*0b60*/ 	.word	0x00000004
        /*0b64*/ 	.word	0x00038880
        /*0b68*/ 	.short	0x010a
        /*0b6a*/ 	.byte	0x3f
	.zero		1


	//   ....[70]....
        /*0b6c*/ 	.word	0x000150e0
        /*0b70*/ 	.word	0x00000004
        /*0b74*/ 	.word	0x00038840
        /*0b78*/ 	.short	0x010a
        /*0b7a*/ 	.byte	0x3f
	.zero		1


	//   ....[71]....
        /*0b7c*/ 	.word	0x00015140
        /*0b80*/ 	.word	0x00000003
        /*0b84*/ 	.word	0x00038820
        /*0b88*/ 	.short	0x010a
        /*0b8a*/ 	.byte	0x3f
	.zero		1


	//   ....[72]....
        /*0b8c*/ 	.word	0x00015190
        /*0b90*/ 	.word	0x00000004
        /*0b94*/ 	.word	0x00038880
        /*0b98*/ 	.short	0x010a
        /*0b9a*/ 	.byte	0x3f
	.zero		1


	//   ....[73]....
        /*0b9c*/ 	.word	0x000151e0
        /*0ba0*/ 	.word	0x00000004
        /*0ba4*/ 	.word	0x00038840
        /*0ba8*/ 	.short	0x010a
        /*0baa*/ 	.byte	0x3f
	.zero		1


	//   ....[74]....
        /*0bac*/ 	.word	0x00015240
        /*0bb0*/ 	.word	0x00000003
        /*0bb4*/ 	.word	0x00038870
        /*0bb8*/ 	.short	0x010a
        /*0bba*/ 	.byte	0x3f
	.zero		1


	//   ....[75]....
        /*0bbc*/ 	.word	0x000152a0
        /*0bc0*/ 	.word	0x00000003
        /*0bc4*/ 	.word	0x00038860
        /*0bc8*/ 	.short	0x010a
        /*0bca*/ 	.byte	0x3f
	.zero		1


	//   ....[76]....
        /*0bcc*/ 	.word	0x000152f0
        /*0bd0*/ 	.word	0x00000015
        /*0bd4*/ 	.word	0x00038870
        /*0bd8*/ 	.short	0x010a
        /*0bda*/ 	.byte	0x3f
	.zero		1


	//   ....[77]....
        /*0bdc*/ 	.word	0x00015340
        /*0be0*/ 	.word	0x00000015
        /*0be4*/ 	.word	0x00038860
        /*0be8*/ 	.short	0x010a
        /*0bea*/ 	.byte	0x3f
	.zero		1


	//   ....[78]....
        /*0bec*/ 	.word	0x00015390
        /*0bf0*/ 	.word	0x00000000
        /*0bf4*/ 	.word	0x00038820
        /*0bf8*/ 	.short	0x010a
        /*0bfa*/ 	.byte	0x3f
	.zero		1


	//   ....[79]....
        /*0bfc*/ 	.word	0x00015530
        /*0c00*/ 	.word	0x00000006
        /*0c04*/ 	.word	0x00000000
        /*0c08*/ 	.short	0x010a
        /*0c0a*/ 	.byte	0x3f
	.zero		1


	//   ....[80]....
        /*0c0c*/ 	.word	0x00015580
        /*0c10*/ 	.word	0x00000007
        /*0c14*/ 	.word	0x00000000
        /*0c18*/ 	.short	0x010a
        /*0c1a*/ 	.byte	0x3f
	.zero		1


	//   ....[81]....
        /*0c1c*/ 	.word	0x000155d0
        /*0c20*/ 	.word	0x00000004
        /*0c24*/ 	.word	0x00038860
        /*0c28*/ 	.short	0x010a
        /*0c2a*/ 	.byte	0x3f
	.zero		1


	//   ....[82]....
        /*0c2c*/ 	.word	0x00015620
        /*0c30*/ 	.word	0x00000003
        /*0c34*/ 	.word	0x00038860
        /*0c38*/ 	.short	0x010a
        /*0c3a*/ 	.byte	0x3f
	.zero		1


	//   ....[83]....
        /*0c3c*/ 	.word	0x00015670
        /*0c40*/ 	.word	0x00000004
        /*0c44*/ 	.word	0x00038880
        /*0c48*/ 	.short	0x010a
        /*0c4a*/ 	.byte	0x3f
	.zero		1


	//----- nvinfo : EIATTR_NUM_MBARRIERS
	.align		4
.L_302:
        /*0c4c*/ 	.byte	0x03, 0x38
        /*0c4e*/ 	.short	0x0016


	//----- nvinfo : EIATTR_EXIT_INSTR_OFFSETS
	.align		4
        /*0c50*/ 	.byte	0x04, 0x1c
        /*0c52*/ 	.short	(.L_304 - .L_303)


	//   ....[0]....
.L_303:
        /*0c54*/ 	.word	0x00000ab0


	//   ....[1]....
        /*0c58*/ 	.word	0x0000f7f0


	//   ....[2]....
        /*0c5c*/ 	.word	0x00014cf0


	//----- nvinfo : EIATTR_MAX_THREADS
	.align		4
.L_304:
        /*0c60*/ 	.byte	0x04, 0x05
        /*0c62*/ 	.short	(.L_306 - .L_305)
.L_305:
        /*0c64*/ 	.word	0x00000180
        /*0c68*/ 	.word	0x00000001
        /*0c6c*/ 	.word	0x00000001


	//----- nvinfo : EIATTR_CRS_STACK_SIZE
	.align		4
.L_306:
        /*0c70*/ 	.byte	0x04, 0x1e
        /*0c72*/ 	.short	(.L_308 - .L_307)
.L_307:
        /*0c74*/ 	.word	0x00000000


	//----- nvinfo : EIATTR_CBANK_PARAM_SIZE
	.align		4
.L_308:
        /*0c78*/ 	.byte	0x03, 0x19
        /*0c7a*/ 	.short	0x0a70


	//----- nvinfo : EIATTR_PARAM_CBANK
	.align		4
        /*0c7c*/ 	.byte	0x04, 0x0a
        /*0c7e*/ 	.short	(.L_310 - .L_309)
	.align		4
.L_309:
        /*0c80*/ 	.word	index@(.nv.constant0._ZN7cutlass13device_kernelIN5flash11enable_sm90INS1_16FlashAttnFwdSm90INS1_25CollectiveMainloopFwdSm90ILi2EN4cute5tupleIJNS5_1CILi1EEES8_S8_EEENS6_IJNS7_ILi128EEESA_NS7_ILi256EEEEEELi256ENS_12float_e4m3_tEfNS_4arch4Sm90ELb1ELb0ELb1ELb1ELb0ELb0ELb0ELb1ELb1ELb0ELb0ELb0EEENS1_21CollectiveEpilogueFwdINS6_IJSA_SB_SA_EEES9_NS_10bfloat16_tESF_Li256ELb1ELb0ELb0ELb1EEENS1_36VarlenDynamicPersistentTileSchedulerILi128ELi128ELi256ELi128ELb0ELb0ELb1ELb1ELb1ELb1EEEEEEEEEvNT_6ParamsE)
        /*0c84*/ 	.short	0x0210
        /*0c86*/ 	.short	0x0a70


	//----- nvinfo : EIATTR_SW_WAR
	.align		4
.L_310:
        /*0c88*/ 	.byte	0x04, 0x36
        /*0c8a*/ 	.short	(.L_312 - .L_311)
.L_311:
        /*0c8c*/ 	.word	0x00000008
.L_312:


//--------------------- .nv.info._ZN7cutlass13device_kernelIN5flash11enable_sm90INS1_16FlashAttnFwdSm90INS1_25CollectiveMainloopFwdSm90ILi2EN4cute5tupleIJNS5_1CILi1EEES8_S8_EEENS6_IJNS7_ILi128EEESA_NS7_ILi256EEEEEELi256ENS_12float_e4m3_tEfNS_4arch4Sm90ELb1ELb0ELb1ELb1ELb0ELb1ELb0ELb1ELb1ELb0ELb0ELb0EEENS1_21CollectiveEpilogueFwdINS6_IJSA_SB_SA_EEES9_NS_10bfloat16_tESF_Li256ELb1ELb0ELb0ELb1EEENS1_36VarlenDynamicPersistentTileSchedulerILi128ELi128ELi256ELi128ELb0ELb0ELb1ELb1ELb1ELb1EEEEEEEEEvNT_6ParamsE --------------------------
	.section	.nv.info._ZN7cutlass13device_kernelIN5flash11enable_sm90INS1_16FlashAttnFwdSm90INS1_25CollectiveMainloopFwdSm90ILi2EN4cute5tupleIJNS5_1CILi1EEES8_S8_EEENS6_IJNS7_ILi128EEESA_NS7_ILi256EEEEEELi256ENS_12float_e4m3_tEfNS_4arch4Sm90ELb1ELb0ELb1ELb1ELb0ELb1ELb0ELb1ELb1ELb0ELb0ELb0EEENS1_21CollectiveEpilogueFwdINS6_IJSA_SB_SA_EEES9_NS_10bfloat16_tESF_Li256ELb1ELb0ELb0ELb1EEENS1_36VarlenDynamicPersistentTileSchedulerILi128ELi128ELi256ELi128ELb0ELb0ELb1ELb1ELb1ELb1EEEEEEEEEvNT_6ParamsE,"",@"SHT_CUDA_INFO"
	.sectionflags	@""
	.align	4


	//----- nvinfo : EIATTR_CUDA_API_VERSION
	.align		4
        /*0000*/ 	.byte	0x04, 0x37
        /*0002*/ 	.short	(.L_314 - .L_313)
.L_313:
        /*0004*/ 	.word	0x00000082


	//----- nvinfo : EIATTR_KPARAM_INFO
	.align		4
.L_314:
        /*0008*/ 	.byte	0x04, 0x17
        /*000a*/ 	.short	(.L_316 - .L_315)
.L_315:
        /*000c*/ 	.word	0x00000000
        /*0010*/ 	.short	0x0000
        /*0012*/ 	.short	0x0070
        /*0014*/ 	.byte	0x00, 0xf0, 0x01, 0x28


	//----- nvinfo : EIATTR_SPARSE_MMA_MASK
	.align		4
.L_316:
        /*0018*/ 	.byte	0x03, 0x50
        /*001a*/ 	.short	0x0000


	//----- nvinfo : EIATTR_MAXREG_COUNT
	.align		4
        /*001c*/ 	.byte	0x03, 0x1b
        /*001e*/ 	.short	0x00a8


	//----- nvinfo : EIATTR_NUM_BARRIERS
	.align		4
        /*0020*/ 	.byte	0x02, 0x4c
        /*0022*/ 	.byte	0x10
	.zero		1


	//----- nvinfo : EIATTR_EXTERNS
	.align		4
        /*0024*/ 	.byte	0x04, 0x0f
        /*0026*/ 	.short	(.L_318 - .L_317)


	//   ....[0]....
	.align		4
.L_317:
        /*0028*/ 	.word	index@(__assertfail)


	//----- nvinfo : EIATTR_ANNOTATIONS
	.align		4
.L_318:
        /*002c*/ 	.byte	0x04, 0x55
        /*002e*/ 	.short	(.L_320 - .L_319)


	//   ....[0]....
.L_319:
        /* <DEDUP_REMOVED lines=117> */


	//----- nvinfo : EIATTR_MERCURY_ISA_VERSION
	.align		4
.L_320:
        /*0770*/ 	.byte	0x03, 0x5f
        /*0772*/ 	.short	0x0101


	//----- nvinfo : EIATTR_UNUSED_LOAD_BYTE_OFFSET
	.align		4
        /*0774*/ 	.byte	0x04, 0x44
        /*0776*/ 	.short	(.L_322 - .L_321)


	//   ....[0]....
.L_321:
        /*0778*/ 	.word	0x00000b00
        /*077c*/ 	.word	0x0000fff0


	//   ....[1]....
        /*0780*/ 	.word	0x00020c80
        /*0784*/ 	.word	0x0000fff0


	//----- nvinfo : EIATTR_INT_WARP_WIDE_INSTR_OFFSETS
	.align		4
.L_322:
        /*0788*/ 	.byte	0x04, 0x31
        /*078a*/ 	.short	(.L_324 - .L_323)


	//   ....[0]....
.L_323:
        /*078c*/ 	.word	0x000001c0


	//   ....[1]....
        /*0790*/ 	.word	0x00000200


	//   ....[2]....
        /*0794*/ 	.word	0x00000270


	//   ....[3]....
        /*0798*/ 	.word	0x00026aa0


	//   ....[4]....
        /*079c*/ 	.word	0x00026b30


	//   ....[5]....
        /*07a0*/ 	.word	0x000272b0


	//   ....[6]....
        /*07a4*/ 	.word	0x000272e0


	//   ....[7]....
        /*07a8*/ 	.word	0x000273b0


	//   ....[8]....
        /*07ac*/ 	.word	0x000292e0


	//   ....[9]....
        /*07b0*/ 	.word	0x00029370


	//----- nvinfo : EIATTR_COOP_GROUP_MASK_REGIDS
	.align		4
.L_324:
        /*07b4*/ 	.byte	0x04, 0x29
        /*07b6*/ 	.short	(.L_326 - .L_325)


	//   ....[0]....
.L_325:
        /*07b8*/ 	.word	0xffffffff


	//   ....[1]....
        /*07bc*/ 	.word	0xffffffff


	//   ....[2]....
        /*07c0*/ 	.word	0xffffffff


	//   ....[3]....
        /*07c4*/ 	.word	0xffffffff


	//   ....[4]....
        /*07c8*/ 	.word	0xffffffff


	//   ....[5]....
        /*07cc*/ 	.word	0xffffffff


	//   ....[6]....
        /*07d0*/ 	.word	0xffffffff


	//   ....[7]....
        /*07d4*/ 	.word	0xffffffff


	//   ....[8]....
        /*07d8*/ 	.word	0xffffffff


	//   ....[9]....
        /*07dc*/ 	.word	0xffffffff


	//   ....[10]....
        /*07e0*/ 	.word	0xffffffff


	//   ....[11]....
        /*07e4*/ 	.word	0xffffffff


	//   ....[12]....
        /*07e8*/ 	.word	0xffffffff


	//   ....[13]....
        /*07ec*/ 	.word	0xffffffff


	//   ....[14]....
        /*07f0*/ 	.word	0xffffffff


	//   ....[15]....
        /*07f4*/ 	.word	0xffffffff


	//   ....[16]....
        /*07f8*/ 	.word	0xffffffff


	//   ....[17]....
        /*07fc*/ 	.word	0xffffffff


	//   ....[18]....
        /*0800*/ 	.word	0xffffffff


	//   ....[19]....
        /*0804*/ 	.word	0xffffffff


	//   ....[20]....
        /*0808*/ 	.word	0xffffffff


	//   ....[21]....
        /*080c*/ 	.word	0xffffffff


	//   ....[22]....
        /*0810*/ 	.word	0xffffffff


	//   ....[23]....
        /*0814*/ 	.word	0xffffffff


	//   ....[24]....
        /*0818*/ 	.word	0xffffffff


	//   ....[25]....
        /*081c*/ 	.word	0xffffffff


	//   ....[26]....
        /*0820*/ 	.word	0xffffffff


	//   ....[27]....
        /*0824*/ 	.word	0xffffffff


	//   ....[28]....
        /*0828*/ 	.word	0xffffffff


	//   ....[29]....
        /*082c*/ 	.word	0xffffffff


	//   ....[30]....
        /*0830*/ 	.word	0xffffffff


	//   ....[31]....
        /*0834*/ 	.word	0xffffffff


	//   ....[32]....
        /*0838*/ 	.word	0xffffffff


	//   ....[33]....
        /*083c*/ 	.word	0xffffffff


	//   ....[34]....
        /*0840*/ 	.word	0xffffffff


	//   ....[35]....
        /*0844*/ 	.word	0xffffffff


	//   ....[36]....
        /*0848*/ 	.word	0xffffffff


	//   ....[37]....
        /*084c*/ 	.word	0xffffffff


	//   ....[38]....
        /*0850*/ 	.word	0xffffffff


	//   ....[39]....
        /*0854*/ 	.word	0xffffffff


	//   ....[40]....
        /*0858*/ 	.word	0xffffffff


	//   ....[41]....
        /*085c*/ 	.word	0xffffffff


	//   ....[42]....
        /*0860*/ 	.word	0xffffffff


	//   ....[43]....
        /*0864*/ 	.word	0xffffffff


	//   ....[44]....
        /*0868*/ 	.word	0xffffffff


	//   ....[45]....
        /*086c*/ 	.word	0xffffffff


	//   ....[46]....
        /*0870*/ 	.word	0xffffffff


	//   ....[47]....
        /*0874*/ 	.word	0xffffffff


	//   ....[48]....
        /*0878*/ 	.word	0xffffffff


	//   ....[49]....
        /*087c*/ 	.word	0xffffffff


	//   ....[50]....
        /*0880*/ 	.word	0xffffffff


	//   ....[51]....
        /*0884*/ 	.word	0xffffffff


	//   ....[52]....
        /*0888*/ 	.word	0xffffffff


	//   ....[53]....
        /*088c*/ 	.word	0xffffffff


	//   ....[54]....
        /*0890*/ 	.word	0xffffffff


	//   ....[55]....
        /*0894*/ 	.word	0xffffffff


	//   ....[56]....
        /*0898*/ 	.word	0xffffffff


	//   ....[57]....
        /*089c*/ 	.word	0xffffffff


	//   ....[58]....
        /*08a0*/ 	.word	0xffffffff


	//   ....[59]....
        /*08a4*/ 	.word	0xffffffff


	//   ....[60]....
        /*08a8*/ 	.word	0xffffffff


	//   ....[61]....
        /*08ac*/ 	.word	0xffffffff


	//   ....[62]....
        /*08b0*/ 	.word	0xffffffff


	//   ....[63]....
        /*08b4*/ 	.word	0xffffffff


	//   ....[64]....
        /*08b8*/ 	.word	0xffffffff


	//   ....[65]....
        /*08bc*/ 	.word	0xffffffff


	//   ....[66]....
        /*08c0*/ 	.word	0xffffffff


	//   ....[67]....
        /*08c4*/ 	.word	0xffffffff


	//   ....[68]....
        /*08c8*/ 	.word	0xffffffff


	//   ....[69]....
        /*08cc*/ 	.word	0xffffffff


	//   ....[70]....
        /*08d0*/ 	.word	0xffffffff


	//   ....[71]....
        /*08d4*/ 	.word	0xffffffff


	//   ....[72]....
        /*08d8*/ 	.word	0xffffffff


	//   ....[73]....
        /*08dc*/ 	.word	0xffffffff


	//   ....[74]....
        /*08e0*/ 	.word	0xffffffff


	//   ....[75]....
        /*08e4*/ 	.word	0xffffffff


	//   ....[76]....
        /*08e8*/ 	.word	0xffffffff


	//   ....[77]....
        /*08ec*/ 	.word	0xffffffff


	//   ....[78]....
        /*08f0*/ 	.word	0xffffffff


	//   ....[79]....
        /*08f4*/ 	.word	0xffffffff


	//   ....[80]....
        /*08f8*/ 	.word	0xffffffff


	//   ....[81]....
        /*08fc*/ 	.word	0xffffffff


	//   ....[82]....
        /*0900*/ 	.word	0xffffffff


	//   ....[83]....
        /*0904*/ 	.word	0xffffffff


	//   ....[84]....
        /*0908*/ 	.word	0xffffffff


	//   ....[85]....
        /*090c*/ 	.word	0xffffffff


	//   ....[86]....
        /*0910*/ 	.word	0xffffffff


	//   ....[87]....
        /*0914*/ 	.word	0xffffffff


	//   ....[88]....
        /*0918*/ 	.word	0xffffffff


	//   ....[89]....
        /*091c*/ 	.word	0xffffffff


	//   ....[90]....
        /*0920*/ 	.word	0xffffffff


	//   ....[91]....
        /*0924*/ 	.word	0xffffffff


	//   ....[92]....
        /*0928*/ 	.word	0xffffffff


	//   ....[93]....
        /*092c*/ 	.word	0xffffffff


	//   ....[94]....
        /*0930*/ 	.word	0xffffffff


	//   ....[95]....
        /*0934*/ 	.word	0xffffffff


	//   ....[96]....
        /*0938*/ 	.word	0xffffffff


	//   ....[97]....
        /*093c*/ 	.word	0xffffffff


	//   ....[98]....
        /*0940*/ 	.word	0xffffffff


	//   ....[99]....
        /*0944*/ 	.word	0xffffffff


	//   ....[100]....
        /*0948*/ 	.word	0xffffffff


	//   ....[101]....
        /*094c*/ 	.word	0xffffffff


	//   ....[102]....
        /*0950*/ 	.word	0xffffffff


	//   ....[103]....
        /*0954*/ 	.word	0xffffffff


	//   ....[104]....
        /*0958*/ 	.word	0xffffffff


	//   ....[105]....
        /*095c*/ 	.word	0xffffffff


	//   ....[106]....
        /*0960*/ 	.word	0xffffffff


	//   ....[107]....
        /*0964*/ 	.word	0xffffffff


	//   ....[108]....
        /*0968*/ 	.word	0xffffffff


	//   ....[109]....
        /*096c*/ 	.word	0xffffffff


	//   ....[110]....
        /*0970*/ 	.word	0xffffffff


	//   ....[111]....
        /*0974*/ 	.word	0xffffffff


	//   ....[112]....
        /*0978*/ 	.word	0xffffffff


	//   ....[113]....
        /*097c*/ 	.word	0xffffffff


	//   ....[114]....
        /*0980*/ 	.word	0xffffffff


	//   ....[115]....
        /*0984*/ 	.word	0xffffffff


	//   ....[116]....
        /*0988*/ 	.word	0xffffffff


	//   ....[117]....
        /*098c*/ 	.word	0xffffffff


	//   ....[118]....
        /*0990*/ 	.word	0xffffffff


	//   ....[119]....
        /*0994*/ 	.word	0xffffffff


	//   ....[120]....
        /*0998*/ 	.word	0xffffffff


	//   ....[121]....
        /*099c*/ 	.word	0xffffffff


	//   ....[122]....
        /*09a0*/ 	.word	0xffffffff


	//   ....[123]....
        /*09a4*/ 	.word	0xffffffff


	//   ....[124]....
        /*09a8*/ 	.word	0x0500000f


	//   ....[125]....
        /*09ac*/ 	.word	0x0500000f


	//   ....[126]....
        /*09b0*/ 	.word	0x0500000f


	//   ....[127]....
        /*09b4*/ 	.word	0x0500000f


	//   ....[128]....
        /*09b8*/ 	.word	0x0500000f


	//   ....[129]....
        /*09bc*/ 	.word	0x0500000f


	//   ....[130]....
        /*09c0*/ 	.word	0x0500000f


	//   ....[131]....
        /*09c4*/ 	.word	0x0500000f


	//   ....[132]....
        /*09c8*/ 	.word	0x0500000f


	//   ....[133]....
        /*09cc*/ 	.word	0x0500000f


	//   ....[134]....
        /*09d0*/ 	.word	0x0500000f


	//   ....[135]....
        /*09d4*/ 	.word	0x0500000f


	//   ....[136]....
        /*09d8*/ 	.word	0x0500000f


	//   ....[137]....
        /*09dc*/ 	.word	0x0500000f


	//   ....[138]....
        /*09e0*/ 	.word	0x0500000f


	//   ....[139]....
        /*09e4*/ 	.word	0x0500000f


	//   ....[140]....
        /*09e8*/ 	.word	0x0500000f


	//   ....[141]....
        /*09ec*/ 	.word	0x0500000f


	//   ....[142]....
        /*09f0*/ 	.word	0x0500000f


	//   ....[143]....
        /*09f4*/ 	.word	0x0500000f


	//   ....[144]....
        /*09f8*/ 	.word	0x0500000f


	//   ....[145]....
        /*09fc*/ 	.word	0x0500000f


	//   ....[146]....
        /*0a00*/ 	.word	0x0500000f


	//   ....[147]....
        /*0a04*/ 	.word	0x0500000f


	//   ....[148]....
        /*0a08*/ 	.word	0x0500000f


	//   ....[149]....
        /*0a0c*/ 	.word	0x0500000f


	//   ....[150]....
        /*0a10*/ 	.word	0x0500000f


	//   ....[151]....
        /*0a14*/ 	.word	0x0500000f


	//   ....[152]....
        /*0a18*/ 	.word	0x0500000f


	//   ....[153]....
        /*0a1c*/ 	.word	0x0500000f


	//   ....[154]....
        /*0a20*/ 	.word	0x0500000f


	//   ....[155]....
        /*0a24*/ 	.word	0x0500000f


	//   ....[156]....
        /*0a28*/ 	.word	0x0500000f


	//   ....[157]....
        /*0a2c*/ 	.word	0x0500000f


	//   ....[158]....
        /*0a30*/ 	.word	0x0500000f


	//   ....[159]....
        /*0a34*/ 	.word	0x0500000f


	//   ....[160]....
        /*0a38*/ 	.word	0x0500000f


	//   ....[161]....
        /*0a3c*/ 	.word	0x0500000f


	//   ....[162]....
        /*0a40*/ 	.word	0x0500000f


	//   ....[163]....
        /*0a44*/ 	.word	0x0500000f


	//   ....[164]....
        /*0a48*/ 	.word	0x0500000f


	//   ....[165]....
        /*0a4c*/ 	.word	0x0500000f


	//   ....[166]....
        /*0a50*/ 	.word	0x0500000f


	//   ....[167]....
        /*0a54*/ 	.word	0x0500000f


	//   ....[168]....
        /*0a58*/ 	.word	0x0500000f


	//   ....[169]....
        /*0a5c*/ 	.word	0x0500000f


	//   ....[170]....
        /*0a60*/ 	.word	0x0500000f


	//   ....[171]....
        /*0a64*/ 	.word	0x0500000f


	//   ....[172]....
        /*0a68*/ 	.word	0x0500000f


	//   ....[173]....
        /*0a6c*/ 	.word	0x0500000f


	//   ....[174]....
        /*0a70*/ 	.word	0x0500000f


	//   ....[175]....
        /*0a74*/ 	.word	0x0500000f


	//   ....[176]....
        /*0a78*/ 	.word	0x0500000f


	//   ....[177]....
        /*0a7c*/ 	.word	0x0500000f


	//   ....[178]....
        /*0a80*/ 	.word	0x0500000f


	//   ....[179]....
        /*0a84*/ 	.word	0x0500000f


	//   ....[180]....
        /*0a88*/ 	.word	0x0500000f


	//   ....[181]....
        /*0a8c*/ 	.word	0x0500000f


	//   ....[182]....
        /*0a90*/ 	.word	0x0500000f


	//   ....[183]....
        /*0a94*/ 	.word	0x0500000f


	//   ....[184]....
        /*0a98*/ 	.word	0x0500000f


	//   ....[185]....
        /*0a9c*/ 	.word	0x0500000f


	//   ....[186]....
        /*0aa0*/ 	.word	0x0500000f


	//   ....[187]....
        /*0aa4*/ 	.word	0x0500000f


	//   ....[188]....
        /*0aa8*/ 	.word	0x0500000f


	//   ....[189]....
        /*0aac*/ 	.word	0x0500000f


	//   ....[190]....
        /*0ab0*/ 	.word	0x0500000f


	//   ....[191]....
        /*0ab4*/ 	.word	0x0500000f


	//   ....[192]....
        /*0ab8*/ 	.word	0x0500000f


	//   ....[193]....
        /*0abc*/ 	.word	0x0500000f


	//   ....[194]....
        /*0ac0*/ 	.word	0x0500000f


	//   ....[195]....
        /*0ac4*/ 	.word	0x0500000f


	//   ....[196]....
        /*0ac8*/ 	.word	0x0500000f


	//   ....[197]....
        /*0acc*/ 	.word	0x0500000f


	//   ....[198]....
        /*0ad0*/ 	.word	0x0500000f


	//   ....[199]....
        /*0ad4*/ 	.word	0x0500000f


	//   ....[200]....
        /*0ad8*/ 	.word	0x0500000f


	//   ....[201]....
        /*0adc*/ 	.word	0x0500000f


	//   ....[202]....
        /*0ae0*/ 	.word	0x0500000f


	//   ....[203]....
        /*0ae4*/ 	.word	0x0500000f


	//   ....[204]....
        /*0ae8*/ 	.word	0x0500000f


	//   ....[205]....
        /*0aec*/ 	.word	0x0500000f


	//   ....[206]....
        /*0af0*/ 	.word	0x0500000f


	//   ....[207]....
        /*0af4*/ 	.word	0x0500000f


	//   ....[208]....
        /*0af8*/ 	.word	0x0500000f


	//   ....[209]....
        /*0afc*/ 	.word	0x0500000f


	//   ....[210]....
        /*0b00*/ 	.word	0x0500000f


	//   ....[211]....
        /*0b04*/ 	.word	0x0500000f


	//   ....[212]....
        /*0b08*/ 	.word	0x0500000f


	//   ....[213]....
        /*0b0c*/ 	.word	0x0500000f


	//   ....[214]....
        /*0b10*/ 	.word	0x0500000f


	//   ....[215]....
        /*0b14*/ 	.word	0x0500000f


	//   ....[216]....
        /*0b18*/ 	.word	0x0500000f


	//   ....[217]....
        /*0b1c*/ 	.word	0x0500000f


	//   ....[218]....
        /*0b20*/ 	.word	0x0500000f


	//   ....[219]....
        /*0b24*/ 	.word	0x0500000f


	//   ....[220]....
        /*0b28*/ 	.word	0x0500000f


	//   ....[221]....
        /*0b2c*/ 	.word	0x0500000f


	//   ....[222]....
        /*0b30*/ 	.word	0x0500000f


	//   ....[223]....
        /*0b34*/ 	.word	0x0500000f


	//   ....[224]....
        /*0b38*/ 	.word	0x0500000f


	//   ....[225]....
        /*0b3c*/ 	.word	0x0500000f


	//   ....[226]....
        /*0b40*/ 	.word	0x0500000f


	//   ....[227]....
        /*0b44*/ 	.word	0x0500000f


	//   ....[228]....
        /*0b48*/ 	.word	0x0500000f


	//   ....[229]....
        /*0b4c*/ 	.word	0x0500000f


	//   ....[230]....
        /*0b50*/ 	.word	0x0500000f


	//   ....[231]....
        /*0b54*/ 	.word	0x0500000f


	//   ....[232]....
        /*0b58*/ 	.word	0x0500000f


	//   ....[233]....
        /*0b5c*/ 	.word	0x0500000f


	//   ....[234]....
        /*0b60*/ 	.word	0x0500000f


	//   ....[235]....
        /*0b64*/ 	.word	0x0500000f


	//   ....[236]....
        /*0b68*/ 	.word	0x0500000f


	//   ....[237]....
        /*0b6c*/ 	.word	0x0500000f


	//   ....[238]....
        /*0b70*/ 	.word	0x0500000f


	//   ....[239]....
        /*0b74*/ 	.word	0x0500000f


	//   ....[240]....
        /*0b78*/ 	.word	0x0500000f


	//----- nvinfo : EIATTR_COOP_GROUP_INSTR_OFFSETS
	.align		4
.L_326:
        /*0b7c*/ 	.byte	0x04, 0x28
        /*0b7e*/ 	.short	(.L_328 - .L_327)


	//   ....[0]....
.L_327:
        /*0b80*/ 	.word	0x00000070


	//   ....[1]....
        /*0b84*/ 	.word	0x000001d0


	//   ....[2]....
        /*0b88*/ 	.word	0x00000220


	//   ....[3]....
        /*0b8c*/ 	.word	0x00000450


	//   ....[4]....
        /*0b90*/ 	.word	0x000005b0


	//   ....[5]....
        /*0b94*/ 	.word	0x000006d0


	//   ....[6]....
        /*0b98*/ 	.word	0x00000830


	//   ....[7]....
        /*0b9c*/ 	.word	0x0000c600


	//   ....[8]....
        /*0ba0*/ 	.word	0x000175b0


	//   ....[9]....
        /*0ba4*/ 	.word	0x000175f0


	//   ....[10]....
        /*0ba8*/ 	.word	0x00018030


	//   ....[11]....
        /*0bac*/ 	.word	0x00018060


	//   ....[12]....
        /*0bb0*/ 	.word	0x0001b0d0


	//   ....[13]....
        /*0bb4*/ 	.word	0x0001b200


	//   ....[14]....
        /*0bb8*/ 	.word	0x0001b9f0


	//   ....[15]....
        /*0bbc*/ 	.word	0x0001bb00


	//   ....[16]....
        /*0bc0*/ 	.word	0x0001e410


	//   ....[17]....
        /*0bc4*/ 	.word	0x0001e450


	//   ....[18]....
        /*0bc8*/ 	.word	0x0001e490


	//   ....[19]....
        /*0bcc*/ 	.word	0x0001e4e0


	//   ....[20]....
        /*0bd0*/ 	.word	0x00020120


	//   ....[21]....
        /*0bd4*/ 	.word	0x00020130


	//   ....[22]....
        /*0bd8*/ 	.word	0x00020160


	//   ....[23]....
        /*0bdc*/ 	.word	0x00020170


	//   ....[24]....
        /*0be0*/ 	.word	0x000218a0


	//   ....[25]....
        /*0be4*/ 	.word	0x000218f0


	//   ....[26]....
        /*0be8*/ 	.word	0x00021920


	//   ....[27]....
        /*0bec*/ 	.word	0x00021960


	//   ....[28]....
        /*0bf0*/ 	.word	0x00021990


	//   ....[29]....
        /*0bf4*/ 	.word	0x000219c0


	//   ....[30]....
        /*0bf8*/ 	.word	0x000219f0


	//   ....[31]....
        /*0bfc*/ 	.word	0x00021a20


	//   ....[32]....
        /*0c00*/ 	.word	0x00021a50


	//   ....[33]....
        /*0c04*/ 	.word	0x00021a80


	//   ....[34]....
        /*0c08*/ 	.word	0x00021ab0


	//   ....[35]....
        /*0c0c*/ 	.word	0x00021ae0


	//   ....[36]....
        /*0c10*/ 	.word	0x00021b10


	//   ....[37]....
        /*0c14*/ 	.word	0x00021b40


	//   ....[38]....
        /*0c18*/ 	.word	0x00021b70


	//   ....[39]....
        /*0c1c*/ 	.word	0x00021ba0


	//   ....[40]....
        /*0c20*/ 	.word	0x00021bd0


	//   ....[41]....
        /*0c24*/ 	.word	0x00021c00


	//   ....[42]....
        /*0c28*/ 	.word	0x00021c30


	//   ....[43]....
        /*0c2c*/ 	.word	0x00021c60


	//   ....[44]....
        /*0c30*/ 	.word	0x00021c90


	//   ....[45]....
        /*0c34*/ 	.word	0x00021cc0


	//   ....[46]....
        /*0c38*/ 	.word	0x00021cf0


	//   ....[47]....
        /*0c3c*/ 	.word	0x00021d20


	//   ....[48]....
        /*0c40*/ 	.word	0x00021d50


	//   ....[49]....
        /*0c44*/ 	.word	0x00021d80


	//   ....[50]....
        /*0c48*/ 	.word	0x00021db0


	//   ....[51]....
        /*0c4c*/ 	.word	0x00021de0


	//   ....[52]....
        /*0c50*/ 	.word	0x00021e10


	//   ....[53]....
        /*0c54*/ 	.word	0x00021e30


	//   ....[54]....
        /*0c58*/ 	.word	0x00021e60


	//   ....[55]....
        /*0c5c*/ 	.word	0x00021e70


	//   ....[56]....
        /*0c60*/ 	.word	0x00021ea0


	//   ....[57]....
        /*0c64*/ 	.word	0x00021eb0


	//   ....[58]....
        /*0c68*/ 	.word	0x00021ee0


	//   ....[59]....
        /*0c6c*/ 	.word	0x00021f10


	//   ....[60]....
        /*0c70*/ 	.word	0x00021f40


	//   ....[61]....
        /*0c74*/ 	.word	0x00021f50


	//   ....[62]....
        /*0c78*/ 	.word	0x00021f70


	//   ....[63]....
        /*0c7c*/ 	.word	0x00021f90


	//   ....[64]....
        /*0c80*/ 	.word	0x00021fa0


	//   ....[65]....
        /*0c84*/ 	.word	0x00021fc0


	//   ....[66]....
        /*0c88*/ 	.word	0x00021ff0


	//   ....[67]....
        /*0c8c*/ 	.word	0x00022020


	//   ....[68]....
        /*0c90*/ 	.word	0x00022030


	//   ....[69]....
        /*0c94*/ 	.word	0x00022060


	//   ....[70]....
        /*0c98*/ 	.word	0x00022070


	//   ....[71]....
        /*0c9c*/ 	.word	0x000220a0


	//   ....[72]....
        /*0ca0*/ 	.word	0x000220b0


	//   ....[73]....
        /*0ca4*/ 	.word	0x000220d0


	//   ....[74]....
        /*0ca8*/ 	.word	0x00022100


	//   ....[75]....
        /*0cac*/ 	.word	0x00022130


	//   ....[76]....
        /*0cb0*/ 	.word	0x00022160


	//   ....[77]....
        /*0cb4*/ 	.word	0x00022180


	//   ....[78]....
        /*0cb8*/ 	.word	0x000221b0


	//   ....[79]....
        /*0cbc*/ 	.word	0x000221e0


	//   ....[80]....
        /*0cc0*/ 	.word	0x00022210


	//   ....[81]....
        /*0cc4*/ 	.word	0x00022240


	//   ....[82]....
        /*0cc8*/ 	.word	0x00022260


	//   ....[83]....
        /*0ccc*/ 	.word	0x00022270


	//   ....[84]....
        /*0cd0*/ 	.word	0x00022290


	//   ....[85]....
        /*0cd4*/ 	.word	0x000222c0


	//   ....[86]....
        /*0cd8*/ 	.word	0x000222f0


	//   ....[87]....
        /*0cdc*/ 	.word	0x00022310


	//   ....[88]....
        /*0ce0*/ 	.word	0x00024320


	//   ....[89]....
        /*0ce4*/ 	.word	0x00024510


	//   ....[90]....
        /*0ce8*/ 	.word	0x00024540


	//   ....[91]....
        /*0cec*/ 	.word	0x00024570


	//   ....[92]....
        /*0cf0*/ 	.word	0x000245a0


	//   ....[93]....
        /*0cf4*/ 	.word	0x000245d0


	//   ....[94]....
        /*0cf8*/ 	.word	0x00024610


	//   ....[95]....
        /*0cfc*/ 	.word	0x00024790


	//   ....[96]....
        /*0d00*/ 	.word	0x000247c0


	//   ....[97]....
        /*0d04*/ 	.word	0x000247f0


	//   ....[98]....
        /*0d08*/ 	.word	0x00024820


	//   ....[99]....
        /*0d0c*/ 	.word	0x00024850


	//   ....[100]....
        /*0d10*/ 	.word	0x00024880


	//   ....[101]....
        /*0d14*/ 	.word	0x00024920


	//   ....[102]....
        /*0d18*/ 	.word	0x00024960


	//   ....[103]....
        /*0d1c*/ 	.word	0x00024a20


	//   ....[104]....
        /*0d20*/ 	.word	0x000258f0


	//   ....[105]....
        /*0d24*/ 	.word	0x00027540


	//   ....[106]....
        /*0d28*/ 	.word	0x00029ff0


	//   ....[107]....
        /*0d2c*/ 	.word	0x0002a020


	//   ....[108]....
        /*0d30*/ 	.word	0x0002a060


	//   ....[109]....
        /*0d34*/ 	.word	0x0002a090


	//   ....[110]....
        /*0d38*/ 	.word	0x0002a0c0


	//   ....[111]....
        /*0d3c*/ 	.word	0x0002a0f0


	//   ....[112]....
        /*0d40*/ 	.word	0x0002a120


	//   ....[113]....
        /*0d44*/ 	.word	0x0002a150


	//   ....[114]....
        /*0d48*/ 	.word	0x0002a2f0


	//   ....[115]....
        /*0d4c*/ 	.word	0x0002a320


	//   ....[116]....
        /*0d50*/ 	.word	0x0002a350


	//   ....[117]....
        /*0d54*/ 	.word	0x0002a380


	//   ....[118]....
        /*0d58*/ 	.word	0x0002a3b0


	//   ....[119]....
        /*0d5c*/ 	.word	0x0002a3e0


	//   ....[120]....
        /*0d60*/ 	.word	0x0002a4a0


	//   ....[121]....
        /*0d64*/ 	.word	0x0002a4c0


	//   ....[122]....
        /*0d68*/ 	.word	0x0002a530


	//   ....[123]....
        /*0d6c*/ 	.word	0x0002acd0


	//   ....[124]....
        /*0d70*/ 	.word	0x0002b170


	//   ....[125]....
        /*0d74*/ 	.word	0x0002b220


	//   ....[126]....
        /*0d78*/ 	.word	0x0002b2c0


	//   ....[127]....
        /*0d7c*/ 	.word	0x0002b360


	//   ....[128]....
        /*0d80*/ 	.word	0x0002b400


	//   ....[129]....
        /*0d84*/ 	.word	0x0002b4a0


	//   ....[130]....
        /*0d88*/ 	.word	0x0002b540


	//   ....[131]....
        /*0d8c*/ 	.word	0x0002b5e0


	//   ....[132]....
        /*0d90*/ 	.word	0x0002b680


	//   ....[133]....
        /*0d94*/ 	.word	0x0002b720


	//   ....[134]....
        /*0d98*/ 	.word	0x0002b7c0


	//   ....[135]....
        /*0d9c*/ 	.word	0x0002b860


	//   ....[136]....
        /*0da0*/ 	.word	0x0002b900


	//   ....[137]....
        /*0da4*/ 	.word	0x0002b9a0


	//   ....[138]....
        /*0da8*/ 	.word	0x0002ba40


	//   ....[139]....
        /*0dac*/ 	.word	0x0002bae0


	//   ....[140]....
        /*0db0*/ 	.word	0x0002bb80


	//   ....[141]....
        /*0db4*/ 	.word	0x0002bc70


	//   ....[142]....
        /*0db8*/ 	.word	0x0002bd10


	//   ....[143]....
        /*0dbc*/ 	.word	0x0002bdb0


	//   ....[144]....
        /*0dc0*/ 	.word	0x0002be50


	//   ....[145]....
        /*0dc4*/ 	.word	0x0002bef0


	//   ....[146]....
        /*0dc8*/ 	.word	0x0002bf90


	//   ....[147]....
        /*0dcc*/ 	.word	0x0002c030


	//   ....[148]....
        /*0dd0*/ 	.word	0x0002c0d0


	//   ....[149]....
        /*0dd4*/ 	.word	0x0002c170


	//   ....[150]....
        /*0dd8*/ 	.word	0x0002c210


	//   ....[151]....
        /*0ddc*/ 	.word	0x0002c2b0


	//   ....[152]....
        /*0de0*/ 	.word	0x0002c350


	//   ....[153]....
        /*0de4*/ 	.word	0x0002c3f0


	//   ....[154]....
        /*0de8*/ 	.word	0x0002c490


	//   ....[155]....
        /*0dec*/ 	.word	0x0002c530


	//   ....[156]....
        /*0df0*/ 	.word	0x0002c5d0


	//   ....[157]....
        /*0df4*/ 	.word	0x0002c980


	//   ....[158]....
        /*0df8*/ 	.word	0x0002caa0


	//   ....[159]....
        /*0dfc*/ 	.word	0x0002cbc0


	//   ....[160]....
        /*0e00*/ 	.word	0x0002ccf0


	//   ....[161]....
        /*0e04*/ 	.word	0x0002ce10


	//   ....[162]....
        /*0e08*/ 	.word	0x0002ce90


	//   ....[163]....
        /*0e0c*/ 	.word	0x0002cef0


	//   ....[164]....
        /*0e10*/ 	.word	0x0002cf70


	//   ....[165]....
        /*0e14*/ 	.word	0x0002cfd0


	//   ....[166]....
        /*0e18*/ 	.word	0x0002d050


	//   ....[167]....
        /*0e1c*/ 	.word	0x0002d0b0


	//   ....[168]....
        /*0e20*/ 	.word	0x0002d130


	//   ....[169]....
        /*0e24*/ 	.word	0x0002d190


	//   ....[170]....
        /*0e28*/ 	.word	0x0002d210


	//   ....[171]....
        /*0e2c*/ 	.word	0x0002d270


	//   ....[172]....
        /*0e30*/ 	.word	0x0002d2d0


	//   ....[173]....
        /*0e34*/ 	.word	0x0002d330


	//   ....[174]....
        /*0e38*/ 	.word	0x0002d390


	//   ....[175]....
        /*0e3c*/ 	.word	0x0002d3f0


	//   ....[176]....
        /*0e40*/ 	.word	0x0002d450


	//   ....[177]....
        /*0e44*/ 	.word	0x0002d4b0


	//   ....[178]....
        /*0e48*/ 	.word	0x0002d510


	//   ....[179]....
        /*0e4c*/ 	.word	0x0002d570


	//   ....[180]....
        /*0e50*/ 	.word	0x0002d5d0


	//   ....[181]....
        /*0e54*/ 	.word	0x0002d630


	//   ....[182]....
        /*0e58*/ 	.word	0x0002d690


	//   ....[183]....
        /*0e5c*/ 	.word	0x0002d6f0


	//   ....[184]....
        /*0e60*/ 	.word	0x0002d750


	//   ....[185]....
        /*0e64*/ 	.word	0x0002d7b0


	//   ....[186]....
        /*0e68*/ 	.word	0x0002d810


	//   ....[187]....
        /*0e6c*/ 	.word	0x0002d870


	//   ....[188]....
        /*0e70*/ 	.word	0x0002d8e0


	//   ....[189]....
        /*0e74*/ 	.word	0x0002d940


	//   ....[190]....
        /*0e78*/ 	.word	0x0002d9d0


	//   ....[191]....
        /*0e7c*/ 	.word	0x0002da30


	//   ....[192]....
        /*0e80*/ 	.word	0x0002daa0


	//   ....[193]....
        /*0e84*/ 	.word	0x0002db00


	//   ....[194]....
        /*0e88*/ 	.word	0x0002dba0


	//   ....[195]....
        /*0e8c*/ 	.word	0x0002dc00


	//   ....[196]....
        /*0e90*/ 	.word	0x0002dc90


	//   ....[197]....
        /*0e94*/ 	.word	0x0002dcf0


	//   ....[198]....
        /*0e98*/ 	.word	0x0002dda0


	//   ....[199]....
        /*0e9c*/ 	.word	0x0002de00


	//   ....[200]....
        /*0ea0*/ 	.word	0x0002de70


	//   ....[201]....
        /*0ea4*/ 	.word	0x0002ded0


	//   ....[202]....
        /*0ea8*/ 	.word	0x0002df60


	//   ....[203]....
        /*0eac*/ 	.word	0x0002dfc0


	//   ....[204]....
        /*0eb0*/ 	.word	0x0002e030


	//   ....[205]....
        /*0eb4*/ 	.word	0x0002e090


	//   ....[206]....
        /*0eb8*/ 	.word	0x0002e120


	//   ....[207]....
        /*0ebc*/ 	.word	0x0002e180


	//   ....[208]....
        /*0ec0*/ 	.word	0x0002e1f0


	//   ....[209]....
        /*0ec4*/ 	.word	0x0002e250


	//   ....[210]....
        /*0ec8*/ 	.word	0x0002e2d0


	//   ....[211]....
        /*0ecc*/ 	.word	0x0002e330


	//   ....[212]....
        /*0ed0*/ 	.word	0x0002e3a0


	//   ....[213]....
        /*0ed4*/ 	.word	0x0002e400


	//   ....[214]....
        /*0ed8*/ 	.word	0x0002e480


	//   ....[215]....
        /*0edc*/ 	.word	0x0002e4e0


	//   ....[216]....
        /*0ee0*/ 	.word	0x0002e550


	//   ....[217]....
        /*0ee4*/ 	.word	0x0002e5b0


	//   ....[218]....
        /*0ee8*/ 	.word	0x0002e610


	//   ....[219]....
        /*0eec*/ 	.word	0x0002e690


	//   ....[220]....
        /*0ef0*/ 	.word	0x0002e720


	//   ....[221]....
        /*0ef4*/ 	.word	0x0002e8d0


	//   ....[222]....
        /*0ef8*/ 	.word	0x0002ebb0


	//   ....[223]....
        /*0efc*/ 	.word	0x0002f000


	//   ....[224]....
        /*0f00*/ 	.word	0x0002f0a0


	//   ....[225]....
        /*0f04*/ 	.word	0x0002f1d0


	//   ....[226]....
        /*0f08*/ 	.word	0x0002f240


	//   ....[227]....
        /*0f0c*/ 	.word	0x0002f2b0


	//   ....[228]....
        /*0f10*/ 	.word	0x0002f320


	//   ....[229]....
        /*0f14*/ 	.word	0x0002f390


	//   ....[230]....
        /*0f18*/ 	.word	0x0002f410


	//   ....[231]....
        /*0f1c*/ 	.word	0x0002f4a0


	//   ....[232]....
        /*0f20*/ 	.word	0x0002f540


	//   ....[233]....
        /*0f24*/ 	.word	0x0002f5b0


	//   ....[234]....
        /*0f28*/ 	.word	0x0002f620


	//   ....[235]....
        /*0f2c*/ 	.word	0x0002f690


	//   ....[236]....
        /*0f30*/ 	.word	0x0002f710


	//   ....[237]....
        /*0f34*/ 	.word	0x0002f780


	//   ....[238]....
        /*0f38*/ 	.word	0x0002f820


	//   ....[239]....
        /*0f3c*/ 	.word	0x0002f8b0


	//   ....[240]....
        /*0f40*/ 	.word	0x0002f9e0


	//----- nvinfo : EIATTR_REG_RECONFIG
	.align		4
.L_328:
        /*0f44*/ 	.byte	0x01, 0x54
	.zero		2


	//----- nvinfo : EIATTR_SYSCALL_OFFSETS
	.align		4
        /*0f48*/ 	.byte	0x04, 0x46
        /*0f4a*/ 	.short	(.L_330 - .L_329)


	//   ....[0]....
.L_329:
        /*0f4c*/ 	.word	0x00001a60


	//   ....[1]....
        /*0f50*/ 	.word	0x00001bb0


	//   ....[2]....
        /*0f54*/ 	.word	0x0000c7c0


	//   ....[3]....
        /*0f58*/ 	.word	0x0000ced0


	//   ....[4]....
        /*0f5c*/ 	.word	0x00026cd0


	//   ....[5]....
        /*0f60*/ 	.word	0x00026e80


	//   ....[6]....
        /*0f64*/ 	.word	0x00026fc0


	//   ....[7]....
        /*0f68*/ 	.word	0x000270f0


	//----- nvinfo : EIATTR_MBARRIER_INSTR_OFFSETS
	.align		4
.L_330:
        /*0f6c*/ 	.byte	0x04, 0x39
        /*0f6e*/ 	.short	(.L_332 - .L_331)


	//   ....[0]....
.L_331:
        /*0f70*/ 	.word	0x00000300
        /*0f74*/ 	.word	0x000000ff
        /*0f78*/ 	.word	0x00038800
        /*0f7c*/ 	.short	0x0100
        /*0f7e*/ 	.byte	0x08
	.zero		1


	//   ....[1]....
        /*0f80*/ 	.word	0x00000310
        /*0f84*/ 	.word	0x000000ff
        /*0f88*/ 	.word	0x00038820
        /*0f8c*/ 	.short	0x0100
        /*0f8e*/ 	.byte	0x08
	.zero		1


	//   ....[2]....
        /*0f90*/ 	.word	0x00000400
        /*0f94*/ 	.word	0x000000ff
        /*0f98*/ 	.word	0x00038830
        /*0f9c*/ 	.short	0x0100
        /*0f9e*/ 	.byte	0x08
	.zero		1


	//   ....[3]....
        /*0fa0*/ 	.word	0x00000410
        /*0fa4*/ 	.word	0x000000ff
        /*0fa8*/ 	.word	0x00038840
        /*0fac*/ 	.short	0x0100
        /*0fae*/ 	.byte	0x08
	.zero		1


	//   ....[4]....
        /*0fb0*/ 	.word	0x00000420
        /*0fb4*/ 	.word	0x000000ff
        /*0fb8*/ 	.word	0x00038838
        /*0fbc*/ 	.short	0x0100
        /*0fbe*/ 	.byte	0x08
	.zero		1


	//   ....[5]....
        /*0fc0*/ 	.word	0x00000430
        /*0fc4*/ 	.word	0x000000ff
        /*0fc8*/ 	.word	0x00038848
        /*0fcc*/ 	.short	0x0100
        /*0fce*/ 	.byte	0x08
	.zero		1


	//   ....[6]....
        /*0fd0*/ 	.word	0x00000560
        /*0fd4*/ 	.word	0x000000ff
        /*0fd8*/ 	.word	0x00038850
        /*0fdc*/ 	.short	0x0100
        /*0fde*/ 	.byte	0x08
	.zero		1


	//   ....[7]....
        /*0fe0*/ 	.word	0x00000570
        /*0fe4*/ 	.word	0x000000ff
        /*0fe8*/ 	.word	0x00038860
        /*0fec*/ 	.short	0x0100
        /*0fee*/ 	.byte	0x08
	.zero		1


	//   ....[8]....
        /*0ff0*/ 	.word	0x00000580
        /*0ff4*/ 	.word	0x000000ff
        /*0ff8*/ 	.word	0x00038858
        /*0ffc*/ 	.short	0x0100
        /*0ffe*/ 	.byte	0x08
	.zero		1


	//   ....[9]....
        /*1000*/ 	.word	0x00000590
        /*1004*/ 	.word	0x000000ff
        /*1008*/ 	.word	0x00038868
        /*100c*/ 	.short	0x0100
        /*100e*/ 	.byte	0x08
	.zero		1


	//   ....[10]....
        /*1010*/ 	.word	0x00000680
        /*1014*/ 	.word	0x000000ff
        /*1018*/ 	.word	0x00038870
        /*101c*/ 	.short	0x0100
        /*101e*/ 	.byte	0x06
	.zero		1


	//   ....[11]....
        /*1020*/ 	.word	0x00000690
        /*1024*/ 	.word	0x000000ff
        /*1028*/ 	.word	0x00038880
        /*102c*/ 	.short	0x0100
        /*102e*/ 	.byte	0x06
	.zero		1


	//   ....[12]....
        /*1030*/ 	.word	0x000006a0
        /*1034*/ 	.word	0x000000ff
        /*1038*/ 	.word	0x00038878
        /*103c*/ 	.short	0x0100
        /*103e*/ 	.byte	0x06
	.zero		1


	//   ....[13]....
        /*1040*/ 	.word	0x000006b0
        /*1044*/ 	.word	0x000000ff
        /*1048*/ 	.word	0x00038888
        /*104c*/ 	.short	0x0100
        /*104e*/ 	.byte	0x06
	.zero		1


	//   ....[14]....
        /*1050*/ 	.word	0x000007e0
        /*1054*/ 	.word	0x000000ff
        /*1058*/ 	.word	0x00038890
        /*105c*/ 	.short	0x0100
        /*105e*/ 	.byte	0x08
	.zero		1


	//   ....[15]....
        /*1060*/ 	.word	0x000007f0
        /*1064*/ 	.word	0x000000ff
        /*1068*/ 	.word	0x000388a0
        /*106c*/ 	.short	0x0100
        /*106e*/ 	.byte	0x08
	.zero		1


	//   ....[16]....
        /*1070*/ 	.word	0x00000800
        /*1074*/ 	.word	0x000000ff
        /*1078*/ 	.word	0x00038898
        /*107c*/ 	.short	0x0100
        /*107e*/ 	.byte	0x08
	.zero		1


	//   ....[17]....
        /*1080*/ 	.word	0x00000810
        /*1084*/ 	.word	0x000000ff
        /*1088*/ 	.word	0x000388a8
        /*108c*/ 	.short	0x0100
        /*108e*/ 	.byte	0x08
	.zero		1


	//   ....[18]....
        /*1090*/ 	.word	0x00000940
        /*1094*/ 	.word	0x000000ff
        /*1098*/ 	.word	0x000388b0
        /*109c*/ 	.short	0x0100
        /*109e*/ 	.byte	0x08
	.zero		1


	//   ....[19]....
        /*10a0*/ 	.word	0x00000950
        /*10a4*/ 	.word	0x000000ff
        /*10a8*/ 	.word	0x000388c0
        /*10ac*/ 	.short	0x0100
        /*10ae*/ 	.byte	0x08
	.zero		1


	//   ....[20]....
        /*10b0*/ 	.word	0x00000960
        /*10b4*/ 	.word	0x000000ff
        /*10b8*/ 	.word	0x000388b8
        /*10bc*/ 	.short	0x0100
        /*10be*/ 	.byte	0x08
	.zero		1


	//   ....[21]....
        /*10c0*/ 	.word	0x00000970
        /*10c4*/ 	.word	0x000000ff
        /*10c8*/ 	.word	0x000388c8
        /*10cc*/ 	.short	0x0100
        /*10ce*/ 	.byte	0x08
	.zero		1


	//   ....[22]....
        /*10d0*/ 	.word	0x000030e0
        /*10d4*/ 	.word	0x0000006b
        /*10d8*/ 	.word	0x00038890
        /*10dc*/ 	.short	0x010a
        /*10de*/ 	.byte	0x3f
	.zero		1


	//   ....[23]....
        /*10e0*/ 	.word	0x00007280
        /*10e4*/ 	.word	0x0000006b
        /*10e8*/ 	.word	0x00038890
        /*10ec*/ 	.short	0x010a
        /*10ee*/ 	.byte	0x3f
	.zero		1


	//   ....[24]....
        /*10f0*/ 	.word	0x0000b330
        /*10f4*/ 	.word	0x0000006b
        /*10f8*/ 	.word	0x00038890
        /*10fc*/ 	.short	0x010a
        /*10fe*/ 	.byte	0x3f
	.zero		1


	//   ....[25]....
        /*1100*/ 	.word	0x0000b870
        /*1104*/ 	.word	0x00000030
        /*1108*/ 	.word	0x00000000
        /*110c*/ 	.short	0x0101
        /*110e*/ 	.byte	0x3f
	.zero		1


	//   ....[26]....
        /*1110*/ 	.word	0x0000b8b0
        /*1114*/ 	.word	0x0000006b
        /*1118*/ 	.word	0x000388b0
        /*111c*/ 	.short	0x010a
        /*111e*/ 	.byte	0x3f
	.zero		1


	//   ....[27]....
        /*1120*/ 	.word	0x0000be90
        /*1124*/ 	.word	0x0000006b
        /*1128*/ 	.word	0x00000000
        /*112c*/ 	.short	0x0101
        /*112e*/ 	.byte	0x3f
	.zero		1


	//   ....[28]....
        /*1130*/ 	.word	0x0000cae0
        /*1134*/ 	.word	0x00000012
        /*1138*/ 	.word	0x00038800
        /*113c*/ 	.short	0x010a
        /*113e*/ 	.byte	0x3f
	.zero		1


	//   ....[29]....
        /*1140*/ 	.word	0x0000cb30
        /*1144*/ 	.word	0x00000012
        /*1148*/ 	.word	0x00038800
        /*114c*/ 	.short	0x010a
        /*114e*/ 	.byte	0x3f
	.zero		1


	//   ....[30]....
        /*1150*/ 	.word	0x0000db70
        /*1154*/ 	.word	0x00000012
        /*1158*/ 	.word	0x00038800
        /*115c*/ 	.short	0x010a
        /*115e*/ 	.byte	0x3f
	.zero		1


	//   ....[31]....
        /*1160*/ 	.word	0x000122e0
        /*1164*/ 	.word	0x00000012
        /*1168*/ 	.word	0x00038800
        /*116c*/ 	.short	0x010a
        /*116e*/ 	.byte	0x3f
	.zero		1


	//   ....[32]....
        /*1170*/ 	.word	0x00016450
        /*1174*/ 	.word	0x00000000
        /*1178*/ 	.word	0x00038830
        /*117c*/ 	.short	0x010a
        /*117e*/ 	.byte	0x3f
	.zero		1


	//   ....[33]....
        /*1180*/ 	.word	0x000164d0
        /*1184*/ 	.word	0x00000000
        /*1188*/ 	.word	0x00038830
        /*118c*/ 	.short	0x010a
        /*118e*/ 	.byte	0x3f
	.zero		1


	//   ....[34]....
        /*1190*/ 	.word	0x00018730
        /*1194*/ 	.word	0x00000000
        /*1198*/ 	.word	0x00000000
        /*119c*/ 	.short	0x0101
        /*119e*/ 	.byte	0x3f
	.zero		1


	//   ....[35]....
        /*11a0*/ 	.word	0x00019b70
        /*11a4*/ 	.word	0x00000005
        /*11a8*/ 	.word	0x00038830
        /*11ac*/ 	.short	0x010a
        /*11ae*/ 	.byte	0x3f
	.zero		1


	//   ....[36]....
        /*11b0*/ 	.word	0x00019bc0
        /*11b4*/ 	.word	0x00000005
        /*11b8*/ 	.word	0x00038830
        /*11bc*/ 	.short	0x010a
        /*11be*/ 	.byte	0x3f
	.zero		1


	//   ....[37]....
        /*11c0*/ 	.word	0x0001a000
        /*11c4*/ 	.word	0x00000005
        /*11c8*/ 	.word	0x00038850
        /*11cc*/ 	.short	0x010a
        /*11ce*/ 	.byte	0x3f
	.zero		1


	//   ....[38]....
        /*11d0*/ 	.word	0x0001a040
        /*11d4*/ 	.word	0x00000005
        /*11d8*/ 	.word	0x00038850
        /*11dc*/ 	.short	0x010a
        /*11de*/ 	.byte	0x3f
	.zero		1


	//   ....[39]....
        /*11e0*/ 	.word	0x0001bd10
        /*11e4*/ 	.word	0x000000d4
        /*11e8*/ 	.word	0x00000000
        /*11ec*/ 	.short	0x0101
        /*11ee*/ 	.byte	0x3f
	.zero		1


	//   ....[40]....
        /*11f0*/ 	.word	0x0001c650
        /*11f4*/ 	.word	0x0000000b
        /*11f8*/ 	.word	0x00000000
        /*11fc*/ 	.short	0x0101
        /*11fe*/ 	.byte	0x3f
	.zero		1


	//   ....[41]....
        /*1200*/ 	.word	0x0001d190
        /*1204*/ 	.word	0x00000005
        /*1208*/ 	.word	0x00038830
        /*120c*/ 	.short	0x010a
        /*120e*/ 	.byte	0x3f
	.zero		1


	//   ....[42]....
        /*1210*/ 	.word	0x0001d1e0
        /*1214*/ 	.word	0x00000005
        /*1218*/ 	.word	0x00038830
        /*121c*/ 	.short	0x010a
        /*121e*/ 	.byte	0x3f
	.zero		1


	//   ....[43]....
        /*1220*/ 	.word	0x0001d620
        /*1224*/ 	.word	0x00000005
        /*1228*/ 	.word	0x00038850
        /*122c*/ 	.short	0x010a
        /*122e*/ 	.byte	0x3f
	.zero		1


	//   ....[44]....
        /*1230*/ 	.word	0x0001d660
        /*1234*/ 	.word	0x00000005
        /*1238*/ 	.word	0x00038850
        /*123c*/ 	.short	0x010a
        /*123e*/ 	.byte	0x3f
	.zero		1


	//   ....[45]....
        /*1240*/ 	.word	0x0001f180
        /*1244*/ 	.word	0x000000d4
        /*1248*/ 	.word	0x00000000
        /*124c*/ 	.short	0x0101
        /*124e*/ 	.byte	0x3f
	.zero		1


	//   ....[46]....
        /*1250*/ 	.word	0x0001f350
        /*1254*/ 	.word	0x0000000b
        /*1258*/ 	.word	0x00000000
        /*125c*/ 	.short	0x0101
        /*125e*/ 	.byte	0x3f
	.zero		1


	//   ....[47]....
        /*1260*/ 	.word	0x0001fda0
        /*1264*/ 	.word	0x00000006
        /*1268*/ 	.word	0x00038850
        /*126c*/ 	.short	0x010a
        /*126e*/ 	.byte	0x3f
	.zero		1


	//   ....[48]....
        /*1270*/ 	.word	0x0001fe20
        /*1274*/ 	.word	0x00000006
        /*1278*/ 	.word	0x00038850
        /*127c*/ 	.short	0x010a
        /*127e*/ 	.byte	0x3f
	.zero		1


	//   ....[49]....
        /*1280*/ 	.word	0x00020670
        /*1284*/ 	.word	0x00000012
        /*1288*/ 	.word	0x00000000
        /*128c*/ 	.short	0x0101
        /*128e*/ 	.byte	0x3f
	.zero		1


	//   ....[50]....
        /*1290*/ 	.word	0x00023080
        /*1294*/ 	.word	0x00000000
        /*1298*/ 	.word	0x00000000
        /*129c*/ 	.short	0x0101
        /*129e*/ 	.byte	0x3f
	.zero		1


	//   ....[51]....
        /*12a0*/ 	.word	0x00025a00
        /*12a4*/ 	.word	0x0000000b
        /*12a8*/ 	.word	0x00038820
        /*12ac*/ 	.short	0x010a
        /*12ae*/ 	.byte	0x3f
	.zero		1


	//   ....[52]....
        /*12b0*/ 	.word	0x00025ad0
        /*12b4*/ 	.word	0x00000008
        /*12b8*/ 	.word	0x000388a0
        /*12bc*/ 	.short	0x010a
        /*12be*/ 	.byte	0x3f
	.zero		1


	//   ....[53]....
        /*12c0*/ 	.word	0x00025e10
        /*12c4*/ 	.word	0x00000008
        /*12c8*/ 	.word	0x000388c0
        /*12cc*/ 	.short	0x010a
        /*12ce*/ 	.byte	0x3f
	.zero		1


	//   ....[54]....
        /*12d0*/ 	.word	0x000262e0
        /*12d4*/ 	.word	0x00000007
        /*12d8*/ 	.word	0x000388a0
        /*12dc*/ 	.short	0x010a
        /*12de*/ 	.byte	0x3f
	.zero		1


	//   ....[55]....
        /*12e0*/ 	.word	0x00026600
        /*12e4*/ 	.word	0x00000007
        /*12e8*/ 	.word	0x000388c0
        /*12ec*/ 	.short	0x010a
        /*12ee*/ 	.byte	0x3f
	.zero		1


	//   ....[56]....
        /*12f0*/ 	.word	0x000277c0
        /*12f4*/ 	.word	0x00000006
        /*12f8*/ 	.word	0x00038880
        /*12fc*/ 	.short	0x010a
        /*12fe*/ 	.byte	0x3f
	.zero		1


	//   ....[57]....
        /*1300*/ 	.word	0x000279f0
        /*1304*/ 	.word	0x00000006
        /*1308*/ 	.word	0x00038840
        /*130c*/ 	.short	0x010a
        /*130e*/ 	.byte	0x3f
	.zero		1


	//   ....[58]....
        /*1310*/ 	.word	0x00027e60
        /*1314*/ 	.word	0x00000004
        /*1318*/ 	.word	0x00038820
        /*131c*/ 	.short	0x010a
        /*131e*/ 	.byte	0x3f
	.zero		1


	//   ....[59]....
        /*1320*/ 	.word	0x00028190
        /*1324*/ 	.word	0x00000005
        /*1328*/ 	.word	0x00038880
        /*132c*/ 	.short	0x010a
        /*132e*/ 	.byte	0x3f
	.zero		1


	//   ....[60]....
        /*1330*/ 	.word	0x00028500
        /*1334*/ 	.word	0x00000005
        /*1338*/ 	.word	0x00038840
        /*133c*/ 	.short	0x010a
        /*133e*/ 	.byte	0x3f
	.zero		1


	//   ....[61]....
        /*1340*/ 	.word	0x000288f0
        /*1344*/ 	.word	0x00000004
        /*1348*/ 	.word	0x00038870
        /*134c*/ 	.short	0x010a
        /*134e*/ 	.byte	0x3f
	.zero		1


	//   ....[62]....
        /*1350*/ 	.word	0x00028980
        /*1354*/ 	.word	0x00000004
        /*1358*/ 	.word	0x00038860
        /*135c*/ 	.short	0x010a
        /*135e*/ 	.byte	0x3f
	.zero		1


	//   ....[63]....
        /*1360*/ 	.word	0x00029250
        /*1364*/ 	.word	0x00000003
        /*1368*/ 	.word	0x00038850
        /*136c*/ 	.short	0x0101
        /*136e*/ 	.byte	0x3f
	.zero		1


	//   ....[64]....
        /*1370*/ 	.word	0x00029290
        /*1374*/ 	.word	0x00000003
        /*1378*/ 	.word	0x00000000
        /*137c*/ 	.short	0x0101
        /*137e*/ 	.byte	0x3f
	.zero		1


	//   ....[65]....
        /*1380*/ 	.word	0x00029480
        /*1384*/ 	.word	0x00000015
        /*1388*/ 	.word	0x00038870
        /*138c*/ 	.short	0x010a
        /*138e*/ 	.byte	0x3f
	.zero		1


	//   ....[66]....
        /*1390*/ 	.word	0x00029510
        /*1394*/ 	.word	0x00000015
        /*1398*/ 	.word	0x00038860
        /*139c*/ 	.short	0x010a
        /*139e*/ 	.byte	0x3f
	.zero		1


	//   ....[67]....
        /*13a0*/ 	.word	0x00029d50
        /*13a4*/ 	.word	0x00000015
        /*13a8*/ 	.word	0x00038850
        /*13ac*/ 	.short	0x0101
        /*13ae*/ 	.byte	0x3f
	.zero		1


	//   ....[68]....
        /*13b0*/ 	.word	0x00029da0
        /*13b4*/ 	.word	0x00000000
        /*13b8*/ 	.word	0x00000000
        /*13bc*/ 	.short	0x0101
        /*13be*/ 	.byte	0x3f
	.zero		1


	//   ....[69]....
        /*13c0*/ 	.word	0x0002ac50
        /*13c4*/ 	.word	0x00000000
        /*13c8*/ 	.word	0x00038820
        /*13cc*/ 	.short	0x010a
        /*13ce*/ 	.byte	0x3f
	.zero		1


	//   ....[70]....
        /*13d0*/ 	.word	0x0002ae00
        /*13d4*/ 	.word	0x00000006
        /*13d8*/ 	.word	0x00000000
        /*13dc*/ 	.short	0x010a
        /*13de*/ 	.byte	0x3f
	.zero		1


	//   ....[71]....
        /*13e0*/ 	.word	0x0002ae70
        /*13e4*/ 	.word	0x00000007
        /*13e8*/ 	.word	0x00000000
        /*13ec*/ 	.short	0x010a
        /*13ee*/ 	.byte	0x3f
	.zero		1


	//   ....[72]....
        /*13f0*/ 	.word	0x0002aed0
        /*13f4*/ 	.word	0x00000004
        /*13f8*/ 	.word	0x00038860
        /*13fc*/ 	.short	0x010a
        /*13fe*/ 	.byte	0x3f
	.zero		1


	//   ....[73]....
        /*1400*/ 	.word	0x0002af20
        /*1404*/ 	.word	0x00000003
        /*1408*/ 	.word	0x00038860
        /*140c*/ 	.short	0x010a
        /*140e*/ 	.byte	0x3f
	.zero		1


	//   ....[74]....
        /*1410*/ 	.word	0x0002af60
        /*1414*/ 	.word	0x00000004
        /*1418*/ 	.word	0x00038880
        /*141c*/ 	.short	0x010a
        /*141e*/ 	.byte	0x3f
	.zero		1


	//   ....[75]....
        /*1420*/ 	.word	0x0002af80
        /*1424*/ 	.word	0x00000003
        /*1428*/ 	.word	0x00038880
        /*142c*/ 	.short	0x010a
        /*142e*/ 	.byte	0x3f
	.zero		1


	//   ....[76]....
        /*1430*/ 	.word	0x0002afe0
        /*1434*/ 	.word	0x0000006b
        /*1438*/ 	.word	0x00038890
        /*143c*/ 	.short	0x010a
        /*143e*/ 	.byte	0x3f
	.zero		1


	//   ....[77]....
        /*1440*/ 	.word	0x0002b030
        /*1444*/ 	.word	0x0000006b
        /*1448*/ 	.word	0x00038890
        /*144c*/ 	.short	0x010a
        /*144e*/ 	.byte	0x3f
	.zero		1


	//   ....[78]....
        /*1450*/ 	.word	0x0002b080
        /*1454*/ 	.word	0x0000006b
        /*1458*/ 	.word	0x00038890
        /*145c*/ 	.short	0x010a
        /*145e*/ 	.byte	0x3f
	.zero		1


	//   ....[79]....
        /*1460*/ 	.word	0x0002b0d0
        /*1464*/ 	.word	0x0000006b
        /*1468*/ 	.word	0x000388b0
        /*146c*/ 	.short	0x010a
        /*146e*/ 	.byte	0x3f
	.zero		1


	//   ....[80]....
        /*1470*/ 	.word	0x0002bbc0
        /*1474*/ 	.word	0x00000012
        /*1478*/ 	.word	0x00038800
        /*147c*/ 	.short	0x010a
        /*147e*/ 	.byte	0x3f
	.zero		1


	//   ....[81]....
        /*1480*/ 	.word	0x0002c610
        /*1484*/ 	.word	0x00000012
        /*1488*/ 	.word	0x00038800
        /*148c*/ 	.short	0x010a
        /*148e*/ 	.byte	0x3f
	.zero		1


	//   ....[82]....
        /*1490*/ 	.word	0x0002c660
        /*1494*/ 	.word	0x00000000
        /*1498*/ 	.word	0x00038830
        /*149c*/ 	.short	0x010a
        /*149e*/ 	.byte	0x3f
	.zero		1


	//   ....[83]....
        /*14a0*/ 	.word	0x0002c6b0
        /*14a4*/ 	.word	0x00000005
        /*14a8*/ 	.word	0x00038830
        /*14ac*/ 	.short	0x010a
        /*14ae*/ 	.byte	0x3f
	.zero		1


	//   ....[84]....
        /*14b0*/ 	.word	0x0002c700
        /*14b4*/ 	.word	0x00000005
        /*14b8*/ 	.word	0x00038850
        /*14bc*/ 	.short	0x010a
        /*14be*/ 	.byte	0x3f
	.zero		1


	//   ....[85]....
        /*14c0*/ 	.word	0x0002c750
        /*14c4*/ 	.word	0x00000005
        /*14c8*/ 	.word	0x00038830
        /*14cc*/ 	.short	0x010a
        /*14ce*/ 	.byte	0x3f
	.zero		1


	//   ....[86]....
        /*14d0*/ 	.word	0x0002c7a0
        /*14d4*/ 	.word	0x00000005
        /*14d8*/ 	.word	0x00038850
        /*14dc*/ 	.short	0x010a
        /*14de*/ 	.byte	0x3f
	.zero		1


	//   ....[87]....
        /*14e0*/ 	.word	0x0002c7f0
        /*14e4*/ 	.word	0x00000006
        /*14e8*/ 	.word	0x00038850
        /*14ec*/ 	.short	0x010a
        /*14ee*/ 	.byte	0x3f
	.zero		1


	//   ....[88]....
        /*14f0*/ 	.word	0x0002e990
        /*14f4*/ 	.word	0x0000000b
        /*14f8*/ 	.word	0x00038820
        /*14fc*/ 	.short	0x010a
        /*14fe*/ 	.byte	0x3f
	.zero		1


	//   ....[89]....
        /*1500*/ 	.word	0x0002e9e0
        /*1504*/ 	.word	0x00000008
        /*1508*/ 	.word	0x000388a0
        /*150c*/ 	.short	0x010a
        /*150e*/ 	.byte	0x3f
	.zero		1


	//   ....[90]....
        /*1510*/ 	.word	0x0002ea30
        /*1514*/ 	.word	0x00000008
        /*1518*/ 	.word	0x000388c0
        /*151c*/ 	.short	0x010a
        /*151e*/ 	.byte	0x3f
	.zero		1


	//   ....[91]....
        /*1520*/ 	.word	0x0002ea80
        /*1524*/ 	.word	0x00000007
        /*1528*/ 	.word	0x000388a0
        /*152c*/ 	.short	0x010a
        /*152e*/ 	.byte	0x3f
	.zero		1


	//   ....[92]....
        /*1530*/ 	.word	0x0002ead0
        /*1534*/ 	.word	0x00000007
        /*1538*/ 	.word	0x000388c0
        /*153c*/ 	.short	0x010a
        /*153e*/ 	.byte	0x3f
	.zero		1


	//   ....[93]....
        /*1540*/ 	.word	0x0002ec70
        /*1544*/ 	.word	0x00000006
        /*1548*/ 	.word	0x00038880
        /*154c*/ 	.short	0x010a
        /*154e*/ 	.byte	0x3f
	.zero		1


	//   ....[94]....
        /*1550*/ 	.word	0x0002ecc0
        /*1554*/ 	.word	0x00000006
        /*1558*/ 	.word	0x00038840
        /*155c*/ 	.short	0x010a
        /*155e*/ 	.byte	0x3f
	.zero		1


	//   ....[95]....
        /*1560*/ 	.word	0x0002ed40
        /*1564*/ 	.word	0x00000004
        /*1568*/ 	.word	0x00038820
        /*156c*/ 	.short	0x010a
        /*156e*/ 	.byte	0x3f
	.zero		1


	//   ....[96]....
        /*1570*/ 	.word	0x0002ed90
        /*1574*/ 	.word	0x00000005
        /*1578*/ 	.word	0x00038880
        /*157c*/ 	.short	0x010a
        /*157e*/ 	.byte	0x3f
	.zero		1


	//   ....[97]....
        /*1580*/ 	.word	0x0002ede0
        /*1584*/ 	.word	0x00000005
        /*1588*/ 	.word	0x00038840
        /*158c*/ 	.short	0x010a
        /*158e*/ 	.byte	0x3f
	.zero		1


	//   ....[98]....
        /*1590*/ 	.word	0x0002ee40
        /*1594*/ 	.word	0x00000004
        /*1598*/ 	.word	0x00038870
        /*159c*/ 	.short	0x010a
        /*159e*/ 	.byte	0x3f
	.zero		1


	//   ....[99]....
        /*15a0*/ 	.word	0x0002eea0
        /*15a4*/ 	.word	0x00000004
        /*15a8*/ 	.word	0x00038860
        /*15ac*/ 	.short	0x010a
        /*15ae*/ 	.byte	0x3f
	.zero		1


	//   ....[100]....
        /*15b0*/ 	.word	0x0002eef0
        /*15b4*/ 	.word	0x00000015
        /*15b8*/ 	.word	0x00038870
        /*15bc*/ 	.short	0x010a
        /*15be*/ 	.byte	0x3f
	.zero		1


	//   ....[101]....
        /*15c0*/ 	.word	0x0002ef40
        /*15c4*/ 	.word	0x00000015
        /*15c8*/ 	.word	0x00038860
        /*15cc*/ 	.short	0x010a
        /*15ce*/ 	.byte	0x3f
	.zero		1


	//   ....[102]....
        /*15d0*/ 	.word	0x0002f900
        /*15d4*/ 	.word	0x00000000
        /*15d8*/ 	.word	0x00038820
        /*15dc*/ 	.short	0x010a
        /*15de*/ 	.byte	0x3f
	.zero		1


	//   ....[103]....
        /*15e0*/ 	.word	0x0002faa0
        /*15e4*/ 	.word	0x00000006
        /*15e8*/ 	.word	0x00000000
        /*15ec*/ 	.short	0x010a
        /*15ee*/ 	.byte	0x3f
	.zero		1


	//   ....[104]....
        /*15f0*/ 	.word	0x0002faf0
        /*15f4*/ 	.word	0x00000007
        /*15f8*/ 	.word	0x00000000
        /*15fc*/ 	.short	0x010a
        /*15fe*/ 	.byte	0x3f
	.zero		1


	//   ....[105]....
        /*1600*/ 	.word	0x0002fb40
        /*1604*/ 	.word	0x00000004
        /*1608*/ 	.word	0x00038860
        /*160c*/ 	.short	0x010a
        /*160e*/ 	.byte	0x3f
	.zero		1


	//   ....[106]....
        /*1610*/ 	.word	0x0002fb90
        /*1614*/ 	.word	0x00000003
        /*1618*/ 	.word	0x00038860
        /*161c*/ 	.short	0x010a
        /*161e*/ 	.byte	0x3f
	.zero		1


	//   ....[107]....
        /*1620*/ 	.word	0x0002fbe0
        /*1624*/ 	.word	0x00000004
        /*1628*/ 	.word	0x00038880
        /*162c*/ 	.short	0x010a
        /*162e*/ 	.byte	0x3f
	.zero		1


	//----- nvinfo : EIATTR_NUM_MBARRIERS
	.align		4
.L_332:
        /*1630*/ 	.byte	0x03, 0x38
        /*1632*/ 	.short	0x0016


	//----- nvinfo : EIATTR_EXIT_INSTR_OFFSETS
	.align		4
        /*1634*/ 	.byte	0x04, 0x1c
        /*1636*/ 	.short	(.L_334 - .L_333)


	//   ....[0]....
.L_333:
        /*1638*/ 	.word	0x0002afd0


	//----- nvinfo : EIATTR_MAX_THREADS
	.align		4
.L_334:
        /*163c*/ 	.byte	0x04, 0x05
        /*163e*/ 	.short	(.L_336 - .L_335)
.L_335:
        /*1640*/ 	.word	0x00000180
        /*1644*/ 	.word	0x00000001
        /*1648*/ 	.word	0x00000001


	//----- nvinfo : EIATTR_CRS_STACK_SIZE
	.align		4
.L_336:
        /*164c*/ 	.byte	0x04, 0x1e
        /*164e*/ 	.short	(.L_338 - .L_337)
.L_337:
        /*1650*/ 	.word	0x00000000


	//----- nvinfo : EIATTR_CBANK_PARAM_SIZE
	.align		4
.L_338:
        /*1654*/ 	.byte	0x03, 0x19
        /*1656*/ 	.short	0x0a70


	//----- nvinfo : EIATTR_PARAM_CBANK
	.align		4
        /*1658*/ 	.byte	0x04, 0x0a
        /*165a*/ 	.short	(.L_340 - .L_339)
	.align		4
.L_339:
        /*165c*/ 	.word	index@(.nv.constant0._ZN7cutlass13device_kernelIN5flash11enable_sm90INS1_16FlashAttnFwdSm90INS1_25CollectiveMainloopFwdSm90ILi2EN4cute5tupleIJNS5_1CILi1EEES8_S8_EEENS6_IJNS7_ILi128EEESA_NS7_ILi256EEEEEELi256ENS_12float_e4m3_tEfNS_4arch4Sm90ELb1ELb0ELb1ELb1ELb0ELb1ELb0ELb1ELb1ELb0ELb0ELb0EEENS1_21CollectiveEpilogueFwdINS6_IJSA_SB_SA_EEES9_NS_10bfloat16_tESF_Li256ELb1ELb0ELb0ELb1EEENS1_36VarlenDynamicPersistentTileSchedulerILi128ELi128ELi256ELi128ELb0ELb0ELb1ELb1ELb1ELb1EEEEEEEEEvNT_6ParamsE)
        /*1660*/ 	.short	0x0210
        /*1662*/ 	.short	0x0a70


	//----- nvinfo : EIATTR_SW_WAR
	.align		4
.L_340:
        /*1664*/ 	.byte	0x04, 0x36
        /*1666*/ 	.short	(.L_342 - .L_341)
.L_341:
        /*1668*/ 	.word	0x00000008
.L_342:


//--------------------- .nv.callgraph             --------------------------
	.section	.nv.callgraph,"",@"SHT_CUDA_CALLGRAPH"
	.align	4
	.sectionentsize	8
	.align		4
        /*0000*/ 	.word	0x00000000
	.align		4
        /*0004*/ 	.word	0xffffffff
	.align		4
        /*0008*/ 	.word	index@(_ZN7cutlass13device_kernelIN5flash11enable_sm90INS1_16FlashAttnFwdSm90INS1_25CollectiveMainloopFwdSm90ILi2EN4cute5tupleIJNS5_1CILi1EEES8_S8_EEENS6_IJNS7_ILi128EEESA_NS7_ILi256EEEEEELi256ENS_12float_e4m3_tEfNS_4arch4Sm90ELb0ELb0ELb1ELb0ELb0ELb0ELb0ELb1ELb1ELb0ELb0ELb0EEENS1_21CollectiveEpilogueFwdINS6_IJSA_SB_SA_EEES9_NS_10bfloat16_tESF_Li256ELb0ELb0ELb0ELb1EEENS1_29StaticPersistentTileSchedulerILb0EEEEEEEEEvNT_6ParamsE)
	.align		4
        /*000c*/ 	.word	index@(__assertfail)
	.align		4
        /*0010*/ 	.word	index@(_ZN7cutlass13device_kernelIN5flash11enable_sm90INS1_16FlashAttnFwdSm90INS1_25CollectiveMainloopFwdSm90ILi2EN4cute5tupleIJNS5_1CILi1EEES8_S8_EEENS6_IJNS7_ILi128EEESA_NS7_ILi256EEEEEELi256ENS_12float_e4m3_tEfNS_4arch4Sm90ELb0ELb0ELb1ELb1ELb0ELb0ELb0ELb1ELb1ELb0ELb0ELb0EEENS1_21CollectiveEpilogueFwdINS6_IJSA_SB_SA_EEES9_NS_10bfloat16_tESF_Li256ELb1ELb0ELb0ELb1EEENS1_36VarlenDynamicPersistentTileSchedulerILi128ELi128ELi256ELi128ELb0ELb0ELb1ELb0ELb1ELb1EEEEEEEEEvNT_6ParamsE)
	.align		4
        /*0014*/ 	.word	index@(__assertfail)
	.align		4
        /*0018*/ 	.word	index@(_ZN7cutlass13device_kernelIN5flash11enable_sm90INS1_16FlashAttnFwdSm90INS1_25CollectiveMainloopFwdSm90ILi2EN4cute5tupleIJNS5_1CILi1EEES8_S8_EEENS6_IJNS7_ILi128EEESA_NS7_ILi256EEEEEELi256ENS_12float_e4m3_tEfNS_4arch4Sm90ELb0ELb0ELb1ELb1ELb0ELb1ELb0ELb1ELb1ELb0ELb0ELb0EEENS1_21CollectiveEpilogueFwdINS6_IJSA_SB_SA_EEES9_NS_10bfloat16_tESF_Li256ELb1ELb0ELb0ELb1EEENS1_36VarlenDynamicPersistentTileSchedulerILi128ELi128ELi256ELi128ELb0ELb0ELb1ELb0ELb1ELb1EEEEEEEEEvNT_6ParamsE)
	.align		4
        /*001c*/ 	.word	index@(__assertfail)
	.align		4
        /*0020*/ 	.word	index@(_ZN7cutlass13device_kernelIN5flash11enable_sm90INS1_16FlashAttnFwdSm90INS1_25CollectiveMainloopFwdSm90ILi2EN4cute5tupleIJNS5_1CILi1EEES8_S8_EEENS6_IJNS7_ILi128EEENS7_ILi64EEENS7_ILi256EEEEEELi256ENS_12float_e4m3_tEfNS_4arch4Sm90ELb0ELb1ELb1ELb0ELb0ELb0ELb0ELb1ELb1ELb0ELb0ELb0EEENS1_21CollectiveEpilogueFwdINS6_IJSA_SC_SB_EEES9_NS_10bfloat16_tESG_Li256ELb0ELb0ELb0ELb1EEENS1_30DynamicPersistentTileSchedulerILi256ELi128ELb0ELb0ELb1EEEEEEEEEvNT_6ParamsE)
	.align		4
        /*0024*/ 	.word	index@(__assertfail)
	.align		4
        /*0028*/ 	.word	index@(_ZN7cutlass13device_kernelIN5flash11enable_sm90INS1_16FlashAttnFwdSm90INS1_25CollectiveMainloopFwdSm90ILi2EN4cute5tupleIJNS5_1CILi1EEES8_S8_EEENS6_IJNS7_ILi128EEENS7_ILi64EEENS7_ILi256EEEEEELi256ENS_12float_e4m3_tEfNS_4arch4Sm90ELb0ELb1ELb1ELb1ELb0ELb0ELb0ELb1ELb1ELb0ELb0ELb0EEENS1_21CollectiveEpilogueFwdINS6_IJSA_SC_SB_EEES9_NS_10bfloat16_tESG_Li256ELb1ELb0ELb0ELb1EEENS1_36VarlenDynamicPersistentTileSchedulerILi128ELi64ELi256ELi128ELb0ELb0ELb1ELb1ELb0ELb1EEEEEEEEEvNT_6ParamsE)
	.align		4
        /*002c*/ 	.word	index@(__assertfail)
	.align		4
        /*0030*/ 	.word	index@(_ZN7cutlass13device_kernelIN5flash11enable_sm90INS1_16FlashAttnFwdSm90INS1_25CollectiveMainloopFwdSm90ILi2EN4cute5tupleIJNS5_1CILi1EEES8_S8_EEENS6_IJNS7_ILi128EEENS7_ILi64EEENS7_ILi256EEEEEELi256ENS_12float_e4m3_tEfNS_4arch4Sm90ELb0ELb1ELb1ELb1ELb0ELb1ELb0ELb1ELb1ELb0ELb0ELb0EEENS1_21CollectiveEpilogueFwdINS6_IJSA_SC_SB_EEES9_NS_10bfloat16_tESG_Li256ELb1ELb0ELb0ELb1EEENS1_36VarlenDynamicPersistentTileSchedulerILi128ELi64ELi256ELi128ELb0ELb0ELb1ELb1ELb0ELb1EEEEEEEEEvNT_6ParamsE)
	.align		4
        /*0034*/ 	.word	index@(__assertfail)
	.align		4
        /*0038*/ 	.word	index@(_ZN7cutlass13device_kernelIN5flash11enable_sm90INS1_16FlashAttnFwdSm90INS1_25CollectiveMainloopFwdSm90ILi2EN4cute5tupleIJNS5_1CILi1EEES8_S8_EEENS6_IJNS7_ILi128EEESA_NS7_ILi256EEEEEELi256ENS_12float_e4m3_tEfNS_4arch4Sm90ELb1ELb0ELb1ELb0ELb0ELb0ELb0ELb1ELb1ELb0ELb0ELb0EEENS1_21CollectiveEpilogueFwdINS6_IJSA_SB_SA_EEES9_NS_10bfloat16_tESF_Li256ELb0ELb0ELb0ELb1EEENS1_30DynamicPersistentTileSchedulerILi256ELi128ELb0ELb0ELb1EEEEEEEEEvNT_6ParamsE)
	.align		4
        /*003c*/ 	.word	index@(__assertfail)
	.align		4
        /*0040*/ 	.word	index@(_ZN7cutlass13device_kernelIN5flash11enable_sm90INS1_16FlashAttnFwdSm90INS1_25CollectiveMainloopFwdSm90ILi2EN4cute5tupleIJNS5_1CILi1EEES8_S8_EEENS6_IJNS7_ILi128EEESA_NS7_ILi256EEEEEELi256ENS_12float_e4m3_tEfNS_4arch4Sm90ELb1ELb0ELb1ELb1ELb0ELb0ELb0ELb1ELb1ELb0ELb0ELb0EEENS1_21CollectiveEpilogueFwdINS6_IJSA_SB_SA_EEES9_NS_10bfloat16_tESF_Li256ELb1ELb0ELb0ELb1EEENS1_36VarlenDynamicPersistentTileSchedulerILi128ELi128ELi256ELi128ELb0ELb0ELb1ELb1ELb1ELb1EEEEEEEEEvNT_6ParamsE)
	.align		4
        /*0044*/ 	.word	index@(__assertfail)
	.align		4
        /*0048*/ 	.word	index@(_ZN7cutlass13device_kernelIN5flash11enable_sm90INS1_16FlashAttnFwdSm90INS1_25CollectiveMainloopFwdSm90ILi2EN4cute5tupleIJNS5_1CILi1EEES8_S8_EEENS6_IJNS7_ILi128EEESA_NS7_ILi256EEEEEELi256ENS_12float_e4m3_tEfNS_4arch4Sm90ELb1ELb0ELb1ELb1ELb0ELb1ELb0ELb1ELb1ELb0ELb0ELb0EEENS1_21CollectiveEpilogueFwdINS6_IJSA_SB_SA_EEES9_NS_10bfloat16_tESF_Li256ELb1ELb0ELb0ELb1EEENS1_36VarlenDynamicPersistentTileSchedulerILi128ELi128ELi256ELi128ELb0ELb0ELb1ELb1ELb1ELb1EEEEEEEEEvNT_6ParamsE)
	.align		4
        /*004c*/ 	.word	index@(__assertfail)
	.align		4
        /*0050*/ 	.word	0x00000000
	.align		4
        /*0054*/ 	.word	0xfffffffe
	.align		4
        /*0058*/ 	.word	0x00000000
	.align		4
        /*005c*/ 	.word	0xfffffffd
	.align		4
        /*0060*/ 	.word	0x00000000
	.align		4
        /*0064*/ 	.word	0xfffffffc


//--------------------- .nv.constant4             --------------------------
	.section	.nv.constant4,"a",@progbits
	.align	8
	.align		8
.nv.constant4:
        /*0000*/ 	.dword	__assertfail
	.align		8
        /*0008*/ 	.dword	__unnamed_1
	.align		8
        /*0010*/ 	.dword	__unnamed_2
	.align		8
        /*0018*/ 	.dword	__unnamed_3
	.align		8
        /*0020*/ 	.dword	__unnamed_4
	.align		8
        /*0028*/ 	.dword	__unnamed_5
	.align		8
        /*0030*/ 	.dword	__unnamed_6
	.align		8
        /*0038*/ 	.dword	_ZZN5flash28permute_output_fp8_VcolmajorIN4cute6TensorINS1_11ArrayEngineIN7cutlass10bfloat16_tELm128EEENS1_6LayoutINS1_5tupleIJNS8_IJNS1_1CILi2EEESA_NS9_ILi32EEEEEENS9_ILi1EEESD_EEENS8_IJNS8_IJSD_SA_NS9_ILi4EEEEEENS9_ILi0EEESH_EEEEEEEEEvRT_E9upper_map
	.align		8
        /*0040*/ 	.dword	__unnamed_7
	.align		8
        /*0048*/ 	.dword	__unnamed_8
	.align		8
        /*0050*/ 	.dword	__unnamed_9
	.align		8
        /*0058*/ 	.dword	__unnamed_10
	.align		8
        /*0060*/ 	.dword	__unnamed_11
	.align		8
        /*0068*/ 	.dword	_ZN74_INTERNAL_7c8d3e2a_38_flash_fwd_hdim256_e4m3_softcap_sm90_cu_c784774a_37174cuda3std3__45__cpo5beginE
	.align		8
        /*0070*/ 	.dword	_ZN74_INTERNAL_7c8d3e2a_38_flash_fwd_hdim256_e4m3_softcap_sm90_cu_c784774a_37174cuda3std3__45__cpo3endE
	.align		8
        /*0078*/ 	.dword	_ZN74_INTERNAL_7c8d3e2a_38_flash_fwd_hdim256_e4m3_softcap_sm90_cu_c784774a_37174cuda3std3__45__cpo6cbeginE
	.align		8
        /*0080*/ 	.dword	_ZN74_INTERNAL_7c8d3e2a_38_flash_fwd_hdim256_e4m3_softcap_sm90_cu_c784774a_37174cuda3std3__45__cpo4cendE
	.align		8
        /*0088*/ 	.dword	_ZN74_INTERNAL_7c8d3e2a_38_flash_fwd_hdim256_e4m3_softcap_sm90_cu_c784774a_37174cuda3std3__476_GLOBAL__N__7c8d3e2a_38_flash_fwd_hdim256_e4m3_softcap_sm90_cu_c784774a_37176ignoreE
	.align		8
        /*0090*/ 	.dword	_ZN74_INTERNAL_7c8d3e2a_38_flash_fwd_hdim256_e4m3_softcap_sm90_cu_c784774a_37174cuda3std3__419piecewise_constructE
	.align		8
        /*0098*/ 	.dword	_ZN74_INTERNAL_7c8d3e2a_38_flash_fwd_hdim256_e4m3_softcap_sm90_cu_c784774a_37174cuda3std3__48in_placeE
	.align		8
        /*00a0*/ 	.dword	_ZN74_INTERNAL_7c8d3e2a_38_flash_fwd_hdim256_e4m3_softcap_sm90_cu_c784774a_37174cuda3std6ranges3__45__cpo4swapE
	.align		8
        /*00a8*/ 	.dword	_ZN74_INTERNAL_7c8d3e2a_38_flash_fwd_hdim256_e4m3_softcap_sm90_cu_c784774a_37174cuda3std6ranges3__45__cpo9iter_moveE
	.align		8
        /*00b0*/ 	.dword	_ZN74_INTERNAL_7c8d3e2a_38_flash_fwd_hdim256_e4m3_softcap_sm90_cu_c784774a_37174cute7productE
	.align		8
        /*00b8*/ 	.dword	_ZN74_INTERNAL_7c8d3e2a_38_flash_fwd_hdim256_e4m3_softcap_sm90_cu_c784774a_37174cute1_E
	.align		8
        /*00c0*/ 	.dword	$str$23
	.align		8
        /*00c8*/ 	.dword	$str$24


//--------------------- .text._ZN7cutlass13device_kernelIN5flash11enable_sm90INS1_16FlashAttnFwdSm90INS1_25CollectiveMainloopFwdSm90ILi2EN4cute5tupleIJNS5_1CILi1EEES8_S8_EEENS6_IJNS7_ILi128EEESA_NS7_ILi256EEEEEELi256ENS_12float_e4m3_tEfNS_4arch4Sm90ELb0ELb0ELb1ELb0ELb0ELb0ELb0ELb1ELb1ELb0ELb0ELb0EEENS1_21CollectiveEpilogueFwdINS6_IJSA_SB_SA_EEES9_NS_10bfloat16_tESF_Li256ELb0ELb0ELb0ELb1EEENS1_29StaticPersistentTileSchedulerILb0EEEEEEEEEvNT_6ParamsE --------------------------
	.section	.text._ZN7cutlass13device_kernelIN5flash11enable_sm90INS1_16FlashAttnFwdSm90INS1_25CollectiveMainloopFwdSm90ILi2EN4cute5tupleIJNS5_1CILi1EEES8_S8_EEENS6_IJNS7_ILi128EEESA_NS7_ILi256EEEEEELi256ENS_12float_e4m3_tEfNS_4arch4Sm90ELb0ELb0ELb1ELb0ELb0ELb0ELb0ELb1ELb1ELb0ELb0ELb0EEENS1_21CollectiveEpilogueFwdINS6_IJSA_SB_SA_EEES9_NS_10bfloat16_tESF_Li256ELb0ELb0ELb0ELb1EEENS1_29StaticPersistentTileSchedulerILb0EEEEEEEEEvNT_6ParamsE,"ax",@progbits
	.align	128
.text._ZN7cutlass13device_kernelIN5flash11enable_sm90INS1_16FlashAttnFwdSm90INS1_25CollectiveMainloopFwdSm90ILi2EN4cute5tupleIJNS5_1CILi1EEES8_S8_EEENS6_IJNS7_ILi128EEESA_NS7_ILi256EEEEEELi256ENS_12float_e4m3_tEfNS_4arch4Sm90ELb0ELb0ELb1ELb0ELb0ELb0ELb0ELb1ELb1ELb0ELb0ELb0EEENS1_21CollectiveEpilogueFwdINS6_IJSA_SB_SA_EEES9_NS_10bfloat16_tESF_Li256ELb0ELb0ELb0ELb1EEENS1_29StaticPersistentTileSchedulerILb0EEEEEEEEEvNT_6ParamsE:
        .type           _ZN7cutlass13device_kernelIN5flash11enable_sm90INS1_16FlashAttnFwdSm90INS1_25CollectiveMainloopFwdSm90ILi2EN4cute5tupleIJNS5_1CILi1EEES8_S8_EEENS6_IJNS7_ILi128EEESA_NS7_ILi256EEEEEELi256ENS_12float_e4m3_tEfNS_4arch4Sm90ELb0ELb0ELb1ELb0ELb0ELb0ELb0ELb1ELb1ELb0ELb0ELb0EEENS1_21CollectiveEpilogueFwdINS6_IJSA_SB_SA_EEES9_NS_10bfloat16_tESF_Li256ELb0ELb0ELb0ELb1EEENS1_29StaticPersistentTileSchedulerILb0EEEEEEEEEvNT_6ParamsE,@function
        .size           _ZN7cutlass13device_kernelIN5flash11enable_sm90INS1_16FlashAttnFwdSm90INS1_25CollectiveMainloopFwdSm90ILi2EN4cute5tupleIJNS5_1CILi1EEES8_S8_EEENS6_IJNS7_ILi128EEESA_NS7_ILi256EEEEEELi256ENS_12float_e4m3_tEfNS_4arch4Sm90ELb0ELb0ELb1ELb0ELb0ELb0ELb0ELb1ELb1ELb0ELb0ELb0EEENS1_21CollectiveEpilogueFwdINS6_IJSA_SB_SA_EEES9_NS_10bfloat16_tESF_Li256ELb0ELb0ELb0ELb1EEENS1_29StaticPersistentTileSchedulerILb0EEEEEEEEEvNT_6ParamsE,(.L_x_2764 - _ZN7cutlass13device_kernelIN5flash11enable_sm90INS1_16FlashAttnFwdSm90INS1_25CollectiveMainloopFwdSm90ILi2EN4cute5tupleIJNS5_1CILi1EEES8_S8_EEENS6_IJNS7_ILi128EEESA_NS7_ILi256EEEEEELi256ENS_12float_e4m3_tEfNS_4arch4Sm90ELb0ELb0ELb1ELb0ELb0ELb0ELb0ELb1ELb1ELb0ELb0ELb0EEENS1_21CollectiveEpilogueFwdINS6_IJSA_SB_SA_EEES9_NS_10bfloat16_tESF_Li256ELb0ELb0ELb0ELb1EEENS1_29StaticPersistentTileSchedulerILb0EEEEEEEEEvNT_6ParamsE)
        .other          _ZN7cutlass13device_kernelIN5flash11enable_sm90INS1_16FlashAttnFwdSm90INS1_25CollectiveMainloopFwdSm90ILi2EN4cute5tupleIJNS5_1CILi1EEES8_S8_EEENS6_IJNS7_ILi128EEESA_NS7_ILi256EEEEEELi256ENS_12float_e4m3_tEfNS_4arch4Sm90ELb0ELb0ELb1ELb0ELb0ELb0ELb0ELb1ELb1ELb0ELb0ELb0EEENS1_21CollectiveEpilogueFwdINS6_IJSA_SB_SA_EEES9_NS_10bfloat16_tESF_Li256ELb0ELb0ELb0ELb1EEENS1_29StaticPersistentTileSchedulerILb0EEEEEEEEEvNT_6ParamsE,@"STO_CUDA_ENTRY STV_DEFAULT"
_ZN7cutlass13device_kernelIN5flash11enable_sm90INS1_16FlashAttnFwdSm90INS1_25CollectiveMainloopFwdSm90ILi2EN4cute5tupleIJNS5_1CILi1EEES8_S8_EEENS6_IJNS7_ILi128EEESA_NS7_ILi256EEEEEELi256ENS_12float_e4m3_tEfNS_4arch4Sm90ELb0ELb0ELb1ELb0ELb0ELb0ELb0ELb1ELb1ELb0ELb0ELb0EEENS1_21CollectiveEpilogueFwdINS6_IJSA_SB_SA_EEES9_NS_10bfloat16_tESF_Li256ELb0ELb0ELb0ELb1EEENS1_29StaticPersistentTileSchedulerILb0EEEEEEEEEvNT_6ParamsE:
[----:B------:R-:W1:Y:S02]  /*0000*/  LDC R1, c[0x0][0x28] ;  /* 0x00000a00ff017b82 */ /* 0x000e640000000800 */
[----:B-1----:R-:W-:Y:S01]  /*0010*/  VIADD R1, R1, 0xffffffd8 ;  /* 0xffffffd801017836 */ /* 0x002fe20000000000 */
[----:B------:R-:W1:Y:S01]  /*0020*/  S2R R3, SR_TID.X ;  /* 0x0000000000037919 */ /* 0x000e620000002100 */
[----:B------:R-:W-:Y:S01]  /*0030*/  ELECT P0, URZ, PT ;  /* 0x00000000003f782f */ /* 0x000fe20003800000 */
[----:B------:R-:W-:Y:S01]  /*0040*/  BSSY B0, `(.L_x_0) ;  /* 0x0000014000007945 */ /* 0x000fe20003800000 */
[--C-:B-1----:R-:W-:Y:S02]  /*0050*/  SHF.R.U32.HI R0, RZ, 0x5, R3.reuse ;  /* 0x00000005ff007819 */ /* 0x102fe40000011603 */
[----:B------:R-:W-:-:S03]  /*0060*/  SHF.R.U32.HI R18, RZ, 0x7, R3 ;  /* 0x00000007ff127819 */ /* 0x000fc60000011603 */
[----:B------:R-:W1:Y:S02]  /*0070*/  SHFL.IDX PT, R2, R0, RZ, 0x1f ;  /* 0x00001fff00027589 */ /* 0x000e6400000e0000 */
[----:B-1----:R-:W-:-:S13]  /*0080*/  ISETP.EQ.AND P0, PT, R2, RZ, P0 ;  /* 0x000000ff0200720c */ /* 0x002fda0000702270 */
[----:B------:R-:W-:Y:S05]  /*0090*/  @!P0 BRA `(.L_x_1) ;  /* 0x0000000000388947 */ /* 0x000fea0003800000 */
[----:B------:R-:W-:Y:S02]  /*00a0*/  ULDC.64 UR4, c[0x0][0x198] ;  /* 0x0000660000047ab9 */ /* 0x000fe40000000a00 */
[----:B------:R-:W-:Y:S02]  /*00b0*/  UIADD3 UR6, UP0, UR4, 0x270, URZ ;  /* 0x0000027004067890 */ /* 0x000fe4000ff1e03f */
[----:B------:R-:W-:Y:S02]  /*00c0*/  UIADD3 UR8, UP1, UR4, 0x370, URZ ;  /* 0x0000037004087890 */ /* 0x000fe4000ff3e03f */
[----:B------:R-:W-:Y:S02]  /*00d0*/  UIADD3 UR10, UP2, UR4, 0x470, URZ ;  /* 0x00000470040a7890 */ /* 0x000fe4000ff5e03f */
[----:B------:R-:W-:Y:S02]  /*00e0*/  UIADD3 UR4, UP3, UR4, 0x9f0, URZ ;  /* 0x000009f004047890 */ /* 0x000fe4000ff7e03f */
[----:B------:R-:W-:-:S02]  /*00f0*/  UIADD3.X UR7, URZ, UR5, URZ, UP0, !UPT ;  /* 0x000000053f077290 */ /* 0x000fc400087fe43f */
[----:B------:R-:W-:Y:S02]  /*0100*/  UIADD3.X UR9, URZ, UR5, URZ, UP1, !UPT ;  /* 0x000000053f097290 */ /* 0x000fe40008ffe43f */
[----:B------:R-:W-:Y:S02]  /*0110*/  UIADD3.X UR11, URZ, UR5, URZ, UP2, !UPT ;  /* 0x000000053f0b7290 */ /* 0x000fe400097fe43f */
[----:B------:R-:W-:-:S03]  /*0120*/  UIADD3.X UR5, URZ, UR5, URZ, UP3, !UPT ;  /* 0x000000053f057290 */ /* 0x000fc60009ffe43f */
[----:B------:R1:W-:Y:S02]  /*0130*/  UTMACCTL.PF [UR6] ;  /* 0x00000000060079b9 */ /* 0x0003e40008040000 */
[----:B------:R1:W-:Y:S02]  /*0140*/  UTMACCTL.PF [UR8] ;  /* 0x00000000080079b9 */ /* 0x0003e40008040000 */
[----:B------:R1:W-:Y:S02]  /*0150*/  UTMACCTL.PF [UR10] ;  /* 0x000000000a0079b9 */ /* 0x0003e40008040000 */
[----:B------:R1:W-:Y:S02]  /*0160*/  UTMACCTL.PF [UR4] ;  /* 0x00000000040079b9 */ /* 0x0003e40008040000 */
[----:B-1----:R-:W-:Y:S01]  /*0170*/  NOP ;  /* 0x0000000000007918 */ /* 0x002fe20000000000 */
.L_x_1:
[----:B------:R-:W-:Y:S05]  /*0180*/  BSYNC B0 ;  /* 0x0000000000007941 */ /* 0x000fea0003800000 */
.L_x_0:
[----:B------:R-:W-:Y:S01]  /*0190*/  VOTEU.ANY UP0, P0 ;  /* 0x00000000003f7886 */ /* 0x000fe20000000100 */
[----:B------:R-:W1:Y:S01]  /*01a0*/  SHFL.IDX PT, R3, R18, RZ, 0x1f ;  /* 0x00001fff12037589 */ /* 0x000e6200000e0000 */
[----:B------:R-:W-:Y:S01]  /*01b0*/  UMOV UR4, 0x1 ;  /* 0x0000000100047882 */ /* 0x000fe20000000000 */
[----:B------:R-:W-:Y:S01]  /*01c0*/  VOTEU.ANY UP1, P0 ;  /* 0x00000000003f7886 */ /* 0x000fe20000020100 */
[----:B------:R-:W-:Y:S01]  /*01d0*/  VOTEU.ANY UP2, P0 ;  /* 0x00000000003f7886 */ /* 0x000fe20000040100 */
[----:B------:R-:W2:Y:S01]  /*01e0*/  @UP0 S2UR UR7, SR_CgaCtaId ;  /* 0x00000000000709c3 */ /* 0x000ea20000008800 */
[----:B------:R-:W3:Y:S01]  /*01f0*/  SHFL.IDX PT, R2, R0, RZ, 0x1f ;  /* 0x00001fff00027589 */ /* 0x000ee200000e0000 */
[----:B------:R-:W-:Y:S01]  /*0200*/  @UP0 UMOV UR6, 0x400 ;  /* 0x0000040000060882 */ /* 0x000fe20000000000 */
[----:B------:R-:W-:-:S04]  /*0210*/  @UP0 UIADD3 UR4, -UR4, 0x100000, URZ ;  /* 0x0010000004040890 */ /* 0x000fc8000fffe13f */
[----:B------:R-:W-:Y:S02]  /*0220*/  @UP0 USHF.L.U32 UR5, UR4, 0xb, URZ ;  /* 0x0000000b04050899 */ /* 0x000fe4000800063f */
[----:B------:R-:W-:Y:S01]  /*0230*/  @UP0 USHF.L.U32 UR4, UR4, 0x1, URZ ;  /* 0x0000000104040899 */ /* 0x000fe2000800063f */
[----:B-1----:R-:W-:Y:S01]  /*0240*/  R2UR UR8, R3 ;  /* 0x00000000030872ca */ /* 0x002fe200000e0000 */
[----:B--2---:R-:W-:Y:S01]  /*0250*/  @UP0 ULEA UR6, UR7, UR6, 0x18 ;  /* 0x0000000607060291 */ /* 0x004fe2000f8ec03f */
[----:B---3--:R-:W-:-:S11]  /*0260*/  ISETP.NE.AND P1, PT, R2, RZ, PT ;  /* 0x000000ff0200720c */ /* 0x008fd60003f25270 */
[----:B------:R-:W-:Y:S01]  /*0270*/  UISETP.NE.AND UP0, UPT, UR8, URZ, UPT ;  /* 0x0000003f0800728c */ /* 0x000fe2000bf05270 */
[----:B------:R-:W1:Y:S02]  /*0280*/  FENCE.VIEW.ASYNC.S ;  /* 0x00000000000073c6 */ /* 0x000e640000000000 */
[----:B-1----:R1:W2:Y:S01]  /*0290*/  @UP1 SYNCS.EXCH.64 URZ, [UR6+0x38800], UR4 ;  /* 0x03880004063f15b2 */ /* 0x0022a20008000100 */
[----:B------:R1:W3:Y:S01]  /*02a0*/  @UP2 SYNCS.EXCH.64 URZ, [UR6+0x38820], UR4 ;  /* 0x03882004063f25b2 */ /* 0x0002e20008000100 */
[----:B------:R-:W-:Y:S06]  /*02b0*/  @P1 BRA `(.L_x_2) ;  /* 0x0000000000481947 */ /* 0x000fec0003800000 */
[----:B-1----:R-:W1:Y:S01]  /*02c0*/  S2UR UR5, SR_CgaCtaId ;  /* 0x00000000000579c3 */ /* 0x002e620000008800 */
[----:B------:R-:W-:Y:S01]  /*02d0*/  UMOV UR4, 0x400 ;  /* 0x0000040000047882 */ /* 0x000fe20000000000 */
[----:B------:R-:W-:Y:S01]  /*02e0*/  UMOV UR6, 0x1 ;  /* 0x0000000100067882 */ /* 0x000fe20000000000 */
[----:B------:R-:W-:Y:S01]  /*02f0*/  UMOV UR9, 0x2 ;  /* 0x0000000200097882 */ /* 0x000fe20000000000 */
[----:B------:R-:W-:-:S04]  /*0300*/  UIADD3 UR6, -UR6, 0x100000, URZ ;  /* 0x0010000006067890 */ /* 0x000fc8000fffe13f */
[----:B------:R-:W-:Y:S02]  /*0310*/  USHF.L.U32 UR7, UR6, 0xb, URZ ;  /* 0x0000000b06077899 */ /* 0x000fe4000800063f */
[----:B------:R-:W-:Y:S01]  /*0320*/  USHF.L.U32 UR6, UR6, 0x1, URZ ;  /* 0x0000000106067899 */ /* 0x000fe2000800063f */
[----:B------:R-:W-:Y:S01]  /*0330*/  ELECT P0, URZ, PT ;  /* 0x00000000003f782f */ /* 0x000fe20003800000 */
[----:B-1----:R-:W-:Y:S02]  /*0340*/  ULEA UR8, UR5, UR4, 0x18 ;  /* 0x0000000405087291 */ /* 0x002fe4000f8ec03f */
[----:B------:R-:W-:-:S04]  /*0350*/  UIADD3 UR4, -UR9, 0x100000, URZ ;  /* 0x0010000009047890 */ /* 0x000fc8000fffe13f */
[----:B------:R-:W-:Y:S02]  /*0360*/  USHF.L.U32 UR5, UR4, 0xb, URZ ;  /* 0x0000000b04057899 */ /* 0x000fe4000800063f */
[----:B------:R-:W-:Y:S01]  /*0370*/  USHF.L.U32 UR4, UR4, 0x1, URZ ;  /* 0x0000000104047899 */ /* 0x000fe2000800063f */
[----:B------:R-:W1:Y:S03]  /*0380*/  FENCE.VIEW.ASYNC.S ;  /* 0x00000000000073c6 */ /* 0x000e660000000000 */
[----:B-1----:R4:W1:Y:S08]  /*0390*/  SYNCS.EXCH.64 URZ, [UR8+0x38830], UR6 ;  /* 0x03883006083f75b2 */ /* 0x0028700008000100 */
[----:B------:R4:W1:Y:S01]  /*03a0*/  SYNCS.EXCH.64 URZ, [UR8+0x38840], UR4 ;  /* 0x03884004083f75b2 */ /* 0x0008620008000100 */
[----:B------:R4:W1:Y:S01]  /*03b0*/  SYNCS.EXCH.64 URZ, [UR8+0x38838], UR6 ;  /* 0x03883806083f75b2 */ /* 0x0008620008000100 */
[----:B------:R4:W1:Y:S02]  /*03c0*/  SYNCS.EXCH.64 URZ, [UR8+0x38848], UR4 ;  /* 0x03884804083f75b2 */ /* 0x0008640008000100 */
[----:B----4-:R-:W-:Y:S01]  /*03d0*/  NOP ;  /* 0x0000000000007918 */ /* 0x010fe20000000000 */
.L_x_2:
[----:B------:R-:W4:Y:S01]  /*03e0*/  SHFL.IDX PT, R2, R0, RZ, 0x1f ;  /* 0x00001fff00027589 */ /* 0x000f2200000e0000 */
[----:B------:R-:W-:Y:S01]  /*03f0*/  NOP ;  /* 0x0000000000007918 */ /* 0x000fe20000000000 */
[----:B----4-:R-:W-:-:S13]  /*0400*/  ISETP.NE.AND P0, PT, R2, RZ, PT ;  /* 0x000000ff0200720c */ /* 0x010fda0003f05270 */
[----:B------:R-:W-:Y:S05]  /*0410*/  @P0 BRA `(.L_x_3) ;  /* 0x0000000000480947 */ /* 0x000fea0003800000 */
[----:B-1----:R-:W1:Y:S01]  /*0420*/  S2UR UR5, SR_CgaCtaId ;  /* 0x00000000000579c3 */ /* 0x002e620000008800 */
[----:B------:R-:W-:Y:S01]  /*0430*/  UMOV UR4, 0x400 ;  /* 0x0000040000047882 */ /* 0x000fe20000000000 */
[----:B------:R-:W-:Y:S01]  /*0440*/  UMOV UR6, 0x80 ;  /* 0x0000008000067882 */ /* 0x000fe20000000000 */
[----:B------:R-:W-:Y:S01]  /*0450*/  UMOV UR7, 0x100 ;  /* 0x0000010000077882 */ /* 0x000fe20000000000 */
[----:B------:R-:W-:Y:S01]  /*0460*/  ELECT P0, URZ, PT ;  /* 0x00000000003f782f */ /* 0x000fe20003800000 */
[----:B-1----:R-:W-:Y:S02]  /*0470*/  ULEA UR8, UR5, UR4, 0x18 ;  /* 0x0000000405087291 */ /* 0x002fe4000f8ec03f */
[----:B------:R-:W-:-:S04]  /*0480*/  UIADD3 UR4, -UR6, 0x100000, URZ ;  /* 0x0010000006047890 */ /* 0x000fc8000fffe13f */
[----:B------:R-:W-:Y:S02]  /*0490*/  USHF.L.U32 UR5, UR4, 0xb, URZ ;  /* 0x0000000b04057899 */ /* 0x000fe4000800063f */
[----:B------:R-:W-:Y:S02]  /*04a0*/  USHF.L.U32 UR4, UR4, 0x1, URZ ;  /* 0x0000000104047899 */ /* 0x000fe4000800063f */
        /* <DEDUP_REMOVED lines=9> */
.L_x_3:
[----:B------:R-:W4:Y:S01]  /*0540*/  SHFL.IDX PT, R2, R0, RZ, 0x1f ;  /* 0x00001fff00027589 */ /* 0x000f2200000e0000 */
[----:B------:R-:W-:Y:S01]  /*0550*/  NOP ;  /* 0x0000000000007918 */ /* 0x000fe20000000000 */
[----:B----4-:R-:W-:-:S13]  /*0560*/  ISETP.NE.AND P0, PT, R2, RZ, PT ;  /* 0x000000ff0200720c */ /* 0x010fda0003f05270 */
[----:B------:R-:W-:Y:S05]  /*0570*/  @P0 BRA `(.L_x_4) ;  /* 0x0000000000380947 */ /* 0x000fea0003800000 */
[----:B-1----:R-:W1:Y:S01]  /*0580*/  S2UR UR5, SR_CgaCtaId ;  /* 0x00000000000579c3 */ /* 0x002e620000008800 */
[----:B------:R-:W-:Y:S01]  /*0590*/  UMOV UR4, 0x400 ;  /* 0x0000040000047882 */ /* 0x000fe20000000000 */
[----:B------:R-:W-:Y:S01]  /*05a0*/  UMOV UR7, 0x1 ;  /* 0x0000000100077882 */ /* 0x000fe20000000000 */
[----:B------:R-:W-:Y:S01]  /*05b0*/  ELECT P0, URZ, PT ;  /* 0x00000000003f782f */ /* 0x000fe20003800000 */
[----:B-1----:R-:W-:Y:S02]  /*05c0*/  ULEA UR6, UR5, UR4, 0x18 ;  /* 0x0000000405067291 */ /* 0x002fe4000f8ec03f */
[----:B------:R-:W-:-:S04]  /*05d0*/  UIADD3 UR4, -UR7, 0x100000, URZ ;  /* 0x0010000007047890 */ /* 0x000fc8000fffe13f */
[----:B------:R-:W-:Y:S02]  /*05e0*/  USHF.L.U32 UR5, UR4, 0xb, URZ ;  /* 0x0000000b04057899 */ /* 0x000fe4000800063f */
[----:B------:R-:W-:Y:S01]  /*05f0*/  USHF.L.U32 UR4, UR4, 0x1, URZ ;  /* 0x0000000104047899 */ /* 0x000fe2000800063f */
[----:B------:R-:W1:Y:S11]  /*0600*/  FENCE.VIEW.ASYNC.S ;  /* 0x00000000000073c6 */ /* 0x000e760000000000 */
[----:B-1----:R4:W1:Y:S01]  /*0610*/  SYNCS.EXCH.64 URZ, [UR6+0x38870], UR4 ;  /* 0x03887004063f75b2 */ /* 0x0028620008000100 */
[----:B------:R4:W1:Y:S01]  /*0620*/  SYNCS.EXCH.64 URZ, [UR6+0x38880], UR4 ;  /* 0x03888004063f75b2 */ /* 0x0008620008000100 */
[----:B------:R4:W1:Y:S01]  /*0630*/  SYNCS.EXCH.64 URZ, [UR6+0x38878], UR4 ;  /* 0x03887804063f75b2 */ /* 0x0008620008000100 */
[----:B------:R4:W1:Y:S02]  /*0640*/  SYNCS.EXCH.64 URZ, [UR6+0x38888], UR4 ;  /* 0x03888804063f75b2 */ /* 0x0008640008000100 */
[----:B----4-:R-:W-:Y:S01]  /*0650*/  NOP ;  /* 0x0000000000007918 */ /* 0x010fe20000000000 */
.L_x_4:
        /* <DEDUP_REMOVED lines=22> */
.L_x_5:
        /* <DEDUP_REMOVED lines=22> */
.L_x_6:
[----:B------:R-:W-:Y:S01]  /*0920*/  PLOP3.LUT P0, PT, PT, PT, UP0, 0x80, 0x0 ;  /* 0x000000000000781c */ /* 0x000fe20003f0f008 */
[----:B------:R-:W-:Y:S01]  /*0930*/  UMOV UR46, 0x1 ;  /* 0x00000001002e7882 */ /* 0x000fe20000000000 */
[----:B------:R-:W-:Y:S01]  /*0940*/  NOP ;  /* 0x0000000000007918 */ /* 0x000fe20000000000 */
[----:B------:R-:W-:Y:S01]  /*0950*/  USEL UR46, UR46, 0x2, !UP0 ;  /* 0x000000022e2e7887 */ /* 0x000fe2000c000000 */
[----:B------:R-:W-:Y:S01]  /*0960*/  ULDC.64 UR50, c[0x0][0x208] ;  /* 0x0000820000327ab9 */ /* 0x000fe20000000a00 */
[----:B-123--:R-:W-:Y:S08]  /*0970*/  BAR.SYNC.DEFER_BLOCKING 0x0 ;  /* 0x0000000000007b1d */ /* 0x00eff00000010000 */
[----:B------:R-:W-:Y:S05]  /*0980*/  @!P0 BRA `(.L_x_7) ;  /* 0x0000009000dc8947 */ /* 0x000fea0003800000 */
.L_x_8:
[----:B------:R-:W-:-:S08]  /*0990*/  NOP ;  /* 0x0000000000007918 */ /* 0x000fd00000000000 */
[----:B------:R-:W1:Y:S02]  /*09a0*/  USETMAXREG.TRY_ALLOC.CTAPOOL UP0, 0xf0 ;  /* 0x000000f0000079c8 */ /* 0x000e640008000600 */
[----:B-1----:R-:W-:-:S13]  /*09b0*/  PLOP3.LUT P0, PT, PT, PT, UP0, 0x80, 0x0 ;  /* 0x000000000000781c */ /* 0x002fda0003f0f008 */
[----:B------:R-:W-:Y:S05]  /*09c0*/  @!P0 BRA `(.L_x_8) ;  /* 0xfffffffc00f08947 */ /* 0x000fea000383ffff */
[----:B------:R-:W1:Y:S01]  /*09d0*/  S2R R2, SR_TID.X ;  /* 0x0000000000027919 */ /* 0x000e620000002100 */
[----:B------:R-:W2:Y:S08]  /*09e0*/  S2UR UR48, SR_CTAID.X ;  /* 0x00000000003079c3 */ /* 0x000eb00000002500 */
[----:B------:R-:W-:Y:S06]  /*09f0*/  BAR.ARV 0x8, 0x120 ;  /* 0x0204800000007b1d */ /* 0x000fec0000002000 */
[----:B-1----:R-:W-:-:S04]  /*0a00*/  LOP3.LUT R0, R2, 0xffffff80, RZ, 0xc0, !PT ;  /* 0xffffff8002007812 */ /* 0x002fc800078ec0ff */
[----:B------:R-:W-:Y:S02]  /*0a10*/  ISETP.NE.AND P0, PT, R0, 0x80, PT ;  /* 0x000000800000780c */ /* 0x000fe40003f05270 */
[----:B------:R-:W2:Y:S11]  /*0a20*/  LDC R0, c[0x0][0xda4] ;  /* 0x00036900ff007b82 */ /* 0x000eb60000000800 */
[----:B------:R-:W-:Y:S06]  /*0a30*/  @!P0 BAR.ARV 0x9, 0x100 ;  /* 0x0244000000008b1d */ /* 0x000fec0000002000 */
[----:B--2---:R-:W-:-:S13]  /*0a40*/  ISETP.LE.AND P0, PT, R0, UR48, PT ;  /* 0x0000003000007c0c */ /* 0x004fda000bf03270 */
[----:B------:R-:W-:Y:S05]  /*0a50*/  @P0 EXIT ;  /* 0x000000000000094d */ /* 0x000fea0003800000 */
[----:B------:R-:W-:Y:S01]  /*0a60*/  VIADD R0, R2, 0xffffff80 ;  /* 0xffffff8002007836 */ /* 0x000fe20000000000 */
[----:B------:R-:W1:Y:S01]  /*0a70*/  S2UR UR37, SR_CgaCtaId ;  /* 0x00000000002579c3 */ /* 0x000e620000008800 */
[----:B------:R-:W-:Y:S01]  /*0a80*/  UMOV UR38, 0x400 ;  /* 0x0000040000267882 */ /* 0x000fe20000000000 */
[----:B------:R-:W-:Y:S01]  /*0a90*/  IMAD.MOV.U32 R232, RZ, RZ, -0x2 ;  /* 0xfffffffeffe87424 */ /* 0x000fe200078e00ff */
[----:B------:R-:W-:Y:S01]  /*0aa0*/  ULOP3.LUT UR47, UR46, 0x1, URZ, 0xfc, !UPT ;  /* 0x000000012e2f7892 */ /* 0x000fe2000f8efc3f */
[----:B------:R-:W-:Y:S01]  /*0ab0*/  SHF.R.S32.HI R3, RZ, 0x1f, R0 ;  /* 0x0000001fff037819 */ /* 0x000fe20000011400 */
[----:B------:R-:W-:Y:S01]  /*0ac0*/  ULDC.64 UR52, c[0x0][0x198] ;  /* 0x0000660000347ab9 */ /* 0x000fe20000000a00 */
[----:B------:R-:W-:Y:S01]  /*0ad0*/  UMOV UR39, URZ ;  /* 0x0000003f00277c82 */ /* 0x000fe20008000000 */
[----:B------:R-:W-:Y:S01]  /*0ae0*/  UMOV UR36, URZ ;  /* 0x0000003f00247c82 */ /* 0x000fe20008000000 */
[CC--:B------:R-:W-:Y:S01]  /*0af0*/  LEA.HI R4, R3.reuse, R0.reuse, RZ, 0x7 ;  /* 0x0000000003047211 */ /* 0x0c0fe200078f38ff */
[----:B------:R-:W2:Y:S01]  /*0b00*/  S2UR UR6, SR_SWINHI ;  /* 0x00000000000679c3 */ /* 0x000ea20000002f00 */
[----:B------:R-:W-:Y:S01]  /*0b10*/  LEA.HI R7, R3, R0, RZ, 0x4 ;  /* 0x0000000003077211 */ /* 0x000fe200078f20ff */
[----:B------:R-:W-:Y:S01]  /*0b20*/  UMOV UR49, URZ ;  /* 0x0000003f00317c82 */ /* 0x000fe20008000000 */
[----:B------:R-:W-:-:S02]  /*0b30*/  LOP3.LUT R5, R4, 0xffffff80, RZ, 0xc0, !PT ;  /* 0xffffff8004057812 */ /* 0x000fc400078ec0ff */
[----:B------:R-:W-:Y:S02]  /*0b40*/  SHF.R.S32.HI R8, RZ, 0x4, R7 ;  /* 0x00000004ff087819 */ /* 0x000fe40000011407 */
[----:B------:R-:W-:Y:S01]  /*0b50*/  LEA.HI R22, R3, R0, RZ, 0x5 ;  /* 0x0000000003167211 */ /* 0x000fe200078f28ff */
[C---:B------:R-:W-:Y:S01]  /*0b60*/  IMAD.IADD R2, R0.reuse, 0x1, -R5 ;  /* 0x0000000100027824 */ /* 0x040fe200078e0a05 */
[C---:B------:R-:W-:Y:S02]  /*0b70*/  LEA.HI R3, R7.reuse, R8, RZ, 0x1 ;  /* 0x0000000807037211 */ /* 0x040fe400078f08ff */
[----:B------:R-:W-:Y:S02]  /*0b80*/  LOP3.LUT R7, R7, 0x3fffff0, RZ, 0xc0, !PT ;  /* 0x03fffff007077812 */ /* 0x000fe400078ec0ff */
[----:B------:R-:W-:Y:S02]  /*0b90*/  SHF.R.S32.HI R5, RZ, 0x1f, R2 ;  /* 0x0000001fff057819 */ /* 0x000fe40000011402 */
[----:B------:R-:W-:Y:S01]  /*0ba0*/  LOP3.LUT R3, R3, 0x1ffffffe, RZ, 0xc0, !PT ;  /* 0x1ffffffe03037812 */ /* 0x000fe200078ec0ff */
[----:B------:R-:W-:Y:S01]  /*0bb0*/  IMAD.IADD R7, R0, 0x1, -R7 ;  /* 0x0000000100077824 */ /* 0x000fe200078e0a07 */
[----:B------:R-:W-:Y:S01]  /*0bc0*/  LEA.HI R6, R5, R2, RZ, 0x2 ;  /* 0x0000000205067211 */ /* 0x000fe200078f10ff */
[----:B-1----:R-:W-:Y:S01]  /*0bd0*/  ULEA UR38, UR37, UR38, 0x18 ;  /* 0x0000002625267291 */ /* 0x002fe2000f8ec03f */
[----:B------:R-:W-:Y:S01]  /*0be0*/  SHF.R.S32.HI R22, RZ, 0x5, R22 ;  /* 0x00000005ff167819 */ /* 0x000fe20000011416 */
[----:B------:R-:W-:Y:S01]  /*0bf0*/  IMAD.IADD R3, R8, 0x1, -R3 ;  /* 0x0000000108037824 */ /* 0x000fe200078e0a03 */
[----:B------:R-:W-:-:S02]  /*0c00*/  SHF.R.S32.HI R9, RZ, 0x2, R6 ;  /* 0x00000002ff097819 */ /* 0x000fc40000011406 */
[----:B------:R-:W-:Y:S01]  /*0c10*/  SHF.R.S32.HI R10, RZ, 0x1f, R6 ;  /* 0x0000001fff0a7819 */ /* 0x000fe20000011406 */
[----:B------:R-:W-:Y:S01]  /*0c20*/  IMAD R0, R22, 0x10, R7 ;  /* 0x0000001016007824 */ /* 0x000fe200078e0207 */
[----:B------:R-:W-:Y:S01]  /*0c30*/  SHF.R.S32.HI R19, RZ, 0x7, R4 ;  /* 0x00000007ff137819 */ /* 0x000fe20000011404 */
[----:B------:R-:W-:Y:S01]  /*0c40*/  UMOV UR4, UR38 ;  /* 0x0000002600047c82 */ /* 0x000fe20008000000 */
[----:B--2---:R-:W-:Y:S01]  /*0c50*/  UMOV UR5, UR6 ;  /* 0x0000000600057c82 */ /* 0x004fe20008000000 */
[----:B------:R-:W-:Y:S01]  /*0c60*/  LEA.HI R10, R10, R9, RZ, 0x3 ;  /* 0x000000090a0a7211 */ /* 0x000fe200078f18ff */
[----:B------:R-:W-:Y:S01]  /*0c70*/  IMAD R7, R0, 0x8, R3 ;  /* 0x0000000800077824 */ /* 0x000fe200078e0203 */
[----:B------:R-:W-:Y:S01]  /*0c80*/  LEA.HI R4, R4, R19, RZ, 0x1 ;  /* 0x0000001304047211 */ /* 0x000fe200078f08ff */
[----:B------:R-:W-:Y:S01]  /*0c90*/  IMAD.U32 R16, RZ, RZ, UR4 ;  /* 0x00000004ff107e24 */ /* 0x000fe2000f8e00ff */
[----:B------:R-:W-:Y:S01]  /*0ca0*/  LOP3.LUT R10, R10, 0xfffffff8, RZ, 0xc0, !PT ;  /* 0xfffffff80a0a7812 */ /* 0x000fe200078ec0ff */
[----:B------:R-:W-:Y:S01]  /*0cb0*/  IMAD.U32 R17, RZ, RZ, UR5 ;  /* 0x00000005ff117e24 */ /* 0x000fe2000f8e00ff */
[----:B------:R-:W-:-:S02]  /*0cc0*/  LEA.HI R5, R5, R2, RZ, 0x5 ;  /* 0x0000000205057211 */ /* 0x000fc400078f28ff */
[----:B------:R-:W-:Y:S01]  /*0cd0*/  LOP3.LUT R3, R6, 0x7ffffffc, RZ, 0xc0, !PT ;  /* 0x7ffffffc06037812 */ /* 0x000fe200078ec0ff */
[----:B------:R-:W-:Y:S01]  /*0ce0*/  IMAD.IADD R9, R9, 0x1, -R10 ;  /* 0x0000000109097824 */ /* 0x000fe200078e0a0a */
[----:B------:R-:W-:Y:S02]  /*0cf0*/  LOP3.LUT R4, R4, 0x3fffffe, RZ, 0xc0, !PT ;  /* 0x03fffffe04047812 */ /* 0x000fe400078ec0ff */
[----:B------:R-:W-:Y:S01]  /*0d00*/  SHF.R.S32.HI R0, RZ, 0x5, R5 ;  /* 0x00000005ff007819 */ /* 0x000fe20000011405 */
[----:B------:R-:W-:Y:S02]  /*0d10*/  IMAD.IADD R3, R2, 0x1, -R3 ;  /* 0x0000000102037824 */ /* 0x000fe400078e0a03 */
[----:B------:R-:W-:Y:S02]  /*0d20*/  IMAD.SHL.U32 R5, R7, 0x8, RZ ;  /* 0x0000000807057824 */ /* 0x000fe400078e00ff */
[----:B------:R-:W-:Y:S02]  /*0d30*/  IMAD R9, R0, 0x10, R9 ;  /* 0x0000001000097824 */ /* 0x000fe400078e0209 */
[----:B------:R-:W-:-:S02]  /*0d40*/  IMAD.IADD R4, R19, 0x1, -R4 ;  /* 0x0000000113047824 */ /* 0x000fc400078e0a04 */
[----:B------:R-:W-:Y:S02]  /*0d50*/  IMAD R232, R3, R232, 0x80 ;  /* 0x0000008003e87424 */ /* 0x000fe400078e02e8 */
[----:B------:R-:W-:-:S04]  /*0d60*/  IMAD.WIDE R16, R5, 0x2, R16 ;  /* 0x0000000205107825 */ /* 0x000fc800078e0210 */
[----:B------:R-:W-:-:S07]  /*0d70*/  IMAD R23, R4, 0x40, R9 ;  /* 0x0000004004177824 */ /* 0x000fce00078e0209 */
.L_x_33:
[----:B------:R-:W1:Y:S01]  /*0d80*/  SHFL.IDX PT, R0, R19, RZ, 0x1f ;  /* 0x00001fff13007589 */ /* 0x000e6200000e0000 */
[----:B------:R-:W-:Y:S01]  /*0d90*/  ULDC UR4, c[0x0][0xda8] ;  /* 0x00036a0000047ab9 */ /* 0x000fe20000000800 */
[----:B------:R-:W-:Y:S01]  /*0da0*/  ULDC UR43, c[0x0][0xdb4] ;  /* 0x00036d00002b7ab9 */ /* 0x000fe20000000800 */
[----:B------:R-:W-:Y:S02]  /*0db0*/  UISETP.NE.AND UP1, UPT, UR4, 0x1, UPT ;  /* 0x000000010400788c */ /* 0x000fe4000bf25270 */
[----:B------:R-:W-:Y:S01]  /*0dc0*/  UISETP.NE.AND UP2, UPT, UR43, 0x1, UPT ;  /* 0x000000012b00788c */ /* 0x000fe2000bf45270 */
[----:B------:R-:W-:Y:S01]  /*0dd0*/  ULDC.64 UR6, c[0x0][0x3f8] ;  /* 0x0000fe0000067ab9 */ /* 0x000fe20000000a00 */
[----:B------:R-:W-:Y:S01]  /*0de0*/  UMOV UR42, UR48 ;  /* 0x00000030002a7c82 */ /* 0x000fe20008000000 */
[----:B------:R-:W-:Y:S01]  /*0df0*/  UISETP.NE.U32.AND UP0, UPT, UR6, URZ, UPT ;  /* 0x0000003f0600728c */ /* 0x000fe2000bf05070 */
[----:B------:R-:W-:Y:S02]  /*0e00*/  ULDC UR55, c[0x0][0x404] ;  /* 0x0001010000377ab9 */ /* 0x000fe40000000800 */
[----:B------:R-:W-:Y:S01]  /*0e10*/  ULDC UR6, c[0x0][0x428] ;  /* 0x00010a0000067ab9 */ /* 0x000fe20000000800 */
[----:B------:R-:W-:-:S02]  /*0e20*/  UISETP.NE.AND.EX UP0, UPT, UR7, URZ, UPT, UP0 ;  /* 0x0000003f0700728c */ /* 0x000fc4000bf05300 */
[----:B------:R-:W-:Y:S01]  /*0e30*/  @UP1 ULDC UR4, c[0x0][0xdac] ;  /* 0x00036b0000041ab9 */ /* 0x000fe20000000800 */
[----:B------:R-:W-:Y:S02]  /*0e40*/  UISETP.NE.AND UP3, UPT, UR6, 0x1, UPT ;  /* 0x000000010600788c */ /* 0x000fe4000bf65270 */
[----:B------:R-:W-:Y:S01]  /*0e50*/  UIMAD.WIDE.U32 UR4, UR48, UR4, URZ ;  /* 0x00000004300472a5 */ /* 0x000fe2000f8e003f */
[----:B------:R-:W-:Y:S01]  /*0e60*/  @UP1 ULDC UR6, c[0x0][0xdb0] ;  /* 0x00036c0000061ab9 */ /* 0x000fe20000000800 */
[----:B------:R-:W-:Y:S02]  /*0e70*/  UIADD3 UR7, UR38, 0x20400, URZ ;  /* 0x0002040026077890 */ /* 0x000fe4000fffe03f */
[----:B------:R-:W-:Y:S01]  /*0e80*/  @UP1 USHF.R.U32.HI UR42, URZ, UR6, UR5 ;  /* 0x000000063f2a1299 */ /* 0x000fe20008011605 */
[----:B-1----:R-:W-:Y:S01]  /*0e90*/  R2UR UR40, R0 ;  /* 0x00000000002872ca */ /* 0x002fe200000e0000 */
[----:B------:R-:W-:Y:S01]  /*0ea0*/  @UP2 ULDC.64 UR8, c[0x0][0xdb8] ;  /* 0x00036e0000082ab9 */ /* 0x000fe20000000a00 */
[----:B------:R-:W-:-:S02]  /*0eb0*/  USEL UR55, UR55, 0x1, UP0 ;  /* 0x0000000137377887 */ /* 0x000fc40008000000 */
[----:B------:R-:W-:Y:S01]  /*0ec0*/  UIMAD.WIDE.U32 UR4, UR42, UR8, URZ ;  /* 0x000000082a0472a5 */ /* 0x000fe2000f8e003f */
[----:B------:R-:W-:Y:S01]  /*0ed0*/  ULDC UR10, c[0x0][0x2e0] ;  /* 0x0000b800000a7ab9 */ /* 0x000fe20000000800 */
[----:B------:R-:W-:Y:S02]  /*0ee0*/  ULOP3.LUT UP4, URZ, UR7, 0x3ff, URZ, 0xc0, !UPT ;  /* 0x000003ff073f7892 */ /* 0x000fe4000f88c03f */
[----:B------:R-:W-:Y:S01]  /*0ef0*/  UIMAD UR55, UR55, UR10, URZ ;  /* 0x0000000a373772a4 */ /* 0x000fe2000f8e023f */
[----:B------:R-:W-:Y:S01]  /*0f00*/  UMOV UR44, UR42 ;  /* 0x0000002a002c7c82 */ /* 0x000fe20008000000 */
[----:B------:R-:W-:Y:S02]  /*0f10*/  @UP2 USHF.R.U32.HI UR44, URZ, UR9, UR5 ;  /* 0x000000093f2c2299 */ /* 0x000fe40008011605 */
[----:B------:R-:W-:Y:S01]  /*0f20*/  PLOP3.LUT P0, PT, PT, PT, UP4, 0x80, 0x0 ;  /* 0x000000000000781c */ /* 0x000fe20003f0f048 */
[----:B------:R-:W-:Y:S02]  /*0f30*/  ULEA.HI UR6, UR40, UR40, URZ, 0x1 ;  /* 0x0000002828067291 */ /* 0x000fe4000f8f083f */
[----:B------:R-:W-:-:S02]  /*0f40*/  UIADD3 UR4, UR55, 0x7f, URZ ;  /* 0x0000007f37047890 */ /* 0x000fc4000fffe03f */
[----:B------:R-:W-:Y:S02]  /*0f50*/  ULOP3.LUT UR6, UR6, 0x1e, URZ, 0xc0, !UPT ;  /* 0x0000001e06067892 */ /* 0x000fe4000f8ec03f */
[----:B------:R-:W-:Y:S02]  /*0f60*/  UIADD3 UR8, -UR44, URZ, URZ ;  /* 0x0000003f2c087290 */ /* 0x000fe4000fffe13f */
[----:B------:R-:W-:Y:S02]  /*0f70*/  UIADD3 UR6, UR40, -UR6, URZ ;  /* 0x8000000628067290 */ /* 0x000fe4000fffe03f */
[----:B------:R-:W-:Y:S02]  /*0f80*/  USHF.R.S32.HI UR5, URZ, 0x1f, UR4 ;  /* 0x0000001f3f057899 */ /* 0x000fe40008011404 */
[----:B------:R-:W-:Y:S02]  /*0f90*/  ULEA UR6, UR6, UR7, 0xd ;  /* 0x0000000706067291 */ /* 0x000fe4000f8e683f */
[----:B------:R-:W-:Y:S01]  /*0fa0*/  UIMAD UR43, UR43, UR8, UR42 ;  /* 0x000000082b2b72a4 */ /* 0x000fe2000f8e022a */
[----:B------:R-:W-:Y:S01]  /*0fb0*/  @UP3 ULDC UR11, c[0x0][0x42c] ;  /* 0x00010b00000b3ab9 */ /* 0x000fe20000000800 */
[----:B------:R-:W-:-:S02]  /*0fc0*/  ULEA.HI UR54, UR5, UR4, URZ, 0x7 ;  /* 0x0000000405367291 */ /* 0x000fc4000f8f383f */
[----:B------:R-:W-:Y:S02]  /*0fd0*/  USHF.R.U32.HI UR6, URZ, 0x4, UR6 ;  /* 0x000000043f067899 */ /* 0x000fe40008011606 */
[----:B------:R-:W-:Y:S01]  /*0fe0*/  UIMAD.WIDE.U32 UR4, UR43, UR11, URZ ;  /* 0x0000000b2b0472a5 */ /* 0x000fe2000f8e003f */
[----:B------:R-:W-:Y:S01]  /*0ff0*/  @UP3 ULDC UR12, c[0x0][0x430] ;  /* 0x00010c00000c3ab9 */ /* 0x000fe20000000800 */
[----:B------:R-:W-:Y:S01]  /*1000*/  UMOV UR41, UR43 ;  /* 0x0000002b00297c82 */ /* 0x000fe20008000000 */
[----:B------:R-:W-:Y:S02]  /*1010*/  ULOP3.LUT UR56, UR6, 0x3fff, URZ, 0xc0, !UPT ;  /* 0x00003fff06387892 */ /* 0x000fe4000f8ec03f */
[----:B------:R-:W-:Y:S02]  /*1020*/  USHF.R.S32.HI UR54, URZ, 0x7, UR54 ;  /* 0x000000073f367899 */ /* 0x000fe40008011436 */
[----:B------:R-:W-:Y:S01]  /*1030*/  @UP3 USHF.R.U32.HI UR41, URZ, UR12, UR5 ;  /* 0x0000000c3f293299 */ /* 0x000fe20008011605 */
[----:B------:R-:W-:Y:S11]  /*1040*/  @!P0 BRA `(.L_x_9) ;  /* 0x0000000000408947 */ /* 0x000ff60003800000 */
[----:B------:R-:W-:Y:S01]  /*1050*/  MOV R0, 0x0 ;  /* 0x0000000000007802 */ /* 0x000fe20000000f00 */
[----:B------:R-:W-:Y:S01]  /*1060*/  ULDC.64 UR4, c[0x4][0xc0] ;  /* 0x0100300000047ab9 */ /* 0x000fe20000000a00 */
[----:B------:R-:W-:Y:S01]  /*1070*/  ULDC.64 UR6, c[0x4][0x28] ;  /* 0x01000a0000067ab9 */ /* 0x000fe20000000a00 */
[----:B------:R-:W-:Y:S01]  /*1080*/  IMAD.U32 R4, RZ, RZ, UR4 ;  /* 0x00000004ff047e24 */ /* 0x000fe2000f8e00ff */
[----:B------:R1:W2:Y:S01]  /*1090*/  LDC.64 R14, c[0x4][R0] ;  /* 0x01000000000e7b82 */ /* 0x0002a20000000a00 */
[----:B------:R-:W-:Y:S01]  /*10a0*/  IMAD.U32 R5, RZ, RZ, UR5 ;  /* 0x00000005ff057e24 */ /* 0x000fe2000f8e00ff */
[----:B------:R-:W-:Y:S01]  /*10b0*/  ULDC.64 UR4, c[0x4][0xc8] ;  /* 0x0100320000047ab9 */ /* 0x000fe20000000a00 */
[----:B------:R-:W-:Y:S02]  /*10c0*/  IMAD.U32 R10, RZ, RZ, UR6 ;  /* 0x00000006ff0a7e24 */ /* 0x000fe4000f8e00ff */
[----:B------:R-:W-:Y:S02]  /*10d0*/  IMAD.U32 R6, RZ, RZ, UR4 ;  /* 0x00000004ff067e24 */ /* 0x000fe4000f8e00ff */
[----:B------:R-:W-:-:S02]  /*10e0*/  IMAD.U32 R7, RZ, RZ, UR5 ;  /* 0x00000005ff077e24 */ /* 0x000fc4000f8e00ff */
[----:B------:R-:W-:Y:S02]  /*10f0*/  IMAD.U32 R11, RZ, RZ, UR7 ;  /* 0x00000007ff0b7e24 */ /* 0x000fe4000f8e00ff */
[----:B------:R-:W-:Y:S02]  /*1100*/  IMAD.MOV.U32 R8, RZ, RZ, 0x70 ;  /* 0x00000070ff087424 */ /* 0x000fe400078e00ff */
[----:B------:R-:W-:Y:S02]  /*1110*/  IMAD.MOV.U32 R12, RZ, RZ, 0x1 ;  /* 0x00000001ff0c7424 */ /* 0x000fe400078e00ff */
[----:B-1----:R-:W-:-:S07]  /*1120*/  IMAD.MOV.U32 R13, RZ, RZ, RZ ;  /* 0x000000ffff0d7224 */ /* 0x002fce00078e00ff */
[----:B------:R-:W-:-:S07]  /*1130*/  LEPC R20, `(.L_x_9) ;  /* 0x000000001014794e */ /* 0x000fce0000000000 */
[----:B--2---:R-:W-:Y:S05]  /*1140*/  CALL.ABS.NOINC R14 ;  /* 0x000000000e007343 */ /* 0x004fea0003c00000 */
.L_x_9:
[----:B------:R-:W-:Y:S01]  /*1150*/  ULDC.64 UR4, c[0x0][0x998] ;  /* 0x0002660000047ab9 */ /* 0x000fe20000000a00 */
[----:B------:R-:W-:Y:S01]  /*1160*/  ULDC.64 UR6, c[0x0][0x990] ;  /* 0x0002640000067ab9 */ /* 0x000fe20000000a00 */
[----:B------:R-:W-:Y:S01]  /*1170*/  UISETP.NE.U32.AND UP1, UPT, UR4, URZ, UPT ;  /* 0x0000003f0400728c */ /* 0x000fe2000bf25070 */
[----:B------:R-:W-:Y:S01]  /*1180*/  IMAD.MOV.U32 R3, RZ, RZ, 0x3f800000 ;  /* 0x3f800000ff037424 */ /* 0x000fe200078e00ff */
[----:B------:R-:W-:Y:S01]  /*1190*/  UISETP.NE.U32.AND UP0, UPT, UR6, URZ, UPT ;  /* 0x0000003f0600728c */ /* 0x000fe2000bf05070 */
[----:B------:R-:W-:Y:S01]  /*11a0*/  IMAD.MOV.U32 R0, RZ, RZ, 0x3f800000 ;  /* 0x3f800000ff007424 */ /* 0x000fe200078e00ff */
[----:B------:R-:W-:Y:S02]  /*11b0*/  UISETP.NE.AND.EX UP1, UPT, UR5, URZ, UPT, UP1 ;  /* 0x0000003f0500728c */ /* 0x000fe4000bf25310 */
[----:B------:R-:W-:-:S04]  /*11c0*/  UISETP.NE.AND.EX UP0, UPT, UR7, URZ, UPT, UP0 ;  /* 0x0000003f0700728c */ /* 0x000fc8000bf05300 */
[----:B------:R-:W-:Y:S02]  /*11d0*/  PLOP3.LUT P1, PT, PT, PT, UP1, 0x80, 0x0 ;  /* 0x000000000000781c */ /* 0x000fe40003f2f018 */
[----:B------:R-:W-:-:S03]  /*11e0*/  PLOP3.LUT P0, PT, PT, PT, UP0, 0x80, 0x0 ;  /* 0x000000000000781c */ /* 0x000fc60003f0f008 */
[----:B------:R-:W-:Y:S02]  /*11f0*/  @UP1 USHF.R.S32.HI UR14, URZ, 0x1f, UR44 ;  /* 0x0000001f3f0e1899 */ /* 0x000fe4000801142c */
[----:B------:R-:W-:Y:S01]  /*1200*/  @UP0 USHF.R.S32.HI UR10, URZ, 0x1f, UR44 ;  /* 0x0000001f3f0a0899 */ /* 0x000fe2000801142c */
[----:B------:R-:W-:Y:S01]  /*1210*/  @UP1 ULDC.64 UR12, c[0x0][0x9b8] ;  /* 0x00026e00000c1ab9 */ /* 0x000fe20000000a00 */
[----:B------:R-:W-:Y:S01]  /*1220*/  @UP0 ULDC.64 UR16, c[0x0][0x9a8] ;  /* 0x00026a0000100ab9 */ /* 0x000fe20000000a00 */
[----:B------:R-:W-:Y:S02]  /*1230*/  @UP1 UIMAD UR14, UR14, UR12, URZ ;  /* 0x0000000c0e0e12a4 */ /* 0x000fe4000f8e023f */
[----:B------:R-:W-:Y:S02]  /*1240*/  @UP0 UIMAD UR10, UR10, UR16, URZ ;  /* 0x000000100a0a02a4 */ /* 0x000fe4000f8e023f */
[----:B------:R-:W-:Y:S02]  /*1250*/  @UP0 UIMAD.WIDE.U32 UR8, UR44, UR16, URZ ;  /* 0x000000102c0802a5 */ /* 0x000fe4000f8e003f */
[----:B------:R-:W-:-:S02]  /*1260*/  @UP0 UIMAD UR17, UR44, UR17, UR10 ;  /* 0x000000112c1102a4 */ /* 0x000fc4000f8e020a */
[----:B------:R-:W-:Y:S02]  /*1270*/  @UP0 USHF.R.S32.HI UR16, URZ, 0x1f, UR41 ;  /* 0x0000001f3f100899 */ /* 0x000fe40008011429 */
[----:B------:R-:W-:Y:S02]  /*1280*/  @UP1 UIMAD.WIDE.U32 UR10, UR44, UR12, URZ ;  /* 0x0000000c2c0a12a5 */ /* 0x000fe4000f8e003f */
[----:B------:R-:W-:Y:S02]  /*1290*/  @UP1 UIMAD UR18, UR44, UR13, UR14 ;  /* 0x0000000d2c1212a4 */ /* 0x000fe4000f8e020e */
[----:B------:R-:W-:Y:S01]  /*12a0*/  @UP1 USHF.R.S32.HI UR19, URZ, 0x1f, UR41 ;  /* 0x0000001f3f131899 */ /* 0x000fe20008011429 */
[----:B------:R-:W-:Y:S01]  /*12b0*/  @UP0 ULDC.64 UR14, c[0x0][0x9b0] ;  /* 0x00026c00000e0ab9 */ /* 0x000fe20000000a00 */
[----:B------:R-:W-:Y:S01]  /*12c0*/  @UP1 ULDC.64 UR12, c[0x0][0x9c0] ;  /* 0x00027000000c1ab9 */ /* 0x000fe20000000a00 */
[----:B------:R-:W-:Y:S02]  /*12d0*/  @UP0 UIMAD UR16, UR16, UR14, URZ ;  /* 0x0000000e101002a4 */ /* 0x000fe4000f8e023f */
[----:B------:R-:W-:-:S02]  /*12e0*/  @UP0 UIADD3 UR9, UR9, UR17, URZ ;  /* 0x0000001109090290 */ /* 0x000fc4000fffe03f */
[----:B------:R-:W-:Y:S02]  /*12f0*/  @UP1 UIMAD UR17, UR19, UR12, URZ ;  /* 0x0000000c131112a4 */ /* 0x000fe4000f8e023f */
[----:B------:R-:W-:Y:S02]  /*1300*/  @UP1 UIADD3 UR11, UR11, UR18, URZ ;  /* 0x000000120b0b1290 */ /* 0x000fe4000fffe03f */
[----:B------:R-:W-:Y:S02]  /*1310*/  @UP0 UIMAD UR15, UR41, UR15, UR16 ;  /* 0x0000000f290f02a4 */ /* 0x000fe4000f8e0210 */
[----:B------:R-:W-:Y:S02]  /*1320*/  @UP0 UIMAD.WIDE.U32 UR8, UR41, UR14, UR8 ;  /* 0x0000000e290802a5 */ /* 0x000fe4000f8e0008 */
[----:B------:R-:W-:Y:S02]  /*1330*/  @UP1 UIMAD UR13, UR41, UR13, UR17 ;  /* 0x0000000d290d12a4 */ /* 0x000fe4000f8e0211 */
[----:B------:R-:W-:-:S02]  /*1340*/  @UP1 UIMAD.WIDE.U32 UR10, UR41, UR12, UR10 ;  /* 0x0000000c290a12a5 */ /* 0x000fc4000f8e000a */
[----:B------:R-:W-:Y:S02]  /*1350*/  @UP0 UIADD3 UR12, UR9, UR15, URZ ;  /* 0x0000000f090c0290 */ /* 0x000fe4000fffe03f */
[----:B------:R-:W-:Y:S02]  /*1360*/  @UP0 ULEA UR6, UP2, UR8, UR6, 0x2 ;  /* 0x0000000608060291 */ /* 0x000fe4000f84103f */
[----:B------:R-:W-:Y:S02]  /*1370*/  @UP1 UIADD3 UR9, UR11, UR13, URZ ;  /* 0x0000000d0b091290 */ /* 0x000fe4000fffe03f */
[----:B------:R-:W-:Y:S02]  /*1380*/  @UP1 ULEA UR4, UP3, UR10, UR4, 0x2 ;  /* 0x000000040a041291 */ /* 0x000fe4000f86103f */
[----:B------:R-:W-:Y:S01]  /*1390*/  @UP0 ULEA.HI.X UR7, UR8, UR7, UR12, 0x2, UP2 ;  /* 0x0000000708070291 */ /* 0x000fe200090f140c */
[----:B------:R-:W-:Y:S01]  /*13a0*/  IMAD.U32 R4, RZ, RZ, UR6 ;  /* 0x00000006ff047e24 */ /* 0x000fe2000f8e00ff */
[----:B------:R-:W-:-:S02]  /*13b0*/  @UP1 ULEA.HI.X UR5, UR10, UR5, UR9, 0x2, UP3 ;  /* 0x000000050a051291 */ /* 0x000fc400098f1409 */
[----:B------:R-:W-:Y:S02]  /*13c0*/  IMAD.U32 R6, RZ, RZ, UR4 ;  /* 0x00000004ff067e24 */ /* 0x000fe4000f8e00ff */
[----:B------:R-:W-:Y:S02]  /*13d0*/  IMAD.U32 R5, RZ, RZ, UR7 ;  /* 0x00000007ff057e24 */ /* 0x000fe4000f8e00ff */
[----:B------:R-:W-:-:S03]  /*13e0*/  IMAD.U32 R7, RZ, RZ, UR5 ;  /* 0x00000005ff077e24 */ /* 0x000fc6000f8e00ff */
[----:B------:R-:W2:Y:S04]  /*13f0*/  @P0 LDG.E R3, desc[UR50][R4.64] ;  /* 0x0000003204030981 */ /* 0x000ea8000c1e1900 */
[----:B------:R-:W2:Y:S01]  /*1400*/  @P1 LDG.E R0, desc[UR50][R6.64] ;  /* 0x0000003206001981 */ /* 0x000ea2000c1e1900 */
[----:B------:R-:W-:Y:S01]  /*1410*/  ULOP3.LUT UR4, UR39, 0x1, URZ, 0xc0, !UPT ;  /* 0x0000000127047892 */ /* 0x000fe2000f8ec03f */
[----:B------:R-:W-:-:S05]  /*1420*/  IMAD.U32 R9, RZ, RZ, UR47 ;  /* 0x0000002fff097e24 */ /* 0x000fca000f8e00ff */
[----:B------:R-:W-:Y:S01]  /*1430*/  IMAD.U32 R8, RZ, RZ, UR4 ;  /* 0x00000004ff087e24 */ /* 0x000fe2000f8e00ff */
[----:B------:R-:W-:Y:S01]  /*1440*/  ULDC UR4, c[0x0][0x9d8] ;  /* 0x0002760000047ab9 */ /* 0x000fe20000000800 */
[----:B------:R-:W-:-:S03]  /*1450*/  ISETP.NE.AND P0, PT, R9, 0x3, PT ;  /* 0x000000030900780c */ /* 0x000fc60003f05270 */
[----:B------:R-:W-:-:S04]  /*1460*/  SHF.L.U32 R8, R8, 0x1f, RZ ;  /* 0x0000001f08087819 */ /* 0x000fc800000006ff */
[----:B------:R-:W1:Y:S01]  /*1470*/  SYNCS.PHASECHK.TRANS64.TRYWAIT P1, [UR38+0x38800], R8 ;  /* 0x03880008ff0075a7 */ /* 0x000e620008020166 */
[----:B--2---:R-:W-:-:S04]  /*1480*/  FMUL.FTZ R0, R3, R0 ;  /* 0x0000000003007220 */ /* 0x004fc80000410000 */
[----:B------:R-:W-:Y:S01]  /*1490*/  FMUL.FTZ R0, R0, UR4 ;  /* 0x0000000400007c20 */ /* 0x000fe20008410000 */
[----:B-1----:R-:W-:Y:S06]  /*14a0*/  @!P1 BRA `(.L_x_10) ;  /* 0x000000bc00509947 */ /* 0x002fec0003800000 */
.L_x_92:
[----:B------:R-:W-:Y:S05]  /*14b0*/  @!P0 BRA `(.L_x_11) ;  /* 0x0000000000048947 */ /* 0x000fea0003800000 */
[----:B------:R-:W-:Y:S01]  /*14c0*/  BPT.TRAP 0x1 ;  /* 0x000000040000795c */ /* 0x000fe20000300000 */
.L_x_11:
[----:B-1----:R-:W-:Y:S02]  /*14d0*/  IMAD.U32 R3, RZ, RZ, UR49 ;  /* 0x00000031ff037e24 */ /* 0x002fe4000f8e00ff */
[----:B------:R-:W-:-:S03]  /*14e0*/  IMAD.U32 R4, RZ, RZ, UR36 ;  /* 0x00000024ff047e24 */ /* 0x000fc6000f8e00ff */
[----:B------:R-:W-:Y:S02]  /*14f0*/  LEA R3, R3, UR38, 0x3 ;  /* 0x0000002603037c11 */ /* 0x000fe4000f8e18ff */
[----:B------:R-:W-:-:S04]  /*1500*/  SHF.L.U32 R4, R4, 0x1f, RZ ;  /* 0x0000001f04047819 */ /* 0x000fc800000006ff */
[----:B------:R1:W2:Y:S01]  /*1510*/  SYNCS.PHASECHK.TRANS64.TRYWAIT P1, [R3+URZ+0x38830], R4 ;  /* 0x03883004030075a7 */ /* 0x0002a2000802017f */
[----:B------:R-:W-:Y:S05]  /*1520*/  @!P0 BRA `(.L_x_12) ;  /* 0x0000000000048947 */ /* 0x000fea0003800000 */
[----:B------:R-:W-:Y:S01]  /*1530*/  BPT.TRAP 0x1 ;  /* 0x000000040000795c */ /* 0x000fe20000300000 */
.L_x_12:
[----:B------:R-:W3:Y:S01]  /*1540*/  S2R R5, SR_TID.X ;  /* 0x0000000000057919 */ /* 0x000ee20000002100 */
[----:B------:R-:W-:Y:S01]  /*1550*/  IMAD.MOV.U32 R151, RZ, RZ, RZ ;  /* 0x000000ffff977224 */ /* 0x000fe200078e00ff */
[----:B---3--:R-:W-:Y:S01]  /*1560*/  LOP3.LUT P2, RZ, R5, 0x7f, RZ, 0xc0, !PT ;  /* 0x0000007f05ff7812 */ /* 0x008fe2000784c0ff */
[----:B--2---:R-:W-:-:S12]  /*1570*/  @P1 BRA `(.L_x_13) ;  /* 0x0000000000081947 */ /* 0x004fd80003800000 */
[----:B------:R-:W2:Y:S02]  /*1580*/  SYNCS.PHASECHK.TRANS64.TRYWAIT P1, [R3+URZ+0x38830], R4 ;  /* 0x03883004030075a7 */ /* 0x000ea4000802017f */
[----:B--2---:R-:W-:Y:S05]  /*1590*/  @!P1 BRA `(.L_x_14) ;  /* 0x000000bc002c9947 */ /* 0x004fea0003800000 */
.L_x_13:
[----:B------:R-:W-:Y:S05]  /*15a0*/  WARPSYNC.ALL ;  /* 0x0000000000007948 */ /* 0x000fea0003800000 */
[----:B------:R-:W-:Y:S01]  /*15b0*/  UIADD3 UR4, UR38, 0x28400, URZ ;  /* 0x0002840026047890 */ /* 0x000fe2000fffe03f */
[----:B------:R-:W-:Y:S01]  /*15c0*/  WARPGROUP.ARRIVE ;  /* 0x00000000000079c5 */ /* 0x000fe20000000000 */
[----:B------:R-:W-:-:S05]  /*15d0*/  ULOP3.LUT UR32, UR56, 0x10000, URZ, 0xfc, !UPT ;  /* 0x0001000038207892 */ /* 0x000fca000f8efc3f */
[----:B------:R-:W3:Y:S01]  /*15e0*/  S2R R89, SR_TID.X ;  /* 0x0000000000597919 */ /* 0x000ee20000002100 */
[----:B------:R-:W-:Y:S01]  /*15f0*/  USHF.R.U32.HI UR4, URZ, 0x4, UR4 ;  /* 0x000000043f047899 */ /* 0x000fe20008011604 */
[--C-:B------:R-:W-:Y:S01]  /*1600*/  IMAD.MOV.U32 R150, RZ, RZ, R151.reuse ;  /* 0x000000ffff967224 */ /* 0x100fe200078e0097 */
[----:B------:R-:W-:Y:S01]  /*1610*/  UMOV UR33, 0x40000040 ;  /* 0x4000004000217882 */ /* 0x000fe20000000000 */
[----:B------:R-:W-:Y:S01]  /*1620*/  UMOV UR35, 0x40000040 ;  /* 0x4000004000237882 */ /* 0x000fe20000000000 */
[----:B------:R-:W-:Y:S01]  /*1630*/  ULOP3.LUT UR4, UR4, 0x3fff, URZ, 0xc0, !UPT ;  /* 0x00003fff04047892 */ /* 0x000fe2000f8ec03f */
[--C-:B------:R-:W-:Y:S01]  /*1640*/  IMAD.MOV.U32 R149, RZ, RZ, R151.reuse ;  /* 0x000000ffff957224 */ /* 0x100fe200078e0097 */
[----:B------:R-:W-:Y:S01]  /*1650*/  UMOV UR5, 0x40000040 ;  /* 0x4000004000057882 */ /* 0x000fe20000000000 */
[----:B------:R-:W-:Y:S01]  /*1660*/  UMOV UR7, 0x40000040 ;  /* 0x4000004000077882 */ /* 0x000fe20000000000 */
[----:B------:R-:W-:Y:S01]  /*1670*/  ULOP3.LUT UR45, UR4, 0x10000, URZ, 0xfc, !UPT ;  /* 0x00010000042d7892 */ /* 0x000fe2000f8efc3f */
[--C-:B------:R-:W-:Y:S01]  /*1680*/  IMAD.MOV.U32 R148, RZ, RZ, R151.reuse ;  /* 0x000000ffff947224 */ /* 0x100fe200078e0097 */
[----:B------:R-:W-:Y:S01]  /*1690*/  UIADD3 UR4, UR32, 0x2, URZ ;  /* 0x0000000220047890 */ /* 0x000fe2000fffe03f */
[--C-:B------:R-:W-:Y:S01]  /*16a0*/  IMAD.MOV.U32 R147, RZ, RZ, R151.reuse ;  /* 0x000000ffff937224 */ /* 0x100fe200078e0097 */
[----:B------:R-:W-:Y:S01]  /*16b0*/  ULEA UR34, UR49, UR45, 0xb ;  /* 0x0000002d31227291 */ /* 0x000fe2000f8e583f */
[--C-:B------:R-:W-:Y:S01]  /*16c0*/  IMAD.MOV.U32 R146, RZ, RZ, R151.reuse ;  /* 0x000000ffff927224 */ /* 0x100fe200078e0097 */
[----:B------:R-:W-:Y:S01]  /*16d0*/  UIADD3 UR8, UR32, 0x4, URZ ;  /* 0x0000000420087890 */ /* 0x000fe2000fffe03f */
[--C-:B------:R-:W-:Y:S01]  /*16e0*/  IMAD.MOV.U32 R145, RZ, RZ, R151.reuse ;  /* 0x000000ffff917224 */ /* 0x100fe200078e0097 */
[----:B------:R-:W-:Y:S01]  /*16f0*/  UIADD3 UR6, UR34, 0x2, URZ ;  /* 0x0000000222067890 */ /* 0x000fe2000fffe03f */
[--C-:B------:R-:W-:Y:S01]  /*1700*/  IMAD.MOV.U32 R144, RZ, RZ, R151.reuse ;  /* 0x000000ffff907224 */ /* 0x100fe200078e0097 */
[----:B------:R-:W-:Y:S01]  /*1710*/  UIADD3 UR10, UR34, 0x4, URZ ;  /* 0x00000004220a7890 */ /* 0x000fe2000fffe03f */
[--C-:B------:R-:W-:Y:S01]  /*1720*/  IMAD.MOV.U32 R143, RZ, RZ, R151.reuse ;  /* 0x000000ffff8f7224 */ /* 0x100fe200078e0097 */
[----:B------:R-:W-:Y:S01]  /*1730*/  UMOV UR9, 0x40000040 ;  /* 0x4000004000097882 */ /* 0x000fe20000000000 */
[----:B------:R-:W-:Y:S01]  /*1740*/  QGMMA.64x128x32.F32.E4M3.E4M3 R24, gdesc[UR32], RZ, !UPT, gsb0 ;  /* 0x01e00000201879f3 */ /* 0x000fe2000c0008ff */
[----:B------:R-:W-:Y:S01]  /*1750*/  UMOV UR11, 0x40000040 ;  /* 0x40000040000b7882 */ /* 0x000fe20000000000 */
[----:B------:R-:W-:Y:S01]  /*1760*/  UIADD3 UR12, UR32, 0x6, URZ ;  /* 0x00000006200c7890 */ /* 0x000fe2000fffe03f */
[--C-:B------:R-:W-:Y:S01]  /*1770*/  IMAD.MOV.U32 R142, RZ, RZ, R151.reuse ;  /* 0x000000ffff8e7224 */ /* 0x100fe200078e0097 */
[----:B------:R-:W-:Y:S01]  /*1780*/  UIADD3 UR14, UR34, 0x6, URZ ;  /* 0x00000006220e7890 */ /* 0x000fe2000fffe03f */
[--C-:B------:R-:W-:Y:S01]  /*1790*/  IMAD.MOV.U32 R141, RZ, RZ, R151.reuse ;  /* 0x000000ffff8d7224 */ /* 0x100fe200078e0097 */
[----:B------:R-:W-:Y:S01]  /*17a0*/  UMOV UR13, 0x40000040 ;  /* 0x40000040000d7882 */ /* 0x000fe20000000000 */
        /* <DEDUP_REMOVED lines=25> */
[----:B------:R-:W-:Y:S01]  /*1940*/  UISETP.GE.AND UP0, UPT, UR55, 0x81, UPT ;  /* 0x000000813700788c */ /* 0x000fe2000bf06270 */
[----:B------:R-:W-:-:S02]  /*1950*/  IMAD.MOV.U32 R132, RZ, RZ, R151 ;  /* 0x000000ffff847224 */ /* 0x000fc400078e0097 */
[--C-:B------:R-:W-:Y:S02]  /*1960*/  IMAD.MOV.U32 R131, RZ, RZ, R151.reuse ;  /* 0x000000ffff837224 */ /* 0x100fe400078e0097 */
[--C-:B------:R-:W-:Y:S02]  /*1970*/  IMAD.MOV.U32 R130, RZ, RZ, R151.reuse ;  /* 0x000000ffff827224 */ /* 0x100fe400078e0097 */
[--C-:B------:R-:W-:Y:S02]  /*1980*/  IMAD.MOV.U32 R129, RZ, RZ, R151.reuse ;  /* 0x000000ffff817224 */ /* 0x100fe400078e0097 */
[--C-:B------:R-:W-:Y:S02]  /*1990*/  IMAD.MOV.U32 R128, RZ, RZ, R151.reuse ;  /* 0x000000ffff807224 */ /* 0x100fe400078e0097 */
[--C-:B------:R-:W-:Y:S02]  /*19a0*/  IMAD.MOV.U32 R127, RZ, RZ, R151.reuse ;  /* 0x000000ffff7f7224 */ /* 0x100fe400078e0097 */
        /* <DEDUP_REMOVED lines=36> */
[----:B------:R-:W-:Y:S01]  /*1bf0*/  IMAD.MOV.U32 R90, RZ, RZ, R151 ;  /* 0x000000ffff5a7224 */ /* 0x000fe200078e0097 */
[----:B------:R-:W-:-:S02]  /*1c00*/  WARPGROUP.DEPBAR.LE gsb0, 0x0 ;  /* 0x00008000000079c5 */ /* 0x000fc40000010000 */
[----:B------:R-:W-:-:S06]  /*1c10*/  WARPGROUP.ARRIVE ;  /* 0x00000000000079c5 */ /* 0x000fcc0000000000 */
[----:B------:R-:W-:Y:S03]  /*1c20*/  QGMMA.64x128x32.F32.E4M3.E4M3 R24, gdesc[UR4], R24, gsb0 ;  /* 0x01e00000041879f3 */ /* 0x000fe60008000818 */
[----:B------:R-:W-:Y:S02]  /*1c30*/  WARPGROUP.DEPBAR.LE gsb0, 0x0 ;  /* 0x00008000000079c5 */ /* 0x000fe40000010000 */
[----:B------:R-:W-:-:S07]  /*1c40*/  WARPGROUP.ARRIVE ;  /* 0x00000000000079c5 */ /* 0x000fce0000000000 */
[----:B------:R-:W-:Y:S01]  /*1c50*/  QGMMA.64x128x32.F32.E4M3.E4M3 R24, gdesc[UR8], R24, gsb0 ;  /* 0x01e00000081879f3 */ /* 0x000fe20008000818 */
[----:B------:R-:W-:Y:S02]  /*1c60*/  ULDC UR10, c[0x0][0x988] ;  /* 0x00026200000a7ab9 */ /* 0x000fe40000000800 */
[----:B------:R-:W-:Y:S02]  /*1c70*/  WARPGROUP.DEPBAR.LE gsb0, 0x0 ;  /* 0x00008000000079c5 */ /* 0x000fe40000010000 */
[----:B------:R-:W-:-:S07]  /*1c80*/  WARPGROUP.ARRIVE ;  /* 0x00000000000079c5 */ /* 0x000fce0000000000 */
[----:B------:R-:W-:Y:S03]  /*1c90*/  QGMMA.64x128x32.F32.E4M3.E4M3 R24, gdesc[UR12], R24, gsb0 ;  /* 0x01e000000c1879f3 */ /* 0x000fe60008000818 */
        /* <DEDUP_REMOVED lines=13> */
[C---:B------:R-:W-:Y:S01]  /*1d70*/  FMUL.FTZ R24, R0.reuse, R24 ;  /* 0x0000001800187220 */ /* 0x040fe20000410000 */
[C---:B------:R-:W-:Y:S01]  /*1d80*/  FMUL.FTZ R25, R0.reuse, R25 ;  /* 0x0000001900197220 */ /* 0x040fe20000410000 */
[C---:B------:R-:W-:Y:S01]  /*1d90*/  FMUL.FTZ R28, R0.reuse, R28 ;  /* 0x0000001c001c7220 */ /* 0x040fe20000410000 */
[C---:B------:R-:W-:Y:S01]  /*1da0*/  FMUL.FTZ R34, R0.reuse, R34 ;  /* 0x0000002200227220 */ /* 0x040fe20000410000 */
[C---:B------:R-:W-:Y:S01]  /*1db0*/  FMUL.FTZ R35, R0.reuse, R35 ;  /* 0x0000002300237220 */ /* 0x040fe20000410000 */
[C---:B------:R-:W-:Y:S01]  /*1dc0*/  FMUL.FTZ R29, R0.reuse, R29 ;  /* 0x0000001d001d7220 */ /* 0x040fe20000410000 */
[----:B------:R-:W-:Y:S01]  /*1dd0*/  MUFU.TANH R24, R24 ;  /* 0x0000001800187308 */ /* 0x000fe20000002400 */
[C---:B------:R-:W-:Y:S01]  /*1de0*/  FMUL.FTZ R38, R0.reuse, R38 ;  /* 0x0000002600267220 */ /* 0x040fe20000410000 */
        /* <DEDUP_REMOVED lines=14> */
[----:B------:R4:W5:Y:S01]  /*1ed0*/  MUFU.TANH R8, R34 ;  /* 0x0000002200087308 */ /* 0x0009620000002400 */
[C---:B------:R-:W-:Y:S01]  /*1ee0*/  FMUL.FTZ R47, R0.reuse, R47 ;  /* 0x0000002f002f7220 */ /* 0x040fe20000410000 */
[C---:B------:R-:W-:Y:S01]  /*1ef0*/  FMUL.FTZ R41, R0.reuse, R41 ;  /* 0x0000002900297220 */ /* 0x040fe20000410000 */
[C---:B------:R-:W-:Y:S01]  /*1f00*/  FMUL.FTZ R50, R0.reuse, R50 ;  /* 0x0000003200327220 */ /* 0x040fe20000410000 */
[C---:B------:R-:W-:Y:S01]  /*1f10*/  FMUL.FTZ R44, R0.reuse, R44 ;  /* 0x0000002c002c7220 */ /* 0x040fe20000410000 */
[C---:B------:R-:W-:Y:S01]  /*1f20*/  FMUL.FTZ R51, R0.reuse, R51 ;  /* 0x0000003300337220 */ /* 0x040fe20000410000 */
[C---:B------:R-:W-:Y:S01]  /*1f30*/  FMUL.FTZ R45, R0.reuse, R45 ;  /* 0x0000002d002d7220 */ /* 0x040fe20000410000 */
[----:B------:R-:W-:Y:S01]  /*1f40*/  FMUL.FTZ R58, R0, R58 ;  /* 0x0000003a003a7220 */ /* 0x000fe20000410000 */
[----:B------:R1:W-:Y:S01]  /*1f50*/  MUFU.TANH R9, R35 ;  /* 0x0000002300097308 */ /* 0x0003e20000002400 */
[----:B----4-:R-:W-:-:S02]  /*1f60*/  VIADD R34, R232, UR55 ;  /* 0x00000037e8227c36 */ /* 0x010fc40008000000 */
[C---:B------:R-:W-:Y:S01]  /*1f70*/  FMUL.FTZ R48, R0.reuse, R48 ;  /* 0x0000003000307220 */ /* 0x040fe20000410000 */
[C---:B------:R-:W-:Y:S01]  /*1f80*/  FMUL.FTZ R59, R0.reuse, R59 ;  /* 0x0000003b003b7220 */ /* 0x040fe20000410000 */
[C---:B------:R-:W-:Y:S01]  /*1f90*/  FMUL.FTZ R49, R0.reuse, R49 ;  /* 0x0000003100317220 */ /* 0x040fe20000410000 */
[C---:B------:R-:W-:Y:S01]  /*1fa0*/  FMUL.FTZ R66, R0.reuse, R66 ;  /* 0x0000004200427220 */ /* 0x040fe20000410000 */
[C---:B------:R-:W-:Y:S01]  /*1fb0*/  FMUL.FTZ R52, R0.reuse, R52 ;  /* 0x0000003400347220 */ /* 0x040fe20000410000 */
[C---:B------:R-:W-:Y:S01]  /*1fc0*/  FMUL.FTZ R67, R0.reuse, R67 ;  /* 0x0000004300437220 */ /* 0x040fe20000410000 */
[----:B------:R-:W-:Y:S01]  /*1fd0*/  MUFU.TANH R28, R28 ;  /* 0x0000001c001c7308 */ /* 0x000fe20000002400 */
[----:B-1----:R-:W-:Y:S02]  /*1fe0*/  IMAD.U32 R35, RZ, RZ, UR54 ;  /* 0x00000036ff237e24 */ /* 0x002fe4000f8e00ff */
[C---:B------:R-:W-:Y:S01]  /*1ff0*/  FMUL.FTZ R53, R0.reuse, R53 ;  /* 0x0000003500357220 */ /* 0x040fe20000410000 */
[C---:B------:R-:W-:Y:S01]  /*2000*/  FMUL.FTZ R56, R0.reuse, R56 ;  /* 0x0000003800387220 */ /* 0x040fe20000410000 */
[C---:B------:R-:W-:Y:S01]  /*2010*/  FMUL.FTZ R57, R0.reuse, R57 ;  /* 0x0000003900397220 */ /* 0x040fe20000410000 */
[C---:B------:R-:W-:Y:S01]  /*2020*/  FMUL.FTZ R54, R0.reuse, R54 ;  /* 0x0000003600367220 */ /* 0x040fe20000410000 */
[C---:B------:R-:W-:Y:S01]  /*2030*/  FMUL.FTZ R60, R0.reuse, R60 ;  /* 0x0000003c003c7220 */ /* 0x040fe20000410000 */
[C---:B------:R-:W-:Y:S01]  /*2040*/  FMUL.FTZ R55, R0.reuse, R55 ;  /* 0x0000003700377220 */ /* 0x040fe20000410000 */
[----:B------:R1:W-:Y:S01]  /*2050*/  MUFU.TANH R10, R38 ;  /* 0x00000026000a7308 */ /* 0x0003e20000002400 */
[C---:B------:R-:W-:Y:S01]  /*2060*/  FMUL.FTZ R61, R0.reuse, R61 ;  /* 0x0000003d003d7220 */ /* 0x040fe20000410000 */
[C---:B------:R-:W-:Y:S01]  /*2070*/  FMUL.FTZ R64, R0.reuse, R64 ;  /* 0x0000004000407220 */ /* 0x040fe20000410000 */
[C---:B------:R-:W-:Y:S01]  /*2080*/  FMUL.FTZ R65, R0.reuse, R65 ;  /* 0x0000004100417220 */ /* 0x040fe20000410000 */
[C---:B------:R-:W-:Y:S01]  /*2090*/  FMUL.FTZ R62, R0.reuse, R62 ;  /* 0x0000003e003e7220 */ /* 0x040fe20000410000 */
[C---:B------:R-:W-:Y:S01]  /*20a0*/  FMUL.FTZ R68, R0.reuse, R68 ;  /* 0x0000004400447220 */ /* 0x040fe20000410000 */
[C---:B------:R-:W-:Y:S01]  /*20b0*/  FMUL.FTZ R63, R0.reuse, R63 ;  /* 0x0000003f003f7220 */ /* 0x040fe20000410000 */
[----:B------:R-:W-:Y:S01]  /*20c0*/  FMUL.FTZ R69, R0, R69 ;  /* 0x0000004500457220 */ /* 0x000fe20000410000 */
[----:B------:R-:W-:Y:S01]  /*20d0*/  MUFU.TANH R29, R29 ;  /* 0x0000001d001d7308 */ /* 0x000fe20000002400 */
[----:B-1----:R-:W-:-:S02]  /*20e0*/  IMAD R38, R35, -0x80, R34 ;  /* 0xffffff8023267824 */ /* 0x002fc400078e0222 */
[C---:B------:R-:W-:Y:S01]  /*20f0*/  FMUL.FTZ R72, R0.reuse, R72 ;  /* 0x0000004800487220 */ /* 0x040fe20000410000 */
[C---:B------:R-:W-:Y:S01]  /*2100*/  FMUL.FTZ R73, R0.reuse, R73 ;  /* 0x0000004900497220 */ /* 0x040fe20000410000 */
[C---:B------:R-:W-:Y:S01]  /*2110*/  FMUL.FTZ R70, R0.reuse, R70 ;  /* 0x0000004600467220 */ /* 0x040fe20000410000 */
[----:B------:R-:W-:Y:S01]  /*2120*/  FMUL.FTZ R76, R0, R76 ;  /* 0x0000004c004c7220 */ /* 0x000fe20000410000 */
[----:B------:R-:W-:Y:S01]  /*2130*/  ISETP.GT.AND P4, PT, R38, RZ, PT ;  /* 0x000000ff2600720c */ /* 0x000fe20003f84270 */
[----:B------:R-:W-:Y:S01]  /*2140*/  FMUL.FTZ R71, R0, R71 ;  /* 0x0000004700477220 */ /* 0x000fe20000410000 */
[----:B--2---:R-:W1:Y:S01]  /*2150*/  MUFU.TANH R4, R26 ;  /* 0x0000001a00047308 */ /* 0x004e620000002400 */
[----:B------:R-:W-:Y:S01]  /*2160*/  ISETP.GT.AND P5, PT, R38, 0x1, PT ;  /* 0x000000012600780c */ /* 0x000fe20003fa4270 */
[----:B------:R-:W-:Y:S01]  /*2170*/  FMUL.FTZ R77, R0, R77 ;  /* 0x0000004d004d7220 */ /* 0x000fe20000410000 */
[----:B------:R-:W-:Y:S01]  /*2180*/  ISETP.GT.AND P1, PT, R38, 0x8, PT ;  /* 0x000000082600780c */ /* 0x000fe20003f24270 */
[----:B------:R-:W-:Y:S01]  /*2190*/  FMUL.FTZ R80, R0, R80 ;  /* 0x0000005000507220 */ /* 0x000fe20000410000 */
[----:B------:R-:W-:Y:S01]  /*21a0*/  ISETP.GT.AND P2, PT, R38, 0x9, PT ;  /* 0x000000092600780c */ /* 0x000fe20003f44270 */
[----:B------:R-:W-:Y:S01]  /*21b0*/  FMUL.FTZ R74, R0, R74 ;  /* 0x0000004a004a7220 */ /* 0x000fe20000410000 */
[----:B------:R-:W-:Y:S01]  /*21c0*/  ISETP.GT.AND P3, PT, R38, 0x10, PT ;  /* 0x000000102600780c */ /* 0x000fe20003f64270 */
[----:B------:R-:W-:Y:S01]  /*21d0*/  MUFU.TANH R32, R32 ;  /* 0x0000002000207308 */ /* 0x000fe20000002400 */
[C---:B------:R-:W-:Y:S01]  /*21e0*/  FMUL.FTZ R81, R0.reuse, R81 ;  /* 0x0000005100517220 */ /* 0x040fe20000410000 */
[----:B------:R-:W-:Y:S01]  /*21f0*/  FMUL.FTZ R75, R0, R75 ;  /* 0x0000004b004b7220 */ /* 0x000fe20000410000 */
[----:B-----5:R-:W-:Y:S01]  /*2200*/  FSEL R8, R8, -INF , P3 ;  /* 0xff80000008087808 */ /* 0x020fe20001800000 */
[C---:B------:R-:W-:Y:S01]  /*2210*/  FMUL.FTZ R84, R0.reuse, R84 ;  /* 0x0000005400547220 */ /* 0x040fe20000410000 */
[C---:B------:R-:W-:Y:S01]  /*2220*/  FMUL.FTZ R78, R0.reuse, R78 ;  /* 0x0000004e004e7220 */ /* 0x040fe20000410000 */
[C---:B------:R-:W-:Y:S01]  /*2230*/  FMUL.FTZ R85, R0.reuse, R85 ;  /* 0x0000005500557220 */ /* 0x040fe20000410000 */
[----:B------:R-:W-:Y:S01]  /*2240*/  FMUL.FTZ R79, R0, R79 ;  /* 0x0000004f004f7220 */ /* 0x000fe20000410000 */
[----:B------:R-:W2:Y:S01]  /*2250*/  MUFU.TANH R5, R27 ;  /* 0x0000001b00057308 */ /* 0x000ea20000002400 */
[----:B-1----:R-:W-:Y:S01]  /*2260*/  FSEL R4, R4, -INF , P4 ;  /* 0xff80000004047808 */ /* 0x002fe20002000000 */
[C---:B------:R-:W-:Y:S01]  /*2270*/  FMUL.FTZ R82, R0.reuse, R82 ;  /* 0x0000005200527220 */ /* 0x040fe20000410000 */
[C---:B------:R-:W-:Y:S01]  /*2280*/  FMUL.FTZ R83, R0.reuse, R83 ;  /* 0x0000005300537220 */ /* 0x040fe20000410000 */
[C---:B------:R-:W-:Y:S01]  /*2290*/  FMUL.FTZ R86, R0.reuse, R86 ;  /* 0x0000005600567220 */ /* 0x040fe20000410000 */
[----:B------:R-:W-:-:S03]  /*22a0*/  FMUL.FTZ R87, R0, R87 ;  /* 0x0000005700577220 */ /* 0x000fc60000410000 */
[----:B------:R-:W-:Y:S08]  /*22b0*/  MUFU.TANH R33, R33 ;  /* 0x0000002100217308 */ /* 0x000ff00000002400 */
[----:B------:R1:W-:Y:S01]  /*22c0*/  MUFU.TANH R11, R39 ;  /* 0x00000027000b7308 */ /* 0x0003e20000002400 */
[----:B--2---:R-:W-:-:S07]  /*22d0*/  FSEL R5, R5, -INF , P5 ;  /* 0xff80000005057808 */ /* 0x004fce0002800000 */
[----:B------:R2:W-:Y:S01]  /*22e0*/  MUFU.TANH R12, R42 ;  /* 0x0000002a000c7308 */ /* 0x0005e20000002400 */
[----:B-1----:R-:W-:Y:S02]  /*22f0*/  FSEL R39, R24, -INF , P4 ;  /* 0xff80000018277808 */ /* 0x002fe40002000000 */
[----:B------:R-:W-:-:S04]  /*2300*/  ISETP.GT.AND P4, PT, R38, 0x11, PT ;  /* 0x000000112600780c */ /* 0x000fc80003f84270 */
[----:B------:R-:W-:Y:S01]  /*2310*/  FSEL R9, R9, -INF , P4 ;  /* 0xff80000009097808 */ /* 0x000fe20002000000 */
[----:B------:R-:W1:Y:S01]  /*2320*/  MUFU.TANH R6, R30 ;  /* 0x0000001e00067308 */ /* 0x000e620000002400 */
[----:B--2---:R-:W-:Y:S02]  /*2330*/  FSEL R42, R25, -INF , P5 ;  /* 0xff800000192a7808 */ /* 0x004fe40002800000 */
[----:B------:R-:W-:Y:S02]  /*2340*/  ISETP.GT.AND P5, PT, R38, 0x18, PT ;  /* 0x000000182600780c */ /* 0x000fe40003fa4270 */
[----:B------:R-:W-:Y:S02]  /*2350*/  FMNMX.FTZ R24, R39, R42, !PT ;  /* 0x0000002a27187209 */ /* 0x000fe40007810000 */
[----:B------:R-:W-:Y:S01]  /*2360*/  FSEL R10, R10, -INF , P5 ;  /* 0xff8000000a0a7808 */ /* 0x000fe20002800000 */
[----:B------:R-:W-:Y:S08]  /*2370*/  MUFU.TANH R36, R36 ;  /* 0x0000002400247308 */ /* 0x000ff00000002400 */
[----:B------:R2:W-:Y:S01]  /*2380*/  MUFU.TANH R13, R43 ;  /* 0x0000002b000d7308 */ /* 0x0005e20000002400 */
[----:B-1----:R-:W-:-:S07]  /*2390*/  FSEL R6, R6, -INF , P1 ;  /* 0xff80000006067808 */ /* 0x002fce0000800000 */
[----:B------:R-:W1:Y:S01]  /*23a0*/  MUFU.TANH R7, R31 ;  /* 0x0000001f00077308 */ /* 0x000e620000002400 */
[----:B--2---:R-:W-:Y:S02]  /*23b0*/  FSEL R43, R28, -INF , P1 ;  /* 0xff8000001c2b7808 */ /* 0x004fe40000800000 */
[----:B------:R-:W-:Y:S02]  /*23c0*/  ISETP.GT.AND P1, PT, R38, 0x19, PT ;  /* 0x000000192600780c */ /* 0x000fe40003f24270 */
[----:B------:R-:W-:Y:S02]  /*23d0*/  FMNMX.FTZ R25, R43, R24, !PT ;  /* 0x000000182b197209 */ /* 0x000fe40007810000 */
[----:B------:R-:W-:Y:S01]  /*23e0*/  FSEL R11, R11, -INF , P1 ;  /* 0xff8000000b0b7808 */ /* 0x000fe20000800000 */
[----:B------:R-:W-:Y:S08]  /*23f0*/  MUFU.TANH R37, R37 ;  /* 0x0000002500257308 */ /* 0x000ff00000002400 */
[----:B------:R2:W4:Y:S01]  /*2400*/  MUFU.TANH R14, R46 ;  /* 0x0000002e000e7308 */ /* 0x0005220000002400 */
[----:B-1----:R-:W-:-:S07]  /*2410*/  FSEL R7, R7, -INF , P2 ;  /* 0xff80000007077808 */ /* 0x002fce0001000000 */
[----:B------:R-:W-:Y:S01]  /*2420*/  MUFU.TANH R40, R40 ;  /* 0x0000002800287308 */ /* 0x000fe20000002400 */
[----:B--2---:R-:W-:Y:S02]  /*2430*/  FSEL R46, R29, -INF , P2 ;  /* 0xff8000001d2e7808 */ /* 0x004fe40001000000 */
[----:B------:R-:W-:Y:S02]  /*2440*/  ISETP.GT.AND P2, PT, R38, 0x20, PT ;  /* 0x000000202600780c */ /* 0x000fe40003f44270 */
[----:B------:R-:W-:Y:S02]  /*2450*/  FMNMX.FTZ R24, R46, R25, !PT ;  /* 0x000000192e187209 */ /* 0x000fe40007810000 */
[----:B------:R-:W-:Y:S01]  /*2460*/  FSEL R12, R12, -INF , P2 ;  /* 0xff8000000c0c7808 */ /* 0x000fe20001000000 */
[----:B------:R1:W2:Y:S08]  /*2470*/  MUFU.TANH R15, R47 ;  /* 0x0000002f000f7308 */ /* 0x0002b00000002400 */
[----:B------:R-:W-:Y:S01]  /*2480*/  MUFU.TANH R41, R41 ;  /* 0x0000002900297308 */ /* 0x000fe20000002400 */
[----:B-1----:R-:W-:-:S02]  /*2490*/  FSEL R47, R32, -INF , P3 ;  /* 0xff800000202f7808 */ /* 0x002fc40001800000 */
[----:B------:R-:W-:Y:S02]  /*24a0*/  ISETP.GT.AND P3, PT, R38, 0x21, PT ;  /* 0x000000212600780c */ /* 0x000fe40003f64270 */
[----:B------:R-:W-:Y:S02]  /*24b0*/  FMNMX.FTZ R25, R47, R24, !PT ;  /* 0x000000182f197209 */ /* 0x000fe40007810000 */
[----:B------:R-:W-:Y:S01]  /*24c0*/  FSEL R13, R13, -INF , P3 ;  /* 0xff8000000d0d7808 */ /* 0x000fe20001800000 */
[----:B------:R1:W-:Y:S08]  /*24d0*/  MUFU.TANH R20, R50 ;  /* 0x0000003200147308 */ /* 0x0003f00000002400 */
[----:B------:R-:W-:Y:S01]  /*24e0*/  MUFU.TANH R44, R44 ;  /* 0x0000002c002c7308 */ /* 0x000fe20000002400 */
[----:B-1----:R-:W-:-:S02]  /*24f0*/  FSEL R50, R33, -INF , P4 ;  /* 0xff80000021327808 */ /* 0x002fc40002000000 */
[----:B------:R-:W-:Y:S02]  /*2500*/  ISETP.GT.AND P4, PT, R38, 0x28, PT ;  /* 0x000000282600780c */ /* 0x000fe40003f84270 */
[----:B------:R-:W-:Y:S02]  /*2510*/  FMNMX.FTZ R24, R50, R25, !PT ;  /* 0x0000001932187209 */ /* 0x000fe40007810000 */
[----:B----4-:R-:W-:Y:S01]  /*2520*/  FSEL R14, R14, -INF , P4 ;  /* 0xff8000000e0e7808 */ /* 0x010fe20002000000 */
[----:B------:R1:W-:Y:S08]  /*2530*/  MUFU.TANH R21, R51 ;  /* 0x0000003300157308 */ /* 0x0003f00000002400 */
[----:B------:R-:W4:Y:S01]  /*2540*/  MUFU.TANH R45, R45 ;  /* 0x0000002d002d7308 */ /* 0x000f220000002400 */
[----:B-1----:R-:W-:-:S02]  /*2550*/  FSEL R51, R36, -INF , P5 ;  /* 0xff80000024337808 */ /* 0x002fc40002800000 */
[----:B------:R-:W-:Y:S02]  /*2560*/  ISETP.GT.AND P5, PT, R38, 0x29, PT ;  /* 0x000000292600780c */ /* 0x000fe40003fa4270 */
[----:B------:R-:W-:Y:S02]  /*2570*/  FMNMX.FTZ R25, R51, R24, !PT ;  /* 0x0000001833197209 */ /* 0x000fe40007810000 */
[----:B--2---:R-:W-:Y:S01]  /*2580*/  FSEL R15, R15, -INF , P5 ;  /* 0xff8000000f0f7808 */ /* 0x004fe20002800000 */
[----:B------:R1:W2:Y:S08]  /*2590*/  MUFU.TANH R26, R58 ;  /* 0x0000003a001a7308 */ /* 0x0002b00000002400 */
[----:B------:R-:W5:Y:S01]  /*25a0*/  MUFU.TANH R48, R48 ;  /* 0x0000003000307308 */ /* 0x000f620000002400 */
[----:B-1----:R-:W-:-:S02]  /*25b0*/  FSEL R58, R37, -INF , P1 ;  /* 0xff800000253a7808 */ /* 0x002fc40000800000 */
[----:B------:R-:W-:Y:S02]  /*25c0*/  ISETP.GT.AND P1, PT, R38, 0x30, PT ;  /* 0x000000302600780c */ /* 0x000fe40003f24270 */
[----:B------:R-:W-:Y:S02]  /*25d0*/  FMNMX.FTZ R24, R58, R25, !PT ;  /* 0x000000193a187209 */ /* 0x000fe40007810000 */
[----:B----4-:R-:W-:Y:S01]  /*25e0*/  FSEL R88, R45, -INF , P5 ;  /* 0xff8000002d587808 */ /* 0x010fe20002800000 */
[----:B------:R1:W4:Y:S01]  /*25f0*/  MUFU.TANH R27, R59 ;  /* 0x0000003b001b7308 */ /* 0x0003220000002400 */
[----:B------:R-:W-:Y:S02]  /*2600*/  ISETP.GT.AND P5, PT, R38, 0x40, PT ;  /* 0x000000402600780c */ /* 0x000fe40003fa4270 */
[----:B------:R-:W-:Y:S02]  /*2610*/  FSEL R20, R20, -INF , P1 ;  /* 0xff80000014147808 */ /* 0x000fe40000800000 */
[----:B--2---:R-:W-:-:S03]  /*2620*/  FSEL R26, R26, -INF , P5 ;  /* 0xff8000001a1a7808 */ /* 0x004fc60002800000 */
[----:B------:R-:W2:Y:S01]  /*2630*/  MUFU.TANH R49, R49 ;  /* 0x0000003100317308 */ /* 0x000ea20000002400 */
[----:B-1----:R-:W-:Y:S02]  /*2640*/  FSEL R59, R40, -INF , P2 ;  /* 0xff800000283b7808 */ /* 0x002fe40001000000 */
[----:B------:R-:W-:Y:S02]  /*2650*/  ISETP.GT.AND P2, PT, R38, 0x31, PT ;  /* 0x000000312600780c */ /* 0x000fe40003f44270 */
[----:B------:R-:W-:Y:S02]  /*2660*/  FMNMX.FTZ R25, R59, R24, !PT ;  /* 0x000000183b197209 */ /* 0x000fe40007810000 */
[----:B-----5:R-:W-:Y:S01]  /*2670*/  FSEL R48, R48, -INF , P1 ;  /* 0xff80000030307808 */ /* 0x020fe20000800000 */
[----:B------:R1:W-:Y:S01]  /*2680*/  MUFU.TANH R30, R66 ;  /* 0x00000042001e7308 */ /* 0x0003e20000002400 */
[----:B------:R-:W-:Y:S02]  /*2690*/  ISETP.GT.AND P1, PT, R38, 0x41, PT ;  /* 0x000000412600780c */ /* 0x000fe40003f24270 */
[----:B------:R-:W-:-:S02]  /*26a0*/  FSEL R21, R21, -INF , P2 ;  /* 0xff80000015157808 */ /* 0x000fc40001000000 */
[----:B----4-:R-:W-:-:S03]  /*26b0*/  FSEL R27, R27, -INF , P1 ;  /* 0xff8000001b1b7808 */ /* 0x010fc60000800000 */
[----:B------:R-:W4:Y:S01]  /*26c0*/  MUFU.TANH R52, R52 ;  /* 0x0000003400347308 */ /* 0x000f220000002400 */
[----:B-1----:R-:W-:Y:S01]  /*26d0*/  FSEL R66, R41, -INF , P3 ;  /* 0xff80000029427808 */ /* 0x002fe20001800000 */
[----:B------:R-:W-:Y:S01]  /*26e0*/  IMAD.U32 R41, RZ, RZ, UR10 ;  /* 0x0000000aff297e24 */ /* 0x000fe2000f8e00ff */
[----:B------:R-:W-:Y:S02]  /*26f0*/  ISETP.GT.AND P3, PT, R38, 0x38, PT ;  /* 0x000000382600780c */ /* 0x000fe40003f64270 */
[----:B------:R-:W-:Y:S02]  /*2700*/  FMNMX.FTZ R24, R66, R25, !PT ;  /* 0x0000001942187209 */ /* 0x000fe40007810000 */
[----:B--2---:R-:W-:Y:S01]  /*2710*/  FSEL R49, R49, -INF , P2 ;  /* 0xff80000031317808 */ /* 0x004fe20001000000 */
[----:B------:R1:W-:Y:S01]  /*2720*/  MUFU.TANH R31, R67 ;  /* 0x00000043001f7308 */ /* 0x0003e20000002400 */
[----:B------:R-:W-:-:S07]  /*2730*/  ISETP.GT.AND P2, PT, R38, 0x48, PT ;  /* 0x000000482600780c */ /* 0x000fce0003f44270 */
[----:B------:R-:W2:Y:S01]  /*2740*/  MUFU.TANH R53, R53 ;  /* 0x0000003500357308 */ /* 0x000ea20000002400 */
[----:B-1----:R-:W-:Y:S02]  /*2750*/  FSEL R67, R44, -INF , P4 ;  /* 0xff8000002c437808 */ /* 0x002fe40002000000 */
[----:B------:R-:W-:Y:S02]  /*2760*/  ISETP.GT.AND P4, PT, R38, 0x39, PT ;  /* 0x000000392600780c */ /* 0x000fe40003f84270 */
[----:B------:R-:W-:Y:S02]  /*2770*/  FMNMX.FTZ R25, R67, R24, !PT ;  /* 0x0000001843197209 */ /* 0x000fe40007810000 */
[----:B----4-:R-:W-:Y:S01]  /*2780*/  FSEL R52, R52, -INF , P3 ;  /* 0xff80000034347808 */ /* 0x010fe20001800000 */
[----:B------:R-:W1:Y:S01]  /*2790*/  MUFU.TANH R56, R56 ;  /* 0x0000003800387308 */ /* 0x000e620000002400 */
[----:B------:R-:W-:-:S04]  /*27a0*/  FMNMX.FTZ R29, R88, R25, !PT ;  /* 0x00000019581d7209 */ /* 0x000fc80007810000 */
[----:B------:R-:W-:-:S03]  /*27b0*/  FMNMX.FTZ R28, R48, R29, !PT ;  /* 0x0000001d301c7209 */ /* 0x000fc60007810000 */
[----:B------:R-:W4:Y:S01]  /*27c0*/  MUFU.TANH R57, R57 ;  /* 0x0000003900397308 */ /* 0x000f220000002400 */
[----:B------:R-:W-:Y:S02]  /*27d0*/  FMNMX.FTZ R29, R49, R28, !PT ;  /* 0x0000001c311d7209 */ /* 0x000fe40007810000 */
[----:B--2---:R-:W-:Y:S02]  /*27e0*/  FSEL R53, R53, -INF , P4 ;  /* 0xff80000035357808 */ /* 0x004fe40002000000 */
[----:B------:R-:W-:-:S03]  /*27f0*/  FMNMX.FTZ R28, R52, R29, !PT ;  /* 0x0000001d341c7209 */ /* 0x000fc60007810000 */
[----:B------:R-:W2:Y:S01]  /*2800*/  MUFU.TANH R54, R54 ;  /* 0x0000003600367308 */ /* 0x000ea20000002400 */
[----:B-1----:R-:W-:Y:S02]  /*2810*/  FSEL R56, R56, -INF , P5 ;  /* 0xff80000038387808 */ /* 0x002fe40002800000 */
[----:B------:R-:W-:Y:S02]  /*2820*/  FMNMX.FTZ R29, R53, R28, !PT ;  /* 0x0000001c351d7209 */ /* 0x000fe40007810000 */
[----:B------:R-:W-:Y:S02]  /*2830*/  ISETP.GT.AND P5, PT, R38, 0x51, PT ;  /* 0x000000512600780c */ /* 0x000fe40003fa4270 */
[----:B------:R-:W-:Y:S01]  /*2840*/  FMNMX.FTZ R32, R56, R29, !PT ;  /* 0x0000001d38207209 */ /* 0x000fe20007810000 */
[----:B------:R-:W1:Y:S01]  /*2850*/  MUFU.TANH R60, R60 ;  /* 0x0000003c003c7308 */ /* 0x000e620000002400 */
[----:B----4-:R-:W-:Y:S02]  /*2860*/  FSEL R57, R57, -INF , P1 ;  /* 0xff80000039397808 */ /* 0x010fe40000800000 */
[----:B------:R-:W-:-:S02]  /*2870*/  ISETP.GT.AND P1, PT, R38, 0x58, PT ;  /* 0x000000582600780c */ /* 0x000fc40003f24270 */
[----:B------:R-:W-:Y:S02]  /*2880*/  FMNMX.FTZ R33, R57, R32, !PT ;  /* 0x0000002039217209 */ /* 0x000fe40007810000 */
[----:B------:R-:W-:Y:S01]  /*2890*/  FSEL R31, R31, -INF , P5 ;  /* 0xff8000001f1f7808 */ /* 0x000fe20002800000 */
[----:B------:R-:W4:Y:S01]  /*28a0*/  MUFU.TANH R55, R55 ;  /* 0x0000003700377308 */ /* 0x000f220000002400 */
[----:B--2---:R-:W-:Y:S02]  /*28b0*/  FSEL R24, R54, -INF , P3 ;  /* 0xff80000036187808 */ /* 0x004fe40001800000 */
[----:B------:R-:W-:-:S05]  /*28c0*/  ISETP.GT.AND P3, PT, R38, 0x49, PT ;  /* 0x000000492600780c */ /* 0x000fca0003f64270 */
[----:B------:R-:W2:Y:S01]  /*28d0*/  MUFU.TANH R61, R61 ;  /* 0x0000003d003d7308 */ /* 0x000ea20000002400 */
[----:B-1----:R-:W-:-:S04]  /*28e0*/  FSEL R60, R60, -INF , P2 ;  /* 0xff8000003c3c7808 */ /* 0x002fc80001000000 */
[----:B------:R-:W-:-:S03]  /*28f0*/  FMNMX.FTZ R32, R60, R33, !PT ;  /* 0x000000213c207209 */ /* 0x000fc60007810000 */
[----:B------:R-:W1:Y:S01]  /*2900*/  MUFU.TANH R64, R64 ;  /* 0x0000004000407308 */ /* 0x000e620000002400 */
[----:B----4-:R-:W-:Y:S02]  /*2910*/  FSEL R25, R55, -INF , P4 ;  /* 0xff80000037197808 */ /* 0x010fe40002000000 */
[----:B------:R-:W-:-:S04]  /*2920*/  ISETP.GT.AND P4, PT, R38, 0x50, PT ;  /* 0x000000502600780c */ /* 0x000fc80003f84270 */
[----:B------:R-:W-:Y:S01]  /*2930*/  FSEL R30, R30, -INF , P4 ;  /* 0xff8000001e1e7808 */ /* 0x000fe20002000000 */
[----:B------:R-:W4:Y:S01]  /*2940*/  MUFU.TANH R65, R65 ;  /* 0x0000004100417308 */ /* 0x000f220000002400 */
[----:B--2---:R-:W-:-:S04]  /*2950*/  FSEL R61, R61, -INF , P3 ;  /* 0xff8000003d3d7808 */ /* 0x004fc80001800000 */
[----:B------:R-:W-:-:S03]  /*2960*/  FMNMX.FTZ R33, R61, R32, !PT ;  /* 0x000000203d217209 */ /* 0x000fc60007810000 */
[----:B------:R-:W2:Y:S01]  /*2970*/  MUFU.TANH R62, R62 ;  /* 0x0000003e003e7308 */ /* 0x000ea20000002400 */
[----:B-1----:R-:W-:Y:S02]  /*2980*/  FSEL R64, R64, -INF , P4 ;  /* 0xff80000040407808 */ /* 0x002fe40002000000 */
[----:B------:R-:W-:Y:S02]  /*2990*/  ISETP.GT.AND P4, PT, R38, 0x61, PT ;  /* 0x000000612600780c */ /* 0x000fe40003f84270 */
[----:B------:R-:W-:-:S03]  /*29a0*/  FMNMX.FTZ R32, R64, R33, !PT ;  /* 0x0000002140207209 */ /* 0x000fc60007810000 */
[----:B------:R-:W1:Y:S01]  /*29b0*/  MUFU.TANH R68, R68 ;  /* 0x0000004400447308 */ /* 0x000e620000002400 */
[----:B----4-:R-:W-:Y:S02]  /*29c0*/  FSEL R65, R65, -INF , P5 ;  /* 0xff80000041417808 */ /* 0x010fe40002800000 */
[----:B------:R-:W-:Y:S02]  /*29d0*/  ISETP.GT.AND P5, PT, R38, 0x68, PT ;  /* 0x000000682600780c */ /* 0x000fe40003fa4270 */
[----:B------:R-:W-:-:S03]  /*29e0*/  FMNMX.FTZ R33, R65, R32, !PT ;  /* 0x0000002041217209 */ /* 0x000fc60007810000 */
[----:B------:R-:W4:Y:S01]  /*29f0*/  MUFU.TANH R63, R63 ;  /* 0x0000003f003f7308 */ /* 0x000f220000002400 */
[----:B--2---:R-:W-:Y:S02]  /*2a00*/  FSEL R28, R62, -INF , P2 ;  /* 0xff8000003e1c7808 */ /* 0x004fe40001000000 */
[----:B------:R-:W-:-:S05]  /*2a10*/  ISETP.GT.AND P2, PT, R38, 0x59, PT ;  /* 0x000000592600780c */ /* 0x000fca0003f44270 */
[----:B------:R-:W2:Y:S01]  /*2a20*/  MUFU.TANH R69, R69 ;  /* 0x0000004500457308 */ /* 0x000ea20000002400 */
[----:B-1----:R-:W-:-:S04]  /*2a30*/  FSEL R68, R68, -INF , P1 ;  /* 0xff80000044447808 */ /* 0x002fc80000800000 */
[----:B------:R-:W-:-:S03]  /*2a40*/  FMNMX.FTZ R40, R68, R33, !PT ;  /* 0x0000002144287209 */ /* 0x000fc60007810000 */
[----:B------:R-:W1:Y:S01]  /*2a50*/  MUFU.TANH R72, R72 ;  /* 0x0000004800487308 */ /* 0x000e620000002400 */
[----:B----4-:R-:W-:Y:S01]  /*2a60*/  FSEL R29, R63, -INF , P3 ;  /* 0xff8000003f1d7808 */ /* 0x010fe20001800000 */
[----:B------:R-:W-:Y:S01]  /*2a70*/  IMAD.MOV.U32 R63, RZ, RZ, R151 ;  /* 0x000000ffff3f7224 */ /* 0x000fe200078e0097 */
[----:B------:R-:W-:-:S05]  /*2a80*/  ISETP.GT.AND P3, PT, R38, 0x60, PT ;  /* 0x000000602600780c */ /* 0x000fca0003f64270 */
[----:B------:R-:W4:Y:S01]  /*2a90*/  MUFU.TANH R73, R73 ;  /* 0x0000004900497308 */ /* 0x000f220000002400 */
[----:B--2---:R-:W-:-:S04]  /*2aa0*/  FSEL R69, R69, -INF , P2 ;  /* 0xff80000045457808 */ /* 0x004fc80001000000 */
[----:B------:R-:W-:-:S03]  /*2ab0*/  FMNMX.FTZ R33, R69, R40, !PT ;  /* 0x0000002845217209 */ /* 0x000fc60007810000 */
[----:B------:R-:W2:Y:S01]  /*2ac0*/  MUFU.TANH R70, R70 ;  /* 0x0000004600467308 */ /* 0x000ea20000002400 */
[----:B-1----:R-:W-:-:S04]  /*2ad0*/  FSEL R72, R72, -INF , P3 ;  /* 0xff80000048487808 */ /* 0x002fc80001800000 */
[----:B------:R-:W-:-:S03]  /*2ae0*/  FMNMX.FTZ R40, R72, R33, !PT ;  /* 0x0000002148287209 */ /* 0x000fc60007810000 */
[----:B------:R-:W1:Y:S01]  /*2af0*/  MUFU.TANH R76, R76 ;  /* 0x0000004c004c7308 */ /* 0x000e620000002400 */
[----:B----4-:R-:W-:-:S04]  /*2b00*/  FSEL R73, R73, -INF , P4 ;  /* 0xff80000049497808 */ /* 0x010fc80002000000 */
[----:B------:R-:W-:-:S03]  /*2b10*/  FMNMX.FTZ R37, R73, R40, !PT ;  /* 0x0000002849257209 */ /* 0x000fc60007810000 */
[----:B------:R-:W4:Y:S01]  /*2b20*/  MUFU.TANH R71, R71 ;  /* 0x0000004700477308 */ /* 0x000f220000002400 */
[----:B--2---:R-:W-:Y:S01]  /*2b30*/  FSEL R32, R70, -INF , P1 ;  /* 0xff80000046207808 */ /* 0x004fe20000800000 */
[----:B------:R-:W-:Y:S01]  /*2b40*/  IMAD.MOV.U32 R70, RZ, RZ, R151 ;  /* 0x000000ffff467224 */ /* 0x000fe200078e0097 */
[----:B------:R-:W-:-:S05]  /*2b50*/  ISETP.GT.AND P1, PT, R38, 0x69, PT ;  /* 0x000000692600780c */ /* 0x000fca0003f24270 */
[----:B------:R-:W2:Y:S01]  /*2b60*/  MUFU.TANH R77, R77 ;  /* 0x0000004d004d7308 */ /* 0x000ea20000002400 */
[----:B-1----:R-:W-:-:S04]  /*2b70*/  FSEL R76, R76, -INF , P5 ;  /* 0xff8000004c4c7808 */ /* 0x002fc80002800000 */
[----:B------:R-:W-:-:S03]  /*2b80*/  FMNMX.FTZ R40, R76, R37, !PT ;  /* 0x000000254c287209 */ /* 0x000fc60007810000 */
[----:B------:R1:W5:Y:S01]  /*2b90*/  MUFU.TANH R34, R74 ;  /* 0x0000004a00227308 */ /* 0x0003620000002400 */
[----:B----4-:R-:W-:Y:S01]  /*2ba0*/  FSEL R33, R71, -INF , P2 ;  /* 0xff80000047217808 */ /* 0x010fe20001000000 */
[----:B------:R-:W-:Y:S01]  /*2bb0*/  IMAD.MOV.U32 R71, RZ, RZ, R151 ;  /* 0x000000ffff477224 */ /* 0x000fe200078e0097 */
[----:B------:R-:W-:-:S05]  /*2bc0*/  ISETP.GT.AND P2, PT, R38, 0x70, PT ;  /* 0x000000702600780c */ /* 0x000fca0003f44270 */
[----:B------:R-:W4:Y:S01]  /*2bd0*/  MUFU.TANH R80, R80 ;  /* 0x0000005000507308 */ /* 0x000f220000002400 */
[----:B--2---:R-:W-:Y:S01]  /*2be0*/  FSEL R77, R77, -INF , P1 ;  /* 0xff8000004d4d7808 */ /* 0x004fe20000800000 */
[----:B-1----:R-:W-:-:S03]  /*2bf0*/  IMAD.MOV.U32 R74, RZ, RZ, R151 ;  /* 0x000000ffff4a7224 */ /* 0x002fc600078e0097 */
[----:B------:R-:W-:-:S03]  /*2c00*/  FMNMX.FTZ R37, R77, R40, !PT ;  /* 0x000000284d257209 */ /* 0x000fc60007810000 */
[----:B------:R1:W2:Y:S01]  /*2c10*/  MUFU.TANH R35, R75 ;  /* 0x0000004b00237308 */ /* 0x0002a20000002400 */
[----:B-----5:R-:W-:Y:S02]  /*2c20*/  FSEL R34, R34, -INF , P3 ;  /* 0xff80000022227808 */ /* 0x020fe40001800000 */
[----:B------:R-:W-:-:S05]  /*2c30*/  ISETP.GT.AND P3, PT, R38, 0x71, PT ;  /* 0x000000712600780c */ /* 0x000fca0003f64270 */
[----:B------:R-:W5:Y:S01]  /*2c40*/  MUFU.TANH R81, R81 ;  /* 0x0000005100517308 */ /* 0x000f620000002400 */
[----:B----4-:R-:W-:Y:S01]  /*2c50*/  FSEL R80, R80, -INF , P2 ;  /* 0xff80000050507808 */ /* 0x010fe20001000000 */
[----:B-1----:R-:W-:-:S03]  /*2c60*/  IMAD.MOV.U32 R75, RZ, RZ, R151 ;  /* 0x000000ffff4b7224 */ /* 0x002fc600078e0097 */
[----:B------:R-:W-:-:S03]  /*2c70*/  FMNMX.FTZ R40, R80, R37, !PT ;  /* 0x0000002550287209 */ /* 0x000fc60007810000 */
[----:B------:R1:W4:Y:S01]  /*2c80*/  MUFU.TANH R36, R78 ;  /* 0x0000004e00247308 */ /* 0x0003220000002400 */
[----:B--2---:R-:W-:Y:S02]  /*2c90*/  FSEL R35, R35, -INF , P4 ;  /* 0xff80000023237808 */ /* 0x004fe40002000000 */
[----:B------:R-:W-:-:S05]  /*2ca0*/  ISETP.GT.AND P4, PT, R38, 0x78, PT ;  /* 0x000000782600780c */ /* 0x000fca0003f84270 */
[----:B------:R-:W2:Y:S01]  /*2cb0*/  MUFU.TANH R84, R84 ;  /* 0x0000005400547308 */ /* 0x000ea20000002400 */
[----:B-----5:R-:W-:Y:S01]  /*2cc0*/  FSEL R81, R81, -INF , P3 ;  /* 0xff80000051517808 */ /* 0x020fe20001800000 */
[----:B-1----:R-:W-:-:S03]  /*2cd0*/  IMAD.MOV.U32 R78, RZ, RZ, R151 ;  /* 0x000000ffff4e7224 */ /* 0x002fc600078e0097 */
[----:B------:R-:W-:-:S03]  /*2ce0*/  FMNMX.FTZ R37, R81, R40, !PT ;  /* 0x0000002851257209 */ /* 0x000fc60007810000 */
[----:B------:R-:W1:Y:S01]  /*2cf0*/  MUFU.TANH R85, R85 ;  /* 0x0000005500557308 */ /* 0x000e620000002400 */
[----:B----4-:R-:W-:Y:S02]  /*2d00*/  FSEL R36, R36, -INF , P5 ;  /* 0xff80000024247808 */ /* 0x010fe40002800000 */
        /* <DEDUP_REMOVED lines=8> */
[----:B----4-:R-:W-:Y:S01]  /*2d90*/  FSEL R79, R79, -INF , P1 ;  /* 0xff8000004f4f7808 */ /* 0x010fe20000800000 */
[----:B------:R-:W4:Y:S06]  /*2da0*/  SHFL.BFLY PT, R37, R38, 0x2, 0x1f ;  /* 0x0c401f0026257f89 */ /* 0x000f2c00000e0000 */
[----:B------:R-:W5:Y:S01]  /*2db0*/  MUFU.TANH R86, R86 ;  /* 0x0000005600567308 */ /* 0x000f620000002400 */
[----:B--2---:R-:W-:-:S07]  /*2dc0*/  FSEL R82, R82, -INF , P2 ;  /* 0xff80000052527808 */ /* 0x004fce0001000000 */
[----:B------:R-:W2:Y:S01]  /*2dd0*/  MUFU.TANH R87, R87 ;  /* 0x0000005700577308 */ /* 0x000ea20000002400 */
[----:B-1----:R-:W-:Y:S02]  /*2de0*/  FSEL R83, R83, -INF , P3 ;  /* 0xff80000053537808 */ /* 0x002fe40001800000 */
[----:B-----5:R-:W-:Y:S02]  /*2df0*/  FSEL R86, R86, -INF , P4 ;  /* 0xff80000056567808 */ /* 0x020fe40002000000 */
[----:B----4-:R-:W-:-:S05]  /*2e00*/  FMNMX.FTZ R37, R38, R37, !PT ;  /* 0x0000002526257209 */ /* 0x010fca0007810000 */
[----:B------:R-:W1:Y:S01]  /*2e10*/  SHFL.BFLY PT, R192, R37, 0x1, 0x1f ;  /* 0x0c201f0025c07f89 */ /* 0x000e6200000e0000 */
[----:B--2---:R-:W-:Y:S02]  /*2e20*/  FSEL R87, R87, -INF , P5 ;  /* 0xff80000057577808 */ /* 0x004fe40002800000 */
[----:B-1----:R-:W-:-:S04]  /*2e30*/  FMNMX.FTZ R192, R37, R192, !PT ;  /* 0x000000c025c07209 */ /* 0x002fc80007810000 */
[C---:B------:R-:W-:Y:S01]  /*2e40*/  FSETP.NEU.FTZ.AND P6, PT, R192.reuse, -INF , PT ;  /* 0xff800000c000780b */ /* 0x040fe20003fdd000 */
[----:B------:R-:W-:-:S01]  /*2e50*/  FFMA.FTZ R40, R192, R41, -8 ;  /* 0xc1000000c0287423 */ /* 0x000fc20000010029 */
[----:B------:R-:W-:-:S04]  /*2e60*/  FMNMX.FTZ R41, R4, R5, !PT ;  /* 0x0000000504297209 */ /* 0x000fc80007810000 */
[----:B------:R-:W-:Y:S02]  /*2e70*/  FSEL R54, R40, RZ, P6 ;  /* 0x000000ff28367208 */ /* 0x000fe40003000000 */
[----:B------:R-:W-:Y:S02]  /*2e80*/  FMNMX.FTZ R40, R6, R41, !PT ;  /* 0x0000002906287209 */ /* 0x000fe40007810000 */
[----:B---3--:R-:W-:Y:S01]  /*2e90*/  LOP3.LUT P6, RZ, R89, 0x7f, RZ, 0xc0, !PT ;  /* 0x0000007f59ff7812 */ /* 0x008fe200078cc0ff */
[----:B------:R-:W-:-:S01]  /*2ea0*/  FFMA.FTZ R37, R39, UR10, -R54 ;  /* 0x0000000a27257c23 */ /* 0x000fc20008010836 */
[----:B------:R-:W-:Y:S01]  /*2eb0*/  FMNMX.FTZ R41, R7, R40, !PT ;  /* 0x0000002807297209 */ /* 0x000fe20007810000 */
[----:B------:R-:W-:-:S01]  /*2ec0*/  FFMA.FTZ R39, R43, UR10, -R54 ;  /* 0x0000000a2b277c23 */ /* 0x000fc20008010836 */
[--C-:B------:R-:W-:Y:S01]  /*2ed0*/  FFMA.FTZ R50, R50, UR10, -R54.reuse ;  /* 0x0000000a32327c23 */ /* 0x100fe20008010836 */
        /* <DEDUP_REMOVED lines=11> */
[----:B------:R1:W-:Y:S01]  /*2f90*/  MUFU.EX2 R41, R50 ;  /* 0x0000003200297308 */ /* 0x0003e20000000800 */
        /* <DEDUP_REMOVED lines=15> */
[----:B------:R-:W-:Y:S01]  /*3090*/  MUFU.EX2 R58, R52 ;  /* 0x00000034003a7308 */ /* 0x000fe20000000800 */
[----:B------:R-:W-:-:S01]  /*30a0*/  FFMA.FTZ R72, R72, UR10, -R54 ;  /* 0x0000000a48487c23 */ /* 0x000fc20008010836 */
[----:B------:R-:W-:Y:S01]  /*30b0*/  FMNMX.FTZ R45, R15, R44, !PT ;  /* 0x0000002c0f2d7209 */ /* 0x000fe20007810000 */
[----:B------:R-:W-:-:S01]  /*30c0*/  FFMA.FTZ R44, R59, UR10, -R54 ;  /* 0x0000000a3b2c7c23 */ /* 0x000fc20008010836 */
[--C-:B------:R-:W-:Y:S01]  /*30d0*/  FFMA.FTZ R73, R73, UR10, -R54.reuse ;  /* 0x0000000a49497c23 */ /* 0x100fe20008010836 */
[----:B------:R-:W-:-:S01]  /*30e0*/  FFMA.FTZ R76, R76, UR10, -R54 ;  /* 0x0000000a4c4c7c23 */ /* 0x000fc20008010836 */
[----:B-1----:R-:W-:Y:S01]  /*30f0*/  FMNMX.FTZ R50, R20, R45, !PT ;  /* 0x0000002d14327209 */ /* 0x002fe20007810000 */
[----:B------:R-:W-:-:S01]  /*3100*/  FFMA.FTZ R77, R77, UR10, -R54 ;  /* 0x0000000a4d4d7c23 */ /* 0x000fc20008010836 */
[----:B------:R-:W-:Y:S01]  /*3110*/  MUFU.EX2 R37, R37 ;  /* 0x0000002500257308 */ /* 0x000fe20000000800 */
[----:B------:R-:W-:-:S01]  /*3120*/  FFMA.FTZ R81, R81, UR10, -R54 ;  /* 0x0000000a51517c23 */ /* 0x000fc20008010836 */
[----:B------:R-:W-:Y:S01]  /*3130*/  FMNMX.FTZ R45, R21, R50, !PT ;  /* 0x00000032152d7209 */ /* 0x000fe20007810000 */
[----:B------:R-:W-:-:S01]  /*3140*/  FFMA.FTZ R84, R84, UR10, -R54 ;  /* 0x0000000a54547c23 */ /* 0x000fc20008010836 */
[----:B------:R-:W-:-:S02]  /*3150*/  @!P6 VIADD R3, R3, 0x38840 ;  /* 0x000388400303e836 */ /* 0x000fc40000000000 */
[----:B------:R-:W-:Y:S01]  /*3160*/  FMNMX.FTZ R50, R24, R45, !PT ;  /* 0x0000002d18327209 */ /* 0x000fe20007810000 */
[----:B------:R-:W-:Y:S01]  /*3170*/  IMAD.MOV.U32 R89, RZ, RZ, R151 ;  /* 0x000000ffff597224 */ /* 0x000fe200078e0097 */
[----:B------:R-:W-:Y:S01]  /*3180*/  MUFU.EX2 R38, R38 ;  /* 0x0000002600267308 */ /* 0x000fe20000000800 */
[----:B------:R-:W-:Y:S02]  /*3190*/  @!P6 PRMT R3, RZ, 0x654, R3 ;  /* 0x00000654ff03e816 */ /* 0x000fe40000000003 */
[----:B------:R-:W-:Y:S02]  /*31a0*/  FMNMX.FTZ R47, R25, R50, !PT ;  /* 0x00000032192f7209 */ /* 0x000fe40007810000 */
[----:B------:R1:W-:Y:S02]  /*31b0*/  @!P6 SYNCS.ARRIVE.TRANS64.RED.A1T0 RZ, [R3+URZ], RZ ;  /* 0x000000ff03ffe9a7 */ /* 0x0003e4000810043f */
[----:B------:R-:W-:Y:S01]  /*31c0*/  FMNMX.FTZ R50, R26, R47, !PT ;  /* 0x0000002f1a327209 */ /* 0x000fe20007810000 */
[----:B------:R-:W-:Y:S03]  /*31d0*/  MUFU.EX2 R39, R39 ;  /* 0x0000002700277308 */ /* 0x000fe60000000800 */
[----:B------:R-:W-:-:S04]  /*31e0*/  FMNMX.FTZ R47, R27, R50, !PT ;  /* 0x000000321b2f7209 */ /* 0x000fc80007810000 */
[----:B------:R-:W-:Y:S01]  /*31f0*/  FMNMX.FTZ R50, R28, R47, !PT ;  /* 0x0000002f1c327209 */ /* 0x000fe20007810000 */
[----:B------:R-:W3:Y:S03]  /*3200*/  MUFU.EX2 R42, R42 ;  /* 0x0000002a002a7308 */ /* 0x000ee60000000800 */
[----:B------:R-:W-:-:S04]  /*3210*/  FMNMX.FTZ R47, R29, R50, !PT ;  /* 0x000000321d2f7209 */ /* 0x000fc80007810000 */
[----:B------:R-:W-:Y:S01]  /*3220*/  FMNMX.FTZ R48, R30, R47, !PT ;  /* 0x0000002f1e307209 */ /* 0x000fe20007810000 */
[----:B------:R-:W-:Y:S03]  /*3230*/  MUFU.EX2 R40, R40 ;  /* 0x0000002800287308 */ /* 0x000fe60000000800 */
[----:B--2---:R-:W-:Y:S01]  /*3240*/  FMNMX.FTZ R51, R31, R48, !PT ;  /* 0x000000301f337209 */ /* 0x004fe20007810000 */
[----:B------:R-:W-:-:S03]  /*3250*/  FFMA.FTZ R48, R49, UR10, -R54 ;  /* 0x0000000a31307c23 */ /* 0x000fc60008010836 */
[----:B------:R-:W-:Y:S01]  /*3260*/  FMNMX.FTZ R50, R32, R51, !PT ;  /* 0x0000003320327209 */ /* 0x000fe20007810000 */
[----:B------:R-:W-:Y:S01]  /*3270*/  MUFU.EX2 R47, R55 ;  /* 0x00000037002f7308 */ /* 0x000fe20000000800 */
[----:B---3--:R-:W-:Y:S02]  /*3280*/  F2FP.SATFINITE.E4M3.F32.PACK_AB_MERGE_C R228, R42, R39, RZ ;  /* 0x000000272ae4723e */ /* 0x008fe400048070ff */
[----:B------:R-:W-:Y:S02]  /*3290*/  FMNMX.FTZ R49, R33, R50, !PT ;  /* 0x0000003221317209 */ /* 0x000fe40007810000 */
[----:B------:R-:W-:Y:S02]  /*32a0*/  F2FP.SATFINITE.E4M3.F32.PACK_AB_MERGE_C R228, R38, R37, R228 ;  /* 0x0000002526e4723e */ /* 0x000fe400048070e4 */
[----:B------:R-:W-:Y:S01]  /*32b0*/  FMNMX.FTZ R50, R34, R49, !PT ;  /* 0x0000003122327209 */ /* 0x000fe20007810000 */
[----:B------:R2:W-:Y:S03]  /*32c0*/  MUFU.EX2 R55, R53 ;  /* 0x0000003500377308 */ /* 0x0005e60000000800 */
[----:B------:R-:W-:-:S04]  /*32d0*/  FMNMX.FTZ R49, R35, R50, !PT ;  /* 0x0000003223317209 */ /* 0x000fc80007810000 */
[----:B------:R-:W-:Y:S01]  /*32e0*/  FMNMX.FTZ R50, R36, R49, !PT ;  /* 0x0000003124327209 */ /* 0x000fe20007810000 */
[----:B------:R-:W-:Y:S03]  /*32f0*/  MUFU.EX2 R62, R57 ;  /* 0x00000039003e7308 */ /* 0x000fe60000000800 */
[----:B------:R-:W-:-:S04]  /*3300*/  FMNMX.FTZ R49, R79, R50, !PT ;  /* 0x000000324f317209 */ /* 0x000fc80007810000 */
[----:B------:R-:W-:Y:S01]  /*3310*/  FMNMX.FTZ R50, R82, R49, !PT ;  /* 0x0000003152327209 */ /* 0x000fe20007810000 */
[----:B------:R-:W3:Y:S03]  /*3320*/  MUFU.EX2 R46, R46 ;  /* 0x0000002e002e7308 */ /* 0x000ee60000000800 */
[----:B------:R-:W-:-:S04]  /*3330*/  FMNMX.FTZ R51, R83, R50, !PT ;  /* 0x0000003253337209 */ /* 0x000fc80007810000 */
[----:B------:R-:W-:Y:S01]  /*3340*/  FMNMX.FTZ R50, R86, R51, !PT ;  /* 0x0000003356327209 */ /* 0x000fe20007810000 */
[----:B------:R-:W-:-:S01]  /*3350*/  FFMA.FTZ R51, R64, UR10, -R54 ;  /* 0x0000000a40337c23 */ /* 0x000fc20008010836 */
[----:B------:R-:W-:Y:S02]  /*3360*/  MUFU.EX2 R44, R44 ;  /* 0x0000002c002c7308 */ /* 0x000fe40000000800 */
[----:B------:R-:W-:-:S05]  /*3370*/  FMNMX.FTZ R50, R87, R50, !PT ;  /* 0x0000003257327209 */ /* 0x000fca0007810000 */
[----:B--2---:R-:W2:Y:S01]  /*3380*/  SHFL.BFLY PT, R53, R50, 0x2, 0x1f ;  /* 0x0c401f0032357f89 */ /* 0x004ea200000e0000 */
[----:B------:R4:W-:Y:S01]  /*3390*/  MUFU.EX2 R45, R66 ;  /* 0x00000042002d7308 */ /* 0x0009e20000000800 */
[----:B---3--:R-:W-:-:S04]  /*33a0*/  F2FP.SATFINITE.E4M3.F32.PACK_AB_MERGE_C R230, R46, R43, RZ ;  /* 0x0000002b2ee6723e */ /* 0x008fc800048070ff */
[----:B------:R-:W-:-:S03]  /*33b0*/  F2FP.SATFINITE.E4M3.F32.PACK_AB_MERGE_C R230, R41, R40, R230 ;  /* 0x0000002829e6723e */ /* 0x000fc600048070e6 */
[----:B------:R-:W-:Y:S01]  /*33c0*/  MUFU.EX2 R67, R67 ;  /* 0x0000004300437308 */ /* 0x000fe20000000800 */
[----:B----4-:R-:W-:-:S07]  /*33d0*/  IMAD.MOV.U32 R66, RZ, RZ, R151 ;  /* 0x000000ffff427224 */ /* 0x010fce00078e0097 */
[----:B------:R-:W-:Y:S01]  /*33e0*/  MUFU.EX2 R88, R88 ;  /* 0x0000005800587308 */ /* 0x000fe20000000800 */
[----:B--2---:R-:W-:Y:S01]  /*33f0*/  FMNMX.FTZ R53, R50, R53, !PT ;  /* 0x0000003532357209 */ /* 0x004fe20007810000 */
[--C-:B------:R-:W-:Y:S01]  /*3400*/  FFMA.FTZ R50, R80, UR10, -R54.reuse ;  /* 0x0000000a50327c23 */ /* 0x100fe20008010836 */
[----:B------:R-:W-:-:S05]  /*3410*/  FFMA.FTZ R54, R85, UR10, -R54 ;  /* 0x0000000a55367c23 */ /* 0x000fca0008010836 */
[----:B------:R-:W-:Y:S01]  /*3420*/  MUFU.EX2 R48, R48 ;  /* 0x0000003000307308 */ /* 0x000fe20000000800 */
[--C-:B------:R-:W-:Y:S01]  /*3430*/  IMAD.MOV.U32 R85, RZ, RZ, R151.reuse ;  /* 0x000000ffff557224 */ /* 0x100fe200078e0097 */
[----:B------:R-:W2:Y:S01]  /*3440*/  SHFL.BFLY PT, R52, R53, 0x1, 0x1f ;  /* 0x0c201f0035347f89 */ /* 0x000ea200000e0000 */
[----:B------:R-:W-:-:S05]  /*3450*/  IMAD.MOV.U32 R80, RZ, RZ, R151 ;  /* 0x000000ffff507224 */ /* 0x000fca00078e0097 */
[----:B------:R-:W-:Y:S08]  /*3460*/  MUFU.EX2 R49, R56 ;  /* 0x0000003800317308 */ /* 0x000ff00000000800 */
[----:B------:R-:W-:Y:S08]  /*3470*/  MUFU.EX2 R60, R60 ;  /* 0x0000003c003c7308 */ /* 0x000ff00000000800 */
[----:B------:R-:W-:Y:S01]  /*3480*/  MUFU.EX2 R61, R61 ;  /* 0x0000003d003d7308 */ /* 0x000fe20000000800 */
[----:B--2---:R-:W-:Y:S01]  /*3490*/  FMNMX.FTZ R197, R53, R52, !PT ;  /* 0x0000003435c57209 */ /* 0x004fe20007810000 */
[----:B------:R-:W-:-:S03]  /*34a0*/  IMAD.U32 R52, RZ, RZ, UR10 ;  /* 0x0000000aff347e24 */ /* 0x000fc6000f8e00ff */
[C---:B------:R-:W-:Y:S01]  /*34b0*/  FSETP.NEU.FTZ.AND P1, PT, R197.reuse, -INF , PT ;  /* 0xff800000c500780b */ /* 0x040fe20003f3d000 */
[----:B------:R-:W-:-:S02]  /*34c0*/  FFMA.FTZ R52, R197, R52, -8 ;  /* 0xc1000000c5347423 */ /* 0x000fc40000010034 */
[----:B------:R2:W-:Y:S03]  /*34d0*/  MUFU.EX2 R53, R54 ;  /* 0x0000003600357308 */ /* 0x0005e60000000800 */
[----:B------:R-:W-:Y:S02]  /*34e0*/  FSEL R52, R52, RZ, P1 ;  /* 0x000000ff34347208 */ /* 0x000fe40000800000 */
[----:B------:R-:W-:-:S03]  /*34f0*/  PLOP3.LUT P1, PT, PT, PT, UP0, 0x80, 0x0 ;  /* 0x000000000000781c */ /* 0x000fc60003f2f008 */
[----:B------:R-:W-:Y:S01]  /*3500*/  MUFU.EX2 R51, R51 ;  /* 0x0000003300337308 */ /* 0x000fe20000000800 */
[----:B------:R-:W-:-:S01]  /*3510*/  FFMA.FTZ R4, R4, UR10, -R52 ;  /* 0x0000000a04047c23 */ /* 0x000fc20008010834 */
[--C-:B------:R-:W-:Y:S01]  /*3520*/  FFMA.FTZ R5, R5, UR10, -R52.reuse ;  /* 0x0000000a05057c23 */ /* 0x100fe20008010834 */
[----:B------:R-:W-:-:S01]  /*3530*/  FFMA.FTZ R6, R6, UR10, -R52 ;  /* 0x0000000a06067c23 */ /* 0x000fc20008010834 */
[--C-:B------:R-:W-:Y:S01]  /*3540*/  FFMA.FTZ R7, R7, UR10, -R52.reuse ;  /* 0x0000000a07077c23 */ /* 0x100fe20008010834 */
[----:B------:R-:W-:-:S01]  /*3550*/  FFMA.FTZ R8, R8, UR10, -R52 ;  /* 0x0000000a08087c23 */ /* 0x000fc20008010834 */
[--C-:B------:R-:W-:Y:S01]  /*3560*/  FFMA.FTZ R9, R9, UR10, -R52.reuse ;  /* 0x0000000a09097c23 */ /* 0x100fe20008010834 */
[----:B------:R-:W-:-:S01]  /*3570*/  FFMA.FTZ R10, R10, UR10, -R52 ;  /* 0x0000000a0a0a7c23 */ /* 0x000fc20008010834 */
[----:B------:R-:W-:Y:S01]  /*3580*/  MUFU.EX2 R4, R4 ;  /* 0x0000000400047308 */ /* 0x000fe20000000800 */
[----:B--2---:R-:W-:-:S01]  /*3590*/  FADD.FTZ R54, R37, R38 ;  /* 0x0000002625367221 */ /* 0x004fc20000010000 */
[--C-:B------:R-:W-:Y:S01]  /*35a0*/  FFMA.FTZ R11, R11, UR10, -R52.reuse ;  /* 0x0000000a0b0b7c23 */ /* 0x100fe20008010834 */
[----:B------:R-:W-:-:S01]  /*35b0*/  FFMA.FTZ R12, R12, UR10, -R52 ;  /* 0x0000000a0c0c7c23 */ /* 0x000fc20008010834 */
[----:B------:R-:W-:Y:S01]  /*35c0*/  FFMA.FTZ R13, R13, UR10, -R52 ;  /* 0x0000000a0d0d7c23 */ /* 0x000fe20008010834 */
[----:B------:R-:W-:-:S01]  /*35d0*/  FADD.FTZ R59, R39, R54 ;  /* 0x00000036273b7221 */ /* 0x000fc20000010000 */
[--C-:B------:R-:W-:Y:S01]  /*35e0*/  FFMA.FTZ R14, R14, UR10, -R52.reuse ;  /* 0x0000000a0e0e7c23 */ /* 0x100fe20008010834 */
[----:B------:R-:W-:-:S01]  /*35f0*/  FFMA.FTZ R15, R15, UR10, -R52 ;  /* 0x0000000a0f0f7c23 */ /* 0x000fc20008010834 */
[----:B------:R-:W2:Y:S01]  /*3600*/  MUFU.EX2 R5, R5 ;  /* 0x0000000500057308 */ /* 0x000ea20000000800 */
[----:B------:R-:W-:-:S01]  /*3610*/  FADD.FTZ R59, R42, R59 ;  /* 0x0000003b2a3b7221 */ /* 0x000fc20000010000 */
[--C-:B------:R-:W-:Y:S01]  /*3620*/  FFMA.FTZ R20, R20, UR10, -R52.reuse ;  /* 0x0000000a14147c23 */ /* 0x100fe20008010834 */
[----:B------:R-:W-:-:S01]  /*3630*/  FFMA.FTZ R21, R21, UR10, -R52 ;  /* 0x0000000a15157c23 */ /* 0x000fc20008010834 */
[--C-:B------:R-:W-:Y:S01]  /*3640*/  FFMA.FTZ R24, R24, UR10, -R52.reuse ;  /* 0x0000000a18187c23 */ /* 0x100fe20008010834 */
[----:B------:R-:W-:-:S01]  /*3650*/  FFMA.FTZ R25, R25, UR10, -R52 ;  /* 0x0000000a19197c23 */ /* 0x000fc20008010834 */
[--C-:B------:R-:W-:Y:S01]  /*3660*/  FFMA.FTZ R26, R26, UR10, -R52.reuse ;  /* 0x0000000a1a1a7c23 */ /* 0x100fe20008010834 */
[----:B------:R-:W-:-:S01]  /*3670*/  FFMA.FTZ R27, R27, UR10, -R52 ;  /* 0x0000000a1b1b7c23 */ /* 0x000fc20008010834 */
[----:B------:R-:W3:Y:S01]  /*3680*/  MUFU.EX2 R6, R6 ;  /* 0x0000000600067308 */ /* 0x000ee20000000800 */
[----:B------:R-:W-:-:S01]  /*3690*/  FFMA.FTZ R28, R28, UR10, -R52 ;  /* 0x0000000a1c1c7c23 */ /* 0x000fc20008010834 */
[--C-:B------:R-:W-:Y:S01]  /*36a0*/  FFMA.FTZ R29, R29, UR10, -R52.reuse ;  /* 0x0000000a1d1d7c23 */ /* 0x100fe20008010834 */
[----:B------:R-:W-:-:S01]  /*36b0*/  FFMA.FTZ R30, R30, UR10, -R52 ;  /* 0x0000000a1e1e7c23 */ /* 0x000fc20008010834 */
[--C-:B------:R-:W-:Y:S01]  /*36c0*/  FFMA.FTZ R31, R31, UR10, -R52.reuse ;  /* 0x0000000a1f1f7c23 */ /* 0x100fe20008010834 */
[----:B------:R-:W-:-:S01]  /*36d0*/  FFMA.FTZ R32, R32, UR10, -R52 ;  /* 0x0000000a20207c23 */ /* 0x000fc20008010834 */
[--C-:B------:R-:W-:Y:S01]  /*36e0*/  FFMA.FTZ R33, R33, UR10, -R52.reuse ;  /* 0x0000000a21217c23 */ /* 0x100fe20008010834 */
[----:B------:R-:W-:-:S01]  /*36f0*/  FFMA.FTZ R34, R34, UR10, -R52 ;  /* 0x0000000a22227c23 */ /* 0x000fc20008010834 */
[----:B------:R-:W4:Y:S01]  /*3700*/  MUFU.EX2 R7, R7 ;  /* 0x0000000700077308 */ /* 0x000f220000000800 */
[----:B--2---:R-:W-:-:S01]  /*3710*/  FADD.FTZ R57, R4, R5 ;  /* 0x0000000504397221 */ /* 0x004fc20000010000 */
[--C-:B------:R-:W-:Y:S01]  /*3720*/  FFMA.FTZ R35, R35, UR10, -R52.reuse ;  /* 0x0000000a23237c23 */ /* 0x100fe20008010834 */
[----:B------:R-:W-:-:S01]  /*3730*/  FFMA.FTZ R36, R36, UR10, -R52 ;  /* 0x0000000a24247c23 */ /* 0x000fc20008010834 */
[--C-:B------:R-:W-:Y:S01]  /*3740*/  FFMA.FTZ R79, R79, UR10, -R52.reuse ;  /* 0x0000000a4f4f7c23 */ /* 0x100fe20008010834 */
[----:B------:R-:W-:-:S01]  /*3750*/  FFMA.FTZ R82, R82, UR10, -R52 ;  /* 0x0000000a52527c23 */ /* 0x000fc20008010834 */
[--C-:B------:R-:W-:Y:S01]  /*3760*/  FFMA.FTZ R83, R83, UR10, -R52.reuse ;  /* 0x0000000a53537c23 */ /* 0x100fe20008010834 */
[----:B------:R-:W-:-:S01]  /*3770*/  FFMA.FTZ R86, R86, UR10, -R52 ;  /* 0x0000000a56567c23 */ /* 0x000fc20008010834 */
[----:B------:R-:W2:Y:S01]  /*3780*/  MUFU.EX2 R8, R8 ;  /* 0x0000000800087308 */ /* 0x000ea20000000800 */
[----:B---3--:R-:W-:-:S01]  /*3790*/  FADD.FTZ R54, R6, R57 ;  /* 0x0000003906367221 */ /* 0x008fc20000010000 */
[----:B------:R-:W-:Y:S01]  /*37a0*/  FFMA.FTZ R52, R87, UR10, -R52 ;  /* 0x0000000a57347c23 */ /* 0x000fe20008010834 */
[----:B------:R-:W-:-:S02]  /*37b0*/  IMAD.MOV.U32 R87, RZ, RZ, R151 ;  /* 0x000000ffff577224 */ /* 0x000fc400078e0097 */
[--C-:B------:R-:W-:Y:S02]  /*37c0*/  IMAD.MOV.U32 R38, RZ, RZ, R151.reuse ;  /* 0x000000ffff267224 */ /* 0x100fe400078e0097 */
[----:B------:R-:W-:Y:S01]  /*37d0*/  IMAD.MOV.U32 R37, RZ, RZ, R151 ;  /* 0x000000ffff257224 */ /* 0x000fe200078e0097 */
[----:B------:R-:W1:Y:S01]  /*37e0*/  MUFU.EX2 R9, R9 ;  /* 0x0000000900097308 */ /* 0x000e620000000800 */
[----:B----4-:R-:W-:-:S01]  /*37f0*/  FADD.FTZ R57, R7, R54 ;  /* 0x0000003607397221 */ /* 0x010fc20000010000 */
[----:B------:R-:W-:Y:S01]  /*3800*/  FADD.FTZ R54, R40, R59 ;  /* 0x0000003b28367221 */ /* 0x000fe20000010000 */
[----:B------:R-:W-:Y:S01]  /*3810*/  F2FP.SATFINITE.E4M3.F32.PACK_AB_MERGE_C R39, R7, R6, RZ ;  /* 0x000000060727723e */ /* 0x000fe200048070ff */
[----:B------:R-:W-:Y:S02]  /*3820*/  IMAD.MOV.U32 R59, RZ, RZ, R151 ;  /* 0x000000ffff3b7224 */ /* 0x000fe400078e0097 */
[----:B------:R-:W-:-:S01]  /*3830*/  FADD.FTZ R54, R41, R54 ;  /* 0x0000003629367221 */ /* 0x000fc20000010000 */
[----:B------:R-:W-:Y:S01]  /*3840*/  F2FP.SATFINITE.E4M3.F32.PACK_AB_MERGE_C R229, R5, R4, R39 ;  /* 0x0000000405e5723e */ /* 0x000fe20004807027 */
[----:B------:R-:W3:Y:S01]  /*3850*/  MUFU.EX2 R10, R10 ;  /* 0x0000000a000a7308 */ /* 0x000ee20000000800 */
[----:B--2---:R-:W-:-:S01]  /*3860*/  FADD.FTZ R64, R8, R57 ;  /* 0x0000003908407221 */ /* 0x004fc20000010000 */
[----:B------:R-:W-:Y:S01]  /*3870*/  FADD.FTZ R57, R43, R54 ;  /* 0x000000362b397221 */ /* 0x000fe20000010000 */
[----:B------:R-:W-:-:S02]  /*3880*/  IMAD.MOV.U32 R43, RZ, RZ, R151 ;  /* 0x000000ffff2b7224 */ /* 0x000fc400078e0097 */
[----:B------:R-:W-:Y:S02]  /*3890*/  IMAD.MOV.U32 R41, RZ, RZ, R151 ;  /* 0x000000ffff297224 */ /* 0x000fe400078e0097 */
[----:B------:R-:W-:-:S01]  /*38a0*/  FADD.FTZ R57, R46, R57 ;  /* 0x000000392e397221 */ /* 0x000fc20000010000 */
[----:B------:R-:W-:Y:S01]  /*38b0*/  IMAD.MOV.U32 R40, RZ, RZ, R151 ;  /* 0x000000ffff287224 */ /* 0x000fe200078e0097 */
[----:B------:R-:W2:Y:S01]  /*38c0*/  MUFU.EX2 R11, R11 ;  /* 0x0000000b000b7308 */ /* 0x000ea20000000800 */
[----:B-1----:R-:W-:-:S01]  /*38d0*/  FADD.FTZ R3, R9, R64 ;  /* 0x0000004009037221 */ /* 0x002fc20000010000 */
[----:B------:R-:W-:-:S06]  /*38e0*/  IMAD.MOV.U32 R39, RZ, RZ, R151 ;  /* 0x000000ffff277224 */ /* 0x000fcc00078e0097 */
[----:B------:R-:W1:Y:S01]  /*38f0*/  MUFU.EX2 R12, R12 ;  /* 0x0000000c000c7308 */ /* 0x000e620000000800 */
[----:B---3--:R-:W-:-:S07]  /*3900*/  FADD.FTZ R54, R10, R3 ;  /* 0x000000030a367221 */ /* 0x008fce0000010000 */
[----:B------:R-:W3:Y:S01]  /*3910*/  MUFU.EX2 R13, R13 ;  /* 0x0000000d000d7308 */ /* 0x000ee20000000800 */
[----:B--2---:R-:W-:-:S01]  /*3920*/  FADD.FTZ R3, R11, R54 ;  /* 0x000000360b037221 */ /* 0x004fc20000010000 */
[----:B------:R-:W-:Y:S01]  /*3930*/  FADD.FTZ R54, R44, R57 ;  /* 0x000000392c367221 */ /* 0x000fe20000010000 */
[----:B------:R-:W-:-:S03]  /*3940*/  F2FP.SATFINITE.E4M3.F32.PACK_AB_MERGE_C R11, R11, R10, RZ ;  /* 0x0000000a0b0b723e */ /* 0x000fc600048070ff */
[----:B------:R-:W-:Y:S01]  /*3950*/  FADD.FTZ R54, R45, R54 ;  /* 0x000000362d367221 */ /* 0x000fe20000010000 */
[----:B------:R-:W-:Y:S01]  /*3960*/  F2FP.SATFINITE.E4M3.F32.PACK_AB_MERGE_C R231, R9, R8, R11 ;  /* 0x0000000809e7723e */ /* 0x000fe2000480700b */
[----:B------:R-:W2:Y:S01]  /*3970*/  MUFU.EX2 R14, R14 ;  /* 0x0000000e000e7308 */ /* 0x000ea20000000800 */
[----:B-1----:R-:W-:-:S01]  /*3980*/  FADD.FTZ R64, R12, R3 ;  /* 0x000000030c407221 */ /* 0x002fc20000010000 */
[----:B------:R-:W-:Y:S01]  /*3990*/  FADD.FTZ R57, R67, R54 ;  /* 0x0000003643397221 */ /* 0x000fe20000010000 */
[----:B------:R-:W-:-:S04]  /*39a0*/  F2FP.SATFINITE.E4M3.F32.PACK_AB_MERGE_C R67, R88, R67, RZ ;  /* 0x000000435843723e */ /* 0x000fc800048070ff */
[----:B------:R-:W-:Y:S01]  /*39b0*/  F2FP.SATFINITE.E4M3.F32.PACK_AB_MERGE_C R216, R45, R44, R67 ;  /* 0x0000002c2dd8723e */ /* 0x000fe20004807043 */
[----:B------:R-:W1:Y:S01]  /*39c0*/  MUFU.EX2 R15, R15 ;  /* 0x0000000f000f7308 */ /* 0x000e620000000800 */
[----:B---3--:R-:W-:-:S01]  /*39d0*/  FADD.FTZ R3, R13, R64 ;  /* 0x000000400d037221 */ /* 0x008fc20000010000 */
[----:B------:R-:W-:Y:S01]  /*39e0*/  FADD.FTZ R64, R88, R57 ;  /* 0x0000003958407221 */ /* 0x000fe20000010000 */
[--C-:B------:R-:W-:Y:S02]  /*39f0*/  IMAD.MOV.U32 R88, RZ, RZ, R151.reuse ;  /* 0x000000ffff587224 */ /* 0x100fe400078e0097 */
[----:B------:R-:W-:Y:S02]  /*3a00*/  IMAD.MOV.U32 R67, RZ, RZ, R151 ;  /* 0x000000ffff437224 */ /* 0x000fe400078e0097 */
[----:B------:R-:W-:-:S01]  /*3a10*/  FADD.FTZ R57, R47, R64 ;  /* 0x000000402f397221 */ /* 0x000fc20000010000 */
[----:B------:R-:W-:Y:S01]  /*3a20*/  IMAD.MOV.U32 R64, RZ, RZ, R151 ;  /* 0x000000ffff407224 */ /* 0x000fe200078e0097 */
[----:B------:R-:W3:Y:S01]  /*3a30*/  MUFU.EX2 R20, R20 ;  /* 0x0000001400147308 */ /* 0x000ee20000000800 */
[----:B--2---:R-:W-:-:S01]  /*3a40*/  FADD.FTZ R54, R14, R3 ;  /* 0x000000030e367221 */ /* 0x004fc20000010000 */
[----:B------:R-:W-:Y:S01]  /*3a50*/  FADD.FTZ R57, R48, R57 ;  /* 0x0000003930397221 */ /* 0x000fe20000010000 */
[----:B------:R-:W-:-:S02]  /*3a60*/  IMAD.MOV.U32 R45, RZ, RZ, R151 ;  /* 0x000000ffff2d7224 */ /* 0x000fc400078e0097 */
[----:B------:R-:W-:Y:S02]  /*3a70*/  IMAD.MOV.U32 R44, RZ, RZ, R151 ;  /* 0x000000ffff2c7224 */ /* 0x000fe400078e0097 */
[----:B------:R-:W-:-:S01]  /*3a80*/  FADD.FTZ R42, R58, R57 ;  /* 0x000000393a2a7221 */ /* 0x000fc20000010000 */
[----:B------:R-:W-:Y:S01]  /*3a90*/  F2FP.SATFINITE.E4M3.F32.PACK_AB_MERGE_C R58, R55, R58, RZ ;  /* 0x0000003a373a723e */ /* 0x000fe200048070ff */
[----:B------:R-:W2:Y:S01]  /*3aa0*/  MUFU.EX2 R21, R21 ;  /* 0x0000001500157308 */ /* 0x000ea20000000800 */
[----:B-1----:R-:W-:-:S01]  /*3ab0*/  FADD.FTZ R3, R15, R54 ;  /* 0x000000360f037221 */ /* 0x002fc20000010000 */
[----:B------:R-:W-:Y:S01]  /*3ac0*/  FADD.FTZ R42, R55, R42 ;  /* 0x0000002a372a7221 */ /* 0x000fe20000010000 */
[----:B------:R-:W-:Y:S01]  /*3ad0*/  F2FP.SATFINITE.E4M3.F32.PACK_AB_MERGE_C R14, R15, R14, RZ ;  /* 0x0000000e0f0e723e */ /* 0x000fe200048070ff */
[----:B------:R-:W-:Y:S01]  /*3ae0*/  IMAD.MOV.U32 R57, RZ, RZ, R151 ;  /* 0x000000ffff397224 */ /* 0x000fe200078e0097 */
[----:B------:R-:W-:Y:S01]  /*3af0*/  F2FP.SATFINITE.E4M3.F32.PACK_AB_MERGE_C R218, R48, R47, R58 ;  /* 0x0000002f30da723e */ /* 0x000fe2000480703a */
[----:B------:R-:W-:Y:S01]  /*3b00*/  FADD.FTZ R7, R49, R42 ;  /* 0x0000002a31077221 */ /* 0x000fe20000010000 */
[----:B------:R-:W-:Y:S01]  /*3b10*/  F2FP.SATFINITE.E4M3.F32.PACK_AB_MERGE_C R217, R13, R12, R14 ;  /* 0x0000000c0dd9723e */ /* 0x000fe2000480700e */
[----:B------:R-:W1:Y:S01]  /*3b20*/  MUFU.EX2 R24, R24 ;  /* 0x0000001800187308 */ /* 0x000e620000000800 */
[----:B---3--:R-:W-:-:S01]  /*3b30*/  FADD.FTZ R54, R20, R3 ;  /* 0x0000000314367221 */ /* 0x008fc20000010000 */
[----:B------:R-:W-:Y:S01]  /*3b40*/  FADD.FTZ R7, R62, R7 ;  /* 0x000000073e077221 */ /* 0x000fe20000010000 */
[----:B------:R-:W-:-:S02]  /*3b50*/  IMAD.MOV.U32 R58, RZ, RZ, R151 ;  /* 0x000000ffff3a7224 */ /* 0x000fc400078e0097 */
[--C-:B------:R-:W-:Y:S02]  /*3b60*/  IMAD.MOV.U32 R55, RZ, RZ, R151.reuse ;  /* 0x000000ffff377224 */ /* 0x100fe400078e0097 */
[----:B------:R-:W-:Y:S01]  /*3b70*/  IMAD.MOV.U32 R48, RZ, RZ, R151 ;  /* 0x000000ffff307224 */ /* 0x000fe200078e0097 */
[----:B------:R-:W3:Y:S01]  /*3b80*/  MUFU.EX2 R25, R25 ;  /* 0x0000001900197308 */ /* 0x000ee20000000800 */
[----:B--2---:R-:W-:-:S01]  /*3b90*/  FADD.FTZ R3, R21, R54 ;  /* 0x0000003615037221 */ /* 0x004fc20000010000 */
[--C-:B------:R-:W-:Y:S02]  /*3ba0*/  IMAD.MOV.U32 R54, RZ, RZ, R151.reuse ;  /* 0x000000ffff367224 */ /* 0x100fe400078e0097 */
[--C-:B------:R-:W-:Y:S02]  /*3bb0*/  IMAD.MOV.U32 R47, RZ, RZ, R151.reuse ;  /* 0x000000ffff2f7224 */ /* 0x100fe400078e0097 */
[----:B------:R-:W-:Y:S02]  /*3bc0*/  IMAD.MOV.U32 R42, RZ, RZ, R151 ;  /* 0x000000ffff2a7224 */ /* 0x000fe400078e0097 */
[----:B------:R-:W2:Y:S01]  /*3bd0*/  MUFU.EX2 R26, R26 ;  /* 0x0000001a001a7308 */ /* 0x000ea20000000800 */
[----:B-1----:R-:W-:-:S07]  /*3be0*/  FADD.FTZ R46, R24, R3 ;  /* 0x00000003182e7221 */ /* 0x002fce0000010000 */
[----:B------:R-:W1:Y:S01]  /*3bf0*/  MUFU.EX2 R27, R27 ;  /* 0x0000001b001b7308 */ /* 0x000e620000000800 */
[----:B---3--:R-:W-:-:S01]  /*3c00*/  FADD.FTZ R3, R25, R46 ;  /* 0x0000002e19037221 */ /* 0x008fc20000010000 */
[----:B------:R-:W-:Y:S01]  /*3c10*/  F2FP.SATFINITE.E4M3.F32.PACK_AB_MERGE_C R24, R25, R24, RZ ;  /* 0x000000181918723e */ /* 0x000fe200048070ff */
[--C-:B------:R-:W-:Y:S02]  /*3c20*/  IMAD.MOV.U32 R46, RZ, RZ, R151.reuse ;  /* 0x000000ffff2e7224 */ /* 0x100fe400078e0097 */
[--C-:B------:R-:W-:Y:S01]  /*3c30*/  IMAD.MOV.U32 R25, RZ, RZ, R151.reuse ;  /* 0x000000ffff197224 */ /* 0x100fe200078e0097 */
[----:B------:R-:W-:Y:S01]  /*3c40*/  F2FP.SATFINITE.E4M3.F32.PACK_AB_MERGE_C R219, R21, R20, R24 ;  /* 0x0000001415db723e */ /* 0x000fe20004807018 */
[----:B------:R-:W-:Y:S01]  /*3c50*/  IMAD.MOV.U32 R24, RZ, RZ, R151 ;  /* 0x000000ffff187224 */ /* 0x000fe200078e0097 */
[----:B------:R-:W3:Y:S01]  /*3c60*/  MUFU.EX2 R28, R28 ;  /* 0x0000001c001c7308 */ /* 0x000ee20000000800 */
[----:B--2---:R-:W-:-:S07]  /*3c70*/  FADD.FTZ R6, R26, R3 ;  /* 0x000000031a067221 */ /* 0x004fce0000010000 */
[----:B------:R-:W2:Y:S01]  /*3c80*/  MUFU.EX2 R29, R29 ;  /* 0x0000001d001d7308 */ /* 0x000ea20000000800 */
[----:B-1----:R-:W-:-:S01]  /*3c90*/  FADD.FTZ R3, R27, R6 ;  /* 0x000000061b037221 */ /* 0x002fc20000010000 */
[----:B------:R-:W-:Y:S01]  /*3ca0*/  FADD.FTZ R6, R60, R7 ;  /* 0x000000073c067221 */ /* 0x000fe20000010000 */
[----:B------:R-:W-:-:S03]  /*3cb0*/  F2FP.SATFINITE.E4M3.F32.PACK_AB_MERGE_C R60, R61, R60, RZ ;  /* 0x0000003c3d3c723e */ /* 0x000fc600048070ff */
[----:B------:R-:W-:Y:S01]  /*3cc0*/  FADD.FTZ R6, R61, R6 ;  /* 0x000000063d067221 */ /* 0x000fe20000010000 */
[----:B------:R-:W-:Y:S01]  /*3cd0*/  F2FP.SATFINITE.E4M3.F32.PACK_AB_MERGE_C R220, R62, R49, R60 ;  /* 0x000000313edc723e */ /* 0x000fe2000480703c */
[----:B------:R-:W1:Y:S01]  /*3ce0*/  MUFU.EX2 R30, R30 ;  /* 0x0000001e001e7308 */ /* 0x000e620000000800 */
[----:B---3--:R-:W-:-:S01]  /*3cf0*/  FADD.FTZ R10, R28, R3 ;  /* 0x000000031c0a7221 */ /* 0x008fc20000010000 */
[----:B------:R-:W-:Y:S01]  /*3d00*/  FADD.FTZ R3, R51, R6 ;  /* 0x0000000633037221 */ /* 0x000fe20000010000 */
[--C-:B------:R-:W-:Y:S02]  /*3d10*/  IMAD.MOV.U32 R62, RZ, RZ, R151.reuse ;  /* 0x000000ffff3e7224 */ /* 0x100fe400078e0097 */
[--C-:B------:R-:W-:Y:S02]  /*3d20*/  IMAD.MOV.U32 R61, RZ, RZ, R151.reuse ;  /* 0x000000ffff3d7224 */ /* 0x100fe400078e0097 */
[--C-:B------:R-:W-:Y:S01]  /*3d30*/  IMAD.MOV.U32 R60, RZ, RZ, R151.reuse ;  /* 0x000000ffff3c7224 */ /* 0x100fe200078e0097 */
[----:B------:R3:W4:Y:S01]  /*3d40*/  MUFU.EX2 R56, R65 ;  /* 0x0000004100387308 */ /* 0x0007220000000800 */
[C---:B--2---:R-:W-:Y:S01]  /*3d50*/  F2FP.SATFINITE.E4M3.F32.PACK_AB_MERGE_C R28, R29.reuse, R28, RZ ;  /* 0x0000001c1d1c723e */ /* 0x044fe200048070ff */
[----:B------:R-:W-:Y:S01]  /*3d60*/  FADD.FTZ R29, R29, R10 ;  /* 0x0000000a1d1d7221 */ /* 0x000fe20000010000 */
[----:B------:R-:W-:-:S02]  /*3d70*/  IMAD.MOV.U32 R49, RZ, RZ, R151 ;  /* 0x000000ffff317224 */ /* 0x000fc400078e0097 */
[----:B------:R-:W-:Y:S01]  /*3d80*/  F2FP.SATFINITE.E4M3.F32.PACK_AB_MERGE_C R221, R27, R26, R28 ;  /* 0x0000001a1bdd723e */ /* 0x000fe2000480701c */
[----:B------:R-:W-:Y:S02]  /*3d90*/  IMAD.MOV.U32 R28, RZ, RZ, R151 ;  /* 0x000000ffff1c7224 */ /* 0x000fe400078e0097 */
[----:B------:R-:W2:Y:S01]  /*3da0*/  MUFU.EX2 R31, R31 ;  /* 0x0000001f001f7308 */ /* 0x000ea20000000800 */
[----:B-1----:R-:W-:-:S01]  /*3db0*/  FADD.FTZ R6, R30, R29 ;  /* 0x0000001d1e067221 */ /* 0x002fc20000010000 */
[--C-:B---3--:R-:W-:Y:S02]  /*3dc0*/  IMAD.MOV.U32 R65, RZ, RZ, R151.reuse ;  /* 0x000000ffff417224 */ /* 0x108fe400078e0097 */
[--C-:B------:R-:W-:Y:S02]  /*3dd0*/  IMAD.MOV.U32 R29, RZ, RZ, R151.reuse ;  /* 0x000000ffff1d7224 */ /* 0x100fe400078e0097 */
[----:B------:R-:W-:Y:S02]  /*3de0*/  IMAD.MOV.U32 R27, RZ, RZ, R151 ;  /* 0x000000ffff1b7224 */ /* 0x000fe400078e0097 */
[----:B------:R-:W1:Y:S01]  /*3df0*/  MUFU.EX2 R68, R68 ;  /* 0x0000004400447308 */ /* 0x000e620000000800 */
[----:B----4-:R-:W-:-:S01]  /*3e00*/  FADD.FTZ R3, R56, R3 ;  /* 0x0000000338037221 */ /* 0x010fc20000010000 */
[----:B------:R-:W-:-:S06]  /*3e10*/  IMAD.MOV.U32 R26, RZ, RZ, R151 ;  /* 0x000000ffff1a7224 */ /* 0x000fcc00078e0097 */
[----:B------:R-:W3:Y:S01]  /*3e20*/  MUFU.EX2 R32, R32 ;  /* 0x0000002000207308 */ /* 0x000ee20000000800 */
[----:B--2---:R-:W-:-:S07]  /*3e30*/  FADD.FTZ R7, R31, R6 ;  /* 0x000000061f077221 */ /* 0x004fce0000010000 */
[----:B------:R-:W2:Y:S01]  /*3e40*/  MUFU.EX2 R69, R69 ;  /* 0x0000004500457308 */ /* 0x000ea20000000800 */
[----:B-1----:R-:W-:-:S07]  /*3e50*/  FADD.FTZ R6, R68, R3 ;  /* 0x0000000344067221 */ /* 0x002fce0000010000 */
[----:B------:R-:W1:Y:S01]  /*3e60*/  MUFU.EX2 R33, R33 ;  /* 0x0000002100217308 */ /* 0x000e620000000800 */
[----:B---3--:R-:W-:-:S07]  /*3e70*/  FADD.FTZ R10, R32, R7 ;  /* 0x00000007200a7221 */ /* 0x008fce0000010000 */
[----:B------:R-:W-:Y:S01]  /*3e80*/  MUFU.EX2 R76, R76 ;  /* 0x0000004c004c7308 */ /* 0x000fe20000000800 */
[C---:B--2---:R-:W-:Y:S01]  /*3e90*/  F2FP.SATFINITE.E4M3.F32.PACK_AB_MERGE_C R68, R69.reuse, R68, RZ ;  /* 0x000000444544723e */ /* 0x044fe200048070ff */
[----:B------:R-:W-:-:S03]  /*3ea0*/  FADD.FTZ R69, R69, R6 ;  /* 0x0000000645457221 */ /* 0x000fc60000010000 */
[----:B------:R-:W-:Y:S01]  /*3eb0*/  F2FP.SATFINITE.E4M3.F32.PACK_AB_MERGE_C R222, R56, R51, R68 ;  /* 0x0000003338de723e */ /* 0x000fe20004807044 */
[--C-:B------:R-:W-:Y:S02]  /*3ec0*/  IMAD.MOV.U32 R68, RZ, RZ, R151.reuse ;  /* 0x000000ffff447224 */ /* 0x100fe400078e0097 */
[----:B------:R-:W2:Y:S01]  /*3ed0*/  MUFU.EX2 R77, R77 ;  /* 0x0000004d004d7308 */ /* 0x000ea20000000800 */
[C---:B-1----:R-:W-:Y:S01]  /*3ee0*/  F2FP.SATFINITE.E4M3.F32.PACK_AB_MERGE_C R32, R33.reuse, R32, RZ ;  /* 0x000000202120723e */ /* 0x042fe200048070ff */
[----:B------:R-:W-:Y:S01]  /*3ef0*/  FADD.FTZ R33, R33, R10 ;  /* 0x0000000a21217221 */ /* 0x000fe20000010000 */
[--C-:B------:R-:W-:Y:S02]  /*3f00*/  IMAD.MOV.U32 R56, RZ, RZ, R151.reuse ;  /* 0x000000ffff387224 */ /* 0x100fe400078e0097 */
[----:B------:R-:W-:Y:S01]  /*3f10*/  F2FP.SATFINITE.E4M3.F32.PACK_AB_MERGE_C R223, R31, R30, R32 ;  /* 0x0000001e1fdf723e */ /* 0x000fe20004807020 */
[--C-:B------:R-:W-:Y:S02]  /*3f20*/  IMAD.MOV.U32 R51, RZ, RZ, R151.reuse ;  /* 0x000000ffff337224 */ /* 0x100fe400078e0097 */
[----:B------:R-:W1:Y:S01]  /*3f30*/  MUFU.EX2 R72, R72 ;  /* 0x0000004800487308 */ /* 0x000e620000000800 */
[----:B------:R-:W-:-:S02]  /*3f40*/  IMAD.MOV.U32 R32, RZ, RZ, R151 ;  /* 0x000000ffff207224 */ /* 0x000fc400078e0097 */
[--C-:B------:R-:W-:Y:S02]  /*3f50*/  IMAD.MOV.U32 R31, RZ, RZ, R151.reuse ;  /* 0x000000ffff1f7224 */ /* 0x100fe400078e0097 */
[----:B------:R-:W-:-:S03]  /*3f60*/  IMAD.MOV.U32 R30, RZ, RZ, R151 ;  /* 0x000000ffff1e7224 */ /* 0x000fc600078e0097 */
[----:B------:R-:W3:Y:S01]  /*3f70*/  MUFU.EX2 R34, R34 ;  /* 0x0000002200227308 */ /* 0x000ee20000000800 */
[----:B--2---:R-:W-:-:S07]  /*3f80*/  F2FP.SATFINITE.E4M3.F32.PACK_AB_MERGE_C R3, R77, R76, RZ ;  /* 0x0000004c4d03723e */ /* 0x004fce00048070ff */
[----:B------:R-:W2:Y:S01]  /*3f90*/  MUFU.EX2 R73, R73 ;  /* 0x0000004900497308 */ /* 0x000ea20000000800 */
[----:B-1----:R-:W-:-:S01]  /*3fa0*/  FADD.FTZ R6, R72, R69 ;  /* 0x0000004548067221 */ /* 0x002fc20000010000 */
[----:B------:R-:W-:-:S06]  /*3fb0*/  IMAD.MOV.U32 R69, RZ, RZ, R151 ;  /* 0x000000ffff457224 */ /* 0x000fcc00078e0097 */
[----:B------:R-:W1:Y:S01]  /*3fc0*/  MUFU.EX2 R35, R35 ;  /* 0x0000002300237308 */ /* 0x000e620000000800 */
[----:B---3--:R-:W-:-:S01]  /*3fd0*/  FADD.FTZ R10, R34, R33 ;  /* 0x00000021220a7221 */ /* 0x008fc20000010000 */
[----:B------:R-:W-:-:S06]  /*3fe0*/  IMAD.MOV.U32 R33, RZ, RZ, R151 ;  /* 0x000000ffff217224 */ /* 0x000fcc00078e0097 */
[----:B------:R-:W3:Y:S01]  /*3ff0*/  MUFU.EX2 R36, R36 ;  /* 0x0000002400247308 */ /* 0x000ee20000000800 */
[C---:B--2---:R-:W-:Y:S01]  /*4000*/  F2FP.SATFINITE.E4M3.F32.PACK_AB_MERGE_C R224, R73.reuse, R72, R3 ;  /* 0x0000004849e0723e */ /* 0x044fe20004807003 */
[----:B------:R-:W-:Y:S01]  /*4010*/  FADD.FTZ R73, R73, R6 ;  /* 0x0000000649497221 */ /* 0x000fe20000010000 */
[----:B------:R-:W-:-:S03]  /*4020*/  IMAD.MOV.U32 R72, RZ, RZ, R151 ;  /* 0x000000ffff487224 */ /* 0x000fc600078e0097 */
[----:B------:R-:W-:Y:S01]  /*4030*/  FADD.FTZ R76, R76, R73 ;  /* 0x000000494c4c7221 */ /* 0x000fe20000010000 */
[----:B------:R-:W-:Y:S01]  /*4040*/  IMAD.MOV.U32 R73, RZ, RZ, R151 ;  /* 0x000000ffff497224 */ /* 0x000fe200078e0097 */
[----:B------:R-:W2:Y:S01]  /*4050*/  MUFU.EX2 R79, R79 ;  /* 0x0000004f004f7308 */ /* 0x000ea20000000800 */
[----:B-1----:R-:W-:-:S01]  /*4060*/  FADD.FTZ R5, R35, R10 ;  /* 0x0000000a23057221 */ /* 0x002fc20000010000 */
[----:B------:R-:W-:Y:S01]  /*4070*/  FADD.FTZ R77, R77, R76 ;  /* 0x0000004c4d4d7221 */ /* 0x000fe20000010000 */
[----:B------:R-:W-:-:S05]  /*4080*/  IMAD.MOV.U32 R76, RZ, RZ, R151 ;  /* 0x000000ffff4c7224 */ /* 0x000fca00078e0097 */
[----:B------:R-:W1:Y:S01]  /*4090*/  MUFU.EX2 R84, R84 ;  /* 0x0000005400547308 */ /* 0x000e620000000800 */
[----:B---3--:R-:W-:-:S07]  /*40a0*/  FADD.FTZ R4, R36, R5 ;  /* 0x0000000524047221 */ /* 0x008fce0000010000 */
[----:B------:R-:W3:Y:S01]  /*40b0*/  MUFU.EX2 R50, R50 ;  /* 0x0000003200327308 */ /* 0x000ee20000000800 */
[C---:B--2---:R-:W-:Y:S01]  /*40c0*/  F2FP.SATFINITE.E4M3.F32.PACK_AB_MERGE_C R36, R79.reuse, R36, RZ ;  /* 0x000000244f24723e */ /* 0x044fe200048070ff */
[----:B------:R-:W-:-:S03]  /*40d0*/  FADD.FTZ R79, R79, R4 ;  /* 0x000000044f4f7221 */ /* 0x000fc60000010000 */
[----:B------:R-:W-:Y:S01]  /*40e0*/  F2FP.SATFINITE.E4M3.F32.PACK_AB_MERGE_C R225, R35, R34, R36 ;  /* 0x0000002223e1723e */ /* 0x000fe20004807024 */
[--C-:B------:R-:W-:Y:S02]  /*40f0*/  IMAD.MOV.U32 R36, RZ, RZ, R151.reuse ;  /* 0x000000ffff247224 */ /* 0x100fe400078e0097 */
[----:B------:R-:W2:Y:S01]  /*4100*/  MUFU.EX2 R82, R82 ;  /* 0x0000005200527308 */ /* 0x000ea20000000800 */
[----:B-1----:R-:W-:Y:S01]  /*4110*/  F2FP.SATFINITE.E4M3.F32.PACK_AB_MERGE_C R5, R53, R84, RZ ;  /* 0x000000543505723e */ /* 0x002fe200048070ff */
[--C-:B------:R-:W-:Y:S02]  /*4120*/  IMAD.MOV.U32 R35, RZ, RZ, R151.reuse ;  /* 0x000000ffff237224 */ /* 0x100fe400078e0097 */
[----:B------:R-:W-:-:S04]  /*4130*/  IMAD.MOV.U32 R34, RZ, RZ, R151 ;  /* 0x000000ffff227224 */ /* 0x000fc800078e0097 */
[----:B------:R-:W1:Y:S01]  /*4140*/  MUFU.EX2 R81, R81 ;  /* 0x0000005100517308 */ /* 0x000e620000000800 */
[----:B---3--:R-:W-:-:S01]  /*4150*/  FADD.FTZ R4, R50, R77 ;  /* 0x0000004d32047221 */ /* 0x008fc20000010000 */
[----:B------:R-:W-:-:S06]  /*4160*/  IMAD.MOV.U32 R77, RZ, RZ, R151 ;  /* 0x000000ffff4d7224 */ /* 0x000fcc00078e0097 */
[----:B------:R-:W3:Y:S01]  /*4170*/  MUFU.EX2 R83, R83 ;  /* 0x0000005300537308 */ /* 0x000ee20000000800 */
[----:B--2---:R-:W-:-:S01]  /*4180*/  FADD.FTZ R6, R82, R79 ;  /* 0x0000004f52067221 */ /* 0x004fc20000010000 */
[----:B------:R-:W-:-:S06]  /*4190*/  IMAD.MOV.U32 R79, RZ, RZ, R151 ;  /* 0x000000ffff4f7224 */ /* 0x000fcc00078e0097 */
[----:B------:R-:W2:Y:S01]  /*41a0*/  MUFU.EX2 R86, R86 ;  /* 0x0000005600567308 */ /* 0x000ea20000000800 */
[C---:B-1----:R-:W-:Y:S01]  /*41b0*/  F2FP.SATFINITE.E4M3.F32.PACK_AB_MERGE_C R226, R81.reuse, R50, R5 ;  /* 0x0000003251e2723e */ /* 0x042fe20004807005 */
[----:B------:R-:W-:Y:S01]  /*41c0*/  FADD.FTZ R81, R81, R4 ;  /* 0x0000000451517221 */ /* 0x000fe20000010000 */
[----:B------:R-:W-:-:S03]  /*41d0*/  IMAD.MOV.U32 R50, RZ, RZ, R151 ;  /* 0x000000ffff327224 */ /* 0x000fc600078e0097 */
[----:B------:R-:W-:Y:S01]  /*41e0*/  FADD.FTZ R84, R84, R81 ;  /* 0x0000005154547221 */ /* 0x000fe20000010000 */
[----:B------:R-:W-:Y:S01]  /*41f0*/  IMAD.MOV.U32 R81, RZ, RZ, R151 ;  /* 0x000000ffff517224 */ /* 0x000fe200078e0097 */
[----:B------:R1:W4:Y:S01]  /*4200*/  MUFU.EX2 R3, R52 ;  /* 0x0000003400037308 */ /* 0x0003220000000800 */
[----:B---3--:R-:W-:-:S04]  /*4210*/  FADD.FTZ R5, R83, R6 ;  /* 0x0000000653057221 */ /* 0x008fc80000010000 */
[----:B--2---:R-:W-:Y:S01]  /*4220*/  FADD.FTZ R4, R86, R5 ;  /* 0x0000000556047221 */ /* 0x004fe20000010000 */
[----:B------:R-:W-:-:S01]  /*4230*/  FADD.FTZ R5, R53, R84 ;  /* 0x0000005435057221 */ /* 0x000fc20000010000 */
[--C-:B------:R-:W-:Y:S02]  /*4240*/  IMAD.MOV.U32 R84, RZ, RZ, R151.reuse ;  /* 0x000000ffff547224 */ /* 0x100fe400078e0097 */
[--C-:B------:R-:W-:Y:S02]  /*4250*/  IMAD.MOV.U32 R53, RZ, RZ, R151.reuse ;  /* 0x000000ffff357224 */ /* 0x100fe400078e0097 */
[--C-:B-1----:R-:W-:Y:S01]  /*4260*/  IMAD.MOV.U32 R52, RZ, RZ, R151.reuse ;  /* 0x000000ffff347224 */ /* 0x102fe200078e0097 */
[C---:B----4-:R-:W-:Y:S01]  /*4270*/  F2FP.SATFINITE.E4M3.F32.PACK_AB_MERGE_C R6, R3.reuse, R86, RZ ;  /* 0x000000560306723e */ /* 0x050fe200048070ff */
[----:B------:R-:W-:Y:S01]  /*4280*/  FADD.FTZ R4, R3, R4 ;  /* 0x0000000403047221 */ /* 0x000fe20000010000 */
[--C-:B------:R-:W-:Y:S02]  /*4290*/  IMAD.MOV.U32 R86, RZ, RZ, R151.reuse ;  /* 0x000000ffff567224 */ /* 0x100fe400078e0097 */
[----:B------:R-:W-:Y:S01]  /*42a0*/  F2FP.SATFINITE.E4M3.F32.PACK_AB_MERGE_C R227, R83, R82, R6 ;  /* 0x0000005253e3723e */ /* 0x000fe20004807006 */
[----:B------:R-:W-:-:S02]  /*42b0*/  IMAD.MOV.U32 R83, RZ, RZ, R151 ;  /* 0x000000ffff537224 */ /* 0x000fc400078e0097 */
[----:B------:R-:W-:Y:S01]  /*42c0*/  IMAD.MOV.U32 R82, RZ, RZ, R151 ;  /* 0x000000ffff527224 */ /* 0x000fe200078e0097 */
[----:B------:R-:W-:Y:S06]  /*42d0*/  @!P1 BRA `(.L_x_15) ;  /* 0x0000002c00d89947 */ /* 0x000fec0003800000 */
[----:B------:R-:W-:Y:S01]  /*42e0*/  IMAD.MOV.U32 R6, RZ, RZ, R197 ;  /* 0x000000ffff067224 */ /* 0x000fe200078e00c5 */
[----:B------:R-:W-:Y:S01]  /*42f0*/  CS2R R150, SRZ ;  /* 0x0000000000967805 */ /* 0x000fe2000001ff00 */
[----:B------:R-:W-:Y:S01]  /*4300*/  IMAD.MOV.U32 R3, RZ, RZ, R192 ;  /* 0x000000ffff037224 */ /* 0x000fe200078e00c0 */
[----:B------:R-:W-:Y:S02]  /*4310*/  CS2R R148, SRZ ;  /* 0x0000000000947805 */ /* 0x000fe4000001ff00 */
[----:B------:R-:W-:Y:S02]  /*4320*/  CS2R R146, SRZ ;  /* 0x0000000000927805 */ /* 0x000fe4000001ff00 */
[----:B------:R-:W-:Y:S02]  /*4330*/  CS2R R144, SRZ ;  /* 0x0000000000907805 */ /* 0x000fe4000001ff00 */
[----:B------:R-:W-:Y:S02]  /*4340*/  CS2R R142, SRZ ;  /* 0x00000000008e7805 */ /* 0x000fe4000001ff00 */
[----:B------:R-:W-:-:S02]  /*4350*/  CS2R R140, SRZ ;  /* 0x00000000008c7805 */ /* 0x000fc4000001ff00 */
[----:B------:R-:W-:Y:S02]  /*4360*/  CS2R R138, SRZ ;  /* 0x00000000008a7805 */ /* 0x000fe4000001ff00 */
        /* <DEDUP_REMOVED lines=56> */
[----:B------:R-:W-:Y:S01]  /*46f0*/  CS2R R24, SRZ ;  /* 0x0000000000187805 */ /* 0x000fe2000001ff00 */
[----:B------:R-:W-:Y:S01]  /*4700*/  UMOV UR56, UR49 ;  /* 0x0000003100387c82 */ /* 0x000fe20008000000 */
[----:B------:R-:W-:Y:S01]  /*4710*/  UIADD3 UR54, UR54, -0x2, URZ ;  /* 0xfffffffe36367890 */ /* 0x000fe2000fffe03f */
[----:B------:R-:W-:Y:S01]  /*4720*/  UMOV UR57, UR36 ;  /* 0x0000002400397c82 */ /* 0x000fe20008000000 */
[----:B------:R-:W-:-:S10]  /*4730*/  ULDC UR49, c[0x0][0x988] ;  /* 0x0002620000317ab9 */ /* 0x000fd40000000800 */
.L_x_25:
[----:B------:R-:W-:Y:S01]  /*4740*/  ISETP.NE.AND P2, PT, RZ, UR40, PT ;  /* 0x00000028ff007c0c */ /* 0x000fe2000bf45270 */
[----:B------:R-:W-:-:S04]  /*4750*/  UISETP.NE.AND UP0, UPT, UR56, 0x1, UPT ;  /* 0x000000013800788c */ /* 0x000fc8000bf05270 */
[----:B------:R-:W-:-:S04]  /*4760*/  USEL UR36, URZ, 0x1, UP0 ;  /* 0x000000013f247887 */ /* 0x000fc80008000000 */
[----:B------:R-:W-:-:S04]  /*4770*/  ULOP3.LUT UR36, UR57, UR36, URZ, 0x3c, !UPT ;  /* 0x0000002439247292 */ /* 0x000fc8000f8e3c3f */
[----:B------:R-:W-:Y:S08]  /*4780*/  @P2 BRA `(.L_x_16) ;  /* 0x0000000000382947 */ /* 0x000ff00003800000 */
[----:B------:R-:W-:Y:S05]  /*4790*/  @!P0 BRA `(.L_x_17) ;  /* 0x0000000000048947 */ /* 0x000fea0003800000 */
[----:B------:R-:W-:Y:S01]  /*47a0*/  BPT.TRAP 0x1 ;  /* 0x000000040000795c */ /* 0x000fe20000300000 */
.L_x_17:
[----:B------:R-:W-:Y:S01]  /*47b0*/  UIADD3 UR6, UR56, 0x1, URZ ;  /* 0x0000000138067890 */ /* 0x000fe2000fffe03f */
[----:B------:R-:W-:-:S03]  /*47c0*/  IMAD.U32 R7, RZ, RZ, UR36 ;  /* 0x00000024ff077e24 */ /* 0x000fc6000f8e00ff */
[----:B------:R-:W-:Y:S02]  /*47d0*/  UISETP.NE.AND UP0, UPT, UR6, 0x2, UPT ;  /* 0x000000020600788c */ /* 0x000fe4000bf05270 */
[----:B------:R-:W-:Y:S02]  /*47e0*/  SHF.L.U32 R7, R7, 0x1f, RZ ;  /* 0x0000001f07077819 */ /* 0x000fe400000006ff */
[----:B------:R-:W-:-:S04]  /*47f0*/  USEL UR6, UR6, URZ, UP0 ;  /* 0x0000003f06067287 */ /* 0x000fc80008000000 */
[----:B------:R-:W-:-:S09]  /*4800*/  ULEA UR6, UR6, UR38, 0x3 ;  /* 0x0000002606067291 */ /* 0x000fd2000f8e183f */
[----:B------:R1:W2:Y:S01]  /*4810*/  SYNCS.PHASECHK.TRANS64.TRYWAIT P1, [UR6+0x38830], R7 ;  /* 0x03883007ff0075a7 */ /* 0x0002a20008020146 */
[----:B------:R-:W-:Y:S05]  /*4820*/  @!P0 BRA `(.L_x_18) ;  /* 0x0000000000048947 */ /* 0x000fea0003800000 */
[----:B------:R-:W-:Y:S01]  /*4830*/  BPT.TRAP 0x1 ;  /* 0x000000040000795c */ /* 0x000fe20000300000 */
.L_x_18:
[----:B--2---:R-:W-:Y:S05]  /*4840*/  @P1 BRA `(.L_x_16) ;  /* 0x0000000000081947 */ /* 0x004fea0003800000 */
[----:B------:R-:W2:Y:S02]  /*4850*/  SYNCS.PHASECHK.TRANS64.TRYWAIT P1, [UR6+0x38830], R7 ;  /* 0x03883007ff0075a7 */ /* 0x000ea40008020146 */
[----:B--2---:R-:W-:Y:S05]  /*4860*/  @!P1 BRA `(.L_x_19) ;  /* 0x00000088008c9947 */ /* 0x004fea0003800000 */
.L_x_16:
[----:B-12---:R-:W-:Y:S01]  /*4870*/  VIADD R7, R18, 0x8 ;  /* 0x0000000812077836 */ /* 0x006fe20000000000 */
[----:B------:R-:W-:Y:S01]  /*4880*/  UIADD3 UR55, UR56, 0x1, URZ ;  /* 0x0000000138377890 */ /* 0x000fe2000fffe03f */
[----:B------:R-:W-:Y:S01]  /*4890*/  UMOV UR35, 0x40000040 ;  /* 0x4000004000237882 */ /* 0x000fe20000000000 */
[----:B------:R-:W-:Y:S02]  /*48a0*/  UMOV UR7, 0x40000040 ;  /* 0x4000004000077882 */ /* 0x000fe40000000000 */
[----:B------:R1:W-:Y:S01]  /*48b0*/  BAR.SYNC.DEFER_BLOCKING R7, 0x100 ;  /* 0x000400070000751d */ /* 0x0003e20000010000 */
[----:B------:R-:W-:-:S04]  /*48c0*/  UISETP.NE.AND UP0, UPT, UR55, 0x2, UPT ;  /* 0x000000023700788c */ /* 0x000fc8000bf05270 */
[----:B------:R-:W-:Y:S01]  /*48d0*/  USEL UR55, UR55, URZ, UP0 ;  /* 0x0000003f37377287 */ /* 0x000fe20008000000 */
[----:B------:R-:W-:Y:S01]  /*48e0*/  UMOV UR11, 0x40000040 ;  /* 0x40000040000b7882 */ /* 0x000fe20000000000 */
[----:B------:R-:W-:Y:S02]  /*48f0*/  UMOV UR15, 0x40000040 ;  /* 0x40000040000f7882 */ /* 0x000fe40000000000 */
[----:B------:R-:W-:Y:S01]  /*4900*/  ULEA UR34, UR55, UR45, 0xb ;  /* 0x0000002d37227291 */ /* 0x000fe2000f8e583f */
[----:B------:R-:W-:Y:S01]  /*4910*/  UMOV UR19, 0x40000040 ;  /* 0x4000004000137882 */ /* 0x000fe20000000000 */
[----:B------:R-:W-:Y:S02]  /*4920*/  UMOV UR23, 0x40000040 ;  /* 0x4000004000177882 */ /* 0x000fe40000000000 */
[----:B------:R-:W-:Y:S02]  /*4930*/  UIADD3 UR6, UR34, 0x2, URZ ;  /* 0x0000000222067890 */ /* 0x000fe4000fffe03f */
[----:B------:R-:W-:-:S02]  /*4940*/  UIADD3 UR10, UR34, 0x4, URZ ;  /* 0x00000004220a7890 */ /* 0x000fc4000fffe03f */
[----:B------:R-:W-:Y:S02]  /*4950*/  UIADD3 UR14, UR34, 0x6, URZ ;  /* 0x00000006220e7890 */ /* 0x000fe4000fffe03f */
[----:B------:R-:W-:Y:S02]  /*4960*/  UIADD3 UR18, UR34, 0x400, URZ ;  /* 0x0000040022127890 */ /* 0x000fe4000fffe03f */
[----:B------:R-:W-:Y:S02]  /*4970*/  UIADD3 UR22, UR34, 0x402, URZ ;  /* 0x0000040222167890 */ /* 0x000fe4000fffe03f */
[----:B------:R-:W-:Y:S01]  /*4980*/  UIADD3 UR26, UR34, 0x404, URZ ;  /* 0x00000404221a7890 */ /* 0x000fe2000fffe03f */
[----:B------:R-:W-:Y:S01]  /*4990*/  WARPGROUP.ARRIVE ;  /* 0x00000000000079c5 */ /* 0x000fe20000000000 */
[----:B------:R-:W-:Y:S01]  /*49a0*/  UMOV UR27, 0x40000040 ;  /* 0x40000040001b7882 */ /* 0x000fe20000000000 */
[----:B------:R-:W-:Y:S01]  /*49b0*/  UIADD3 UR30, UR34, 0x406, URZ ;  /* 0x00000406221e7890 */ /* 0x000fe2000fffe03f */
[----:B------:R-:W-:-:S03]  /*49c0*/  UMOV UR31, 0x40000040 ;  /* 0x40000040001f7882 */ /* 0x000fc60000000000 */
[----:B------:R-:W-:Y:S03]  /*49d0*/  QGMMA.64x128x32.F32.E4M3.E4M3 R152, gdesc[UR32], RZ, !UPT, gsb0 ;  /* 0x01e00000209879f3 */ /* 0x000fe6000c0008ff */
        /* <DEDUP_REMOVED lines=22> */
[----:B-1----:R-:W-:Y:S05]  /*4b40*/  @P2 BRA `(.L_x_20) ;  /* 0x00000000002c2947 */ /* 0x002fea0003800000 */
[----:B------:R-:W-:Y:S05]  /*4b50*/  @!P0 BRA `(.L_x_21) ;  /* 0x0000000000048947 */ /* 0x000fea0003800000 */
[----:B------:R-:W-:Y:S01]  /*4b60*/  BPT.TRAP 0x1 ;  /* 0x000000040000795c */ /* 0x000fe20000300000 */
.L_x_21:
[----:B------:R-:W-:Y:S01]  /*4b70*/  ULEA UR6, UR56, UR38, 0x3 ;  /* 0x0000002638067291 */ /* 0x000fe2000f8e183f */
[----:B------:R-:W-:-:S05]  /*4b80*/  IMAD.U32 R7, RZ, RZ, UR57 ;  /* 0x00000039ff077e24 */ /* 0x000fca000f8e00ff */
[----:B------:R-:W-:-:S04]  /*4b90*/  SHF.L.U32 R7, R7, 0x1f, RZ ;  /* 0x0000001f07077819 */ /* 0x000fc800000006ff */
[----:B------:R1:W2:Y:S01]  /*4ba0*/  SYNCS.PHASECHK.TRANS64.TRYWAIT P1, [UR6+0x38850], R7 ;  /* 0x03885007ff0075a7 */ /* 0x0002a20008020146 */
[----:B------:R-:W-:Y:S05]  /*4bb0*/  @!P0 BRA `(.L_x_22) ;  /* 0x0000000000048947 */ /* 0x000fea0003800000 */
[----:B------:R-:W-:Y:S01]  /*4bc0*/  BPT.TRAP 0x1 ;  /* 0x000000040000795c */ /* 0x000fe20000300000 */
.L_x_22:
[----:B--2---:R-:W-:Y:S05]  /*4bd0*/  @P1 BRA `(.L_x_20) ;  /* 0x0000000000081947 */ /* 0x004fea0003800000 */
[----:B------:R-:W2:Y:S02]  /*4be0*/  SYNCS.PHASECHK.TRANS64.TRYWAIT P1, [UR6+0x38850], R7 ;  /* 0x03885007ff0075a7 */ /* 0x000ea40008020146 */
[----:B--2---:R-:W-:Y:S05]  /*4bf0*/  @!P1 BRA `(.L_x_23) ;  /* 0x0000008400c09947 */ /* 0x004fea0003800000 */
.L_x_20:
[----:B------:R-:W-:Y:S01]  /*4c00*/  UIADD3 UR6, UR38, 0x400, URZ ;  /* 0x0000040026067890 */ /* 0x000fe2000fffe03f */
[----:B------:R-:W-:Y:S01]  /*4c10*/  WARPGROUP.ARRIVE ;  /* 0x00000000000079c5 */ /* 0x000fe20000000000 */
[----:B------:R-:W-:Y:S01]  /*4c20*/  UMOV UR7, 0x40000040 ;  /* 0x4000004000077882 */ /* 0x000fe20000000000 */
[C---:B--2---:R-:W-:Y:S01]  /*4c30*/  FMUL.FTZ R8, R0.reuse, R152 ;  /* 0x0000009800087220 */ /* 0x044fe20000410000 */
[----:B------:R-:W-:Y:S01]  /*4c40*/  USHF.R.U32.HI UR6, URZ, 0x4, UR6 ;  /* 0x000000043f067899 */ /* 0x000fe20008011606 */
[C---:B------:R-:W-:Y:S01]  /*4c50*/  FMUL.FTZ R9, R0.reuse, R154 ;  /* 0x0000009a00097220 */ /* 0x040fe20000410000 */
[C---:B-1----:R-:W-:Y:S01]  /*4c60*/  FMUL.FTZ R7, R0.reuse, R153 ;  /* 0x0000009900077220 */ /* 0x042fe20000410000 */
[C---:B------:R-:W-:Y:S01]  /*4c70*/  FMUL.FTZ R10, R0.reuse, R155 ;  /* 0x0000009b000a7220 */ /* 0x040fe20000410000 */
[----:B------:R-:W-:Y:S01]  /*4c80*/  ULOP3.LUT UR6, UR6, 0x3fff, URZ, 0xc0, !UPT ;  /* 0x00003fff06067892 */ /* 0x000fe2000f8ec03f */
[----:B------:R-:W1:Y:S01]  /*4c90*/  MUFU.TANH R8, R8 ;  /* 0x0000000800087308 */ /* 0x000e620000002400 */
[C---:B------:R-:W-:Y:S01]  /*4ca0*/  FMUL.FTZ R11, R0.reuse, R156 ;  /* 0x0000009c000b7220 */ /* 0x040fe20000410000 */
[C---:B------:R-:W-:Y:S01]  /*4cb0*/  FMUL.FTZ R13, R0.reuse, R158 ;  /* 0x0000009e000d7220 */ /* 0x040fe20000410000 */
[----:B------:R-:W-:Y:S01]  /*4cc0*/  ULOP3.LUT UR6, UR6, 0x10000, URZ, 0xfc, !UPT ;  /* 0x0001000006067892 */ /* 0x000fe2000f8efc3f */
[C---:B------:R-:W-:Y:S01]  /*4cd0*/  FMUL.FTZ R12, R0.reuse, R157 ;  /* 0x0000009d000c7220 */ /* 0x040fe20000410000 */
[C---:B------:R-:W-:Y:S01]  /*4ce0*/  FMUL.FTZ R14, R0.reuse, R159 ;  /* 0x0000009f000e7220 */ /* 0x040fe20000410000 */
[C---:B------:R-:W-:Y:S01]  /*4cf0*/  FMUL.FTZ R15, R0.reuse, R160 ;  /* 0x000000a0000f7220 */ /* 0x040fe20000410000 */
[----:B------:R-:W-:Y:S01]  /*4d00*/  ULEA UR11, UR56, UR6, 0xb ;  /* 0x00000006380b7291 */ /* 0x000fe2000f8e583f */
[----:B------:R-:W2:Y:S01]  /*4d10*/  MUFU.TANH R9, R9 ;  /* 0x0000000900097308 */ /* 0x000ea20000002400 */
[C---:B------:R-:W-:Y:S01]  /*4d20*/  FMUL.FTZ R21, R0.reuse, R162 ;  /* 0x000000a200157220 */ /* 0x040fe20000410000 */
[C---:B------:R-:W-:Y:S01]  /*4d30*/  FMUL.FTZ R20, R0.reuse, R161 ;  /* 0x000000a100147220 */ /* 0x040fe20000410000 */
[C---:B------:R-:W-:Y:S01]  /*4d40*/  FMUL.FTZ R159, R0.reuse, R170 ;  /* 0x000000aa009f7220 */ /* 0x040fe20000410000 */
[C---:B------:R-:W-:Y:S01]  /*4d50*/  FMUL.FTZ R170, R0.reuse, R181 ;  /* 0x000000b500aa7220 */ /* 0x040fe20000410000 */
[C---:B------:R-:W-:Y:S01]  /*4d60*/  FMUL.FTZ R181, R0.reuse, R192 ;  /* 0x000000c000b57220 */ /* 0x040fe20000410000 */
[----:B------:R-:W-:Y:S01]  /*4d70*/  UMOV UR6, UR11 ;  /* 0x0000000b00067c82 */ /* 0x000fe20008000000 */
[C---:B------:R-:W-:Y:S01]  /*4d80*/  FMUL.FTZ R152, R0.reuse, R163 ;  /* 0x000000a300987220 */ /* 0x040fe20000410000 */
[----:B------:R-:W-:Y:S01]  /*4d90*/  QGMMA.64x256x32.F32.E4M3.E4M3 R24, R228, gdesc[UR4], R24, gsb0 ;  /* 0x03e00004e4187df3 */ /* 0x000fe20008000818 */
[----:B------:R-:W-:Y:S01]  /*4da0*/  UIADD3 UR6, UR11, 0x2, URZ ;  /* 0x000000020b067890 */ /* 0x000fe2000fffe03f */
[----:B------:R-:W3:Y:S01]  /*4db0*/  MUFU.TANH R7, R7 ;  /* 0x0000000700077308 */ /* 0x000ee20000002400 */
[----:B------:R-:W-:Y:S01]  /*4dc0*/  UMOV UR7, 0x40000040 ;  /* 0x4000004000077882 */ /* 0x000fe20000000000 */
[----:B------:R-:W-:Y:S01]  /*4dd0*/  FMUL.FTZ R160, R0, R171 ;  /* 0x000000ab00a07220 */ /* 0x000fe20000410000 */
[----:B-1----:R-:W-:Y:S01]  /*4de0*/  FMNMX.FTZ R192, R8, R3, !PT ;  /* 0x0000000308c07209 */ /* 0x002fe20007810000 */
[C---:B------:R-:W-:Y:S01]  /*4df0*/  FMUL.FTZ R153, R0.reuse, R164 ;  /* 0x000000a400997220 */ /* 0x040fe20000410000 */
[C---:B------:R-:W-:Y:S01]  /*4e00*/  FMUL.FTZ R171, R0.reuse, R182 ;  /* 0x000000b600ab7220 */ /* 0x040fe20000410000 */
[C---:B------:R-:W-:Y:S01]  /*4e10*/  FMUL.FTZ R182, R0.reuse, R193 ;  /* 0x000000c100b67220 */ /* 0x040fe20000410000 */
[----:B--2---:R-:W-:Y:S01]  /*4e20*/  FMNMX.FTZ R193, R9, R6, !PT ;  /* 0x0000000609c17209 */ /* 0x004fe20007810000 */
[----:B------:R-:W1:Y:S01]  /*4e30*/  MUFU.TANH R10, R10 ;  /* 0x0000000a000a7308 */ /* 0x000e620000002400 */
[C---:B------:R-:W-:Y:S01]  /*4e40*/  FMUL.FTZ R155, R0.reuse, R166 ;  /* 0x000000a6009b7220 */ /* 0x040fe20000410000 */
[C---:B------:R-:W-:Y:S01]  /*4e50*/  FMUL.FTZ R161, R0.reuse, R172 ;  /* 0x000000ac00a17220 */ /* 0x040fe20000410000 */
[C---:B------:R-:W-:Y:S01]  /*4e60*/  FMUL.FTZ R154, R0.reuse, R165 ;  /* 0x000000a5009a7220 */ /* 0x040fe20000410000 */
[C---:B------:R-:W-:Y:S01]  /*4e70*/  FMUL.FTZ R162, R0.reuse, R173 ;  /* 0x000000ad00a27220 */ /* 0x040fe20000410000 */
[C---:B------:R-:W-:Y:S01]  /*4e80*/  FMUL.FTZ R172, R0.reuse, R183 ;  /* 0x000000b700ac7220 */ /* 0x040fe20000410000 */
[C---:B------:R-:W-:Y:S01]  /*4e90*/  FMUL.FTZ R173, R0.reuse, R184 ;  /* 0x000000b800ad7220 */ /* 0x040fe20000410000 */
[C---:B------:R-:W-:Y:S01]  /*4ea0*/  FMUL.FTZ R183, R0.reuse, R194 ;  /* 0x000000c200b77220 */ /* 0x040fe20000410000 */
[----:B------:R-:W2:Y:S01]  /*4eb0*/  MUFU.TANH R11, R11 ;  /* 0x0000000b000b7308 */ /* 0x000ea20000002400 */
[----:B---3--:R-:W-:Y:S01]  /*4ec0*/  FMNMX.FTZ R192, R7, R192, !PT ;  /* 0x000000c007c07209 */ /* 0x008fe20007810000 */
[C---:B------:R-:W-:Y:S01]  /*4ed0*/  FMUL.FTZ R184, R0.reuse, R195 ;  /* 0x000000c300b87220 */ /* 0x040fe20000410000 */
[C---:B------:R-:W-:Y:S01]  /*4ee0*/  FMUL.FTZ R156, R0.reuse, R167 ;  /* 0x000000a7009c7220 */ /* 0x040fe20000410000 */
[C---:B------:R-:W-:Y:S01]  /*4ef0*/  FMUL.FTZ R164, R0.reuse, R175 ;  /* 0x000000af00a47220 */ /* 0x040fe20000410000 */
[C---:B------:R-:W-:Y:S01]  /*4f00*/  FMUL.FTZ R157, R0.reuse, R168 ;  /* 0x000000a8009d7220 */ /* 0x040fe20000410000 */
[C---:B------:R-:W-:Y:S01]  /*4f10*/  FMUL.FTZ R175, R0.reuse, R186 ;  /* 0x000000ba00af7220 */ /* 0x040fe20000410000 */
[----:B------:R-:W-:Y:S01]  /*4f20*/  FMUL.FTZ R186, R0, R197 ;  /* 0x000000c500ba7220 */ /* 0x000fe20000410000 */
[----:B------:R-:W3:Y:S01]  /*4f30*/  MUFU.TANH R13, R13 ;  /* 0x0000000d000d7308 */ /* 0x000ee20000002400 */
[----:B-1----:R-:W-:Y:S01]  /*4f40*/  FMNMX.FTZ R194, R10, R193, !PT ;  /* 0x000000c10ac27209 */ /* 0x002fe20007810000 */
[C---:B------:R-:W-:Y:S01]  /*4f50*/  FMUL.FTZ R163, R0.reuse, R174 ;  /* 0x000000ae00a37220 */ /* 0x040fe20000410000 */
[C---:B------:R-:W-:Y:S01]  /*4f60*/  FMUL.FTZ R158, R0.reuse, R169 ;  /* 0x000000a9009e7220 */ /* 0x040fe20000410000 */
[C---:B------:R-:W-:Y:S01]  /*4f70*/  FMUL.FTZ R174, R0.reuse, R185 ;  /* 0x000000b900ae7220 */ /* 0x040fe20000410000 */
[C---:B------:R-:W-:Y:S01]  /*4f80*/  FMUL.FTZ R185, R0.reuse, R196 ;  /* 0x000000c400b97220 */ /* 0x040fe20000410000 */
[C---:B------:R-:W-:Y:S01]  /*4f90*/  FMUL.FTZ R166, R0.reuse, R177 ;  /* 0x000000b100a67220 */ /* 0x040fe20000410000 */
[C---:B------:R-:W-:Y:S01]  /*4fa0*/  FMUL.FTZ R165, R0.reuse, R176 ;  /* 0x000000b000a57220 */ /* 0x040fe20000410000 */
[----:B------:R-:W1:Y:S01]  /*4fb0*/  MUFU.TANH R12, R12 ;  /* 0x0000000c000c7308 */ /* 0x000e620000002400 */
[----:B--2---:R-:W-:Y:S01]  /*4fc0*/  FMNMX.FTZ R195, R11, R192, !PT ;  /* 0x000000c00bc37209 */ /* 0x004fe20007810000 */
        /* <DEDUP_REMOVED lines=18> */
[----:B------:R-:W-:Y:S01]  /*50f0*/  FMUL.FTZ R194, R0, R204 ;  /* 0x000000cc00c27220 */ /* 0x000fe20000410000 */
[----:B------:R-:W-:Y:S01]  /*5100*/  UMOV UR10, UR49 ;  /* 0x00000031000a7c82 */ /* 0x000fe20008000000 */
[----:B------:R-:W1:Y:S02]  /*5110*/  S2R R233, SR_TID.X ;  /* 0x0000000000e97919 */ /* 0x000e640000002100 */
[----:B------:R-:W4:Y:S01]  /*5120*/  MUFU.TANH R21, R21 ;  /* 0x0000001500157308 */ /* 0x000f220000002400 */
[----:B--2---:R-:W-:-:S07]  /*5130*/  FMNMX.FTZ R196, R14, R197, !PT ;  /* 0x000000c50ec47209 */ /* 0x004fce0007810000 */
[----:B------:R-:W2:Y:S01]  /*5140*/  MUFU.TANH R20, R20 ;  /* 0x0000001400147308 */ /* 0x000ea20000002400 */
[----:B---3--:R-:W-:-:S07]  /*5150*/  FMNMX.FTZ R195, R15, R192, !PT ;  /* 0x000000c00fc37209 */ /* 0x008fce0007810000 */
[----:B------:R-:W3:Y:S01]  /*5160*/  MUFU.TANH R152, R152 ;  /* 0x0000009800987308 */ /* 0x000ee20000002400 */
[----:B----4-:R-:W-:-:S07]  /*5170*/  FMNMX.FTZ R197, R21, R196, !PT ;  /* 0x000000c415c57209 */ /* 0x010fce0007810000 */
[----:B------:R-:W4:Y:S01]  /*5180*/  MUFU.TANH R153, R153 ;  /* 0x0000009900997308 */ /* 0x000f220000002400 */
[----:B--2---:R-:W-:Y:S01]  /*5190*/  FMNMX.FTZ R192, R20, R195, !PT ;  /* 0x000000c314c07209 */ /* 0x004fe20007810000 */
[----:B------:R-:W-:Y:S01]  /*51a0*/  FMUL.FTZ R195, R0, R205 ;  /* 0x000000cd00c37220 */ /* 0x000fe20000410000 */
[----:B-1----:R-:W-:-:S05]  /*51b0*/  LOP3.LUT P1, RZ, R233, 0x7f, RZ, 0xc0, !PT ;  /* 0x0000007fe9ff7812 */ /* 0x002fca000782c0ff */
[----:B------:R-:W1:Y:S01]  /*51c0*/  MUFU.TANH R155, R155 ;  /* 0x0000009b009b7308 */ /* 0x000e620000002400 */
[----:B---3--:R-:W-:-:S07]  /*51d0*/  FMNMX.FTZ R196, R152, R197, !PT ;  /* 0x000000c598c47209 */ /* 0x008fce0007810000 */
[----:B------:R-:W2:Y:S01]  /*51e0*/  MUFU.TANH R154, R154 ;  /* 0x0000009a009a7308 */ /* 0x000ea20000002400 */
[----:B----4-:R-:W-:-:S07]  /*51f0*/  FMNMX.FTZ R197, R153, R192, !PT ;  /* 0x000000c099c57209 */ /* 0x010fce0007810000 */
[----:B------:R-:W3:Y:S01]  /*5200*/  MUFU.TANH R156, R156 ;  /* 0x0000009c009c7308 */ /* 0x000ee20000002400 */
[----:B-1----:R-:W-:Y:S01]  /*5210*/  FMNMX.FTZ R199, R155, R196, !PT ;  /* 0x000000c49bc77209 */ /* 0x002fe20007810000 */
[----:B------:R-:W-:-:S06]  /*5220*/  FMUL.FTZ R196, R0, R206 ;  /* 0x000000ce00c47220 */ /* 0x000fcc0000410000 */
[----:B------:R-:W1:Y:S01]  /*5230*/  MUFU.TANH R157, R157 ;  /* 0x0000009d009d7308 */ /* 0x000e620000002400 */
[----:B--2---:R-:W-:-:S07]  /*5240*/  FMNMX.FTZ R192, R154, R197, !PT ;  /* 0x000000c59ac07209 */ /* 0x004fce0007810000 */
[----:B------:R-:W2:Y:S01]  /*5250*/  MUFU.TANH R159, R159 ;  /* 0x0000009f009f7308 */ /* 0x000ea20000002400 */
[----:B---3--:R-:W-:-:S07]  /*5260*/  FMNMX.FTZ R198, R156, R199, !PT ;  /* 0x000000c79cc67209 */ /* 0x008fce0007810000 */
[----:B------:R-:W3:Y:S01]  /*5270*/  MUFU.TANH R158, R158 ;  /* 0x0000009e009e7308 */ /* 0x000ee20000002400 */
[----:B-1----:R-:W-:-:S07]  /*5280*/  FMNMX.FTZ R197, R157, R192, !PT ;  /* 0x000000c09dc57209 */ /* 0x002fce0007810000 */
[----:B------:R-:W1:Y:S01]  /*5290*/  MUFU.TANH R160, R160 ;  /* 0x000000a000a07308 */ /* 0x000e620000002400 */
[----:B--2---:R-:W-:Y:S01]  /*52a0*/  FMNMX.FTZ R199, R159, R198, !PT ;  /* 0x000000c69fc77209 */ /* 0x004fe20007810000 */
[----:B------:R-:W-:-:S06]  /*52b0*/  FMUL.FTZ R198, R0, R207 ;  /* 0x000000cf00c67220 */ /* 0x000fcc0000410000 */
[----:B------:R-:W2:Y:S01]  /*52c0*/  MUFU.TANH R161, R161 ;  /* 0x000000a100a17308 */ /* 0x000ea20000002400 */
[----:B---3--:R-:W-:-:S07]  /*52d0*/  FMNMX.FTZ R192, R158, R197, !PT ;  /* 0x000000c59ec07209 */ /* 0x008fce0007810000 */
[----:B------:R-:W3:Y:S01]  /*52e0*/  MUFU.TANH R163, R163 ;  /* 0x000000a300a37308 */ /* 0x000ee20000002400 */
[----:B-1----:R-:W-:-:S07]  /*52f0*/  FMNMX.FTZ R200, R160, R199, !PT ;  /* 0x000000c7a0c87209 */ /* 0x002fce0007810000 */
        /* <DEDUP_REMOVED lines=30> */
[----:B---3--:R-:W-:Y:S01]  /*54e0*/  FMNMX.FTZ R203, R175, R202, !PT ;  /* 0x000000caafcb7209 */ /* 0x008fe20007810000 */
[----:B------:R-:W-:Y:S01]  /*54f0*/  FMUL.FTZ R202, R0, R211 ;  /* 0x000000d300ca7220 */ /* 0x000fe20000410000 */
[----:B------:R-:W-:Y:S01]  /*5500*/  IMAD.U32 R211, RZ, RZ, UR10 ;  /* 0x0000000affd37e24 */ /* 0x000fe2000f8e00ff */
[----:B------:R-:W-:Y:S02]  /*5510*/  WARPGROUP.DEPBAR.LE gsb0, 0x0 ;  /* 0x00008000000079c5 */ /* 0x000fe40000010000 */
[----:B------:R-:W-:Y:S02]  /*5520*/  WARPGROUP.ARRIVE ;  /* 0x00000000000079c5 */ /* 0x000fe40000000000 */
[----:B------:R-:W3:Y:S01]  /*5530*/  MUFU.TANH R177, R177 ;  /* 0x000000b100b17308 */ /* 0x000ee20000002400 */
[----:B-1----:R-:W-:-:S03]  /*5540*/  FMNMX.FTZ R192, R174, R197, !PT ;  /* 0x000000c5aec07209 */ /* 0x002fc60007810000 */
[----:B------:R-:W-:Y:S01]  /*5550*/  QGMMA.64x256x32.F32.E4M3.E4M3 R24, R216, gdesc[UR4], R24, gsb0 ;  /* 0x03e00004d8187df3 */ /* 0x000fe20008000818 */
[----:B------:R-:W-:Y:S01]  /*5560*/  UIADD3 UR6, UR11, 0x4, URZ ;  /* 0x000000040b067890 */ /* 0x000fe2000fffe03f */
[----:B------:R-:W-:Y:S02]  /*5570*/  UMOV UR7, 0x40000040 ;  /* 0x4000004000077882 */ /* 0x000fe40000000000 */
        /* <DEDUP_REMOVED lines=9> */
[----:B---3--:R-:W-:Y:S01]  /*5610*/  FMNMX.FTZ R204, R180, R203, !PT ;  /* 0x000000cbb4cc7209 */ /* 0x008fe20007810000 */
[----:B------:R-:W-:-:S06]  /*5620*/  FMUL.FTZ R203, R0, R212 ;  /* 0x000000d400cb7220 */ /* 0x000fcc0000410000 */
        /* <DEDUP_REMOVED lines=46> */
[----:B-1----:R-:W-:Y:S02]  /*5910*/  FMNMX.FTZ R207, R205, R208, !PT ;  /* 0x000000d0cdcf7209 */ /* 0x002fe40007810000 */
[----:B--2---:R-:W-:-:S05]  /*5920*/  FMNMX.FTZ R208, R204, R197, !PT ;  /* 0x000000c5ccd07209 */ /* 0x004fca0007810000 */
[----:B------:R-:W1:Y:S01]  /*5930*/  SHFL.BFLY PT, R197, R208, 0x2, 0x1f ;  /* 0x0c401f00d0c57f89 */ /* 0x000e6200000e0000 */
[----:B---3--:R-:W-:-:S05]  /*5940*/  FMNMX.FTZ R207, R206, R207, !PT ;  /* 0x000000cfcecf7209 */ /* 0x008fca0007810000 */
[----:B------:R-:W2:Y:S01]  /*5950*/  SHFL.BFLY PT, R192, R207, 0x2, 0x1f ;  /* 0x0c401f00cfc07f89 */ /* 0x000ea200000e0000 */
[----:B-1----:R-:W-:Y:S02]  /*5960*/  FMNMX.FTZ R209, R208, R197, !PT ;  /* 0x000000c5d0d17209 */ /* 0x002fe40007810000 */
[----:B--2---:R-:W-:-:S03]  /*5970*/  FMNMX.FTZ R210, R207, R192, !PT ;  /* 0x000000c0cfd27209 */ /* 0x004fc60007810000 */
[----:B------:R-:W1:Y:S04]  /*5980*/  SHFL.BFLY PT, R192, R209, 0x1, 0x1f ;  /* 0x0c201f00d1c07f89 */ /* 0x000e6800000e0000 */
[----:B------:R-:W2:Y:S01]  /*5990*/  SHFL.BFLY PT, R197, R210, 0x1, 0x1f ;  /* 0x0c201f00d2c57f89 */ /* 0x000ea200000e0000 */
[----:B------:R-:W-:Y:S02]  /*59a0*/  WARPGROUP.DEPBAR.LE gsb0, 0x0 ;  /* 0x00008000000079c5 */ /* 0x000fe40000010000 */
[----:B------:R-:W-:-:S06]  /*59b0*/  WARPGROUP.ARRIVE ;  /* 0x00000000000079c5 */ /* 0x000fcc0000000000 */
[----:B------:R-:W-:Y:S01]  /*59c0*/  QGMMA.64x256x32.F32.E4M3.E4M3 R24, R220, gdesc[UR4], R24, gsb0 ;  /* 0x03e00004dc187df3 */ /* 0x000fe20008000818 */
[----:B------:R-:W-:Y:S01]  /*59d0*/  UIADD3 UR6, UR11, 0x6, URZ ;  /* 0x000000060b067890 */ /* 0x000fe2000fffe03f */
[----:B------:R-:W-:Y:S01]  /*59e0*/  UMOV UR7, 0x40000040 ;  /* 0x4000004000077882 */ /* 0x000fe20000000000 */
[----:B-1----:R-:W-:Y:S02]  /*59f0*/  FMNMX.FTZ R192, R209, R192, !PT ;  /* 0x000000c0d1c07209 */ /* 0x002fe40007810000 */
[----:B--2---:R-:W-:-:S03]  /*5a00*/  FMNMX.FTZ R197, R210, R197, !PT ;  /* 0x000000c5d2c57209 */ /* 0x004fc60007810000 */
[C---:B------:R-:W-:Y:S01]  /*5a10*/  FFMA.FTZ R207, R192.reuse, R211, -8 ;  /* 0xc1000000c0cf7423 */ /* 0x040fe200000100d3 */
[----:B------:R-:W-:-:S01]  /*5a20*/  FADD.FTZ R3, -R192, R3 ;  /* 0x00000003c0037221 */ /* 0x000fc20000010100 */
[----:B------:R-:W-:Y:S02]  /*5a30*/  IMAD.U32 R211, RZ, RZ, UR55 ;  /* 0x00000037ffd37e24 */ /* 0x000fe4000f8e00ff */
[----:B------:R-:W-:-:S01]  /*5a40*/  FFMA.FTZ R209, R8, UR10, -R207 ;  /* 0x0000000a08d17c23 */ /* 0x000fc200080108cf */
[--C-:B------:R-:W-:Y:S01]  /*5a50*/  FFMA.FTZ R8, R7, UR10, -R207.reuse ;  /* 0x0000000a07087c23 */ /* 0x100fe200080108cf */
[----:B------:R-:W-:-:S01]  /*5a60*/  FFMA.FTZ R7, R11, UR10, -R207 ;  /* 0x0000000a0b077c23 */ /* 0x000fc200080108cf */
[--C-:B------:R-:W-:Y:S01]  /*5a70*/  FFMA.FTZ R11, R15, UR10, -R207.reuse ;  /* 0x0000000a0f0b7c23 */ /* 0x100fe200080108cf */
[----:B------:R-:W-:-:S01]  /*5a80*/  FFMA.FTZ R15, R153, UR10, -R207 ;  /* 0x0000000a990f7c23 */ /* 0x000fc200080108cf */
[--C-:B------:R-:W-:Y:S01]  /*5a90*/  FFMA.FTZ R153, R157, UR10, -R207.reuse ;  /* 0x0000000a9d997c23 */ /* 0x100fe200080108cf */
[----:B------:R-:W-:-:S01]  /*5aa0*/  FFMA.FTZ R157, R161, UR10, -R207 ;  /* 0x0000000aa19d7c23 */ /* 0x000fc200080108cf */
[--C-:B------:R-:W-:Y:S01]  /*5ab0*/  FFMA.FTZ R161, R165, UR10, -R207.reuse ;  /* 0x0000000aa5a17c23 */ /* 0x100fe200080108cf */
[----:B------:R-:W-:-:S01]  /*5ac0*/  FFMA.FTZ R165, R169, UR10, -R207 ;  /* 0x0000000aa9a57c23 */ /* 0x000fc200080108cf */
[----:B------:R-:W-:Y:S01]  /*5ad0*/  FMUL.FTZ R208, R3, UR10 ;  /* 0x0000000a03d07c20 */ /* 0x000fe20008410000 */
[----:B------:R-:W-:-:S01]  /*5ae0*/  FFMA.FTZ R169, R173, UR10, -R207 ;  /* 0x0000000aada97c23 */ /* 0x000fc200080108cf */
[--C-:B------:R-:W-:Y:S01]  /*5af0*/  FFMA.FTZ R173, R177, UR10, -R207.reuse ;  /* 0x0000000ab1ad7c23 */ /* 0x100fe200080108cf */
[----:B------:R-:W-:-:S01]  /*5b00*/  FFMA.FTZ R177, R181, UR10, -R207 ;  /* 0x0000000ab5b17c23 */ /* 0x000fc200080108cf */
[----:B------:R-:W-:Y:S01]  /*5b10*/  FADD.FTZ R3, -R197, R6 ;  /* 0x00000006c5037221 */ /* 0x000fe20000010100 */
[----:B------:R-:W-:-:S01]  /*5b20*/  FFMA.FTZ R181, R185, UR10, -R207 ;  /* 0x0000000ab9b57c23 */ /* 0x000fc200080108cf */
[----:B------:R1:W-:Y:S01]  /*5b30*/  MUFU.EX2 R6, R208 ;  /* 0x000000d000067308 */ /* 0x0003e20000000800 */
[----:B------:R-:W-:-:S01]  /*5b40*/  FFMA.FTZ R185, R189, UR10, -R207 ;  /* 0x0000000abdb97c23 */ /* 0x000fc200080108cf */
[--C-:B------:R-:W-:Y:S01]  /*5b50*/  FFMA.FTZ R189, R194, UR10, -R207.reuse ;  /* 0x0000000ac2bd7c23 */ /* 0x100fe200080108cf */
[----:B------:R-:W-:-:S01]  /*5b60*/  FFMA.FTZ R194, R195, UR10, -R207 ;  /* 0x0000000ac3c27c23 */ /* 0x000fc200080108cf */
[--C-:B------:R-:W-:Y:S01]  /*5b70*/  FFMA.FTZ R195, R199, UR10, -R207.reuse ;  /* 0x0000000ac7c37c23 */ /* 0x100fe200080108cf */
[----:B------:R-:W-:-:S01]  /*5b80*/  FFMA.FTZ R199, R203, UR10, -R207 ;  /* 0x0000000acbc77c23 */ /* 0x000fc200080108cf */
[----:B------:R-:W-:Y:S01]  /*5b90*/  FMUL.FTZ R3, R3, UR10 ;  /* 0x0000000a03037c20 */ /* 0x000fe20008410000 */
[----:B------:R-:W-:-:S01]  /*5ba0*/  FFMA.FTZ R12, R12, UR10, -R207 ;  /* 0x0000000a0c0c7c23 */ /* 0x000fc200080108cf */
[----:B------:R-:W2:Y:S01]  /*5bb0*/  MUFU.EX2 R209, R209 ;  /* 0x000000d100d17308 */ /* 0x000ea20000000800 */
[----:B-1----:R-:W-:-:S02]  /*5bc0*/  IMAD.U32 R208, RZ, RZ, UR10 ;  /* 0x0000000affd07e24 */ /* 0x002fc4000f8e00ff */
[--C-:B------:R-:W-:Y:S01]  /*5bd0*/  FFMA.FTZ R20, R20, UR10, -R207.reuse ;  /* 0x0000000a14147c23 */ /* 0x100fe200080108cf */
[----:B------:R-:W-:-:S01]  /*5be0*/  FFMA.FTZ R154, R154, UR10, -R207 ;  /* 0x0000000a9a9a7c23 */ /* 0x000fc200080108cf */
[----:B------:R-:W-:Y:S01]  /*5bf0*/  FFMA.FTZ R158, R158, UR10, -R207 ;  /* 0x0000000a9e9e7c23 */ /* 0x000fe200080108cf */
[----:B------:R-:W-:-:S01]  /*5c00*/  FFMA.FTZ R203, R197, R208, -8 ;  /* 0xc1000000c5cb7423 */ /* 0x000fc200000100d0 */
[--C-:B------:R-:W-:Y:S01]  /*5c10*/  FFMA.FTZ R162, R162, UR10, -R207.reuse ;  /* 0x0000000aa2a27c23 */ /* 0x100fe200080108cf */
[----:B------:R-:W-:-:S01]  /*5c20*/  FFMA.FTZ R166, R166, UR10, -R207 ;  /* 0x0000000aa6a67c23 */ /* 0x000fc200080108cf */
        /* <DEDUP_REMOVED lines=8> */
[----:B------:R-:W1:Y:S01]  /*5cb0*/  MUFU.EX2 R208, R208 ;  /* 0x000000d000d07308 */ /* 0x000e620000000800 */
[----:B--2---:R-:W-:-:S01]  /*5cc0*/  FFMA.FTZ R5, R6, R5, R209 ;  /* 0x0000000506057223 */ /* 0x004fc200000100d1 */
[--C-:B------:R-:W-:Y:S01]  /*5cd0*/  FFMA.FTZ R155, R156, UR10, -R203.reuse ;  /* 0x0000000a9c9b7c23 */ /* 0x100fe200080108cb */
[----:B------:R-:W-:-:S01]  /*5ce0*/  FFMA.FTZ R156, R159, UR10, -R203 ;  /* 0x0000000a9f9c7c23 */ /* 0x000fc200080108cb */
[--C-:B------:R-:W-:Y:S01]  /*5cf0*/  FFMA.FTZ R159, R160, UR10, -R203.reuse ;  /* 0x0000000aa09f7c23 */ /* 0x100fe200080108cb */
[----:B------:R-:W-:-:S01]  /*5d00*/  FFMA.FTZ R160, R163, UR10, -R203 ;  /* 0x0000000aa3a07c23 */ /* 0x000fc200080108cb */
[----:B------:R-:W-:Y:S01]  /*5d10*/  FFMA.FTZ R163, R164, UR10, -R203 ;  /* 0x0000000aa4a37c23 */ /* 0x000fe200080108cb */
[----:B------:R-:W-:-:S01]  /*5d20*/  FFMA.FTZ R170, R170, UR10, -R207 ;  /* 0x0000000aaaaa7c23 */ /* 0x000fc200080108cf */
[----:B------:R-:W2:Y:S01]  /*5d30*/  MUFU.EX2 R8, R8 ;  /* 0x0000000800087308 */ /* 0x000ea20000000800 */
[----:B------:R-:W-:-:S01]  /*5d40*/  FFMA.FTZ R174, R174, UR10, -R207 ;  /* 0x0000000aaeae7c23 */ /* 0x000fc200080108cf */
[--C-:B------:R-:W-:Y:S01]  /*5d50*/  FFMA.FTZ R178, R178, UR10, -R207.reuse ;  /* 0x0000000ab2b27c23 */ /* 0x100fe200080108cf */
[----:B------:R-:W-:-:S01]  /*5d60*/  FFMA.FTZ R182, R182, UR10, -R207 ;  /* 0x0000000ab6b67c23 */ /* 0x000fc200080108cf */
[--C-:B------:R-:W-:Y:S01]  /*5d70*/  FFMA.FTZ R186, R186, UR10, -R207.reuse ;  /* 0x0000000ababa7c23 */ /* 0x100fe200080108cf */
[----:B------:R-:W-:-:S01]  /*5d80*/  FFMA.FTZ R190, R190, UR10, -R207 ;  /* 0x0000000abebe7c23 */ /* 0x000fc200080108cf */
[--C-:B------:R-:W-:Y:S01]  /*5d90*/  FFMA.FTZ R200, R200, UR10, -R207.reuse ;  /* 0x0000000ac8c87c23 */ /* 0x100fe200080108cf */
[----:B------:R-:W-:-:S01]  /*5da0*/  FFMA.FTZ R204, R204, UR10, -R207 ;  /* 0x0000000acccc7c23 */ /* 0x000fc200080108cf */
[----:B------:R-:W3:Y:S01]  /*5db0*/  MUFU.EX2 R9, R9 ;  /* 0x0000000900097308 */ /* 0x000ee20000000800 */
[----:B-1----:R-:W-:-:S01]  /*5dc0*/  FFMA.FTZ R4, R3, R4, R208 ;  /* 0x0000000403047223 */ /* 0x002fc200000100d0 */
[--C-:B------:R-:W-:Y:S01]  /*5dd0*/  FFMA.FTZ R164, R167, UR10, -R203.reuse ;  /* 0x0000000aa7a47c23 */ /* 0x100fe200080108cb */
[----:B------:R-:W-:-:S01]  /*5de0*/  FFMA.FTZ R167, R168, UR10, -R203 ;  /* 0x0000000aa8a77c23 */ /* 0x000fc200080108cb */
[--C-:B------:R-:W-:Y:S01]  /*5df0*/  FFMA.FTZ R168, R171, UR10, -R203.reuse ;  /* 0x0000000aaba87c23 */ /* 0x100fe200080108cb */
[----:B------:R-:W-:-:S01]  /*5e00*/  FFMA.FTZ R171, R172, UR10, -R203 ;  /* 0x0000000aacab7c23 */ /* 0x000fc200080108cb */
[--C-:B------:R-:W-:Y:S01]  /*5e10*/  FFMA.FTZ R172, R175, UR10, -R203.reuse ;  /* 0x0000000aafac7c23 */ /* 0x100fe200080108cb */
[----:B------:R-:W-:-:S01]  /*5e20*/  FFMA.FTZ R175, R176, UR10, -R203 ;  /* 0x0000000ab0af7c23 */ /* 0x000fc200080108cb */
[----:B------:R-:W1:Y:S01]  /*5e30*/  MUFU.EX2 R7, R7 ;  /* 0x0000000700077308 */ /* 0x000e620000000800 */
[----:B--2---:R-:W-:-:S01]  /*5e40*/  FADD.FTZ R210, R8, R5 ;  /* 0x0000000508d27221 */ /* 0x004fc20000010000 */
[--C-:B------:R-:W-:Y:S01]  /*5e50*/  FFMA.FTZ R176, R179, UR10, -R203.reuse ;  /* 0x0000000ab3b07c23 */ /* 0x100fe200080108cb */
[----:B------:R-:W-:-:S01]  /*5e60*/  FFMA.FTZ R179, R180, UR10, -R203 ;  /* 0x0000000ab4b37c23 */ /* 0x000fc200080108cb */
[----:B------:R-:W-:-:S04]  /*5e70*/  FFMA.FTZ R180, R183, UR10, -R203 ;  /* 0x0000000ab7b47c23 */ /* 0x000fc800080108cb */
[----:B------:R-:W2:Y:S01]  /*5e80*/  MUFU.EX2 R10, R10 ;  /* 0x0000000a000a7308 */ /* 0x000ea20000000800 */
[----:B---3--:R-:W-:-:S07]  /*5e90*/  FADD.FTZ R5, R9, R4 ;  /* 0x0000000409057221 */ /* 0x008fce0000010000 */
[----:B------:R-:W3:Y:S01]  /*5ea0*/  MUFU.EX2 R12, R12 ;  /* 0x0000000c000c7308 */ /* 0x000ee20000000800 */
[----:B-1----:R-:W-:-:S07]  /*5eb0*/  FADD.FTZ R207, R7, R210 ;  /* 0x000000d207cf7221 */ /* 0x002fce0000010000 */
[----:B------:R-:W1:Y:S01]  /*5ec0*/  MUFU.EX2 R13, R13 ;  /* 0x0000000d000d7308 */ /* 0x000e620000000800 */
[----:B--2---:R-:W-:-:S07]  /*5ed0*/  FADD.FTZ R4, R10, R5 ;  /* 0x000000050a047221 */ /* 0x004fce0000010000 */
        /* <DEDUP_REMOVED lines=9> */
[----:B-1----:R-:W-:-:S01]  /*5f70*/  FADD.FTZ R210, R20, R183 ;  /* 0x000000b714d27221 */ /* 0x002fc20000010000 */
[--C-:B------:R-:W-:Y:S01]  /*5f80*/  FFMA.FTZ R183, R184, UR10, -R203.reuse ;  /* 0x0000000ab8b77c23 */ /* 0x100fe200080108cb */
[----:B------:R-:W-:-:S05]  /*5f90*/  FFMA.FTZ R184, R187, UR10, -R203 ;  /* 0x0000000abbb87c23 */ /* 0x000fca00080108cb */
        /* <DEDUP_REMOVED lines=15> */
[----:B---3--:R-:W-:-:S01]  /*6090*/  FADD.FTZ R210, R158, R187 ;  /* 0x000000bb9ed27221 */ /* 0x008fc20000010000 */
[--C-:B------:R-:W-:Y:S01]  /*60a0*/  FFMA.FTZ R187, R188, UR10, -R203.reuse ;  /* 0x0000000abcbb7c23 */ /* 0x100fe200080108cb */
[----:B------:R-:W-:-:S05]  /*60b0*/  FFMA.FTZ R188, R191, UR10, -R203 ;  /* 0x0000000abfbc7c23 */ /* 0x000fca00080108cb */
        /* <DEDUP_REMOVED lines=14> */
[----:B------:R-:W-:Y:S02]  /*61a0*/  WARPGROUP.DEPBAR.LE gsb0, 0x0 ;  /* 0x00008000000079c5 */ /* 0x000fe40000010000 */
[----:B------:R-:W-:-:S04]  /*61b0*/  WARPGROUP.ARRIVE ;  /* 0x00000000000079c5 */ /* 0x000fc80000000000 */
[----:B------:R-:W1:Y:S01]  /*61c0*/  MUFU.EX2 R165, R165 ;  /* 0x000000a500a57308 */ /* 0x000e620000000800 */
[----:B--2---:R-:W-:-:S01]  /*61d0*/  FADD.FTZ R210, R166, R191 ;  /* 0x000000bfa6d27221 */ /* 0x004fc20000010000 */
[----:B------:R-:W-:Y:S01]  /*61e0*/  FFMA.FTZ R191, R193, UR10, -R203 ;  /* 0x0000000ac1bf7c23 */ /* 0x000fe200080108cb */
[----:B------:R-:W-:Y:S01]  /*61f0*/  QGMMA.64x256x32.F32.E4M3.E4M3 R24, R224, gdesc[UR4], R24, gsb0 ;  /* 0x03e00004e0187df3 */ /* 0x000fe20008000818 */
[----:B---3--:R-:W-:-:S04]  /*6200*/  FADD.FTZ R5, R167, R4 ;  /* 0x00000004a7057221 */ /* 0x008fc80000010000 */
[----:B------:R-:W2:Y:S08]  /*6210*/  MUFU.EX2 R168, R168 ;  /* 0x000000a800a87308 */ /* 0x000eb00000000800 */
[----:B------:R-:W3:Y:S01]  /*6220*/  MUFU.EX2 R170, R170 ;  /* 0x000000aa00aa7308 */ /* 0x000ee20000000800 */
[----:B-1----:R-:W-:-:S07]  /*6230*/  FADD.FTZ R193, R165, R210 ;  /* 0x000000d2a5c17221 */ /* 0x002fce0000010000 */
[----:B------:R-:W1:Y:S01]  /*6240*/  MUFU.EX2 R171, R171 ;  /* 0x000000ab00ab7308 */ /* 0x000e620000000800 */
[----:B--2---:R-:W-:-:S07]  /*6250*/  FADD.FTZ R4, R168, R5 ;  /* 0x00000005a8047221 */ /* 0x004fce0000010000 */
[----:B------:R-:W2:Y:S01]  /*6260*/  MUFU.EX2 R169, R169 ;  /* 0x000000a900a97308 */ /* 0x000ea20000000800 */
[----:B---3--:R-:W-:-:S01]  /*6270*/  FADD.FTZ R210, R170, R193 ;  /* 0x000000c1aad27221 */ /* 0x008fc20000010000 */
[--C-:B------:R-:W-:Y:S01]  /*6280*/  FFMA.FTZ R193, R196, UR10, -R203.reuse ;  /* 0x0000000ac4c17c23 */ /* 0x100fe200080108cb */
[----:B------:R-:W-:-:S01]  /*6290*/  FFMA.FTZ R196, R198, UR10, -R203 ;  /* 0x0000000ac6c47c23 */ /* 0x000fc200080108cb */
[----:B------:R-:W-:-:S04]  /*62a0*/  FFMA.FTZ R198, R201, UR10, -R203 ;  /* 0x0000000ac9c67c23 */ /* 0x000fc800080108cb */
        /* <DEDUP_REMOVED lines=18> */
[----:B------:R-:W-:-:S06]  /*63d0*/  IADD3 R4, -R18, 0xb, RZ ;  /* 0x0000000b12047810 */ /* 0x000fcc0007ffe1ff */
[----:B------:R-:W3:Y:S01]  /*63e0*/  MUFU.EX2 R182, R182 ;  /* 0x000000b600b67308 */ /* 0x000ee20000000800 */
[----:B-1----:R-:W-:-:S07]  /*63f0*/  FADD.FTZ R201, R177, R210 ;  /* 0x000000d2b1c97221 */ /* 0x002fce0000010000 */
[----:B------:R-:W1:Y:S01]  /*6400*/  MUFU.EX2 R183, R183 ;  /* 0x000000b700b77308 */ /* 0x000e620000000800 */
[----:B--2---:R-:W-:-:S07]  /*6410*/  FADD.FTZ R210, R180, R5 ;  /* 0x00000005b4d27221 */ /* 0x004fce0000010000 */
[----:B------:R-:W2:Y:S01]  /*6420*/  MUFU.EX2 R181, R181 ;  /* 0x000000b500b57308 */ /* 0x000ea20000000800 */
[----:B---3--:R-:W-:-:S01]  /*6430*/  FADD.FTZ R212, R182, R201 ;  /* 0x000000c9b6d47221 */ /* 0x008fc20000010000 */
[----:B------:R-:W-:-:S06]  /*6440*/  FFMA.FTZ R201, R202, UR10, -R203 ;  /* 0x0000000acac97c23 */ /* 0x000fcc00080108cb */
        /* <DEDUP_REMOVED lines=8> */
[----:B------:R-:W-:-:S06]  /*64d0*/  @!P1 LEA R207, R211, UR38, 0x3 ;  /* 0x00000026d3cf9c11 */ /* 0x000fcc000f8e18ff */
[----:B------:R-:W1:Y:S01]  /*64e0*/  MUFU.EX2 R188, R188 ;  /* 0x000000bc00bc7308 */ /* 0x000e620000000800 */
[----:B--2---:R-:W-:-:S01]  /*64f0*/  FADD.FTZ R5, R187, R202 ;  /* 0x000000cabb057221 */ /* 0x004fc20000010000 */
[--C-:B------:R-:W-:Y:S01]  /*6500*/  FFMA.FTZ R202, R205, UR10, -R203.reuse ;  /* 0x0000000acdca7c23 */ /* 0x100fe200080108cb */
[----:B------:R-:W-:-:S05]  /*6510*/  FFMA.FTZ R203, R206, UR10, -R203 ;  /* 0x0000000acecb7c23 */ /* 0x000fca00080108cb */
        /* <DEDUP_REMOVED lines=8> */
[----:B------:R-:W-:Y:S01]  /*65a0*/  MUFU.EX2 R194, R194 ;  /* 0x000000c200c27308 */ /* 0x000fe20000000800 */
[----:B-1----:R-:W-:-:S07]  /*65b0*/  FADD.FTZ R5, R189, R212 ;  /* 0x000000d4bd057221 */ /* 0x002fce0000010000 */
[----:B------:R-:W1:Y:S01]  /*65c0*/  MUFU.EX2 R196, R196 ;  /* 0x000000c400c47308 */ /* 0x000e620000000800 */
[----:B--2---:R-:W-:-:S07]  /*65d0*/  FADD.FTZ R205, R193, R210 ;  /* 0x000000d2c1cd7221 */ /* 0x004fce0000010000 */
[----:B------:R-:W2:Y:S08]  /*65e0*/  MUFU.EX2 R195, R195 ;  /* 0x000000c300c37308 */ /* 0x000eb00000000800 */
[----:B------:R-:W3:Y:S01]  /*65f0*/  MUFU.EX2 R198, R198 ;  /* 0x000000c600c67308 */ /* 0x000ee20000000800 */
[----:B-1----:R-:W-:-:S07]  /*6600*/  FADD.FTZ R205, R196, R205 ;  /* 0x000000cdc4cd7221 */ /* 0x002fce0000010000 */
[----:B------:R-:W1:Y:S08]  /*6610*/  MUFU.EX2 R200, R200 ;  /* 0x000000c800c87308 */ /* 0x000e700000000800 */
[----:B------:R-:W4:Y:S08]  /*6620*/  MUFU.EX2 R201, R201 ;  /* 0x000000c900c97308 */ /* 0x000f300000000800 */
[----:B------:R-:W5:Y:S08]  /*6630*/  MUFU.EX2 R199, R199 ;  /* 0x000000c700c77308 */ /* 0x000f700000000800 */
[----:B------:R-:W5:Y:S08]  /*6640*/  MUFU.EX2 R202, R202 ;  /* 0x000000ca00ca7308 */ /* 0x000f700000000800 */
[----:B------:R-:W5:Y:S01]  /*6650*/  MUFU.EX2 R204, R204 ;  /* 0x000000cc00cc7308 */ /* 0x000f620000000800 */
[----:B------:R-:W-:-:S02]  /*6660*/  WARPGROUP.DEPBAR.LE gsb0, 0x0 ;  /* 0x00008000000079c5 */ /* 0x000fc40000010000 */
[----:B------:R2:W-:Y:S06]  /*6670*/  BAR.ARV R4, 0x100 ;  /* 0x000400040000751d */ /* 0x0005ec0000002000 */
[----:B------:R-:W5:Y:S01]  /*6680*/  MUFU.EX2 R203, R203 ;  /* 0x000000cb00cb7308 */ /* 0x000f620000000800 */
[----:B--2---:R-:W-:-:S05]  /*6690*/  @!P1 VIADD R4, R207, 0x38840 ;  /* 0x00038840cf049836 */ /* 0x004fca0000000000 */
[----:B------:R-:W-:-:S04]  /*66a0*/  @!P1 PRMT R4, RZ, 0x654, R4 ;  /* 0x00000654ff049816 */ /* 0x000fc80000000004 */
[----:B------:R2:W-:Y:S02]  /*66b0*/  @!P1 SYNCS.ARRIVE.TRANS64.RED.A1T0 RZ, [R4+URZ], RZ ;  /* 0x000000ff04ff99a7 */ /* 0x0005e4000810043f */
[----:B--2---:R-:W-:-:S04]  /*66c0*/  FADD.FTZ R4, R194, R5 ;  /* 0x00000005c2047221 */ /* 0x004fc80000010000 */
[----:B------:R-:W-:Y:S01]  /*66d0*/  FADD.FTZ R5, R195, R4 ;  /* 0x00000004c3057221 */ /* 0x000fe20000010000 */
[----:B---3--:R-:W-:-:S03]  /*66e0*/  FADD.FTZ R4, R198, R205 ;  /* 0x000000cdc6047221 */ /* 0x008fc60000010000 */
[----:B-1----:R-:W-:Y:S01]  /*66f0*/  FADD.FTZ R206, R200, R5 ;  /* 0x00000005c8ce7221 */ /* 0x002fe20000010000 */
[----:B----4-:R-:W-:-:S03]  /*6700*/  FADD.FTZ R5, R201, R4 ;  /* 0x00000004c9057221 */ /* 0x010fc60000010000 */
[----:B-----5:R-:W-:Y:S01]  /*6710*/  FADD.FTZ R205, R199, R206 ;  /* 0x000000cec7cd7221 */ /* 0x020fe20000010000 */
[----:B------:R-:W-:-:S03]  /*6720*/  FADD.FTZ R4, R202, R5 ;  /* 0x00000005ca047221 */ /* 0x000fc60000010000 */
[----:B------:R-:W-:Y:S01]  /*6730*/  FADD.FTZ R5, R204, R205 ;  /* 0x000000cdcc057221 */ /* 0x000fe20000010000 */
[----:B------:R-:W-:-:S01]  /*6740*/  FADD.FTZ R4, R203, R4 ;  /* 0x00000004cb047221 */ /* 0x000fc20000010000 */
[----:B------:R-:W-:Y:S06]  /*6750*/  @!P0 BRA `(.L_x_24) ;  /* 0x0000000000048947 */ /* 0x000fec0003800000 */
[----:B------:R-:W-:Y:S01]  /*6760*/  BPT.TRAP 0x1 ;  /* 0x000000040000795c */ /* 0x000fe20000300000 */
.L_x_24:
[----:B------:R-:W-:Y:S01]  /*6770*/  ULEA UR6, UR56, UR38, 0x3 ;  /* 0x0000002638067291 */ /* 0x000fe2000f8e183f */
[----:B------:R-:W-:Y:S01]  /*6780*/  ISETP.LT.AND P1, PT, RZ, UR54, PT ;  /* 0x00000036ff007c0c */ /* 0x000fe2000bf21270 */
[----:B------:R-:W-:Y:S01]  /*6790*/  UIADD3 UR7, UR54, -0x1, URZ ;  /* 0xffffffff36077890 */ /* 0x000fe2000fffe03f */
[----:B------:R-:W-:Y:S01]  /*67a0*/  F2FP.SATFINITE.E4M3.F32.PACK_AB_MERGE_C R7, R12, R7, RZ ;  /* 0x000000070c07723e */ /* 0x000fe200048070ff */
[----:B------:R-:W-:Y:S01]  /*67b0*/  UIADD3 UR6, UR6, 0x38860, URZ ;  /* 0x0003886006067890 */ /* 0x000fe2000fffe03f */
[----:B------:R-:W-:Y:S01]  /*67c0*/  F2FP.SATFINITE.E4M3.F32.PACK_AB_MERGE_C R10, R13, R10, RZ ;  /* 0x0000000a0d0a723e */ /* 0x000fe200048070ff */
[----:B------:R-:W-:Y:S01]  /*67d0*/  UMOV UR57, UR36 ;  /* 0x0000002400397c82 */ /* 0x000fe20008000000 */
[----:B------:R-:W-:Y:S01]  /*67e0*/  F2FP.SATFINITE.E4M3.F32.PACK_AB_MERGE_C R15, R154, R15, RZ ;  /* 0x0000000f9a0f723e */ /* 0x000fe200048070ff */
[----:B------:R-:W-:Y:S01]  /*67f0*/  UPRMT UR6, UR37, 0x654, UR6 ;  /* 0x0000065425067896 */ /* 0x000fe20008000006 */
[----:B------:R-:W-:Y:S01]  /*6800*/  F2FP.SATFINITE.E4M3.F32.PACK_AB_MERGE_C R152, R155, R152, RZ ;  /* 0x000000989b98723e */ /* 0x000fe200048070ff */
[----:B------:R-:W-:Y:S01]  /*6810*/  UMOV UR54, UR7 ;  /* 0x0000000700367c82 */ /* 0x000fe20008000000 */
[----:B------:R-:W-:Y:S01]  /*6820*/  F2FP.SATFINITE.E4M3.F32.PACK_AB_MERGE_C R157, R162, R157, RZ ;  /* 0x0000009da29d723e */ /* 0x000fe200048070ff */
[----:B------:R-:W-:Y:S01]  /*6830*/  UMOV UR56, UR55 ;  /* 0x0000003700387c82 */ /* 0x000fe20008000000 */
[----:B------:R-:W-:Y:S01]  /*6840*/  F2FP.SATFINITE.E4M3.F32.PACK_AB_MERGE_C R160, R163, R160, RZ ;  /* 0x000000a0a3a0723e */ /* 0x000fe200048070ff */
[-C--:B------:R-:W-:Y:S01]  /*6850*/  FMUL.FTZ R24, R24, R6.reuse ;  /* 0x0000000618187220 */ /* 0x080fe20000410000 */
[----:B------:R-:W-:Y:S01]  /*6860*/  F2FP.SATFINITE.E4M3.F32.PACK_AB_MERGE_C R165, R170, R165, RZ ;  /* 0x000000a5aaa5723e */ /* 0x000fe200048070ff */
[----:B------:R-:W-:Y:S01]  /*6870*/  FMUL.FTZ R25, R25, R6 ;  /* 0x0000000619197220 */ /* 0x000fe20000410000 */
[----:B------:R-:W-:Y:S01]  /*6880*/  F2FP.SATFINITE.E4M3.F32.PACK_AB_MERGE_C R168, R171, R168, RZ ;  /* 0x000000a8aba8723e */ /* 0x000fe200048070ff */
[----:B------:R-:W-:Y:S01]  /*6890*/  SYNCS.ARRIVE.TRANS64.RED.A1T0 RZ, [UR6], RZ ;  /* 0x000000ffffff79a7 */ /* 0x000fe20008100406 */
[----:B------:R-:W-:Y:S01]  /*68a0*/  F2FP.SATFINITE.E4M3.F32.PACK_AB_MERGE_C R173, R178, R173, RZ ;  /* 0x000000adb2ad723e */ /* 0x000fe200048070ff */
[----:B------:R-:W-:Y:S01]  /*68b0*/  FMUL.FTZ R28, R28, R6 ;  /* 0x000000061c1c7220 */ /* 0x000fe20000410000 */
[----:B------:R-:W-:Y:S01]  /*68c0*/  F2FP.SATFINITE.E4M3.F32.PACK_AB_MERGE_C R176, R179, R176, RZ ;  /* 0x000000b0b3b0723e */ /* 0x000fe200048070ff */
[-C--:B------:R-:W-:Y:S01]  /*68d0*/  FMUL.FTZ R29, R29, R6.reuse ;  /* 0x000000061d1d7220 */ /* 0x080fe20000410000 */
[----:B------:R-:W-:Y:S01]  /*68e0*/  F2FP.SATFINITE.E4M3.F32.PACK_AB_MERGE_C R181, R186, R181, RZ ;  /* 0x000000b5bab5723e */ /* 0x000fe200048070ff */
[----:B------:R-:W-:Y:S01]  /*68f0*/  FMUL.FTZ R32, R32, R6 ;  /* 0x0000000620207220 */ /* 0x000fe20000410000 */
[----:B------:R-:W-:Y:S01]  /*6900*/  F2FP.SATFINITE.E4M3.F32.PACK_AB_MERGE_C R184, R187, R184, RZ ;  /* 0x000000b8bbb8723e */ /* 0x000fe200048070ff */
[-C--:B------:R-:W-:Y:S01]  /*6910*/  FMUL.FTZ R33, R33, R6.reuse ;  /* 0x0000000621217220 */ /* 0x080fe20000410000 */
[----:B------:R-:W-:Y:S01]  /*6920*/  F2FP.SATFINITE.E4M3.F32.PACK_AB_MERGE_C R189, R194, R189, RZ ;  /* 0x000000bdc2bd723e */ /* 0x000fe200048070ff */
[-C--:B------:R-:W-:Y:S01]  /*6930*/  FMUL.FTZ R36, R36, R6.reuse ;  /* 0x0000000624247220 */ /* 0x080fe20000410000 */
[----:B------:R-:W-:Y:S01]  /*6940*/  F2FP.SATFINITE.E4M3.F32.PACK_AB_MERGE_C R193, R196, R193, RZ ;  /* 0x000000c1c4c1723e */ /* 0x000fe200048070ff */
[-C--:B------:R-:W-:Y:S01]  /*6950*/  FMUL.FTZ R37, R37, R6.reuse ;  /* 0x0000000625257220 */ /* 0x080fe20000410000 */
[----:B------:R-:W-:Y:S01]  /*6960*/  F2FP.SATFINITE.E4M3.F32.PACK_AB_MERGE_C R199, R204, R199, RZ ;  /* 0x000000c7ccc7723e */ /* 0x000fe200048070ff */
[----:B------:R-:W-:Y:S01]  /*6970*/  FMUL.FTZ R40, R40, R6 ;  /* 0x0000000628287220 */ /* 0x000fe20000410000 */
[----:B------:R-:W-:Y:S01]  /*6980*/  F2FP.SATFINITE.E4M3.F32.PACK_AB_MERGE_C R202, R203, R202, RZ ;  /* 0x000000cacbca723e */ /* 0x000fe200048070ff */
[-C--:B------:R-:W-:Y:S01]  /*6990*/  FMUL.FTZ R41, R41, R6.reuse ;  /* 0x0000000629297220 */ /* 0x080fe20000410000 */
        /* <DEDUP_REMOVED lines=53> */
[----:B------:R-:W-:Y:S01]  /*6cf0*/  FMUL.FTZ R149, R149, R6 ;  /* 0x0000000695957220 */ /* 0x000fe20000410000 */
        /* <DEDUP_REMOVED lines=64> */
[----:B------:R-:W-:Y:S01]  /*7100*/  F2FP.SATFINITE.E4M3.F32.PACK_AB_MERGE_C R228, R8, R209, R7 ;  /* 0x000000d108e4723e */ /* 0x000fe20004807007 */
[----:B------:R-:W-:Y:S01]  /*7110*/  IMAD.MOV.U32 R6, RZ, RZ, R197 ;  /* 0x000000ffff067224 */ /* 0x000fe200078e00c5 */
[----:B------:R-:W-:Y:S01]  /*7120*/  F2FP.SATFINITE.E4M3.F32.PACK_AB_MERGE_C R229, R9, R208, R10 ;  /* 0x000000d009e5723e */ /* 0x000fe2000480700a */
[----:B------:R-:W-:Y:S01]  /*7130*/  IMAD.MOV.U32 R3, RZ, RZ, R192 ;  /* 0x000000ffff037224 */ /* 0x000fe200078e00c0 */
[----:B------:R-:W-:-:S02]  /*7140*/  F2FP.SATFINITE.E4M3.F32.PACK_AB_MERGE_C R230, R20, R11, R15 ;  /* 0x0000000b14e6723e */ /* 0x000fc4000480700f */
[----:B------:R-:W-:Y:S02]  /*7150*/  F2FP.SATFINITE.E4M3.F32.PACK_AB_MERGE_C R231, R21, R14, R152 ;  /* 0x0000000e15e7723e */ /* 0x000fe40004807098 */
[----:B------:R-:W-:Y:S02]  /*7160*/  F2FP.SATFINITE.E4M3.F32.PACK_AB_MERGE_C R216, R158, R153, R157 ;  /* 0x000000999ed8723e */ /* 0x000fe4000480709d */
[----:B------:R-:W-:Y:S02]  /*7170*/  F2FP.SATFINITE.E4M3.F32.PACK_AB_MERGE_C R217, R159, R156, R160 ;  /* 0x0000009c9fd9723e */ /* 0x000fe400048070a0 */
[----:B------:R-:W-:Y:S02]  /*7180*/  F2FP.SATFINITE.E4M3.F32.PACK_AB_MERGE_C R218, R166, R161, R165 ;  /* 0x000000a1a6da723e */ /* 0x000fe400048070a5 */
[----:B------:R-:W-:Y:S02]  /*7190*/  F2FP.SATFINITE.E4M3.F32.PACK_AB_MERGE_C R219, R167, R164, R168 ;  /* 0x000000a4a7db723e */ /* 0x000fe400048070a8 */
[----:B------:R-:W-:-:S02]  /*71a0*/  F2FP.SATFINITE.E4M3.F32.PACK_AB_MERGE_C R220, R174, R169, R173 ;  /* 0x000000a9aedc723e */ /* 0x000fc400048070ad */
[----:B------:R-:W-:Y:S02]  /*71b0*/  F2FP.SATFINITE.E4M3.F32.PACK_AB_MERGE_C R221, R175, R172, R176 ;  /* 0x000000acafdd723e */ /* 0x000fe400048070b0 */
[----:B------:R-:W-:Y:S02]  /*71c0*/  F2FP.SATFINITE.E4M3.F32.PACK_AB_MERGE_C R222, R182, R177, R181 ;  /* 0x000000b1b6de723e */ /* 0x000fe400048070b5 */
[----:B------:R-:W-:Y:S02]  /*71d0*/  F2FP.SATFINITE.E4M3.F32.PACK_AB_MERGE_C R223, R183, R180, R184 ;  /* 0x000000b4b7df723e */ /* 0x000fe400048070b8 */
[----:B------:R-:W-:Y:S02]  /*71e0*/  F2FP.SATFINITE.E4M3.F32.PACK_AB_MERGE_C R224, R190, R185, R189 ;  /* 0x000000b9bee0723e */ /* 0x000fe400048070bd */
[----:B------:R-:W-:Y:S02]  /*71f0*/  F2FP.SATFINITE.E4M3.F32.PACK_AB_MERGE_C R225, R191, R188, R193 ;  /* 0x000000bcbfe1723e */ /* 0x000fe400048070c1 */
[----:B------:R-:W-:-:S02]  /*7200*/  F2FP.SATFINITE.E4M3.F32.PACK_AB_MERGE_C R226, R200, R195, R199 ;  /* 0x000000c3c8e2723e */ /* 0x000fc400048070c7 */
[----:B------:R-:W-:Y:S01]  /*7210*/  F2FP.SATFINITE.E4M3.F32.PACK_AB_MERGE_C R227, R201, R198, R202 ;  /* 0x000000c6c9e3723e */ /* 0x000fe200048070ca */
[----:B------:R-:W-:Y:S06]  /*7220*/  @P1 BRA `(.L_x_25) ;  /* 0xffffffd400441947 */ /* 0x000fec000383ffff */
[----:B------:R-:W-:-:S05]  /*7230*/  UMOV UR49, UR55 ;  /* 0x0000003700317c82 */ /* 0x000fca0008000000 */
.L_x_15:
[----:B------:R-:W-:Y:S06]  /*7240*/  BAR.ARV 0x8, 0x120 ;  /* 0x0204800000007b1d */ /* 0x000fec0000002000 */
[----:B------:R-:W-:Y:S05]  /*7250*/  @!P0 BRA `(.L_x_26) ;  /* 0x0000000000048947 */ /* 0x000fea0003800000 */
[----:B------:R-:W-:Y:S01]  /*7260*/  BPT.TRAP 0x1 ;  /* 0x000000040000795c */ /* 0x000fe20000300000 */
.L_x_26:
[----:B------:R-:W-:Y:S01]  /*7270*/  ULEA UR8, UR49, UR38, 0x3 ;  /* 0x0000002631087291 */ /* 0x000fe2000f8e183f */
[----:B------:R-:W-:-:S05]  /*7280*/  IMAD.U32 R0, RZ, RZ, UR36 ;  /* 0x00000024ff007e24 */ /* 0x000fca000f8e00ff */
[----:B------:R-:W-:-:S04]  /*7290*/  SHF.L.U32 R0, R0, 0x1f, RZ ;  /* 0x0000001f00007819 */ /* 0x000fc800000006ff */
[----:B------:R1:W2:Y:S01]  /*72a0*/  SYNCS.PHASECHK.TRANS64.TRYWAIT P1, [UR8+0x38850], R0 ;  /* 0x03885000ff0075a7 */ /* 0x0002a20008020148 */
[----:B------:R-:W-:Y:S05]  /*72b0*/  @!P0 BRA `(.L_x_27) ;  /* 0x0000000000048947 */ /* 0x000fea0003800000 */
[----:B------:R-:W-:Y:S01]  /*72c0*/  BPT.TRAP 0x1 ;  /* 0x000000040000795c */ /* 0x000fe20000300000 */
.L_x_27:
[----:B--2---:R-:W-:Y:S05]  /*72d0*/  @P1 BRA `(.L_x_28) ;  /* 0x0000000000081947 */ /* 0x004fea0003800000 */
[----:B------:R-:W2:Y:S02]  /*72e0*/  SYNCS.PHASECHK.TRANS64.TRYWAIT P1, [UR8+0x38850], R0 ;  /* 0x03885000ff0075a7 */ /* 0x000ea40008020148 */
[----:B--2---:R-:W-:Y:S05]  /*72f0*/  @!P1 BRA `(.L_x_29) ;  /* 0x0000006000189947 */ /* 0x004fea0003800000 */
.L_x_28:
[----:B------:R-:W-:Y:S01]  /*7300*/  UIADD3 UR4, UR38, 0x400, URZ ;  /* 0x0000040026047890 */ /* 0x000fe2000fffe03f */
[----:B------:R-:W-:Y:S01]  /*7310*/  WARPGROUP.ARRIVE ;  /* 0x00000000000079c5 */ /* 0x000fe20000000000 */
[----:B------:R-:W-:Y:S01]  /*7320*/  UMOV UR7, 0x40000040 ;  /* 0x4000004000077882 */ /* 0x000fe20000000000 */
[----:B------:R-:W-:Y:S01]  /*7330*/  IMAD.MOV.U32 R8, RZ, RZ, 0x3f800000 ;  /* 0x3f800000ff087424 */ /* 0x000fe200078e00ff */
[----:B------:R-:W-:-:S04]  /*7340*/  USHF.R.U32.HI UR4, URZ, 0x4, UR4 ;  /* 0x000000043f047899 */ /* 0x000fc80008011604 */
[----:B------:R-:W-:-:S04]  /*7350*/  ULOP3.LUT UR4, UR4, 0x3fff, URZ, 0xc0, !UPT ;  /* 0x00003fff04047892 */ /* 0x000fc8000f8ec03f */
[----:B------:R-:W-:-:S04]  /*7360*/  ULOP3.LUT UR4, UR4, 0x10000, URZ, 0xfc, !UPT ;  /* 0x0001000004047892 */ /* 0x000fc8000f8efc3f */
[----:B------:R-:W-:-:S03]  /*7370*/  ULEA UR9, UR49, UR4, 0xb ;  /* 0x0000000431097291 */ /* 0x000fc6000f8e583f */
[----:B------:R-:W-:Y:S02]  /*7380*/  ULDC.64 UR4, c[0x0][0x9a0] ;  /* 0x0002680000047ab9 */ /* 0x000fe40000000a00 */
[----:B------:R-:W-:Y:S02]  /*7390*/  UISETP.NE.U32.AND UP0, UPT, UR4, URZ, UPT ;  /* 0x0000003f0400728c */ /* 0x000fe4000bf05070 */
[----:B------:R-:W-:Y:S02]  /*73a0*/  UMOV UR6, UR9 ;  /* 0x0000000900067c82 */ /* 0x000fe40008000000 */
[----:B------:R-:W-:Y:S01]  /*73b0*/  QGMMA.64x256x32.F32.E4M3.E4M3 R24, R228, gdesc[UR4], R24, gsb0 ;  /* 0x03e00004e4187df3 */ /* 0x000fe20008000818 */
[----:B------:R-:W-:Y:S01]  /*73c0*/  UIADD3 UR6, UR9, 0x2, URZ ;  /* 0x0000000209067890 */ /* 0x000fe2000fffe03f */
[----:B------:R-:W-:Y:S01]  /*73d0*/  UMOV UR7, 0x40000040 ;  /* 0x4000004000077882 */ /* 0x000fe20000000000 */
[----:B------:R-:W-:-:S06]  /*73e0*/  UISETP.NE.AND.EX UP0, UPT, UR5, URZ, UPT, UP0 ;  /* 0x0000003f0500728c */ /* 0x000fcc000bf05300 */
[----:B------:R-:W-:-:S05]  /*73f0*/  PLOP3.LUT P1, PT, PT, PT, UP0, 0x80, 0x0 ;  /* 0x000000000000781c */ /* 0x000fca0003f2f008 */
[----:B------:R-:W-:Y:S01]  /*7400*/  @UP0 USHF.R.S32.HI UR11, URZ, 0x1f, UR44 ;  /* 0x0000001f3f0b0899 */ /* 0x000fe2000801142c */
[----:B------:R-:W-:Y:S01]  /*7410*/  @UP0 ULDC.64 UR12, c[0x0][0x9c8] ;  /* 0x00027200000c0ab9 */ /* 0x000fe20000000a00 */
[----:B------:R-:W-:Y:S02]  /*7420*/  @UP0 ULDC.64 UR16, c[0x0][0x9d0] ;  /* 0x0002740000100ab9 */ /* 0x000fe40000000a00 */
[----:B------:R-:W-:-:S04]  /*7430*/  @UP0 UIMAD UR11, UR11, UR12, URZ ;  /* 0x0000000c0b0b02a4 */ /* 0x000fc8000f8e023f */
[----:B------:R-:W-:Y:S01]  /*7440*/  @UP0 UIMAD UR11, UR44, UR13, UR11 ;  /* 0x0000000d2c0b02a4 */ /* 0x000fe2000f8e020b */
[----:B------:R-:W-:Y:S02]  /*7450*/  WARPGROUP.DEPBAR.LE gsb0, 0x0 ;  /* 0x00008000000079c5 */ /* 0x000fe40000010000 */
[----:B------:R-:W-:-:S06]  /*7460*/  WARPGROUP.ARRIVE ;  /* 0x00000000000079c5 */ /* 0x000fcc0000000000 */
[----:B------:R-:W-:Y:S01]  /*7470*/  QGMMA.64x256x32.F32.E4M3.E4M3 R24, R216, gdesc[UR4], R24, gsb0 ;  /* 0x03e00004d8187df3 */ /* 0x000fe20008000818 */
[----:B------:R-:W-:Y:S02]  /*7480*/  @UP0 UIMAD.WIDE.U32 UR6, UR44, UR12, URZ ;  /* 0x0000000c2c0602a5 */ /* 0x000fe4000f8e003f */
[----:B------:R-:W-:Y:S02]  /*7490*/  @UP0 USHF.R.S32.HI UR12, URZ, 0x1f, UR41 ;  /* 0x0000001f3f0c0899 */ /* 0x000fe40008011429 */
[----:B------:R-:W-:Y:S02]  /*74a0*/  @UP0 UIADD3 UR7, UR7, UR11, URZ ;  /* 0x0000000b07070290 */ /* 0x000fe4000fffe03f */
[----:B------:R-:W-:Y:S02]  /*74b0*/  UIADD3 UR11, UR9, 0x4, URZ ;  /* 0x00000004090b7890 */ /* 0x000fe4000fffe03f */
[----:B------:R-:W-:-:S04]  /*74c0*/  @UP0 UIMAD UR12, UR12, UR16, URZ ;  /* 0x000000100c0c02a4 */ /* 0x000fc8000f8e023f */
[----:B------:R-:W-:Y:S02]  /*74d0*/  @UP0 UIMAD UR14, UR41, UR17, UR12 ;  /* 0x00000011290e02a4 */ /* 0x000fe4000f8e020c */
[----:B------:R-:W-:-:S03]  /*74e0*/  @UP0 UIMAD.WIDE.U32 UR12, UR41, UR16, UR6 ;  /* 0x00000010290c02a5 */ /* 0x000fc6000f8e0006 */
[----:B------:R-:W-:Y:S01]  /*74f0*/  UMOV UR6, UR11 ;  /* 0x0000000b00067c82 */ /* 0x000fe20008000000 */
[----:B------:R-:W-:Y:S01]  /*7500*/  UMOV UR7, 0x40000040 ;  /* 0x4000004000077882 */ /* 0x000fe20000000000 */
[----:B------:R-:W-:Y:S02]  /*7510*/  @UP0 UIADD3 UR11, UR13, UR14, URZ ;  /* 0x0000000e0d0b0290 */ /* 0x000fe4000fffe03f */
[----:B------:R-:W-:-:S04]  /*7520*/  @UP0 ULEA UR4, UP1, UR12, UR4, 0x2 ;  /* 0x000000040c040291 */ /* 0x000fc8000f82103f */
[----:B------:R-:W-:Y:S02]  /*7530*/  @UP0 ULEA.HI.X UR5, UR12, UR5, UR11, 0x2, UP1 ;  /* 0x000000050c050291 */ /* 0x000fe400088f140b */
[----:B------:R-:W-:-:S04]  /*7540*/  IMAD.U32 R6, RZ, RZ, UR4 ;  /* 0x00000004ff067e24 */ /* 0x000fc8000f8e00ff */
[----:B------:R-:W-:-:S05]  /*7550*/  IMAD.U32 R7, RZ, RZ, UR5 ;  /* 0x00000005ff077e24 */ /* 0x000fca000f8e00ff */
[----:B------:R3:W4:Y:S01]  /*7560*/  @P1 LDG.E R8, desc[UR50][R6.64] ;  /* 0x0000003206081981 */ /* 0x000722000c1e1900 */
[----:B------:R-:W-:Y:S02]  /*7570*/  WARPGROUP.DEPBAR.LE gsb0, 0x0 ;  /* 0x00008000000079c5 */ /* 0x000fe40000010000 */
[----:B------:R-:W-:-:S06]  /*7580*/  WARPGROUP.ARRIVE ;  /* 0x00000000000079c5 */ /* 0x000fcc0000000000 */
[----:B------:R-:W-:Y:S01]  /*7590*/  QGMMA.64x256x32.F32.E4M3.E4M3 R24, R220, gdesc[UR4], R24, gsb0 ;  /* 0x03e00004dc187df3 */ /* 0x000fe20008000818 */
[----:B------:R-:W-:Y:S01]  /*75a0*/  UIADD3 UR6, UR9, 0x6, URZ ;  /* 0x0000000609067890 */ /* 0x000fe2000fffe03f */
[----:B------:R-:W-:Y:S01]  /*75b0*/  UMOV UR7, 0x40000040 ;  /* 0x4000004000077882 */ /* 0x000fe20000000000 */
[----:B-12---:R-:W1:Y:S04]  /*75c0*/  SHFL.BFLY PT, R0, R5, 0x2, 0x1f ;  /* 0x0c401f0005007f89 */ /* 0x006e6800000e0000 */
[----:B------:R-:W2:Y:S01]  /*75d0*/  SHFL.BFLY PT, R9, R4, 0x2, 0x1f ;  /* 0x0c401f0004097f89 */ /* 0x000ea200000e0000 */
[----:B-1----:R-:W-:-:S01]  /*75e0*/  FADD.FTZ R0, R0, R5 ;  /* 0x0000000500007221 */ /* 0x002fc20000010000 */
[----:B--2---:R-:W-:-:S04]  /*75f0*/  FADD.FTZ R9, R9, R4 ;  /* 0x0000000409097221 */ /* 0x004fc80000010000 */
[----:B------:R-:W1:Y:S04]  /*7600*/  SHFL.BFLY PT, R3, R0, 0x1, 0x1f ;  /* 0x0c201f0000037f89 */ /* 0x000e6800000e0000 */
[----:B------:R-:W2:Y:S01]  /*7610*/  SHFL.BFLY PT, R10, R9, 0x1, 0x1f ;  /* 0x0c201f00090a7f89 */ /* 0x000ea200000e0000 */
[----:B------:R-:W-:Y:S02]  /*7620*/  IMAD.MOV.U32 R5, RZ, RZ, RZ ;  /* 0x000000ffff057224 */ /* 0x000fe400078e00ff */
[----:B-1----:R-:W-:Y:S01]  /*7630*/  FADD.FTZ R11, R0, R3 ;  /* 0x00000003000b7221 */ /* 0x002fe20000010000 */
[----:B--2---:R-:W-:-:S04]  /*7640*/  FADD.FTZ R10, R9, R10 ;  /* 0x0000000a090a7221 */ /* 0x004fc80000010000 */
[C---:B------:R-:W-:Y:S01]  /*7650*/  FSETP.NE.FTZ.AND P1, PT, R11.reuse, RZ, PT ;  /* 0x000000ff0b00720b */ /* 0x040fe20003f35000 */
[----:B------:R-:W-:Y:S01]  /*7660*/  FMUL.FTZ R12, R11, 0.00390625 ;  /* 0x3b8000000b0c7820 */ /* 0x000fe20000410000 */
[----:B------:R-:W-:-:S04]  /*7670*/  FMUL.FTZ R13, R10, 0.00390625 ;  /* 0x3b8000000a0d7820 */ /* 0x000fc80000410000 */
[----:B------:R-:W-:Y:S02]  /*7680*/  FSETP.NE.FTZ.AND P2, PT, R12, RZ, PT ;  /* 0x000000ff0c00720b */ /* 0x000fe40003f55000 */
[----:B------:R-:W-:-:S05]  /*7690*/  FSETP.NE.FTZ.AND P3, PT, R13, RZ, PT ;  /* 0x000000ff0d00720b */ /* 0x000fca0003f75000 */
[----:B------:R-:W-:Y:S01]  /*76a0*/  @P1 MUFU.RCP R5, R11 ;  /* 0x0000000b00051308 */ /* 0x000fe20000001000 */
[----:B------:R-:W-:Y:S01]  /*76b0*/  FSETP.NE.FTZ.AND P1, PT, R10, RZ, PT ;  /* 0x000000ff0a00720b */ /* 0x000fe20003f35000 */
[----:B------:R-:W-:-:S06]  /*76c0*/  IMAD.MOV.U32 R9, RZ, RZ, RZ ;  /* 0x000000ffff097224 */ /* 0x000fcc00078e00ff */
[----:B---3--:R-:W1:Y:S08]  /*76d0*/  @P3 MUFU.LG2 R6, R13 ;  /* 0x0000000d00063308 */ /* 0x008e700000000c00 */
[----:B------:R-:W2:Y:S08]  /*76e0*/  @P2 MUFU.LG2 R4, R12 ;  /* 0x0000000c00042308 */ /* 0x000eb00000000c00 */
[----:B------:R-:W3:Y:S01]  /*76f0*/  @P1 MUFU.RCP R9, R10 ;  /* 0x0000000a00091308 */ /* 0x000ee20000001000 */
[----:B------:R-:W-:-:S02]  /*7700*/  IMAD.U32 R14, RZ, RZ, UR10 ;  /* 0x0000000aff0e7e24 */ /* 0x000fc4000f8e00ff */
[----:B------:R-:W-:Y:S02]  /*7710*/  IMAD.U32 R7, RZ, RZ, UR10 ;  /* 0x0000000aff077e24 */ /* 0x000fe4000f8e00ff */
[----:B-1----:R-:W-:Y:S01]  /*7720*/  @P3 FMUL.FTZ R6, R6, 0.69314718246459960938 ;  /* 0x3f31721806063820 */ /* 0x002fe20000410000 */
[----:B------:R-:W-:Y:S02]  /*7730*/  WARPGROUP.DEPBAR.LE gsb0, 0x0 ;  /* 0x00008000000079c5 */ /* 0x000fe40000010000 */
[----:B------:R-:W-:-:S06]  /*7740*/  WARPGROUP.ARRIVE ;  /* 0x00000000000079c5 */ /* 0x000fcc0000000000 */
[----:B------:R-:W-:Y:S01]  /*7750*/  QGMMA.64x256x32.F32.E4M3.E4M3 R24, R224, gdesc[UR4], R24, gsb0 ;  /* 0x03e00004e0187df3 */ /* 0x000fe20008000818 */
[----:B------:R-:W-:Y:S01]  /*7760*/  @P3 FMUL.FTZ R11, R14, 0.69314718246459960938 ;  /* 0x3f3172180e0b3820 */ /* 0x000fe20000410000 */
[----:B------:R-:W-:Y:S01]  /*7770*/  @P2 FMUL.FTZ R7, R7, 0.69314718246459960938 ;  /* 0x3f31721807072820 */ /* 0x000fe20000410000 */
[----:B--2---:R-:W-:Y:S01]  /*7780*/  @P2 FMUL.FTZ R4, R4, 0.69314718246459960938 ;  /* 0x3f31721804042820 */ /* 0x004fe20000410000 */
[----:B------:R-:W-:Y:S02]  /*7790*/  IMAD.MOV.U32 R0, RZ, RZ, -0x800000 ;  /* 0xff800000ff007424 */ /* 0x000fe400078e00ff */
[----:B------:R-:W-:-:S01]  /*77a0*/  @P3 FFMA.FTZ R0, R11, R197, R6 ;  /* 0x000000c50b003223 */ /* 0x000fc20000010006 */
[----:B------:R-:W-:Y:S02]  /*77b0*/  IMAD.MOV.U32 R3, RZ, RZ, -0x800000 ;  /* 0xff800000ff037424 */ /* 0x000fe400078e00ff */
[----:B------:R-:W-:-:S01]  /*77c0*/  @P2 FFMA.FTZ R3, R7, R192, R4 ;  /* 0x000000c007032223 */ /* 0x000fc20000010004 */
[-C--:B----4-:R-:W-:Y:S01]  /*77d0*/  FMUL.FTZ R160, R5, R8.reuse ;  /* 0x0000000805a07220 */ /* 0x090fe20000410000 */
[----:B---3--:R-:W-:Y:S01]  /*77e0*/  FMUL.FTZ R6, R9, R8 ;  /* 0x0000000809067220 */ /* 0x008fe20000410000 */
[----:B------:R-:W-:-:S02]  /*77f0*/  WARPGROUP.DEPBAR.LE gsb0, 0x0 ;  /* 0x00008000000079c5 */ /* 0x000fc40000010000 */
[----:B------:R-:W-:Y:S05]  /*7800*/  @!P0 BRA `(.L_x_30) ;  /* 0x0000000000048947 */ /* 0x000fea0003800000 */
[----:B------:R-:W-:Y:S01]  /*7810*/  BPT.TRAP 0x1 ;  /* 0x000000040000795c */ /* 0x000fe20000300000 */
.L_x_30:
[----:B------:R-:W1:Y:S01]  /*7820*/  S2R R162, SR_TID.X ;  /* 0x0000000000a27919 */ /* 0x000e620000002100 */
[----:B------:R-:W-:Y:S01]  /*7830*/  ULDC.64 UR4, c[0x4][0x38] ;  /* 0x01000e0000047ab9 */ /* 0x000fe20000000a00 */
        /* <DEDUP_REMOVED lines=20> */
[----:B------:R-:W-:Y:S01]  /*7980*/  FMUL.FTZ R27, R27, R6 ;  /* 0x000000061b1b7220 */ /* 0x000fe20000410000 */
        /* <DEDUP_REMOVED lines=8> */
[----:B------:R-:W-:Y:S01]  /*7a10*/  FMUL.FTZ R66, R66, R6 ;  /* 0x0000000642427220 */ /* 0x000fe20000410000 */
[----:B-1----:R-:W-:-:S02]  /*7a20*/  IMAD.SHL.U32 R4, R162, 0x4, RZ ;  /* 0x00000004a2047824 */ /* 0x002fc400078e00ff */
[----:B------:R-:W-:Y:S01]  /*7a30*/  FMUL.FTZ R109, R26, R6 ;  /* 0x000000061a6d7220 */ /* 0x000fe20000410000 */
[-C--:B------:R-:W-:Y:S01]  /*7a40*/  FMUL.FTZ R49, R56, R160.reuse ;  /* 0x000000a038317220 */ /* 0x080fe20000410000 */
[-C--:B------:R-:W-:Y:S01]  /*7a50*/  FMUL.FTZ R29, R53, R160.reuse ;  /* 0x000000a0351d7220 */ /* 0x080fe20000410000 */
[----:B------:R-:W-:Y:S01]  /*7a60*/  FMUL.FTZ R48, R64, R160 ;  /* 0x000000a040307220 */ /* 0x000fe20000410000 */
[----:B------:R-:W-:Y:S01]  /*7a70*/  LOP3.LUT R4, R4, 0xc, RZ, 0xc0, !PT ;  /* 0x0000000c04047812 */ /* 0x000fe200078ec0ff */
[----:B------:R-:W-:Y:S01]  /*7a80*/  FMUL.FTZ R26, R31, R6 ;  /* 0x000000061f1a7220 */ /* 0x000fe20000410000 */
[-C--:B------:R-:W-:Y:S01]  /*7a90*/  FMUL.FTZ R32, R92, R160.reuse ;  /* 0x000000a05c207220 */ /* 0x080fe20000410000 */
[----:B------:R-:W-:Y:S01]  /*7aa0*/  FMUL.FTZ R56, R89, R160 ;  /* 0x000000a059387220 */ /* 0x000fe20000410000 */
[----:B------:R-:W-:Y:S01]  /*7ab0*/  IADD3 R4, P0, R4, UR4, RZ ;  /* 0x0000000404047c10 */ /* 0x000fe2000ff1e0ff */
[----:B------:R-:W-:Y:S01]  /*7ac0*/  FMUL.FTZ R31, R38, R6 ;  /* 0x00000006261f7220 */ /* 0x000fe20000410000 */
[-C--:B------:R-:W-:Y:S01]  /*7ad0*/  FMUL.FTZ R60, R96, R160.reuse ;  /* 0x000000a0603c7220 */ /* 0x080fe20000410000 */
[-C--:B------:R-:W-:Y:S01]  /*7ae0*/  FMUL.FTZ R52, R57, R160.reuse ;  /* 0x000000a039347220 */ /* 0x080fe20000410000 */
[----:B------:R-:W-:Y:S01]  /*7af0*/  FMUL.FTZ R40, R72, R160 ;  /* 0x000000a048287220 */ /* 0x000fe20000410000 */
[----:B------:R-:W-:-:S02]  /*7b00*/  IMAD.X R5, RZ, RZ, UR5, P0 ;  /* 0x00000005ff057e24 */ /* 0x000fc400080e06ff */
[----:B------:R-:W-:Y:S01]  /*7b10*/  FMUL.FTZ R38, R39, R6 ;  /* 0x0000000627267220 */ /* 0x000fe20000410000 */
[-C--:B------:R-:W-:Y:S01]  /*7b20*/  FMUL.FTZ R28, R84, R160.reuse ;  /* 0x000000a0541c7220 */ /* 0x080fe20000410000 */
[-C--:B------:R-:W-:Y:S01]  /*7b30*/  FMUL.FTZ R33, R93, R160.reuse ;  /* 0x000000a05d217220 */ /* 0x080fe20000410000 */
[----:B------:R-:W-:Y:S01]  /*7b40*/  FMUL.FTZ R53, R100, R160 ;  /* 0x000000a064357220 */ /* 0x000fe20000410000 */
[----:B------:R1:W2:Y:S01]  /*7b50*/  LDG.E.CONSTANT R4, desc[UR50][R4.64] ;  /* 0x0000003204047981 */ /* 0x0002a2000c1e9900 */
        /* <DEDUP_REMOVED lines=10> */
[-C--:B-1----:R-:W-:Y:S01]  /*7c00*/  FMUL.FTZ R5, R47, R6.reuse ;  /* 0x000000062f057220 */ /* 0x082fe20000410000 */
        /* <DEDUP_REMOVED lines=10> */
[----:B------:R-:W-:Y:S01]  /*7cb0*/  F2FP.BF16.F32.PACK_AB R46, R5, R46 ;  /* 0x0000002e052e723e */ /* 0x000fe200000010ff */
[-C--:B------:R-:W-:Y:S01]  /*7cc0*/  FMUL.FTZ R64, R97, R160.reuse ;  /* 0x000000a061407220 */ /* 0x080fe20000410000 */
[-C--:B------:R-:W-:Y:S01]  /*7cd0*/  FMUL.FTZ R68, R104, R160.reuse ;  /* 0x000000a068447220 */ /* 0x080fe20000410000 */
[-C--:B------:R-:W-:Y:S01]  /*7ce0*/  FMUL.FTZ R85, R132, R160.reuse ;  /* 0x000000a084557220 */ /* 0x080fe20000410000 */
[-C--:B------:R-:W-:Y:S01]  /*7cf0*/  FMUL.FTZ R92, R128, R160.reuse ;  /* 0x000000a0805c7220 */ /* 0x080fe20000410000 */
[-C--:B------:R-:W-:Y:S01]  /*7d00*/  FMUL.FTZ R89, R133, R160.reuse ;  /* 0x000000a085597220 */ /* 0x080fe20000410000 */
[----:B------:R-:W-:Y:S01]  /*7d10*/  FMUL.FTZ R96, R129, R160 ;  /* 0x000000a081607220 */ /* 0x000fe20000410000 */
[-C--:B------:R-:W-:Y:S01]  /*7d20*/  FMUL.FTZ R79, R87, R6.reuse ;  /* 0x00000006574f7220 */ /* 0x080fe20000410000 */
[----:B------:R-:W-:Y:S01]  /*7d30*/  FMUL.FTZ R99, R110, R6 ;  /* 0x000000066e637220 */ /* 0x000fe20000410000 */
[----:B------:R-:W-:Y:S01]  /*7d40*/  LOP3.LUT P0, R5, R162, 0x3, RZ, 0xc0, !PT ;  /* 0x00000003a2057812 */ /* 0x000fe2000780c0ff */
        /* <DEDUP_REMOVED lines=20> */
[----:B------:R-:W-:Y:S01]  /*7e90*/  FMUL.FTZ R120, R123, R6 ;  /* 0x000000067b787220 */ /* 0x000fe20000410000 */
        /* <DEDUP_REMOVED lines=18> */
[----:B------:R-:W-:Y:S01]  /*7fc0*/  F2FP.BF16.F32.PACK_AB R14, R14, R153 ;  /* 0x000000990e0e723e */ /* 0x000fe200000010ff */
[----:B------:R-:W-:Y:S01]  /*7fd0*/  FMUL.FTZ R74, R74, R6 ;  /* 0x000000064a4a7220 */ /* 0x000fe20000410000 */
[----:B------:R-:W-:Y:S01]  /*7fe0*/  F2FP.BF16.F32.PACK_AB R29, R29, R154 ;  /* 0x0000009a1d1d723e */ /* 0x000fe200000010ff */
[-C--:B------:R-:W-:Y:S01]  /*7ff0*/  FMUL.FTZ R82, R82, R6.reuse ;  /* 0x0000000652527220 */ /* 0x080fe20000410000 */
[----:B------:R-:W-:Y:S01]  /*8000*/  ISETP.EQ.OR P0, PT, R5, 0x3, !P0 ;  /* 0x000000030500780c */ /* 0x000fe20004702670 */
        /* <DEDUP_REMOVED lines=14> */
[----:B------:R-:W-:Y:S01]  /*80f0*/  UIADD3 UR42, -UR42, URZ, URZ ;  /* 0x0000003f2a2a7290 */ /* 0x000fe2000fffe13f */
[----:B------:R-:W-:Y:S01]  /*8100*/  F2FP.BF16.F32.PACK_AB R7, R7, R158 ;  /* 0x0000009e0707723e */ /* 0x000fe200000010ff */
[----:B------:R-:W-:Y:S01]  /*8110*/  ULDC.64 UR6, c[0x0][0xb70] ;  /* 0x0002dc0000067ab9 */ /* 0x000fe20000000a00 */
[----:B------:R-:W-:-:S02]  /*8120*/  F2FP.BF16.F32.PACK_AB R85, R85, R92 ;  /* 0x0000005c5555723e */ /* 0x000fc400000010ff */
[----:B------:R-:W-:Y:S02]  /*8130*/  F2FP.BF16.F32.PACK_AB R109, R30, R109 ;  /* 0x0000006d1e6d723e */ /* 0x000fe400000010ff */
[----:B------:R-:W-:Y:S02]  /*8140*/  F2FP.BF16.F32.PACK_AB R49, R12, R49 ;  /* 0x000000310c31723e */ /* 0x000fe400000010ff */
[----:B------:R-:W-:Y:S02]  /*8150*/  F2FP.BF16.F32.PACK_AB R15, R15, R156 ;  /* 0x0000009c0f0f723e */ /* 0x000fe400000010ff */
[----:B------:R-:W-:Y:S02]  /*8160*/  F2FP.BF16.F32.PACK_AB R10, R10, R155 ;  /* 0x0000009b0a0a723e */ /* 0x000fe400000010ff */
[----:B------:R-:W-:Y:S02]  /*8170*/  F2FP.BF16.F32.PACK_AB R11, R11, R48 ;  /* 0x000000300b0b723e */ /* 0x000fe400000010ff */
[----:B------:R-:W-:-:S02]  /*8180*/  F2FP.BF16.F32.PACK_AB R152, R152, R161 ;  /* 0x000000a19898723e */ /* 0x000fc400000010ff */
[----:B------:R-:W-:Y:S01]  /*8190*/  F2FP.BF16.F32.PACK_AB R159, R8, R159 ;  /* 0x0000009f089f723e */ /* 0x000fe200000010ff */
[----:B------:R-:W-:Y:S01]  /*81a0*/  USHF.R.S32.HI UR4, URZ, 0x1f, UR43 ;  /* 0x0000001f3f047899 */ /* 0x000fe2000801142b */
[----:B------:R-:W-:Y:S01]  /*81b0*/  F2FP.BF16.F32.PACK_AB R96, R89, R96 ;  /* 0x000000605960723e */ /* 0x000fe200000010ff */
[----:B------:R-:W-:Y:S01]  /*81c0*/  ULDC UR5, c[0x0][0xda8] ;  /* 0x00036a0000057ab9 */ /* 0x000fe20000000800 */
[----:B------:R-:W-:Y:S02]  /*81d0*/  F2FP.BF16.F32.PACK_AB R6, R26, R27 ;  /* 0x0000001b1a06723e */ /* 0x000fe400000010ff */
[----:B------:R-:W-:Y:S02]  /*81e0*/  F2FP.BF16.F32.PACK_AB R93, R93, R100 ;  /* 0x000000645d5d723e */ /* 0x000fe400000010ff */
[----:B------:R-:W-:Y:S02]  /*81f0*/  F2FP.BF16.F32.PACK_AB R104, R97, R104 ;  /* 0x000000686168723e */ /* 0x000fe400000010ff */
[----:B------:R-:W-:-:S02]  /*8200*/  F2FP.BF16.F32.PACK_AB R52, R13, R52 ;  /* 0x000000340d34723e */ /* 0x000fc400000010ff */
[----:B------:R-:W-:Y:S02]  /*8210*/  F2FP.BF16.F32.PACK_AB R27, R65, R72 ;  /* 0x00000048411b723e */ /* 0x000fe400000010ff */
[----:B------:R-:W-:Y:S02]  /*8220*/  F2FP.BF16.F32.PACK_AB R101, R101, R108 ;  /* 0x0000006c6565723e */ /* 0x000fe400000010ff */
[----:B------:R-:W-:Y:S02]  /*8230*/  F2FP.BF16.F32.PACK_AB R112, R105, R112 ;  /* 0x000000706970723e */ /* 0x000fe400000010ff */
[----:B------:R-:W-:Y:S02]  /*8240*/  F2FP.BF16.F32.PACK_AB R68, R61, R68 ;  /* 0x000000443d44723e */ /* 0x000fe400000010ff */
[----:B------:R-:W-:Y:S02]  /*8250*/  F2FP.BF16.F32.PACK_AB R128, R123, R128 ;  /* 0x000000807b80723e */ /* 0x000fe400000010ff */
[----:B------:R-:W-:-:S02]  /*8260*/  SEL R65, R14, R29, P0 ;  /* 0x0000001d0e417207 */ /* 0x000fc40000000000 */
[----:B------:R-:W-:Y:S02]  /*8270*/  SEL R13, R29, R14, P0 ;  /* 0x0000000e1d0d7207 */ /* 0x000fe40000000000 */
[----:B------:R-:W-:Y:S02]  /*8280*/  SEL R61, R20, R7, P0 ;  /* 0x00000007143d7207 */ /* 0x000fe40000000000 */
[----:B------:R-:W-:Y:S02]  /*8290*/  SEL R5, R7, R20, P0 ;  /* 0x0000001407057207 */ /* 0x000fe40000000000 */
[----:B------:R-:W-:Y:S02]  /*82a0*/  SEL R123, R85, R96, P0 ;  /* 0x00000060557b7207 */ /* 0x000fe40000000000 */
[----:B------:R-:W-:Y:S02]  /*82b0*/  SEL R29, R96, R85, P0 ;  /* 0x00000055601d7207 */ /* 0x000fe40000000000 */
[----:B------:R-:W-:-:S02]  /*82c0*/  F2FP.BF16.F32.PACK_AB R34, R31, R34 ;  /* 0x000000221f22723e */ /* 0x000fc400000010ff */
[----:B------:R-:W-:Y:S02]  /*82d0*/  SEL R85, R93, R104, P0 ;  /* 0x000000685d557207 */ /* 0x000fe40000000000 */
[----:B------:R-:W-:Y:S02]  /*82e0*/  SEL R30, R104, R93, P0 ;  /* 0x0000005d681e7207 */ /* 0x000fe40000000000 */
[----:B------:R-:W-:Y:S02]  /*82f0*/  IADD3 R7, P2, R16, 0x20, RZ ;  /* 0x0000002010077810 */ /* 0x000fe40007f5e0ff */
[----:B------:R-:W-:Y:S02]  /*8300*/  SEL R93, R101, R112, P0 ;  /* 0x00000070655d7207 */ /* 0x000fe40000000000 */
[----:B------:R-:W-:Y:S02]  /*8310*/  SEL R31, R112, R101, P0 ;  /* 0x00000065701f7207 */ /* 0x000fe40000000000 */
[----:B------:R-:W-:-:S02]  /*8320*/  SEL R101, R109, R6, P0 ;  /* 0x000000066d657207 */ /* 0x000fc40000000000 */
[----:B------:R-:W-:Y:S02]  /*8330*/  F2FP.BF16.F32.PACK_AB R53, R53, R60 ;  /* 0x0000003c3535723e */ /* 0x000fe400000010ff */
[----:B------:R-:W-:Y:S02]  /*8340*/  F2FP.BF16.F32.PACK_AB R64, R57, R64 ;  /* 0x000000403940723e */ /* 0x000fe400000010ff */
[----:B------:R-:W-:Y:S02]  /*8350*/  SEL R109, R6, R109, P0 ;  /* 0x0000006d066d7207 */ /* 0x000fe40000000000 */
[----:B------:R-:W-:Y:S02]  /*8360*/  LOP3.LUT R6, R7, 0x380, RZ, 0xc0, !PT ;  /* 0x0000038007067812 */ /* 0x000fe400078ec0ff */
[----:B------:R-:W-:Y:S02]  /*8370*/  F2FP.BF16.F32.PACK_AB R44, R25, R44 ;  /* 0x0000002c192c723e */ /* 0x000fe400000010ff */
[----:B------:R-:W-:-:S02]  /*8380*/  SEL R105, R53, R64, P0 ;  /* 0x0000004035697207 */ /* 0x000fc40000000000 */
[----:B------:R-:W-:Y:S02]  /*8390*/  SEL R25, R64, R53, P0 ;  /* 0x0000003540197207 */ /* 0x000fe40000000000 */
[----:B------:R-:W-:Y:S02]  /*83a0*/  SHF.R.U64 R6, R6, 0x3, RZ ;  /* 0x0000000306067819 */ /* 0x000fe400000012ff */
[----:B------:R-:W-:Y:S02]  /*83b0*/  IADD3 R53, P1, R16, 0x4040, RZ ;  /* 0x0000404010357810 */ /* 0x000fe40007f3e0ff */
[----:B------:R-:W-:Y:S02]  /*83c0*/  F2FP.BF16.F32.PACK_AB R94, R87, R94 ;  /* 0x0000005e575e723e */ /* 0x000fe400000010ff */
[----:B------:R-:W-:Y:S02]  /*83d0*/  F2FP.BF16.F32.PACK_AB R9, R9, R40 ;  /* 0x000000280909723e */ /* 0x000fe400000010ff */
[----:B------:R-:W-:-:S02]  /*83e0*/  F2FP.BF16.F32.PACK_AB R24, R24, R45 ;  /* 0x0000002d1818723e */ /* 0x000fc400000010ff */
[----:B------:R-:W-:Y:S02]  /*83f0*/  SEL R87, R49, R52, P0 ;  /* 0x0000003431577207 */ /* 0x000fe40000000000 */
[----:B------:R-:W-:Y:S02]  /*8400*/  SEL R14, R52, R49, P0 ;  /* 0x00000031340e7207 */ /* 0x000fe40000000000 */
[----:B------:R-:W-:Y:S02]  /*8410*/  F2FP.BF16.F32.PACK_AB R32, R32, R37 ;  /* 0x000000252020723e */ /* 0x000fe400000010ff */
[----:B------:R-:W-:Y:S02]  /*8420*/  F2FP.BF16.F32.PACK_AB R33, R33, R56 ;  /* 0x000000382121723e */ /* 0x000fe400000010ff */
[----:B------:R-:W-:Y:S01]  /*8430*/  LOP3.LUT R6, R6, R7, RZ, 0x3c, !PT ;  /* 0x0000000706067212 */ /* 0x000fe200078e3cff */
[----:B------:R-:W-:Y:S01]  /*8440*/  IMAD.X R7, RZ, RZ, R17, P2 ;  /* 0x000000ffff077224 */ /* 0x000fe200010e0611 */
[----:B------:R-:W-:-:S02]  /*8450*/  LOP3.LUT R52, R53, 0x380, RZ, 0xc0, !PT ;  /* 0x0000038035347812 */ /* 0x000fc400078ec0ff */
[----:B------:R-:W-:Y:S02]  /*8460*/  F2FP.BF16.F32.PACK_AB R43, R43, R50 ;  /* 0x000000322b2b723e */ /* 0x000fe400000010ff */
[----:B------:R-:W-:Y:S02]  /*8470*/  F2FP.BF16.F32.PACK_AB R54, R47, R54 ;  /* 0x000000362f36723e */ /* 0x000fe400000010ff */
[----:B------:R-:W-:Y:S02]  /*8480*/  F2FP.BF16.F32.PACK_AB R62, R55, R62 ;  /* 0x0000003e373e723e */ /* 0x000fe400000010ff */
[----:B------:R-:W-:Y:S02]  /*8490*/  F2FP.BF16.F32.PACK_AB R102, R95, R102 ;  /* 0x000000665f66723e */ /* 0x000fe400000010ff */
[----:B------:R-:W-:Y:S02]  /*84a0*/  IADD3 R55, P2, R16, 0x4060, RZ ;  /* 0x0000406010377810 */ /* 0x000fe40007f5e0ff */
[----:B------:R-:W-:-:S02]  /*84b0*/  F2FP.BF16.F32.PACK_AB R110, R103, R110 ;  /* 0x0000006e676e723e */ /* 0x000fc400000010ff */
[----:B------:R-:W-:Y:S02]  /*84c0*/  SEL R95, R9, R24, P0 ;  /* 0x00000018095f7207 */ /* 0x000fe40000000000 */
[----:B------:R-:W-:Y:S02]  /*84d0*/  SEL R20, R24, R9, P0 ;  /* 0x0000000918147207 */ /* 0x000fe40000000000 */
[----:B------:R-:W-:Y:S02]  /*84e0*/  SEL R103, R32, R33, P0 ;  /* 0x0000002120677207 */ /* 0x000fe40000000000 */
[----:B------:R-:W-:Y:S02]  /*84f0*/  SEL R24, R33, R32, P0 ;  /* 0x0000002021187207 */ /* 0x000fe40000000000 */
[----:B------:R-:W-:Y:S02]  /*8500*/  SHF.R.U64 R52, R52, 0x3, RZ ;  /* 0x0000000334347819 */ /* 0x000fe400000012ff */
[----:B------:R-:W-:-:S02]  /*8510*/  F2FP.BF16.F32.PACK_AB R70, R63, R70 ;  /* 0x000000463f46723e */ /* 0x000fc400000010ff */
[----:B------:R-:W-:Y:S02]  /*8520*/  SEL R131, R43, R54, P0 ;  /* 0x000000362b837207 */ /* 0x000fe40000000000 */
[----:B------:R-:W-:Y:S02]  /*8530*/  SEL R32, R54, R43, P0 ;  /* 0x0000002b36207207 */ /* 0x000fe40000000000 */
[----:B------:R-:W-:Y:S02]  /*8540*/  SEL R63, R15, R10, P0 ;  /* 0x0000000a0f3f7207 */ /* 0x000fe40000000000 */
[----:B------:R-:W-:Y:S02]  /*8550*/  SEL R12, R10, R15, P0 ;  /* 0x0000000f0a0c7207 */ /* 0x000fe40000000000 */
[----:B------:R-:W-:Y:S02]  /*8560*/  LOP3.LUT R54, R55, 0x380, RZ, 0xc0, !PT ;  /* 0x0000038037367812 */ /* 0x000fe400078ec0ff */
[----:B------:R-:W-:-:S02]  /*8570*/  SEL R89, R11, R44, P0 ;  /* 0x0000002c0b597207 */ /* 0x000fc40000000000 */
[----:B------:R-:W-:Y:S02]  /*8580*/  SEL R15, R44, R11, P0 ;  /* 0x0000000b2c0f7207 */ /* 0x000fe40000000000 */
[----:B------:R-:W-:Y:S02]  /*8590*/  IADD3 R11, P4, R16, 0x60, RZ ;  /* 0x00000060100b7810 */ /* 0x000fe40007f9e0ff */
[----:B------:R-:W-:Y:S01]  /*85a0*/  LOP3.LUT R52, R52, R53, RZ, 0x3c, !PT ;  /* 0x0000003534347212 */ /* 0x000fe200078e3cff */
[----:B------:R-:W-:Y:S01]  /*85b0*/  IMAD.X R53, RZ, RZ, R17, P1 ;  /* 0x000000ffff357224 */ /* 0x000fe200008e0611 */
[----:B------:R-:W-:Y:S02]  /*85c0*/  IADD3 R9, P3, R16, 0x40, RZ ;  /* 0x0000004010097810 */ /* 0x000fe40007f7e0ff */
[----:B------:R-:W-:Y:S02]  /*85d0*/  SHF.R.U64 R54, R54, 0x3, RZ ;  /* 0x0000000336367819 */ /* 0x000fe400000012ff */
[----:B------:R-:W-:-:S02]  /*85e0*/  LOP3.LUT R10, R11, 0x380, RZ, 0xc0, !PT ;  /* 0x000003800b0a7812 */ /* 0x000fc400078ec0ff */
[----:B------:R-:W-:Y:S02]  /*85f0*/  LOP3.LUT R8, R9, 0x380, RZ, 0xc0, !PT ;  /* 0x0000038009087812 */ /* 0x000fe400078ec0ff */
[----:B------:R-:W-:Y:S02]  /*8600*/  SEL R57, R152, R159, P0 ;  /* 0x0000009f98397207 */ /* 0x000fe40000000000 */
[----:B------:R-:W-:Y:S02]  /*8610*/  SEL R40, R159, R152, P0 ;  /* 0x000000989f287207 */ /* 0x000fe40000000000 */
[----:B------:R-:W-:Y:S01]  /*8620*/  LOP3.LUT R54, R54, R55, RZ, 0x3c, !PT ;  /* 0x0000003736367212 */ /* 0x000fe200078e3cff */
[----:B------:R-:W-:Y:S01]  /*8630*/  IMAD.X R55, RZ, RZ, R17, P2 ;  /* 0x000000ffff377224 */ /* 0x000fe200010e0611 */
[----:B------:R-:W-:Y:S02]  /*8640*/  MOV R53, R52 ;  /* 0x0000003400357202 */ /* 0x000fe40000000f00 */
[----:B------:R-:W-:-:S02]  /*8650*/  SHF.R.U64 R10, R10, 0x3, RZ ;  /* 0x000000030a0a7819 */ /* 0x000fc400000012ff */
[----:B------:R-:W-:Y:S02]  /*8660*/  SHF.R.U64 R8, R8, 0x3, RZ ;  /* 0x0000000308087819 */ /* 0x000fe400000012ff */
[----:B------:R-:W-:Y:S02]  /*8670*/  F2FP.BF16.F32.PACK_AB R59, R59, R66 ;  /* 0x000000423b3b723e */ /* 0x000fe400000010ff */
[----:B------:R-:W-:Y:S01]  /*8680*/  LOP3.LUT R10, R10, R11, RZ, 0x3c, !PT ;  /* 0x0000000b0a0a7212 */ /* 0x000fe200078e3cff */
[----:B------:R-:W-:Y:S01]  /*8690*/  IMAD.X R11, RZ, RZ, R17, P4 ;  /* 0x000000ffff0b7224 */ /* 0x000fe200020e0611 */
[----:B------:R-:W-:Y:S02]  /*86a0*/  MOV R55, R54 ;  /* 0x0000003600377202 */ /* 0x000fe40000000f00 */
[----:B------:R-:W-:Y:S02]  /*86b0*/  F2FP.BF16.F32.PACK_AB R39, R39, R42 ;  /* 0x0000002a2727723e */ /* 0x000fe400000010ff */
[----:B------:R-:W-:-:S02]  /*86c0*/  F2FP.BF16.F32.PACK_AB R67, R67, R74 ;  /* 0x0000004a4343723e */ /* 0x000fc400000010ff */
[----:B------:R-:W-:Y:S02]  /*86d0*/  F2FP.BF16.F32.PACK_AB R78, R71, R78 ;  /* 0x0000004e474e723e */ /* 0x000fe400000010ff */
[----:B------:R-:W-:Y:S02]  /*86e0*/  F2FP.BF16.F32.PACK_AB R21, R21, R36 ;  /* 0x000000241515723e */ /* 0x000fe400000010ff */
[----:B------:R-:W-:Y:S02]  /*86f0*/  F2FP.BF16.F32.PACK_AB R86, R79, R86 ;  /* 0x000000564f56723e */ /* 0x000fe400000010ff */
[----:B------:R-:W-:Y:S01]  /*8700*/  LOP3.LUT R8, R8, R9, RZ, 0x3c, !PT ;  /* 0x0000000908087212 */ /* 0x000fe200078e3cff */
[----:B------:R-:W-:Y:S01]  /*8710*/  IMAD.X R9, RZ, RZ, R17, P3 ;  /* 0x000000ffff097224 */ /* 0x000fe200018e0611 */
[----:B------:R-:W-:Y:S02]  /*8720*/  F2FP.BF16.F32.PACK_AB R83, R83, R90 ;  /* 0x0000005a5353723e */ /* 0x000fe400000010ff */
[----:B------:R-:W-:-:S02]  /*8730*/  SEL R135, R59, R70, P0 ;  /* 0x000000463b877207 */ /* 0x000fc40000000000 */
[----:B------:R-:W-:Y:S02]  /*8740*/  SEL R36, R70, R59, P0 ;  /* 0x0000003b46247207 */ /* 0x000fe40000000000 */
[C---:B------:R-:W-:Y:S01]  /*8750*/  IADD3 R79, P4, R16.reuse, 0x8020, RZ ;  /* 0x00008020104f7810 */ /* 0x040fe20007f9e0ff */
[----:B------:R-:W-:Y:S01]  /*8760*/  UIMAD UR42, UR5, UR42, UR48 ;  /* 0x0000002a052a72a4 */ /* 0x000fe2000f8e0230 */
[----:B------:R-:W-:Y:S02]  /*8770*/  F2FP.BF16.F32.PACK_AB R91, R91, R98 ;  /* 0x000000625b5b723e */ /* 0x000fe400000010ff */
[----:B------:R-:W-:Y:S02]  /*8780*/  IADD3 R59, P3, R16, 0x8000, RZ ;  /* 0x00008000103b7810 */ /* 0x000fe40007f7e0ff */
[----:B------:R-:W-:Y:S02]  /*8790*/  F2FP.BF16.F32.PACK_AB R99, R99, R106 ;  /* 0x0000006a6363723e */ /* 0x000fe400000010ff */
[----:B------:R-:W-:Y:S01]  /*87a0*/  F2FP.BF16.F32.PACK_AB R80, R73, R80 ;  /* 0x000000504950723e */ /* 0x000fe200000010ff */
[----:B------:R-:W-:Y:S01]  /*87b0*/  UIMAD UR4, UR4, UR6, URZ ;  /* 0x00000006040472a4 */ /* 0x000fe2000f8e023f */
[----:B------:R-:W-:-:S02]  /*87c0*/  F2FP.BF16.F32.PACK_AB R107, R107, R114 ;  /* 0x000000726b6b723e */ /* 0x000fc400000010ff */
[----:B------:R-:W-:Y:S02]  /*87d0*/  F2FP.BF16.F32.PACK_AB R116, R111, R116 ;  /* 0x000000746f74723e */ /* 0x000fe400000010ff */
[----:B--2---:R-:W-:Y:S01]  /*87e0*/  LOP3.LUT R52, R4, 0x2, RZ, 0x3c, !PT ;  /* 0x0000000204347812 */ /* 0x004fe200078e3cff */
[----:B------:R-:W-:Y:S04]  /*87f0*/  SHFL.IDX PT, R57, R57, R4, 0x1c1f ;  /* 0x001c1f0439397589 */ /* 0x000fe800000e0000 */
[----:B------:R-:W1:Y:S04]  /*8800*/  SHFL.IDX PT, R40, R40, R52, 0x1c1f ;  /* 0x001c1f3428287589 */ /* 0x000e6800000e0000 */
[----:B------:R-:W-:Y:S04]  /*8810*/  SHFL.IDX PT, R101, R101, R4, 0x1c1f ;  /* 0x001c1f0465657589 */ /* 0x000fe800000e0000 */
[----:B------:R-:W2:Y:S01]  /*8820*/  SHFL.IDX PT, R54, R109, R52, 0x1c1f ;  /* 0x001c1f346d367589 */ /* 0x000ea200000e0000 */
[----:B------:R-:W-:-:S02]  /*8830*/  SEL R129, R39, R46, P0 ;  /* 0x0000002e27817207 */ /* 0x000fc40000000000 */
[----:B------:R-:W-:Y:S02]  /*8840*/  SEL R33, R46, R39, P0 ;  /* 0x000000272e217207 */ /* 0x000fe40000000000 */
[----:B------:R-:W-:Y:S02]  /*8850*/  SEL R137, R67, R78, P0 ;  /* 0x0000004e43897207 */ /* 0x000fe40000000000 */
[----:B------:R-:W-:Y:S02]  /*8860*/  SEL R37, R78, R67, P0 ;  /* 0x000000434e257207 */ /* 0x000fe40000000000 */
[----:B------:R-:W-:Y:S02]  /*8870*/  IADD3 R73, P1, R16, 0xc000, RZ ;  /* 0x0000c00010497810 */ /* 0x000fe40007f3e0ff */
[----:B------:R-:W-:Y:S02]  /*8880*/  F2FP.BF16.F32.PACK_AB R35, R38, R35 ;  /* 0x000000232623723e */ /* 0x000fe400000010ff */
[----:B------:R-:W-:-:S02]  /*8890*/  F2FP.BF16.F32.PACK_AB R51, R51, R58 ;  /* 0x0000003a3333723e */ /* 0x000fc400000010ff */
[----:B------:R-:W-:Y:S02]  /*88a0*/  F2FP.BF16.F32.PACK_AB R28, R28, R41 ;  /* 0x000000291c1c723e */ /* 0x000fe400000010ff */
[----:B------:R-:W-:Y:S02]  /*88b0*/  F2FP.BF16.F32.PACK_AB R113, R113, R118 ;  /* 0x000000767171723e */ /* 0x000fe400000010ff */
[----:B------:R-:W-:Y:S02]  /*88c0*/  F2FP.BF16.F32.PACK_AB R120, R115, R120 ;  /* 0x000000787378723e */ /* 0x000fe400000010ff */
[----:B------:R-:W-:Y:S02]  /*88d0*/  SEL R141, R83, R94, P0 ;  /* 0x0000005e538d7207 */ /* 0x000fe40000000000 */
[----:B------:R-:W-:Y:S02]  /*88e0*/  SEL R39, R94, R83, P0 ;  /* 0x000000535e277207 */ /* 0x000fe40000000000 */
[----:B------:R-:W-:Y:S01]  /*88f0*/  LOP3.LUT R78, R79, 0x380, RZ, 0xc0, !PT ;  /* 0x000003804f4e7812 */ /* 0x000fe200078ec0ff */
[----:B------:R-:W-:Y:S01]  /*8900*/  USHF.L.U32 UR42, UR42, 0x7, URZ ;  /* 0x000000072a2a7899 */ /* 0x000fe2000800063f */
[----:B------:R-:W-:-:S02]  /*8910*/  F2FP.BF16.F32.PACK_AB R117, R117, R122 ;  /* 0x0000007a7575723e */ /* 0x000fc400000010ff */
[----:B------:R-:W-:Y:S02]  /*8920*/  F2FP.BF16.F32.PACK_AB R124, R119, R124 ;  /* 0x0000007c777c723e */ /* 0x000fe400000010ff */
[----:B------:R-:W-:Y:S02]  /*8930*/  SEL R83, R91, R102, P0 ;  /* 0x000000665b537207 */ /* 0x000fe40000000000 */
[----:B------:R-:W-:Y:S02]  /*8940*/  SEL R41, R102, R91, P0 ;  /* 0x0000005b66297207 */ /* 0x000fe40000000000 */
[----:B------:R-:W-:Y:S02]  /*8950*/  IADD3 R49, P6, R16, 0x4020, RZ ;  /* 0x0000402010317810 */ /* 0x000fe40007fde0ff */
[----:B------:R-:W-:Y:S02]  /*8960*/  LOP3.LUT R58, R59, 0x380, RZ, 0xc0, !PT ;  /* 0x000003803b3a7812 */ /* 0x000fe400078ec0ff */
[----:B------:R-:W-:-:S02]  /*8970*/  F2FP.BF16.F32.PACK_AB R121, R121, R126 ;  /* 0x0000007e7979723e */ /* 0x000fc400000010ff */
[----:B------:R-:W-:Y:S02]  /*8980*/  SEL R91, R99, R110, P0 ;  /* 0x0000006e635b7207 */ /* 0x000fe40000000000 */
[----:B------:R-:W-:Y:S01]  /*8990*/  SEL R42, R110, R99, P0 ;  /* 0x000000636e2a7207 */ /* 0x000fe20000000000 */
[----:B------:R-:W-:Y:S01]  /*89a0*/  UIMAD.WIDE.U32 UR10, UR43, UR6, URZ ;  /* 0x000000062b0a72a5 */ /* 0x000fe2000f8e003f */
[----:B------:R-:W-:Y:S01]  /*89b0*/  F2FP.BF16.F32.PACK_AB R125, R125, R130 ;  /* 0x000000827d7d723e */ /* 0x000fe200000010ff */
[----:B------:R-:W-:Y:S01]  /*89c0*/  UIMAD UR4, UR43, UR7, UR4 ;  /* 0x000000072b0472a4 */ /* 0x000fe2000f8e0204 */
[----:B------:R-:W-:Y:S02]  /*89d0*/  F2FP.BF16.F32.PACK_AB R132, R127, R132 ;  /* 0x000000847f84723e */ /* 0x000fe400000010ff */
[----:B------:R-:W-:Y:S02]  /*89e0*/  SEL R99, R107, R116, P0 ;  /* 0x000000746b637207 */ /* 0x000fe40000000000 */
[----:B------:R-:W-:-:S02]  /*89f0*/  SEL R43, R116, R107, P0 ;  /* 0x0000006b742b7207 */ /* 0x000fc40000000000 */
[----:B------:R-:W-:Y:S02]  /*8a00*/  IADD3 R71, P2, R16, 0xc020, RZ ;  /* 0x0000c02010477810 */ /* 0x000fe40007f5e0ff */
[----:B------:R-:W-:Y:S02]  /*8a10*/  LOP3.LUT R72, R73, 0x380, RZ, 0xc0, !PT ;  /* 0x0000038049487812 */ /* 0x000fe400078ec0ff */
[----:B------:R-:W-:Y:S02]  /*8a20*/  F2FP.BF16.F32.PACK_AB R88, R81, R88 ;  /* 0x000000585158723e */ /* 0x000fe400000010ff */
[----:B------:R-:W-:Y:S02]  /*8a30*/  SEL R127, R34, R35, P0 ;  /* 0x00000023227f7207 */ /* 0x000fe40000000000 */
[----:B------:R-:W-:Y:S02]  /*8a40*/  SEL R107, R113, R120, P0 ;  /* 0x00000078716b7207 */ /* 0x000fe40000000000 */
[----:B------:R-:W-:-:S02]  /*8a50*/  SEL R44, R120, R113, P0 ;  /* 0x00000071782c7207 */ /* 0x000fc40000000000 */
[----:B------:R-:W-:Y:S02]  /*8a60*/  SHF.R.U64 R78, R78, 0x3, RZ ;  /* 0x000000034e4e7819 */ /* 0x000fe400000012ff */
[----:B------:R-:W-:Y:S02]  /*8a70*/  SEL R35, R35, R34, P0 ;  /* 0x0000002223237207 */ /* 0x000fe40000000000 */
[----:B------:R-:W-:Y:S02]  /*8a80*/  SEL R113, R117, R124, P0 ;  /* 0x0000007c75717207 */ /* 0x000fe40000000000 */
[----:B------:R-:W-:Y:S02]  /*8a90*/  SEL R45, R124, R117, P0 ;  /* 0x000000757c2d7207 */ /* 0x000fe40000000000 */
[----:B------:R-:W-:Y:S02]  /*8aa0*/  LOP3.LUT R48, R49, 0x380, RZ, 0xc0, !PT ;  /* 0x0000038031307812 */ /* 0x000fe400078ec0ff */
[----:B------:R-:W-:-:S02]  /*8ab0*/  SHF.R.U64 R58, R58, 0x3, RZ ;  /* 0x000000033a3a7819 */ /* 0x000fc400000012ff */
[----:B------:R-:W-:Y:S01]  /*8ac0*/  LOP3.LUT R81, R16, 0x380, RZ, 0xc0, !PT ;  /* 0x0000038010517812 */ /* 0x000fe200078ec0ff */
[----:B------:R-:W-:Y:S01]  /*8ad0*/  UIADD3 UR8, UR8, 0x38860, URZ ;  /* 0x0003886008087890 */ /* 0x000fe2000fffe03f */
[----:B------:R-:W-:Y:S02]  /*8ae0*/  F2FP.BF16.F32.PACK_AB R69, R69, R76 ;  /* 0x0000004c4545723e */ /* 0x000fe400000010ff */
[----:B------:R-:W-:Y:S02]  /*8af0*/  SEL R133, R51, R62, P0 ;  /* 0x0000003e33857207 */ /* 0x000fe40000000000 */
[----:B------:R-:W-:Y:S02]  /*8b00*/  SEL R34, R62, R51, P0 ;  /* 0x000000333e227207 */ /* 0x000fe40000000000 */
[----:B------:R-:W-:Y:S02]  /*8b10*/  SEL R117, R121, R128, P0 ;  /* 0x0000008079757207 */ /* 0x000fe40000000000 */
[----:B------:R-:W-:-:S02]  /*8b20*/  SEL R50, R128, R121, P0 ;  /* 0x0000007980327207 */ /* 0x000fc40000000000 */
[----:B------:R-:W-:Y:S01]  /*8b30*/  IADD3 R47, P5, R16, 0x4000, RZ ;  /* 0x00004000102f7810 */ /* 0x000fe20007fbe0ff */
[----:B------:R-:W-:Y:S01]  /*8b40*/  UIADD3 UR4, UR11, UR4, URZ ;  /* 0x000000040b047290 */ /* 0x000fe2000fffe03f */
[----:B------:R-:W-:Y:S02]  /*8b50*/  SEL R121, R125, R132, P0 ;  /* 0x000000847d797207 */ /* 0x000fe40000000000 */
[----:B------:R-:W-:Y:S01]  /*8b60*/  SEL R51, R132, R125, P0 ;  /* 0x0000007d84337207 */ /* 0x000fe20000000000 */
[----:B------:R-:W-:Y:S01]  /*8b70*/  VIADD R125, R23, UR42 ;  /* 0x0000002a177d7c36 */ /* 0x000fe20008000000 */
[----:B------:R-:W-:Y:S02]  /*8b80*/  LOP3.LUT R70, R71, 0x380, RZ, 0xc0, !PT ;  /* 0x0000038047467812 */ /* 0x000fe400078ec0ff */
[----:B------:R-:W-:Y:S02]  /*8b90*/  SHF.R.U64 R72, R72, 0x3, RZ ;  /* 0x0000000348487819 */ /* 0x000fe400000012ff */
[----:B------:R-:W-:Y:S01]  /*8ba0*/  LOP3.LUT R78, R78, R79, RZ, 0x3c, !PT ;  /* 0x0000004f4e4e7212 */ /* 0x000fe200078e3cff */
[----:B------:R-:W-:Y:S01]  /*8bb0*/  IMAD.X R79, RZ, RZ, R17, P4 ;  /* 0x000000ffff4f7224 */ /* 0x000fe200020e0611 */
[----:B------:R-:W-:-:S02]  /*8bc0*/  SEL R111, R68, R27, P0 ;  /* 0x0000001b446f7207 */ /* 0x000fc40000000000 */
[----:B------:R-:W-:Y:S02]  /*8bd0*/  SEL R26, R27, R68, P0 ;  /* 0x000000441b1a7207 */ /* 0x000fe40000000000 */
[----:B------:R-:W-:Y:S02]  /*8be0*/  SHF.R.U64 R48, R48, 0x3, RZ ;  /* 0x0000000330307819 */ /* 0x000fe400000012ff */
[----:B------:R-:W-:Y:S01]  /*8bf0*/  LOP3.LUT R58, R58, R59, RZ, 0x3c, !PT ;  /* 0x0000003b3a3a7212 */ /* 0x000fe200078e3cff */
[----:B------:R-:W-:Y:S01]  /*8c00*/  IMAD.X R59, RZ, RZ, R17, P3 ;  /* 0x000000ffff3b7224 */ /* 0x000fe200018e0611 */
[----:B------:R-:W-:Y:S01]  /*8c10*/  SHF.R.U64 R81, R81, 0x3, RZ ;  /* 0x0000000351517819 */ /* 0x000fe200000012ff */
[----:B------:R-:W-:Y:S01]  /*8c20*/  SHFL.IDX PT, R65, R65, R4, 0x1c1f ;  /* 0x001c1f0441417589 */ /* 0x000fe200000e0000 */
[----:B------:R-:W-:Y:S01]  /*8c30*/  F2FP.BF16.F32.PACK_AB R75, R75, R82 ;  /* 0x000000524b4b723e */ /* 0x000fe200000010ff */
[----:B------:R-:W-:Y:S01]  /*8c40*/  UPRMT UR8, UR37, 0x654, UR8 ;  /* 0x0000065425087896 */ /* 0x000fe20008000008 */
[----:B------:R-:W-:Y:S01]  /*8c50*/  SEL R115, R69, R80, P0 ;  /* 0x0000005045737207 */ /* 0x000fe20000000000 */
[----:B------:R-:W3:Y:S01]  /*8c60*/  SHFL.IDX PT, R56, R13, R52, 0x1c1f ;  /* 0x001c1f340d387589 */ /* 0x000ee200000e0000 */
[----:B------:R-:W-:-:S02]  /*8c70*/  SEL R27, R80, R69, P0 ;  /* 0x00000045501b7207 */ /* 0x000fc40000000000 */
[----:B------:R-:W-:Y:S02]  /*8c80*/  LOP3.LUT R46, R47, 0x380, RZ, 0xc0, !PT ;  /* 0x000003802f2e7812 */ /* 0x000fe400078ec0ff */
[C---:B------:R-:W-:Y:S02]  /*8c90*/  IADD3 R67, P4, R16.reuse, 0xc060, RZ ;  /* 0x0000c06010437810 */ /* 0x040fe40007f9e0ff */
[----:B------:R-:W-:Y:S02]  /*8ca0*/  IADD3 R69, P3, R16, 0xc040, RZ ;  /* 0x0000c04010457810 */ /* 0x000fe40007f7e0ff */
[----:B------:R-:W-:Y:S01]  /*8cb0*/  MOV R100, R8 ;  /* 0x0000000800647202 */ /* 0x000fe20000000f00 */
[----:B------:R-:W-:Y:S01]  /*8cc0*/  VIADD R8, R125, 0x8 ;  /* 0x000000087d087836 */ /* 0x000fe20000000000 */
[----:B------:R-:W-:Y:S02]  /*8cd0*/  SHF.R.U64 R70, R70, 0x3, RZ ;  /* 0x0000000346467819 */ /* 0x000fe400000012ff */
[----:B------:R-:W-:-:S02]  /*8ce0*/  MOV R102, R6 ;  /* 0x0000000600667202 */ /* 0x000fc40000000f00 */
[----:B------:R-:W-:Y:S01]  /*8cf0*/  LOP3.LUT R72, R72, R73, RZ, 0x3c, !PT ;  /* 0x0000004948487212 */ /* 0x000fe200078e3cff */
[--C-:B------:R-:W-:Y:S01]  /*8d00*/  IMAD.X R73, RZ, RZ, R17.reuse, P1 ;  /* 0x000000ffff497224 */ /* 0x100fe200008e0611 */
[----:B------:R-:W-:Y:S01]  /*8d10*/  LOP3.LUT R48, R48, R49, RZ, 0x3c, !PT ;  /* 0x0000003130307212 */ /* 0x000fe200078e3cff */
[----:B------:R-:W-:Y:S01]  /*8d20*/  IMAD.U32 R7, RZ, RZ, UR11 ;  /* 0x0000000bff077e24 */ /* 0x000fe2000f8e00ff */
[----:B------:R-:W-:Y:S01]  /*8d30*/  LOP3.LUT R80, R81, R16, RZ, 0x3c, !PT ;  /* 0x0000001051507212 */ /* 0x000fe200078e3cff */
[--C-:B------:R-:W-:Y:S01]  /*8d40*/  IMAD.X R49, RZ, RZ, R17.reuse, P6 ;  /* 0x000000ffff317224 */ /* 0x100fe200030e0611 */
[----:B------:R-:W-:Y:S01]  /*8d50*/  LOP3.LUT P1, RZ, R2, 0x3, RZ, 0xc0, !PT ;  /* 0x0000000302ff7812 */ /* 0x000fe2000782c0ff */
[----:B------:R-:W-:Y:S01]  /*8d60*/  IMAD.MOV.U32 R81, RZ, RZ, R17 ;  /* 0x000000ffff517224 */ /* 0x000fe200078e0011 */
[----:B------:R-:W-:Y:S01]  /*8d70*/  F2FP.BF16.F32.PACK_AB R77, R77, R84 ;  /* 0x000000544d4d723e */ /* 0x000fe200000010ff */
[----:B------:R-:W-:Y:S01]  /*8d80*/  IMAD.U32 R7, RZ, RZ, UR4 ;  /* 0x00000004ff077e24 */ /* 0x000fe2000f8e00ff */
[----:B------:R-:W-:Y:S01]  /*8d90*/  SEL R139, R75, R86, P0 ;  /* 0x000000564b8b7207 */ /* 0x000fe20000000000 */
[----:B------:R-:W-:Y:S01]  /*8da0*/  ULDC UR4, c[0x0][0xa88] ;  /* 0x0002a20000047ab9 */ /* 0x000fe20000000800 */
[----:B------:R-:W-:-:S02]  /*8db0*/  SEL R38, R86, R75, P0 ;  /* 0x0000004b56267207 */ /* 0x000fc40000000000 */
[----:B------:R-:W-:Y:S02]  /*8dc0*/  SEL R97, R28, R21, P0 ;  /* 0x000000151c617207 */ /* 0x000fe40000000000 */
[----:B------:R-:W-:Y:S01]  /*8dd0*/  MOV R98, R10 ;  /* 0x0000000a00627202 */ /* 0x000fe20000000f00 */
[----:B------:R-:W-:Y:S01]  /*8de0*/  SHFL.IDX PT, R61, R61, R4, 0x1c1f ;  /* 0x001c1f043d3d7589 */ /* 0x000fe200000e0000 */
[----:B------:R-:W-:Y:S01]  /*8df0*/  SHF.R.U64 R46, R46, 0x3, RZ ;  /* 0x000000032e2e7819 */ /* 0x000fe200000012ff */
[----:B------:R-:W-:Y:S01]  /*8e00*/  SYNCS.ARRIVE.TRANS64.RED.A1T0 RZ, [UR8], RZ ;  /* 0x000000ffffff79a7 */ /* 0x000fe20008100408 */
[----:B------:R-:W-:Y:S02]  /*8e10*/  LOP3.LUT R66, R67, 0x380, RZ, 0xc0, !PT ;  /* 0x0000038043427812 */ /* 0x000fe400078ec0ff */
[----:B------:R-:W-:Y:S02]  /*8e20*/  IADD3 R75, P6, R16, 0x8060, RZ ;  /* 0x00008060104b7810 */ /* 0x000fe40007fde0ff */
[----:B------:R-:W-:-:S02]  /*8e30*/  LOP3.LUT R68, R69, 0x380, RZ, 0xc0, !PT ;  /* 0x0000038045447812 */ /* 0x000fc400078ec0ff */
[----:B------:R-:W-:Y:S01]  /*8e40*/  LOP3.LUT R70, R70, R71, RZ, 0x3c, !PT ;  /* 0x0000004746467212 */ /* 0x000fe200078e3cff */
[--C-:B------:R-:W-:Y:S01]  /*8e50*/  IMAD.X R71, RZ, RZ, R17.reuse, P2 ;  /* 0x000000ffff477224 */ /* 0x100fe200010e0611 */
[----:B------:R-:W-:Y:S01]  /*8e60*/  ISETP.GE.OR P2, PT, R8, UR4, P1 ;  /* 0x0000000408007c0c */ /* 0x000fe20008f46670 */
[----:B------:R-:W-:Y:S01]  /*8e70*/  SHFL.IDX PT, R127, R127, R4, 0x1c1f ;  /* 0x001c1f047f7f7589 */ /* 0x000fe200000e0000 */
[----:B------:R-:W-:Y:S02]  /*8e80*/  SEL R21, R21, R28, P0 ;  /* 0x0000001c15157207 */ /* 0x000fe40000000000 */
[----:B------:R-:W-:Y:S02]  /*8e90*/  SEL R119, R77, R88, P0 ;  /* 0x000000584d777207 */ /* 0x000fe40000000000 */
[----:B------:R-:W-:Y:S01]  /*8ea0*/  LOP3.LUT R46, R46, R47, RZ, 0x3c, !PT ;  /* 0x0000002f2e2e7212 */ /* 0x000fe200078e3cff */
[----:B------:R-:W-:Y:S01]  /*8eb0*/  IMAD.X R47, RZ, RZ, R17, P5 ;  /* 0x000000ffff2f7224 */ /* 0x000fe200028e0611 */
[----:B------:R-:W-:-:S02]  /*8ec0*/  SHF.R.U64 R66, R66, 0x3, RZ ;  /* 0x0000000342427819 */ /* 0x000fc400000012ff */
[----:B------:R-:W-:Y:S02]  /*8ed0*/  MOV R79, R78 ;  /* 0x0000004e004f7202 */ /* 0x000fe40000000f00 */
[----:B-1----:R-:W-:Y:S01]  /*8ee0*/  SEL R8, R57, R40, P0 ;  /* 0x0000002839087207 */ /* 0x002fe20000000000 */
[----:B------:R-:W-:Y:S01]  /*8ef0*/  SHFL.IDX PT, R78, R35, R52, 0x1c1f ;  /* 0x001c1f34234e7589 */ /* 0x000fe200000e0000 */
[----:B------:R-:W-:Y:S02]  /*8f00*/  SEL R10, R40, R57, P0 ;  /* 0x00000039280a7207 */ /* 0x000fe40000000000 */
[----:B------:R-:W-:Y:S01]  /*8f10*/  SEL R28, R88, R77, P0 ;  /* 0x0000004d581c7207 */ /* 0x000fe20000000000 */
[----:B------:R-:W1:Y:S01]  /*8f20*/  SHFL.IDX PT, R40, R5, R52, 0x1c1f ;  /* 0x001c1f3405287589 */ /* 0x000e6200000e0000 */
[----:B------:R-:W-:Y:S02]  /*8f30*/  LOP3.LUT R74, R75, 0x380, RZ, 0xc0, !PT ;  /* 0x000003804b4a7812 */ /* 0x000fe400078ec0ff */
[----:B------:R-:W-:Y:S01]  /*8f40*/  SHF.R.U64 R68, R68, 0x3, RZ ;  /* 0x0000000344447819 */ /* 0x000fe200000012ff */
[----:B------:R-:W-:Y:S01]  /*8f50*/  SHFL.IDX PT, R63, R63, R4, 0x1c1f ;  /* 0x001c1f043f3f7589 */ /* 0x000fe200000e0000 */
[----:B------:R-:W-:-:S02]  /*8f60*/  MOV R104, R80 ;  /* 0x0000005000687202 */ /* 0x000fc40000000f00 */
[----:B--2---:R-:W-:Y:S01]  /*8f70*/  SEL R9, R101, R54, P0 ;  /* 0x0000003665097207 */ /* 0x004fe20000000000 */
[----:B------:R-:W-:Y:S01]  /*8f80*/  SHFL.IDX PT, R129, R129, R4, 0x1c1f ;  /* 0x001c1f0481817589 */ /* 0x000fe200000e0000 */
[----:B------:R-:W-:Y:S02]  /*8f90*/  SEL R11, R54, R101, P0 ;  /* 0x00000065360b7207 */ /* 0x000fe40000000000 */
[----:B------:R-:W-:Y:S01]  /*8fa0*/  IADD3 R77, P5, R16, 0x8040, RZ ;  /* 0x00008040104d7810 */ /* 0x000fe20007fbe0ff */
[----:B------:R-:W2:Y:S01]  /*8fb0*/  SHFL.IDX PT, R54, R12, R52, 0x1c1f ;  /* 0x001c1f340c367589 */ /* 0x000ea200000e0000 */
[----:B------:R-:W-:-:S03]  /*8fc0*/  MOV R59, R58 ;  /* 0x0000003a003b7202 */ /* 0x000fc60000000f00 */
[----:B------:R-:W4:Y:S01]  /*8fd0*/  SHFL.IDX PT, R80, R33, R52, 0x1c1f ;  /* 0x001c1f3421507589 */ /* 0x000f2200000e0000 */
[----:B------:R-:W-:Y:S01]  /*8fe0*/  LOP3.LUT R66, R66, R67, RZ, 0x3c, !PT ;  /* 0x0000004342427212 */ /* 0x000fe200078e3cff */
[----:B------:R-:W-:Y:S02]  /*8ff0*/  IMAD.X R67, RZ, RZ, R17, P4 ;  /* 0x000000ffff437224 */ /* 0x000fe400020e0611 */
[----:B------:R-:W-:Y:S01]  /*9000*/  SHFL.IDX PT, R131, R131, R4, 0x1c1f ;  /* 0x001c1f0483837589 */ /* 0x000fe200000e0000 */
[----:B------:R-:W-:-:S03]  /*9010*/  SHF.R.U64 R74, R74, 0x3, RZ ;  /* 0x000000034a4a7819 */ /* 0x000fc600000012ff */
[----:B------:R-:W5:Y:S01]  /*9020*/  SHFL.IDX PT, R32, R32, R52, 0x1c1f ;  /* 0x001c1f3420207589 */ /* 0x000f6200000e0000 */
[----:B------:R-:W-:Y:S01]  /*9030*/  LOP3.LUT R68, R68, R69, RZ, 0x3c, !PT ;  /* 0x0000004544447212 */ /* 0x000fe200078e3cff */
[----:B------:R-:W-:Y:S01]  /*9040*/  BAR.SYNC.DEFER_BLOCKING 0x1, 0x100 ;  /* 0x0044000000007b1d */ /* 0x000fe20000010000 */
[----:B------:R-:W-:Y:S01]  /*9050*/  LOP3.LUT R76, R77, 0x380, RZ, 0xc0, !PT ;  /* 0x000003804d4c7812 */ /* 0x000fe200078ec0ff */
[----:B------:R-:W-:Y:S01]  /*9060*/  IMAD.X R69, RZ, RZ, R17, P3 ;  /* 0x000000ffff457224 */ /* 0x000fe200018e0611 */
[----:B------:R-:W-:-:S03]  /*9070*/  LOP3.LUT R74, R74, R75, RZ, 0x3c, !PT ;  /* 0x0000004b4a4a7212 */ /* 0x000fc600078e3cff */
[----:B------:R-:W-:Y:S04]  /*9080*/  SHFL.IDX PT, R87, R87, R4, 0x1c1f ;  /* 0x001c1f0457577589 */ /* 0x000fe800000e0000 */
[----:B------:R-:W-:Y:S04]  /*9090*/  SHFL.IDX PT, R133, R133, R4, 0x1c1f ;  /* 0x001c1f0485857589 */ /* 0x000fe800000e0000 */
[----:B------:R-:W-:Y:S04]  /*90a0*/  SHFL.IDX PT, R58, R14, R52, 0x1c1f ;  /* 0x001c1f340e3a7589 */ /* 0x000fe800000e0000 */
[----:B------:R-:W-:Y:S01]  /*90b0*/  SHFL.IDX PT, R34, R34, R52, 0x1c1f ;  /* 0x001c1f3422227589 */ /* 0x000fe200000e0000 */
[----:B------:R-:W-:-:S03]  /*90c0*/  MOV R49, R48 ;  /* 0x0000003000317202 */ /* 0x000fc60000000f00 */
[----:B------:R-:W-:Y:S04]  /*90d0*/  SHFL.IDX PT, R89, R89, R4, 0x1c1f ;  /* 0x001c1f0459597589 */ /* 0x000fe800000e0000 */
        /* <DEDUP_REMOVED lines=20> */
[----:B------:R-:W-:Y:S01]  /*9220*/  SHFL.IDX PT, R121, R121, R4, 0x1c1f ;  /* 0x001c1f0479797589 */ /* 0x000fe200000e0000 */
[----:B------:R-:W-:-:S03]  /*9230*/  SHF.R.U64 R76, R76, 0x3, RZ ;  /* 0x000000034c4c7819 */ /* 0x000fc600000012ff */
[----:B------:R-:W5:Y:S01]  /*9240*/  SHFL.IDX PT, R4, R15, R52, 0x1c1f ;  /* 0x001c1f340f047589 */ /* 0x000f6200000e0000 */
[----:B------:R-:W-:-:S03]  /*9250*/  MOV R81, R46 ;  /* 0x0000002e00517202 */ /* 0x000fc60000000f00 */
[----:B------:R-:W5:Y:S01]  /*9260*/  SHFL.IDX PT, R36, R36, R52, 0x1c1f ;  /* 0x001c1f3424247589 */ /* 0x000f6200000e0000 */
[----:B------:R-:W-:Y:S01]  /*9270*/  IMAD.X R75, RZ, RZ, R17, P6 ;  /* 0x000000ffff4b7224 */ /* 0x000fe200030e0611 */
[----:B------:R-:W-:Y:S02]  /*9280*/  MOV R48, R66 ;  /* 0x0000004200307202 */ /* 0x000fe40000000f00 */
[----:B------:R-:W5:Y:S01]  /*9290*/  SHFL.IDX PT, R20, R20, R52, 0x1c1f ;  /* 0x001c1f3414147589 */ /* 0x000f6200000e0000 */
[----:B------:R-:W-:-:S03]  /*92a0*/  MOV R47, R68 ;  /* 0x00000044002f7202 */ /* 0x000fc60000000f00 */
[----:B------:R-:W5:Y:S01]  /*92b0*/  SHFL.IDX PT, R82, R37, R52, 0x1c1f ;  /* 0x001c1f3425527589 */ /* 0x000f6200000e0000 */
[----:B------:R-:W-:-:S03]  /*92c0*/  MOV R46, R70 ;  /* 0x00000046002e7202 */ /* 0x000fc60000000f00 */
[----:B------:R-:W5:Y:S04]  /*92d0*/  SHFL.IDX PT, R60, R21, R52, 0x1c1f ;  /* 0x001c1f34153c7589 */ /* 0x000f6800000e0000 */
[----:B------:R-:W5:Y:S04]  /*92e0*/  SHFL.IDX PT, R84, R38, R52, 0x1c1f ;  /* 0x001c1f3426547589 */ /* 0x000f6800000e0000 */
[----:B------:R-:W5:Y:S04]  /*92f0*/  SHFL.IDX PT, R62, R24, R52, 0x1c1f ;  /* 0x001c1f34183e7589 */ /* 0x000f6800000e0000 */
[----:B------:R-:W-:Y:S04]  /*9300*/  SHFL.IDX PT, R64, R25, R52, 0x1c1f ;  /* 0x001c1f3419407589 */ /* 0x000fe800000e0000 */
[----:B------:R-:W5:Y:S01]  /*9310*/  SHFL.IDX PT, R86, R39, R52, 0x1c1f ;  /* 0x001c1f3427567589 */ /* 0x000f6200000e0000 */
[----:B------:R-:W-:-:S03]  /*9320*/  LOP3.LUT R76, R76, R77, RZ, 0x3c, !PT ;  /* 0x0000004d4c4c7212 */ /* 0x000fc600078e3cff */
[----:B------:R-:W-:Y:S04]  /*9330*/  SHFL.IDX PT, R66, R26, R52, 0x1c1f ;  /* 0x001c1f341a427589 */ /* 0x000fe800000e0000 */
[----:B------:R-:W5:Y:S01]  /*9340*/  SHFL.IDX PT, R88, R41, R52, 0x1c1f ;  /* 0x001c1f3429587589 */ /* 0x000f6200000e0000 */
[----:B------:R-:W-:-:S03]  /*9350*/  IMAD.X R77, RZ, RZ, R17, P5 ;  /* 0x000000ffff4d7224 */ /* 0x000fc600028e0611 */
[----:B------:R-:W-:Y:S01]  /*9360*/  SHFL.IDX PT, R68, R27, R52, 0x1c1f ;  /* 0x001c1f341b447589 */ /* 0x000fe200000e0000 */
[----:B------:R-:W-:-:S03]  /*9370*/  MOV R75, R74 ;  /* 0x0000004a004b7202 */ /* 0x000fc60000000f00 */
[----:B------:R-:W5:Y:S04]  /*9380*/  SHFL.IDX PT, R90, R42, R52, 0x1c1f ;  /* 0x001c1f342a5a7589 */ /* 0x000f6800000e0000 */
[----:B------:R3:W-:Y:S04]  /*9390*/  SHFL.IDX PT, R70, R28, R52, 0x1c1f ;  /* 0x001c1f341c467589 */ /* 0x0007e800000e0000 */
[----:B------:R-:W5:Y:S01]  /*93a0*/  SHFL.IDX PT, R92, R43, R52, 0x1c1f ;  /* 0x001c1f342b5c7589 */ /* 0x000f6200000e0000 */
[----:B------:R-:W-:-:S03]  /*93b0*/  MOV R73, R72 ;  /* 0x0000004800497202 */ /* 0x000fc60000000f00 */
[----:B------:R-:W5:Y:S01]  /*93c0*/  SHFL.IDX PT, R44, R44, R52, 0x1c1f ;  /* 0x001c1f342c2c7589 */ /* 0x000f6200000e0000 */
[----:B---3--:R-:W-:-:S03]  /*93d0*/  SEL R28, R65, R56, P0 ;  /* 0x00000038411c7207 */ /* 0x008fc60000000000 */
[----:B------:R3:W-:Y:S01]  /*93e0*/  SHFL.IDX PT, R74, R30, R52, 0x1c1f ;  /* 0x001c1f341e4a7589 */ /* 0x0007e200000e0000 */
[----:B------:R-:W-:-:S03]  /*93f0*/  MOV R77, R76 ;  /* 0x0000004c004d7202 */ /* 0x000fc60000000f00 */
[----:B------:R5:W-:Y:S04]  /*9400*/  SHFL.IDX PT, R72, R29, R52, 0x1c1f ;  /* 0x001c1f341d487589 */ /* 0x000be800000e0000 */
[----:B------:R-:W-:Y:S01]  /*9410*/  SHFL.IDX PT, R94, R45, R52, 0x1c1f ;  /* 0x001c1f342d5e7589 */ /* 0x000fe200000e0000 */
[----:B---3--:R-:W-:Y:S02]  /*9420*/  SEL R30, R56, R65, P0 ;  /* 0x00000041381e7207 */ /* 0x008fe40000000000 */
[----:B------:R-:W3:Y:S01]  /*9430*/  LDC.64 R56, c[0x0][0xb78] ;  /* 0x0002de00ff387b82 */ /* 0x000ee20000000a00 */
[----:B------:R-:W-:Y:S04]  /*9440*/  SHFL.IDX PT, R50, R50, R52, 0x1c1f ;  /* 0x001c1f3432327589 */ /* 0x000fe800000e0000 */
[----:B------:R5:W-:Y:S04]  /*9450*/  SHFL.IDX PT, R76, R31, R52, 0x1c1f ;  /* 0x001c1f341f4c7589 */ /* 0x000be800000e0000 */
[----:B------:R-:W3:Y:S01]  /*9460*/  SHFL.IDX PT, R96, R51, R52, 0x1c1f ;  /* 0x001c1f3433607589 */ /* 0x000ee200000e0000 */
[----:B-1----:R-:W-:-:S02]  /*9470*/  SEL R12, R61, R40, P0 ;  /* 0x000000283d0c7207 */ /* 0x002fc40000000000 */
[----:B------:R-:W-:Y:S02]  /*9480*/  SEL R14, R40, R61, P0 ;  /* 0x0000003d280e7207 */ /* 0x000fe40000000000 */
[----:B------:R-:W-:Y:S02]  /*9490*/  SEL R13, R127, R78, P0 ;  /* 0x0000004e7f0d7207 */ /* 0x000fe40000000000 */
[----:B------:R-:W-:Y:S01]  /*94a0*/  SEL R15, R78, R127, P0 ;  /* 0x0000007f4e0f7207 */ /* 0x000fe20000000000 */
[----:B------:R1:W-:Y:S01]  /*94b0*/  STSM.16.M88.4 [R104], R8 ;  /* 0x0000000868007844 */ /* 0x0003e20000000200 */
[----:B--2---:R-:W-:Y:S02]  /*94c0*/  SEL R24, R63, R54, P0 ;  /* 0x000000363f187207 */ /* 0x004fe40000000000 */
[----:B------:R-:W-:Y:S02]  /*94d0*/  SEL R26, R54, R63, P0 ;  /* 0x0000003f361a7207 */ /* 0x000fe40000000000 */
[----:B----4-:R-:W-:-:S02]  /*94e0*/  SEL R25, R129, R80, P0 ;  /* 0x0000005081197207 */ /* 0x010fc40000000000 */
[----:B------:R-:W-:Y:S02]  /*94f0*/  SEL R27, R80, R129, P0 ;  /* 0x00000081501b7207 */ /* 0x000fe40000000000 */
[----:B-----5:R-:W-:Y:S02]  /*9500*/  SEL R29, R131, R32, P0 ;  /* 0x00000020831d7207 */ /* 0x020fe40000000000 */
[----:B------:R-:W-:Y:S01]  /*9510*/  SEL R31, R32, R131, P0 ;  /* 0x00000083201f7207 */ /* 0x000fe20000000000 */
[----:B------:R2:W-:Y:S01]  /*9520*/  STSM.16.M88.4 [R102], R12 ;  /* 0x0000000c66007844 */ /* 0x0005e20000000200 */
[----:B------:R-:W-:Y:S02]  /*9530*/  SEL R32, R89, R4, P0 ;  /* 0x0000000459207207 */ /* 0x000fe40000000000 */
[----:B-1----:R-:W-:Y:S02]  /*9540*/  SEL R8, R87, R58, P0 ;  /* 0x0000003a57087207 */ /* 0x002fe40000000000 */
[----:B------:R-:W-:-:S02]  /*9550*/  SEL R10, R58, R87, P0 ;  /* 0x000000573a0a7207 */ /* 0x000fc40000000000 */
[----:B------:R-:W-:Y:S02]  /*9560*/  SEL R9, R133, R34, P0 ;  /* 0x0000002285097207 */ /* 0x000fe40000000000 */
[----:B------:R-:W-:Y:S01]  /*9570*/  SEL R11, R34, R133, P0 ;  /* 0x00000085220b7207 */ /* 0x000fe20000000000 */
[----:B------:R-:W-:Y:S01]  /*9580*/  STSM.16.M88.4 [R100], R24 ;  /* 0x0000001864007844 */ /* 0x000fe20000000200 */
[----:B------:R-:W-:Y:S02]  /*9590*/  SEL R34, R4, R89, P0 ;  /* 0x0000005904227207 */ /* 0x000fe40000000000 */
[----:B------:R-:W-:Y:S01]  /*95a0*/  SEL R33, R135, R36, P0 ;  /* 0x0000002487217207 */ /* 0x000fe20000000000 */
[----:B------:R-:W-:Y:S01]  /*95b0*/  STSM.16.M88.4 [R98], R28 ;  /* 0x0000001c62007844 */ /* 0x000fe20000000200 */
[----:B------:R-:W-:Y:S02]  /*95c0*/  SEL R35, R36, R135, P0 ;  /* 0x0000008724237207 */ /* 0x000fe40000000000 */
[----:B------:R-:W-:Y:S01]  /*95d0*/  SEL R36, R95, R20, P0 ;  /* 0x000000145f247207 */ /* 0x000fe20000000000 */
[----:B------:R1:W-:Y:S01]  /*95e0*/  STSM.16.M88.4 [R81], R8 ;  /* 0x0000000851007844 */ /* 0x0003e20000000200 */
[----:B------:R-:W-:-:S02]  /*95f0*/  SEL R38, R20, R95, P0 ;  /* 0x0000005f14267207 */ /* 0x000fc40000000000 */
[----:B------:R-:W-:Y:S02]  /*9600*/  SEL R37, R137, R82, P0 ;  /* 0x0000005289257207 */ /* 0x000fe40000000000 */
[----:B------:R-:W-:Y:S02]  /*9610*/  SEL R39, R82, R137, P0 ;  /* 0x0000008952277207 */ /* 0x000fe40000000000 */
[----:B------:R-:W-:Y:S02]  /*9620*/  SEL R40, R97, R60, P0 ;  /* 0x0000003c61287207 */ /* 0x000fe40000000000 */
[----:B------:R-:W-:Y:S02]  /*9630*/  SEL R42, R60, R97, P0 ;  /* 0x000000613c2a7207 */ /* 0x000fe40000000000 */
[----:B------:R-:W-:Y:S02]  /*9640*/  SEL R41, R139, R84, P0 ;  /* 0x000000548b297207 */ /* 0x000fe40000000000 */
[----:B------:R-:W-:-:S02]  /*9650*/  SEL R43, R84, R139, P0 ;  /* 0x0000008b542b7207 */ /* 0x000fc40000000000 */
[----:B--2---:R-:W-:Y:S02]  /*9660*/  SEL R12, R103, R62, P0 ;  /* 0x0000003e670c7207 */ /* 0x004fe40000000000 */
[----:B------:R-:W-:Y:S02]  /*9670*/  SEL R14, R62, R103, P0 ;  /* 0x000000673e0e7207 */ /* 0x000fe40000000000 */
[----:B------:R-:W-:Y:S02]  /*9680*/  SEL R13, R141, R86, P0 ;  /* 0x000000568d0d7207 */ /* 0x000fe40000000000 */
[----:B------:R-:W-:Y:S02]  /*9690*/  SEL R15, R86, R141, P0 ;  /* 0x0000008d560f7207 */ /* 0x000fe40000000000 */
[----:B-1----:R-:W-:Y:S02]  /*96a0*/  SEL R8, R105, R64, P0 ;  /* 0x0000004069087207 */ /* 0x002fe40000000000 */
[----:B------:R-:W-:Y:S01]  /*96b0*/  SEL R10, R64, R105, P0 ;  /* 0x00000069400a7207 */ /* 0x000fe20000000000 */
[----:B------:R-:W-:Y:S01]  /*96c0*/  STSM.16.M88.4 [R49], R32 ;  /* 0x0000002031007844 */ /* 0x000fe20000000200 */
[----:B------:R-:W-:Y:S01]  /*96d0*/  SEL R9, R83, R88, P0 ;  /* 0x0000005853097207 */ /* 0x000fe20000000000 */
[----:B------:R-:W-:Y:S01]  /*96e0*/  USHF.R.S32.HI UR5, URZ, 0x1f, UR44 ;  /* 0x0000001f3f057899 */ /* 0x000fe2000801142c */
[----:B------:R-:W-:-:S02]  /*96f0*/  SEL R11, R88, R83, P0 ;  /* 0x00000053580b7207 */ /* 0x000fc40000000000 */
[----:B------:R-:W-:Y:S01]  /*9700*/  SEL R64, R111, R66, P0 ;  /* 0x000000426f407207 */ /* 0x000fe20000000000 */
[----:B------:R-:W-:Y:S01]  /*9710*/  STSM.16.M88.4 [R53], R36 ;  /* 0x0000002435007844 */ /* 0x000fe20000000200 */
[----:B------:R-:W-:Y:S02]  /*9720*/  SEL R66, R66, R111, P0 ;  /* 0x0000006f42427207 */ /* 0x000fe40000000000 */
[----:B------:R-:W-:Y:S02]  /*9730*/  SEL R65, R91, R90, P0 ;  /* 0x0000005a5b417207 */ /* 0x000fe40000000000 */
[----:B------:R-:W-:Y:S02]  /*9740*/  SEL R67, R90, R91, P0 ;  /* 0x0000005b5a437207 */ /* 0x000fe40000000000 */
[----:B------:R-:W-:Y:S02]  /*9750*/  SEL R24, R115, R68, P0 ;  /* 0x0000004473187207 */ /* 0x000fe40000000000 */
[----:B------:R-:W-:Y:S01]  /*9760*/  SEL R26, R68, R115, P0 ;  /* 0x00000073441a7207 */ /* 0x000fe20000000000 */
[----:B------:R-:W-:Y:S01]  /*9770*/  IMAD.U32 R6, RZ, RZ, UR10 ;  /* 0x0000000aff067e24 */ /* 0x000fe2000f8e00ff */
[----:B------:R-:W-:Y:S01]  /*9780*/  SEL R25, R99, R92, P0 ;  /* 0x0000005c63197207 */ /* 0x000fe20000000000 */
[----:B------:R-:W-:Y:S01]  /*9790*/  STSM.16.M88.4 [R55], R40 ;  /* 0x0000002837007844 */ /* 0x000fe20000000200 */
[----:B------:R-:W-:-:S02]  /*97a0*/  SEL R27, R92, R99, P0 ;  /* 0x000000635c1b7207 */ /* 0x000fc40000000000 */
[----:B------:R-:W-:Y:S01]  /*97b0*/  SEL R68, R119, R70, P0 ;  /* 0x0000004677447207 */ /* 0x000fe20000000000 */
[----:B------:R1:W-:Y:S01]  /*97c0*/  STSM.16.M88.4 [R59], R12 ;  /* 0x0000000c3b007844 */ /* 0x0003e20000000200 */
[----:B------:R-:W-:Y:S02]  /*97d0*/  SEL R70, R70, R119, P0 ;  /* 0x0000007746467207 */ /* 0x000fe40000000000 */
[----:B------:R-:W-:Y:S02]  /*97e0*/  SEL R69, R107, R44, P0 ;  /* 0x0000002c6b457207 */ /* 0x000fe40000000000 */
[----:B------:R-:W-:Y:S01]  /*97f0*/  SEL R71, R44, R107, P0 ;  /* 0x0000006b2c477207 */ /* 0x000fe20000000000 */
[----:B------:R2:W-:Y:S01]  /*9800*/  STSM.16.M88.4 [R79], R8 ;  /* 0x000000084f007844 */ /* 0x0005e20000000200 */
[C---:B---3--:R-:W-:Y:S02]  /*9810*/  IMAD R4, R56.reuse, UR5, RZ ;  /* 0x0000000538047c24 */ /* 0x048fe4000f8e02ff */
[----:B------:R-:W-:Y:S01]  /*9820*/  IMAD.WIDE.U32 R6, R56, UR44, R6 ;  /* 0x0000002c38067c25 */ /* 0x000fe2000f8e0006 */
[----:B------:R-:W-:Y:S04]  /*9830*/  STSM.16.M88.4 [R77], R64 ;  /* 0x000000404d007844 */ /* 0x000fe80000000200 */
[----:B------:R-:W-:Y:S01]  /*9840*/  STSM.16.M88.4 [R75], R24 ;  /* 0x000000184b007844 */ /* 0x000fe20000000200 */
[----:B------:R-:W-:Y:S01]  /*9850*/  IMAD R4, R57, UR44, R4 ;  /* 0x0000002c39047c24 */ /* 0x000fe2000f8e0204 */
[----:B-1----:R-:W-:-:S02]  /*9860*/  SEL R13, R121, R96, P0 ;  /* 0x00000060790d7207 */ /* 0x002fc40000000000 */
[----:B------:R1:W-:Y:S01]  /*9870*/  STSM.16.M88.4 [R73], R68 ;  /* 0x0000004449007844 */ /* 0x0003e20000000200 */
[----:B------:R-:W-:Y:S02]  /*9880*/  SEL R15, R96, R121, P0 ;  /* 0x00000079600f7207 */ /* 0x000fe40000000000 */
[----:B--2---:R-:W-:Y:S02]  /*9890*/  SEL R8, R123, R72, P0 ;  /* 0x000000487b087207 */ /* 0x004fe40000000000 */
[----:B------:R-:W-:Y:S02]  /*98a0*/  SEL R10, R72, R123, P0 ;  /* 0x0000007b480a7207 */ /* 0x000fe40000000000 */
[----:B------:R-:W-:Y:S02]  /*98b0*/  SEL R9, R113, R94, P0 ;  /* 0x0000005e71097207 */ /* 0x000fe40000000000 */
[----:B------:R-:W-:Y:S02]  /*98c0*/  SEL R11, R94, R113, P0 ;  /* 0x000000715e0b7207 */ /* 0x000fe40000000000 */
[----:B------:R-:W-:-:S02]  /*98d0*/  SEL R72, R85, R74, P0 ;  /* 0x0000004a55487207 */ /* 0x000fc40000000000 */
[----:B------:R-:W-:Y:S02]  /*98e0*/  SEL R74, R74, R85, P0 ;  /* 0x000000554a4a7207 */ /* 0x000fe40000000000 */
[----:B-1----:R-:W-:Y:S02]  /*98f0*/  SEL R73, R117, R50, P0 ;  /* 0x0000003275497207 */ /* 0x002fe40000000000 */
[----:B------:R-:W-:Y:S02]  /*9900*/  SEL R75, R50, R117, P0 ;  /* 0x00000075324b7207 */ /* 0x000fe40000000000 */
[----:B------:R-:W-:Y:S02]  /*9910*/  SEL R12, R93, R76, P0 ;  /* 0x0000004c5d0c7207 */ /* 0x000fe40000000000 */
[----:B------:R-:W-:Y:S01]  /*9920*/  SEL R14, R76, R93, P0 ;  /* 0x0000005d4c0e7207 */ /* 0x000fe20000000000 */
[----:B------:R-:W-:Y:S01]  /*9930*/  STSM.16.M88.4 [R46], R8 ;  /* 0x000000082e007844 */ /* 0x000fe20000000200 */
[----:B------:R-:W-:-:S02]  /*9940*/  SHF.R.S32.HI R5, RZ, 0x1f, R125 ;  /* 0x0000001fff057819 */ /* 0x000fc4000001147d */
[C---:B------:R-:W-:Y:S01]  /*9950*/  IADD3 R6, P3, R125.reuse, R6, RZ ;  /* 0x000000067d067210 */ /* 0x040fe20007f7e0ff */
[----:B------:R-:W-:Y:S01]  /*9960*/  STSM.16.M88.4 [R47], R72 ;  /* 0x000000482f007844 */ /* 0x000fe20000000200 */
[----:B------:R-:W-:Y:S01]  /*9970*/  ISETP.GE.OR P1, PT, R125, UR4, P1 ;  /* 0x000000047d007c0c */ /* 0x000fe20008f26670 */
[----:B------:R-:W-:Y:S01]  /*9980*/  ULDC.64 UR4, c[0x0][0xb40] ;  /* 0x0002d00000047ab9 */ /* 0x000fe20000000a00 */
[----:B------:R-:W-:Y:S01]  /*9990*/  IADD3.X R5, R5, R7, R4, P3, !PT ;  /* 0x0000000705057210 */ /* 0x000fe20001ffe404 */
[----:B------:R-:W-:Y:S01]  /*99a0*/  STSM.16.M88.4 [R48], R12 ;  /* 0x0000000c30007844 */ /* 0x000fe20000000200 */
[C---:B------:R-:W-:Y:S01]  /*99b0*/  LEA R4, P3, R6.reuse, UR4, 0x2 ;  /* 0x0000000406047c11 */ /* 0x040fe2000f8610ff */
[----:B------:R1:W-:Y:S06]  /*99c0*/  MEMBAR.ALL.CTA ;  /* 0x0000000000007992 */ /* 0x0003ec0000008000 */
[----:B-1----:R-:W1:Y:S01]  /*99d0*/  FENCE.VIEW.ASYNC.S ;  /* 0x00000000000073c6 */ /* 0x002e620000000000 */
[----:B------:R-:W-:-:S03]  /*99e0*/  LEA.HI.X R5, R6, UR5, R5, 0x2, P3 ;  /* 0x0000000506057c11 */ /* 0x000fc600098f1405 */
[----:B-1----:R-:W1:Y:S01]  /*99f0*/  SHFL.IDX PT, R6, R22, RZ, 0x1f ;  /* 0x00001fff16067589 */ /* 0x002e6200000e0000 */
[----:B------:R-:W-:Y:S01]  /*9a00*/  ULDC UR4, c[0x0][0xc] ;  /* 0x0000030000047ab9 */ /* 0x000fe20000000800 */
[----:B------:R-:W-:Y:S06]  /*9a10*/  BAR.ARV 0x1, 0x120 ;  /* 0x0044800000007b1d */ /* 0x000fec0000002000 */
[----:B------:R2:W-:Y:S04]  /*9a20*/  @!P1 STG.E desc[UR50][R4.64], R3 ;  /* 0x0000000304009986 */ /* 0x0005e8000c101932 */
[----:B------:R2:W-:Y:S01]  /*9a30*/  @!P2 STG.E desc[UR50][R4.64+0x20], R0 ;  /* 0x000020000400a986 */ /* 0x0005e2000c101932 */
[----:B-1----:R-:W-:Y:S01]  /*9a40*/  ISETP.NE.AND P0, PT, R6, 0x7, PT ;  /* 0x000000070600780c */ /* 0x002fe20003f05270 */
[----:B------:R-:W-:-:S12]  /*9a50*/  UIADD3 UR48, UR4, UR48, URZ ;  /* 0x0000003004307290 */ /* 0x000fd8000fffe03f */
[----:B--2---:R-:W-:Y:S05]  /*9a60*/  @P0 BRA `(.L_x_31) ;  /* 0x00000000007c0947 */ /* 0x004fea0003800000 */
[----:B------:R-:W-:Y:S01]  /*9a70*/  BAR.SYNC.DEFER_BLOCKING 0x1, 0x120 ;  /* 0x0044800000007b1d */ /* 0x000fe20000010000 */
[----:B------:R-:W-:-:S05]  /*9a80*/  ELECT P0, URZ, PT ;  /* 0x00000000003f782f */ /* 0x000fca0003800000 */
[----:B------:R-:W-:Y:S08]  /*9a90*/  BSSY B0, `(.L_x_31) ;  /* 0x000001c000007945 */ /* 0x000ff00003800000 */
[----:B------:R-:W-:Y:S05]  /*9aa0*/  @!P0 BRA `(.L_x_32) ;  /* 0x0000000000688947 */ /* 0x000fea0003800000 */
[----:B------:R-:W-:Y:S02]  /*9ab0*/  UIADD3 UR4, UP0, UR52, 0x9f0, URZ ;  /* 0x000009f034047890 */ /* 0x000fe4000ff1e03f */
[----:B------:R-:W-:Y:S02]  /*9ac0*/  UIADD3 UR6, UR38, 0x4000, URZ ;  /* 0x0000400026067890 */ /* 0x000fe4000fffe03f */
[----:B------:R-:W-:Y:S02]  /*9ad0*/  UIADD3.X UR5, URZ, UR53, URZ, UP0, !UPT ;  /* 0x000000353f057290 */ /* 0x000fe400087fe43f */
[----:B------:R-:W-:Y:S01]  /*9ae0*/  UIADD3 UR8, UR38, 0x8000, URZ ;  /* 0x0000800026087890 */ /* 0x000fe2000fffe03f */
[----:B------:R-:W-:Y:S01]  /*9af0*/  UMOV UR41, URZ ;  /* 0x0000003f00297c82 */ /* 0x000fe20008000000 */
[----:B------:R-:W-:Y:S01]  /*9b00*/  UMOV UR45, URZ ;  /* 0x0000003f002d7c82 */ /* 0x000fe20008000000 */
[----:B------:R-:W-:Y:S01]  /*9b10*/  UMOV UR40, UR38 ;  /* 0x0000002600287c82 */ /* 0x000fe20008000000 */
[----:B------:R-:W-:Y:S01]  /*9b20*/  UMOV UR7, 0x40 ;  /* 0x0000004000077882 */ /* 0x000fe20000000000 */
[----:B------:R-:W-:-:S02]  /*9b30*/  UIADD3 UR9, UR38, 0xc000, URZ ;  /* 0x0000c00026097890 */ /* 0x000fc4000fffe03f */
[----:B------:R1:W-:Y:S02]  /*9b40*/  UTMASTG.5D [UR40], [UR4] ;  /* 0x00000028040073b5 */ /* 0x0003e40008020000 */
[----:B-1----:R-:W-:Y:S01]  /*9b50*/  UMOV UR40, UR6 ;  /* 0x0000000600287c82 */ /* 0x002fe20008000000 */
[----:B------:R-:W-:Y:S01]  /*9b60*/  UMOV UR41, UR7 ;  /* 0x0000000700297c82 */ /* 0x000fe20008000000 */
[----:B------:R-:W-:Y:S01]  /*9b70*/  UMOV UR6, 0x80 ;  /* 0x0000008000067882 */ /* 0x000fe20000000000 */
[----:B------:R1:W-:Y:S02]  /*9b80*/  UTMASTG.5D [UR40], [UR4] ;  /* 0x00000028040073b5 */ /* 0x0003e40008020000 */
[----:B-1----:R-:W-:Y:S01]  /*9b90*/  UMOV UR40, UR8 ;  /* 0x0000000800287c82 */ /* 0x002fe20008000000 */
[----:B------:R-:W-:Y:S01]  /*9ba0*/  UMOV UR41, UR6 ;  /* 0x0000000600297c82 */ /* 0x000fe20008000000 */
[----:B------:R-:W-:Y:S01]  /*9bb0*/  UMOV UR6, 0xc0 ;  /* 0x000000c000067882 */ /* 0x000fe20000000000 */
[----:B------:R1:W-:Y:S02]  /*9bc0*/  UTMASTG.5D [UR40], [UR4] ;  /* 0x00000028040073b5 */ /* 0x0003e40008020000 */
[----:B-1----:R-:W-:Y:S01]  /*9bd0*/  UMOV UR40, UR9 ;  /* 0x0000000900287c82 */ /* 0x002fe20008000000 */
[----:B------:R-:W-:Y:S01]  /*9be0*/  UMOV UR41, UR6 ;  /* 0x0000000600297c82 */ /* 0x000fe20008000000 */
[----:B------:R-:W-:Y:S01]  /*9bf0*/  UIADD3 UR6, UR38, 0x38820, URZ ;  /* 0x0003882026067890 */ /* 0x000fe2000fffe03f */
[----:B------:R1:W-:Y:S03]  /*9c00*/  UTMASTG.5D [UR40], [UR4] ;  /* 0x00000028040073b5 */ /* 0x0003e60008020000 */
[----:B------:R-:W-:Y:S01]  /*9c10*/  UPRMT UR6, URZ, 0x654, UR6 ;  /* 0x000006543f067896 */ /* 0x000fe20008000006 */
[----:B------:R0:W-:Y:S01]  /*9c20*/  UTMACMDFLUSH ;  /* 0x00000000000079b7 */ /* 0x0001e20000000000 */
[----:B------:R-:W-:-:S07]  /*9c30*/  DEPBAR.LE SB0, 0x0 ;  /* 0x000080000000791a */ /* 0x000fce0000000000 */
[----:B-1----:R-:W-:Y:S03]  /*9c40*/  SYNCS.ARRIVE.TRANS64.RED.A1T0 RZ, [UR6], RZ ;  /* 0x000000ffffff79a7 */ /* 0x002fe60008100406 */
.L_x_32:
[----:B------:R-:W-:Y:S05]  /*9c50*/  BSYNC B0 ;  /* 0x0000000000007941 */ /* 0x000fea0003800000 */
.L_x_31:
[----:B------:R-:W1:Y:S01]  /*9c60*/  LDC R0, c[0x0][0xda4] ;  /* 0x00036900ff007b82 */ /* 0x000e620000000800 */
[----:B------:R-:W-:Y:S02]  /*9c70*/  UIADD3 UR49, UR49, 0x1, URZ ;  /* 0x0000000131317890 */ /* 0x000fe4000fffe03f */
[----:B------:R-:W-:Y:S02]  /*9c80*/  UIADD3 UR39, UR39, 0x1, URZ ;  /* 0x0000000127277890 */ /* 0x000fe4000fffe03f */
[----:B------:R-:W-:-:S04]  /*9c90*/  UISETP.NE.AND UP0, UPT, UR49, 0x2, UPT ;  /* 0x000000023100788c */ /* 0x000fc8000bf05270 */
[----:B------:R-:W-:Y:S02]  /*9ca0*/  USEL UR4, URZ, 0x1, UP0 ;  /* 0x000000013f047887 */ /* 0x000fe40008000000 */
[----:B------:R-:W-:Y:S02]  /*9cb0*/  USEL UR49, UR49, URZ, UP0 ;  /* 0x0000003f31317287 */ /* 0x000fe40008000000 */
[----:B------:R-:W-:Y:S01]  /*9cc0*/  ULOP3.LUT UR36, UR36, UR4, URZ, 0x3c, !UPT ;  /* 0x0000000424247292 */ /* 0x000fe2000f8e3c3f */
[----:B-1----:R-:W-:-:S13]  /*9cd0*/  ISETP.LE.AND P0, PT, R0, UR48, PT ;  /* 0x0000003000007c0c */ /* 0x002fda000bf03270 */
[----:B------:R-:W-:Y:S05]  /*9ce0*/  @!P0 BRA `(.L_x_33) ;  /* 0xffffff7000248947 */ /* 0x000fea000383ffff */
[----:B------:R-:W-:Y:S05]  /*9cf0*/  EXIT ;  /* 0x000000000000794d */ /* 0x000fea0003800000 */
.L_x_7:
[----:B------:R-:W-:-:S08]  /*9d00*/  NOP ;  /* 0x0000000000007918 */ /* 0x000fd00000000000 */
[----:B------:R-:W1:-:S00]  /*9d10*/  USETMAXREG.DEALLOC.CTAPOOL 0x18 ;  /* 0x00000018000079c8 */ /* 0x000e4000080e0500 */
[----:B------:R-:W2:Y:S01]  /*9d20*/  S2UR UR49, SR_CTAID.X ;  /* 0x00000000003179c3 */ /* 0x000ea20000002500 */
[----:B-1----:R-:W-:Y:S01]  /*9d30*/  IMAD.MOV.U32 R0, RZ, RZ, 0x1 ;  /* 0x00000001ff007424 */ /* 0x002fe200078e00ff */
[----:B------:R1:W-:Y:S01]  /*9d40*/  STL [R1+0x8], RZ ;  /* 0x000008ff01007387 */ /* 0x0003e20000100800 */
[----:B------:R-:W-:-:S03]  /*9d50*/  UMOV UR47, 0x1 ;  /* 0x00000001002f7882 */ /* 0x000fc60000000000 */
[----:B------:R1:W-:Y:S02]  /*9d60*/  STL [R1+0xc], R0 ;  /* 0x00000c0001007387 */ /* 0x0003e40000100800 */
[----:B------:R-:W2:Y:S02]  /*9d70*/  LDC R2, c[0x0][0xda4] ;  /* 0x00036900ff027b82 */ /* 0x000ea40000000800 */
[----:B--2---:R-:W-:-:S13]  /*9d80*/  ISETP.LE.AND P0, PT, R2, UR49, PT ;  /* 0x0000003102007c0c */ /* 0x004fda000bf03270 */
[----:B-1----:R-:W-:Y:S05]  /*9d90*/  @P0 BRA `(.L_x_34) ;  /* 0x00000030002c0947 */ /* 0x002fea0003800000 */
[----:B------:R-:W1:Y:S01]  /*9da0*/  S2R R6, SR_TID.X ;  /* 0x0000000000067919 */ /* 0x000e620000002100 */
[----:B------:R-:W-:Y:S01]  /*9db0*/  ULDC.64 UR52, c[0x0][0x198] ;  /* 0x0000660000347ab9 */ /* 0x000fe20000000a00 */
[----:B------:R-:W-:Y:S01]  /*9dc0*/  ULOP3.LUT UR43, UR46, 0x1, URZ, 0xfc, !UPT ;  /* 0x000000012e2b7892 */ /* 0x000fe2000f8efc3f */
[----:B------:R-:W2:Y:S01]  /*9dd0*/  S2R R3, SR_TID.X ;  /* 0x0000000000037919 */ /* 0x000ea20000002100 */
[----:B------:R-:W-:Y:S01]  /*9de0*/  ULOP3.LUT UR48, UR46, 0x2, URZ, 0xfc, !UPT ;  /* 0x000000022e307892 */ /* 0x000fe2000f8efc3f */
[----:B------:R-:W-:Y:S01]  /*9df0*/  ULDC UR44, c[0x0][0xc] ;  /* 0x00000300002c7ab9 */ /* 0x000fe20000000800 */
[----:B------:R-:W-:Y:S01]  /*9e00*/  UMOV UR47, URZ ;  /* 0x0000003f002f7c82 */ /* 0x000fe20008000000 */
[C---:B-1----:R-:W-:Y:S01]  /*9e10*/  IMAD.SHL.U32 R0, R6.reuse, 0x80, RZ ;  /* 0x0000008006007824 */ /* 0x042fe200078e00ff */
[C---:B------:R-:W-:Y:S01]  /*9e20*/  R2P PR, R6.reuse, 0x6 ;  /* 0x0000000606007804 */ /* 0x040fe20000000000 */
[----:B------:R-:W-:Y:S01]  /*9e30*/  IMAD.SHL.U32 R4, R6, 0x10, RZ ;  /* 0x0000001006047824 */ /* 0x000fe200078e00ff */
[----:B--2---:R-:W-:-:S02]  /*9e40*/  LOP3.LUT R3, R3, 0x7f, RZ, 0xc0, !PT ;  /* 0x0000007f03037812 */ /* 0x004fc400078ec0ff */
[----:B------:R-:W-:Y:S02]  /*9e50*/  LOP3.LUT R2, R0, 0x380, RZ, 0xc0, !PT ;  /* 0x0000038000027812 */ /* 0x000fe400078ec0ff */
[----:B------:R-:W-:Y:S02]  /*9e60*/  SHF.R.U32.HI R3, RZ, 0x5, R3 ;  /* 0x00000005ff037819 */ /* 0x000fe40000011603 */
[----:B------:R-:W-:-:S03]  /*9e70*/  LOP3.LUT R5, R4, 0x70, RZ, 0xc0, !PT ;  /* 0x0000007004057812 */ /* 0x000fc600078ec0ff */
[----:B------:R-:W-:Y:S01]  /*9e80*/  IMAD R4, R3, 0x10, R2 ;  /* 0x0000001003047824 */ /* 0x000fe200078e0202 */
[----:B------:R-:W-:-:S04]  /*9e90*/  LOP3.LUT R2, R2, 0x10, R6, 0xf8, !PT ;  /* 0x0000001002027812 */ /* 0x000fc800078ef806 */
[-C--:B------:R-:W-:Y:S02]  /*9ea0*/  LOP3.LUT R7, R4, R5.reuse, RZ, 0x3c, !PT ;  /* 0x0000000504077212 */ /* 0x080fe400078e3cff */
[----:B------:R-:W-:Y:S02]  /*9eb0*/  LOP3.LUT R5, R2, R5, RZ, 0x3c, !PT ;  /* 0x0000000502057212 */ /* 0x000fe400078e3cff */
[----:B------:R-:W-:-:S05]  /*9ec0*/  LOP3.LUT R2, R0, 0x400, RZ, 0xc0, !PT ;  /* 0x0000040000027812 */ /* 0x000fca00078ec0ff */
[----:B------:R-:W-:Y:S01]  /*9ed0*/  IMAD R2, R3, 0x800, R2 ;  /* 0x0000080003027824 */ /* 0x000fe200078e0202 */
[----:B------:R-:W-:-:S03]  /*9ee0*/  LOP3.LUT R3, R7, 0xc00, R0, 0xf8, !PT ;  /* 0x00000c0007037812 */ /* 0x000fc600078ef800 */
[----:B------:R-:W-:Y:S02]  /*9ef0*/  IMAD.IADD R0, R2, 0x1, R5 ;  /* 0x0000000102007824 */ /* 0x000fe400078e0205 */
[----:B------:R-:W-:Y:S01]  /*9f00*/  STL [R1+0x24], R3 ;  /* 0x0000240301007387 */ /* 0x000fe20000100800 */
[----:B------:R-:W-:-:S03]  /*9f10*/  IMAD.MOV.U32 R2, RZ, RZ, 0x20 ;  /* 0x00000020ff027424 */ /* 0x000fc600078e00ff */
[----:B------:R1:W-:Y:S02]  /*9f20*/  STL [R1+0x20], R0 ;  /* 0x0000200001007387 */ /* 0x0003e40000100800 */
[----:B-1----:R-:W-:-:S05]  /*9f30*/  IMAD.MOV.U32 R0, RZ, RZ, 0x40 ;  /* 0x00000040ff007424 */ /* 0x002fca00078e00ff */
[----:B------:R-:W-:Y:S02]  /*9f40*/  SEL R3, R0, 0xffffffc0, !P2 ;  /* 0xffffffc000037807 */ /* 0x000fe40005000000 */
[----:B------:R-:W-:-:S03]  /*9f50*/  SEL R0, R2, 0xffffffe0, !P1 ;  /* 0xffffffe002007807 */ /* 0x000fc60004800000 */
[----:B------:R-:W-:Y:S04]  /*9f60*/  STL [R1+0x18], R3 ;  /* 0x0000180301007387 */ /* 0x000fe80000100800 */
[----:B------:R-:W-:Y:S04]  /*9f70*/  STL [R1+0x8], RZ ;  /* 0x000008ff01007387 */ /* 0x000fe80000100800 */
[----:B------:R1:W-:Y:S02]  /*9f80*/  STL [R1+0x14], R0 ;  /* 0x0000140001007387 */ /* 0x0003e40000100800 */
[----:B-1----:R-:W-:-:S05]  /*9f90*/  IMAD.MOV.U32 R0, RZ, RZ, 0x1 ;  /* 0x00000001ff007424 */ /* 0x002fca00078e00ff */
[----:B------:R1:W-:Y:S02]  /*9fa0*/  STL [R1+0xc], R0 ;  /* 0x00000c0001007387 */ /* 0x0003e40000100800 */
.L_x_78:
[----:B--2---:R-:W2:Y:S01]  /*9fb0*/  S2UR UR8, SR_CgaCtaId ;  /* 0x00000000000879c3 */ /* 0x004ea20000008800 */
[----:B------:R-:W-:Y:S01]  /*9fc0*/  ULDC UR4, c[0x0][0xda8] ;  /* 0x00036a0000047ab9 */ /* 0x000fe20000000800 */
[----:B------:R-:W-:Y:S01]  /*9fd0*/  ULDC.64 UR6, c[0x0][0x3f8] ;  /* 0x0000fe0000067ab9 */ /* 0x000fe20000000a00 */
[----:B------:R-:W-:Y:S02]  /*9fe0*/  UISETP.NE.AND UP1, UPT, UR4, 0x1, UPT ;  /* 0x000000010400788c */ /* 0x000fe4000bf25270 */
[----:B------:R-:W-:Y:S01]  /*9ff0*/  UISETP.NE.U32.AND UP0, UPT, UR6, URZ, UPT ;  /* 0x0000003f0600728c */ /* 0x000fe2000bf05070 */
[----:B------:R-:W-:Y:S02]  /*a000*/  UMOV UR40, 0x400 ;  /* 0x0000040000287882 */ /* 0x000fe40000000000 */
[----:B------:R-:W-:Y:S01]  /*a010*/  ULDC UR6, c[0x0][0xdb4] ;  /* 0x00036d0000067ab9 */ /* 0x000fe20000000800 */
[----:B------:R-:W-:Y:S02]  /*a020*/  UISETP.NE.AND.EX UP0, UPT, UR7, URZ, UPT, UP0 ;  /* 0x0000003f0700728c */ /* 0x000fe4000bf05300 */
[----:B------:R-:W-:Y:S01]  /*a030*/  UISETP.NE.AND UP2, UPT, UR6, 0x1, UPT ;  /* 0x000000010600788c */ /* 0x000fe2000bf45270 */
[----:B------:R-:W-:-:S02]  /*a040*/  ULDC UR7, c[0x0][0x404] ;  /* 0x0001010000077ab9 */ /* 0x000fc40000000800 */
[----:B------:R-:W-:Y:S01]  /*a050*/  @UP1 ULDC UR4, c[0x0][0xdac] ;  /* 0x00036b0000041ab9 */ /* 0x000fe20000000800 */
[----:B------:R-:W-:Y:S02]  /*a060*/  USEL UR7, UR7, 0x1, UP0 ;  /* 0x0000000107077887 */ /* 0x000fe40008000000 */
[----:B------:R-:W-:Y:S02]  /*a070*/  UIMAD.WIDE.U32 UR4, UR49, UR4, URZ ;  /* 0x00000004310472a5 */ /* 0x000fe4000f8e003f */
[----:B------:R-:W-:Y:S01]  /*a080*/  UMOV UR45, UR49 ;  /* 0x00000031002d7c82 */ /* 0x000fe20008000000 */
[----:B------:R-:W-:Y:S02]  /*a090*/  ULDC UR42, c[0x0][0x2e0] ;  /* 0x0000b800002a7ab9 */ /* 0x000fe40000000800 */
[----:B------:R-:W-:Y:S02]  /*a0a0*/  UIMAD UR42, UR7, UR42, URZ ;  /* 0x0000002a072a72a4 */ /* 0x000fe4000f8e023f */
[----:B--2---:R-:W-:-:S02]  /*a0b0*/  ULEA UR40, UR8, UR40, 0x18 ;  /* 0x0000002808287291 */ /* 0x004fc4000f8ec03f */
[----:B------:R-:W-:Y:S02]  /*a0c0*/  UIADD3 UR41, UR42, 0x7f, URZ ;  /* 0x0000007f2a297890 */ /* 0x000fe4000fffe03f */
[----:B------:R-:W-:Y:S01]  /*a0d0*/  UIADD3 UR10, UR40, 0x28400, URZ ;  /* 0x00028400280a7890 */ /* 0x000fe2000fffe03f */
[----:B------:R-:W-:-:S03]  /*a0e0*/  @UP1 ULDC UR8, c[0x0][0xdb0] ;  /* 0x00036c0000081ab9 */ /* 0x000fc60000000800 */
[----:B------:R-:W-:Y:S02]  /*a0f0*/  ULOP3.LUT UP0, URZ, UR10, 0x3ff, URZ, 0xc0, !UPT ;  /* 0x000003ff0a3f7892 */ /* 0x000fe4000f80c03f */
[----:B------:R-:W-:-:S03]  /*a100*/  @UP1 USHF.R.U32.HI UR45, URZ, UR8, UR5 ;  /* 0x000000083f2d1299 */ /* 0x000fc60008011605 */
[----:B------:R-:W-:Y:S01]  /*a110*/  @UP2 ULDC.64 UR8, c[0x0][0xdb8] ;  /* 0x00036e0000082ab9 */ /* 0x000fe20000000a00 */
[----:B------:R-:W-:Y:S01]  /*a120*/  PLOP3.LUT P0, PT, PT, PT, UP0, 0x80, 0x0 ;  /* 0x000000000000781c */ /* 0x000fe20003f0f008 */
[----:B------:R-:W-:Y:S02]  /*a130*/  UIMAD.WIDE.U32 UR4, UR45, UR8, URZ ;  /* 0x000000082d0472a5 */ /* 0x000fe4000f8e003f */
[----:B------:R-:W-:Y:S01]  /*a140*/  UMOV UR39, UR45 ;  /* 0x0000002d00277c82 */ /* 0x000fe20008000000 */
[----:B------:R-:W-:Y:S02]  /*a150*/  USHF.R.S32.HI UR4, URZ, 0x1f, UR41 ;  /* 0x0000001f3f047899 */ /* 0x000fe40008011429 */
[----:B------:R-:W-:Y:S02]  /*a160*/  @UP2 USHF.R.U32.HI UR39, URZ, UR9, UR5 ;  /* 0x000000093f272299 */ /* 0x000fe40008011605 */
[----:B------:R-:W-:Y:S02]  /*a170*/  ULEA.HI UR41, UR4, UR41, URZ, 0x7 ;  /* 0x0000002904297291 */ /* 0x000fe4000f8f383f */
[----:B------:R-:W-:-:S04]  /*a180*/  UIADD3 UR38, -UR39, URZ, URZ ;  /* 0x0000003f27267290 */ /* 0x000fc8000fffe13f */
[----:B------:R-:W-:Y:S01]  /*a190*/  UIMAD UR38, UR6, UR38, UR45 ;  /* 0x00000026062672a4 */ /* 0x000fe2000f8e022d */
[----:B------:R-:W-:Y:S11]  /*a1a0*/  @!P0 BRA `(.L_x_35) ;  /* 0x0000000000408947 */ /* 0x000ff60003800000 */
[----:B------:R-:W-:Y:S01]  /*a1b0*/  MOV R2, 0x0 ;  /* 0x0000000000027802 */ /* 0x000fe20000000f00 */
[----:B------:R-:W-:Y:S01]  /*a1c0*/  ULDC.64 UR6, c[0x4][0xc0] ;  /* 0x0100300000067ab9 */ /* 0x000fe20000000a00 */
[----:B------:R-:W-:Y:S01]  /*a1d0*/  ULDC.64 UR8, c[0x4][0xc8] ;  /* 0x0100320000087ab9 */ /* 0x000fe20000000a00 */
[----:B------:R-:W-:Y:S01]  /*a1e0*/  ULDC.64 UR4, c[0x4][0x8] ;  /* 0x0100020000047ab9 */ /* 0x000fe20000000a00 */
[----:B------:R-:W-:Y:S02]  /*a1f0*/  IMAD.U32 R4, RZ, RZ, UR6 ;  /* 0x00000006ff047e24 */ /* 0x000fe4000f8e00ff */
[----:B------:R-:W2:Y:S01]  /*a200*/  LDC.64 R2, c[0x4][R2] ;  /* 0x0100000002027b82 */ /* 0x000ea20000000a00 */
[----:B------:R-:W-:Y:S02]  /*a210*/  IMAD.U32 R5, RZ, RZ, UR7 ;  /* 0x00000007ff057e24 */ /* 0x000fe4000f8e00ff */
[----:B------:R-:W-:Y:S02]  /*a220*/  IMAD.U32 R6, RZ, RZ, UR8 ;  /* 0x00000008ff067e24 */ /* 0x000fe4000f8e00ff */
[----:B------:R-:W-:-:S02]  /*a230*/  IMAD.U32 R7, RZ, RZ, UR9 ;  /* 0x00000009ff077e24 */ /* 0x000fc4000f8e00ff */
[----:B------:R-:W-:Y:S02]  /*a240*/  IMAD.U32 R10, RZ, RZ, UR4 ;  /* 0x00000004ff0a7e24 */ /* 0x000fe4000f8e00ff */
[----:B------:R-:W-:Y:S02]  /*a250*/  IMAD.U32 R11, RZ, RZ, UR5 ;  /* 0x00000005ff0b7e24 */ /* 0x000fe4000f8e00ff */
[----:B------:R-:W-:Y:S02]  /*a260*/  IMAD.MOV.U32 R8, RZ, RZ, 0x70 ;  /* 0x00000070ff087424 */ /* 0x000fe400078e00ff */
[----:B------:R-:W-:Y:S02]  /*a270*/  IMAD.MOV.U32 R12, RZ, RZ, 0x1 ;  /* 0x00000001ff0c7424 */ /* 0x000fe400078e00ff */
[----:B------:R-:W-:-:S07]  /*a280*/  IMAD.MOV.U32 R13, RZ, RZ, RZ ;  /* 0x000000ffff0d7224 */ /* 0x000fce00078e00ff */
[----:B------:R-:W-:-:S07]  /*a290*/  LEPC R20, `(.L_x_35) ;  /* 0x000000001014794e */ /* 0x000fce0000000000 */
[----:B-12---:R-:W-:Y:S05]  /*a2a0*/  CALL.ABS.NOINC R2 ;  /* 0x0000000002007343 */ /* 0x006fea0003c00000 */
.L_x_35:
[----:B------:R-:W-:-:S06]  /*a2b0*/  UIADD3 UR4, UR40, 0x10400, URZ ;  /* 0x0001040028047890 */ /* 0x000fcc000fffe03f */
[----:B------:R-:W-:-:S05]  /*a2c0*/  IMAD.U32 R16, RZ, RZ, UR4 ;  /* 0x00000004ff107e24 */ /* 0x000fca000f8e00ff */
[----:B------:R-:W-:-:S13]  /*a2d0*/  LOP3.LUT P0, RZ, R16, 0x3ff, RZ, 0xc0, !PT ;  /* 0x000003ff10ff7812 */ /* 0x000fda000780c0ff */
[----:B------:R-:W-:Y:S05]  /*a2e0*/  @!P0 BRA `(.L_x_36) ;  /* 0x0000000000408947 */ /* 0x000fea0003800000 */
        /* <DEDUP_REMOVED lines=16> */
.L_x_36:
[----:B------:R-:W-:-:S04]  /*a3f0*/  UIADD3 UR4, UR40, 0x400, URZ ;  /* 0x0000040028047890 */ /* 0x000fc8000fffe03f */
[----:B------:R-:W-:-:S06]  /*a400*/  ULOP3.LUT UP0, URZ, UR4, 0x3ff, URZ, 0xc0, !UPT ;  /* 0x000003ff043f7892 */ /* 0x000fcc000f80c03f */
[----:B------:R-:W-:-:S13]  /*a410*/  PLOP3.LUT P0, PT, PT, PT, UP0, 0x80, 0x0 ;  /* 0x000000000000781c */ /* 0x000fda0003f0f008 */
        /* <DEDUP_REMOVED lines=17> */
.L_x_37:
        /* <DEDUP_REMOVED lines=18> */
.L_x_38:
[----:B------:R-:W-:Y:S01]  /*a650*/  ULDC.64 UR4, c[0x0][0x9f8] ;  /* 0x00027e0000047ab9 */ /* 0x000fe20000000a00 */
[----:B------:R-:W-:Y:S01]  /*a660*/  IMAD.U32 R5, RZ, RZ, UR39 ;  /* 0x00000027ff057e24 */ /* 0x000fe2000f8e00ff */
[----:B------:R-:W-:Y:S01]  /*a670*/  ISETP.NE.U32.AND P0, PT, RZ, UR4, PT ;  /* 0x00000004ff007c0c */ /* 0x000fe2000bf05070 */
[----:B------:R-:W-:Y:S01]  /*a680*/  IMAD.U32 R8, RZ, RZ, UR39 ;  /* 0x00000027ff087e24 */ /* 0x000fe2000f8e00ff */
[----:B-1----:R-:W1:Y:S01]  /*a690*/  LDC R0, c[0x0][0x428] ;  /* 0x00010a00ff007b82 */ /* 0x002e620000000800 */
[----:B------:R-:W2:Y:S01]  /*a6a0*/  S2R R17, SR_TID.X ;  /* 0x0000000000117919 */ /* 0x000ea20000002100 */
[----:B------:R-:W-:-:S06]  /*a6b0*/  ISETP.NE.AND.EX P0, PT, RZ, UR5, PT, P0 ;  /* 0x00000005ff007c0c */ /* 0x000fcc000bf05300 */
[----:B------:R-:W3:Y:S08]  /*a6c0*/  LDC R4, c[0x0][0xda8] ;  /* 0x00036a00ff047b82 */ /* 0x000ef00000000800 */
[----:B------:R-:W4:Y:S02]  /*a6d0*/  @P0 LDC.64 R2, c[0x0][0x9f8] ;  /* 0x00027e00ff020b82 */ /* 0x000f240000000a00 */
[----:B----4-:R-:W-:-:S05]  /*a6e0*/  @P0 IMAD.WIDE R2, R5, 0x4, R2 ;  /* 0x0000000405020825 */ /* 0x010fca00078e0202 */
[----:B------:R4:W5:Y:S01]  /*a6f0*/  @P0 LDG.E R8, desc[UR50][R2.64] ;  /* 0x0000003202080981 */ /* 0x000962000c1e1900 */
[----:B-1----:R-:W-:Y:S01]  /*a700*/  ISETP.NE.AND P0, PT, R0, 0x1, PT ;  /* 0x000000010000780c */ /* 0x002fe20003f05270 */
[----:B------:R-:W-:Y:S01]  /*a710*/  IMAD R7, RZ, RZ, -UR45 ;  /* 0x8000002dff077e24 */ /* 0x000fe2000f8e02ff */
[----:B--2---:R-:W-:Y:S01]  /*a720*/  LOP3.LUT R16, R17, 0x7f, RZ, 0xc0, !PT ;  /* 0x0000007f11107812 */ /* 0x004fe200078ec0ff */
[----:B------:R-:W-:Y:S01]  /*a730*/  IMAD.U32 R6, RZ, RZ, UR38 ;  /* 0x00000026ff067e24 */ /* 0x000fe2000f8e00ff */
[----:B------:R-:W-:Y:S01]  /*a740*/  UMOV UR36, URZ ;  /* 0x0000003f00247c82 */ /* 0x000fe20008000000 */
[----:B---3--:R-:W-:Y:S01]  /*a750*/  IMAD R7, R4, R7, UR49 ;  /* 0x0000003104077e24 */ /* 0x008fe2000f8e0207 */
[----:B------:R-:W-:Y:S01]  /*a760*/  ISETP.NE.AND P2, PT, R16, RZ, PT ;  /* 0x000000ff1000720c */ /* 0x000fe20003f45270 */
[----:B------:R-:W-:Y:S01]  /*a770*/  UMOV UR4, 0x80 ;  /* 0x0000008000047882 */ /* 0x000fe20000000000 */
[----:B------:R-:W-:Y:S01]  /*a780*/  UMOV UR6, UR38 ;  /* 0x0000002600067c82 */ /* 0x000fe20008000000 */
[----:B----4-:R-:W1:Y:S01]  /*a790*/  LDC.64 R2, c[0x0][0x3f8] ;  /* 0x0000fe00ff027b82 */ /* 0x010e620000000a00 */
[----:B------:R-:W-:Y:S01]  /*a7a0*/  IMAD.SHL.U32 R7, R7, 0x80, RZ ;  /* 0x0000008007077824 */ /* 0x000fe200078e00ff */
[----:B------:R-:W-:Y:S01]  /*a7b0*/  UMOV UR7, UR39 ;  /* 0x0000002700077c82 */ /* 0x000fe20008000000 */
[----:B------:R-:W-:-:S03]  /*a7c0*/  UMOV UR10, 0xffffffff ;  /* 0xffffffff000a7882 */ /* 0x000fc60000000000 */
[----:B------:R-:W-:Y:S02]  /*a7d0*/  R2UR UR37, R7 ;  /* 0x00000000072572ca */ /* 0x000fe400000e0000 */
[----:B------:R-:W2:Y:S02]  /*a7e0*/  @P0 LDC R0, c[0x0][0x42c] ;  /* 0x00010b00ff000b82 */ /* 0x000ea40000000800 */
[----:B------:R-:W-:-:S05]  /*a7f0*/  VOTEU.ALL UP1, P2 ;  /* 0x00000000003f7886 */ /* 0x000fca0001020000 */
[----:B------:R-:W-:Y:S01]  /*a800*/  @!UP1 UIADD3 UR8, UP0, UR52, 0x270, URZ ;  /* 0x0000027034089890 */ /* 0x000fe2000ff1e03f */
[----:B------:R-:W3:Y:S03]  /*a810*/  @P0 LDC R5, c[0x0][0x430] ;  /* 0x00010c00ff050b82 */ /* 0x000ee60000000800 */
[----:B------:R-:W-:Y:S01]  /*a820*/  @!UP1 UIADD3.X UR9, URZ, UR53, URZ, UP0, !UPT ;  /* 0x000000353f099290 */ /* 0x000fe200087fe43f */
[----:B------:R-:W-:Y:S01]  /*a830*/  UMOV UR5, UR37 ;  /* 0x0000002500057c82 */ /* 0x000fe20008000000 */
[----:B-1----:R-:W-:-:S07]  /*a840*/  ISETP.NE.U32.AND P1, PT, R2, RZ, PT ;  /* 0x000000ff0200720c */ /* 0x002fce0003f25070 */
[----:B------:R1:W-:Y:S01]  /*a850*/  @!UP1 UTMAPF.L2.4D [UR36], [UR8] ;  /* 0x00000024080095b8 */ /* 0x0003e20008018000 */
[----:B------:R-:W-:Y:S01]  /*a860*/  ISETP.NE.AND.EX P1, PT, R3, RZ, PT, P1 ;  /* 0x000000ff0300720c */ /* 0x000fe20003f25310 */
[----:B--2---:R-:W-:Y:S01]  /*a870*/  @P0 IMAD.HI.U32 R0, R0, UR38, RZ ;  /* 0x0000002600000c27 */ /* 0x004fe2000f8e00ff */
[----:B------:R1:W-:Y:S04]  /*a880*/  @!UP1 UTMAPF.L2.4D [UR4], [UR8] ;  /* 0x00000004080095b8 */ /* 0x0003e80008018000 */
[----:B---3--:R-:W-:-:S05]  /*a890*/  @P0 SHF.R.U32.HI R6, RZ, R5, R0 ;  /* 0x00000005ff060219 */ /* 0x008fca0000011600 */
[----:B------:R2:W-:Y:S02]  /*a8a0*/  STL [R1+0x4], R6 ;  /* 0x0000040601007387 */ /* 0x0005e40000100800 */
[----:B--2---:R-:W-:-:S04]  /*a8b0*/  SHF.R.U32.HI R6, RZ, 0x5, R17 ;  /* 0x00000005ff067819 */ /* 0x004fc80000011611 */
[----:B------:R-:W-:Y:S02]  /*a8c0*/  LOP3.LUT R6, R6, 0x3, RZ, 0xc0, !PT ;  /* 0x0000000306067812 */ /* 0x000fe400078ec0ff */
[----:B-----5:R-:W-:Y:S01]  /*a8d0*/  SHF.R.S32.HI R10, RZ, 0x1f, R8 ;  /* 0x0000001fff0a7819 */ /* 0x020fe20000011408 */
[----:B------:R1:W-:Y:S01]  /*a8e0*/  STL [R1+0x10], R8 ;  /* 0x0000100801007387 */ /* 0x0003e20000100800 */
[----:B------:R-:W-:-:S03]  /*a8f0*/  SEL R0, R8, RZ, !P1 ;  /* 0x000000ff08007207 */ /* 0x000fc60004800000 */
[----:B------:R1:W-:Y:S01]  /*a900*/  STL [R1+0x1c], R10 ;  /* 0x00001c0a01007387 */ /* 0x0003e20000100800 */
[----:B------:R-:W-:Y:S05]  /*a910*/  BRA.DIV UR10, `(.L_x_39) ;  /* 0x0000002a0aa87947 */ /* 0x000fea000b800000 */
[----:B------:R2:W3:Y:S02]  /*a920*/  SHFL.IDX PT, R14, R6, RZ, 0x1f ;  /* 0x00001fff060e7589 */ /* 0x0004e400000e0000 */
.L_x_94:
[----:B---3--:R-:W-:Y:S02]  /*a930*/  ISETP.NE.AND P0, PT, R14, RZ, PT ;  /* 0x000000ff0e00720c */ /* 0x008fe40003f05270 */
[----:B------:R-:W-:-:S11]  /*a940*/  PLOP3.LUT P6, PT, PT, PT, PT, 0x8, 0x0 ;  /* 0x000000000000781c */ /* 0x000fd60003fce170 */
[----:B------:R-:W-:Y:S05]  /*a950*/  @P0 BRA `(.L_x_40) ;  /* 0x0000000400d00947 */ /* 0x000fea0003800000 */
[----:B-1----:R-:W-:-:S06]  /*a960*/  ULEA.HI.SX32 UR4, UR41, 0xffffffff, 0x19 ;  /* 0xffffffff29047891 */ /* 0x002fcc000f8fca3f */
[----:B--2---:R-:W-:Y:S01]  /*a970*/  IMAD.U32 R6, RZ, RZ, UR4 ;  /* 0x00000004ff067e24 */ /* 0x004fe2000f8e00ff */
[----:B------:R-:W-:-:S03]  /*a980*/  UMOV UR4, 0xffffffff ;  /* 0xffffffff00047882 */ /* 0x000fc60000000000 */
[----:B------:R-:W-:Y:S05]  /*a990*/  BRA.DIV UR4, `(.L_x_41) ;  /* 0x0000002a04a87947 */ /* 0x000fea000b800000 */
[----:B------:R-:W-:-:S13]  /*a9a0*/  ELECT P6, URZ, PT ;  /* 0x00000000003f782f */ /* 0x000fda00038c0000 */
.L_x_97:
[----:B------:R-:W-:Y:S05]  /*a9b0*/  @!P6 BRA `(.L_x_42) ;  /* 0x000000040058e947 */ /* 0x000fea0003800000 */
[----:B------:R-:W-:Y:S01]  /*a9c0*/  IMAD.MOV.U32 R0, RZ, RZ, R8 ;  /* 0x000000ffff007224 */ /* 0x000fe200078e0008 */
[----:B------:R-:W-:Y:S06]  /*a9d0*/  @!P1 BRA `(.L_x_43) ;  /* 0x0000000000449947 */ /* 0x000fec0003800000 */
[----:B------:R-:W1:Y:S01]  /*a9e0*/  LDC R9, c[0x0][0x41c] ;  /* 0x00010700ff097b82 */ /* 0x000e620000000800 */
[----:B------:R-:W-:Y:S01]  /*a9f0*/  ULDC.64 UR4, c[0x0][0x408] ;  /* 0x0001020000047ab9 */ /* 0x000fe20000000a00 */
[----:B-1----:R-:W-:-:S13]  /*aa00*/  ISETP.NE.AND P0, PT, R9, 0x1, PT ;  /* 0x000000010900780c */ /* 0x002fda0003f05270 */
[----:B------:R-:W1:Y:S02]  /*aa10*/  @P0 LDC.64 R4, c[0x0][0x420] ;  /* 0x00010800ff040b82 */ /* 0x000e640000000a00 */
[----:B-1----:R-:W-:-:S04]  /*aa20*/  @P0 IMAD.HI.U32 R0, R6, R4, RZ ;  /* 0x0000000406000227 */ /* 0x002fc800078e00ff */
[----:B------:R-:W-:Y:S01]  /*aa30*/  IMAD.MOV.U32 R4, RZ, RZ, R6 ;  /* 0x000000ffff047224 */ /* 0x000fe200078e0006 */
[----:B------:R-:W-:-:S04]  /*aa40*/  @P0 SHF.R.U32.HI R4, RZ, R5, R0 ;  /* 0x00000005ff040219 */ /* 0x000fc80000011600 */
[--C-:B------:R-:W-:Y:S01]  /*aa50*/  SHF.R.S32.HI R5, RZ, 0x1f, R4.reuse ;  /* 0x0000001fff057819 */ /* 0x100fe20000011404 */
[----:B------:R-:W-:-:S04]  /*aa60*/  IMAD.MOV R0, RZ, RZ, -R4 ;  /* 0x000000ffff007224 */ /* 0x000fc800078e0a04 */
[----:B------:R-:W-:Y:S02]  /*aa70*/  IMAD R6, R9, R0, R6 ;  /* 0x0000000009067224 */ /* 0x000fe400078e0206 */
[----:B------:R-:W-:Y:S02]  /*aa80*/  IMAD R0, R10, UR4, RZ ;  /* 0x000000040a007c24 */ /* 0x000fe4000f8e02ff */
[----:B------:R-:W-:-:S04]  /*aa90*/  IMAD.WIDE.U32 R4, R8, UR4, R4 ;  /* 0x0000000408047c25 */ /* 0x000fc8000f8e0004 */
[----:B------:R-:W-:Y:S01]  /*aaa0*/  IMAD R9, R8, UR5, R0 ;  /* 0x0000000508097c24 */ /* 0x000fe2000f8e0200 */
[----:B------:R-:W-:-:S03]  /*aab0*/  LEA R2, P0, R4, R2, 0x2 ;  /* 0x0000000204027211 */ /* 0x000fc600078010ff */
[----:B------:R-:W-:-:S05]  /*aac0*/  IMAD.IADD R0, R5, 0x1, R9 ;  /* 0x0000000105007824 */ /* 0x000fca00078e0209 */
[----:B------:R-:W-:-:S05]  /*aad0*/  LEA.HI.X R3, R4, R3, R0, 0x2, P0 ;  /* 0x0000000304037211 */ /* 0x000fca00000f1400 */
[----:B------:R1:W5:Y:S02]  /*aae0*/  LDG.E R0, desc[UR50][R2.64] ;  /* 0x0000003202007981 */ /* 0x000364000c1e1900 */
.L_x_43:
[----:B-1----:R-:W2:Y:S04]  /*aaf0*/  LDL R3, [R1+0x8] ;  /* 0x0000080001037983 */ /* 0x002ea80000100800 */
[----:B------:R-:W3:Y:S01]  /*ab00*/  LDL R2, [R1+0xc] ;  /* 0x00000c0001027983 */ /* 0x000ee20000100800 */
[----:B------:R-:W-:Y:S02]  /*ab10*/  ISETP.NE.AND P0, PT, R16, RZ, PT ;  /* 0x000000ff1000720c */ /* 0x000fe40003f05270 */
[----:B--2---:R-:W-:Y:S02]  /*ab20*/  LEA R5, R3, UR40, 0x3 ;  /* 0x0000002803057c11 */ /* 0x004fe4000f8e18ff */
[----:B---3--:R-:W-:-:S04]  /*ab30*/  SHF.L.U32 R2, R2, 0x1f, RZ ;  /* 0x0000001f02027819 */ /* 0x008fc800000006ff */
[----:B------:R-:W1:Y:S02]  /*ab40*/  SYNCS.PHASECHK.TRANS64.TRYWAIT P3, [R5+URZ+0x38880], R2 ;  /* 0x03888002050075a7 */ /* 0x000e64000806017f */
[----:B-1----:R-:W-:Y:S05]  /*ab50*/  @!P3 BRA `(.L_x_44) ;  /* 0x000000280058b947 */ /* 0x002fea0003800000 */
.L_x_98:
[----:B------:R-:W-:Y:S05]  /*ab60*/  @P0 BRA `(.L_x_45) ;  /* 0x00000000001c0947 */ /* 0x000fea0003800000 */
[----:B------:R-:W2:Y:S02]  /*ab70*/  S2R R3, SR_TID.X ;  /* 0x0000000000037919 */ /* 0x000ea40000002100 */
[----:B--2---:R-:W-:Y:S01]  /*ab80*/  LOP3.LUT R4, R3, 0x1f, RZ, 0xc0, !PT ;  /* 0x0000001f03047812 */ /* 0x004fe200078ec0ff */
[----:B------:R-:W-:-:S03]  /*ab90*/  IMAD.MOV.U32 R3, RZ, RZ, 0x8000 ;  /* 0x00008000ff037424 */ /* 0x000fc600078e00ff */
[----:B------:R-:W-:Y:S01]  /*aba0*/  ISETP.NE.AND P3, PT, R4, RZ, PT ;  /* 0x000000ff0400720c */ /* 0x000fe20003f65270 */
[----:B------:R2:W-:-:S12]  /*abb0*/  SYNCS.ARRIVE.TRANS64 RZ, [R5+URZ+0x38870], R3 ;  /* 0x0388700305ff79a7 */ /* 0x0005d8000800003f */
[----:B--2---:R-:W-:Y:S05]  /*abc0*/  @!P3 BRA `(.L_x_45) ;  /* 0x000000000004b947 */ /* 0x004fea0003800000 */
[----:B------:R-:W-:Y:S01]  /*abd0*/  BPT.TRAP 0x1 ;  /* 0x000000040000795c */ /* 0x000fe20000300000 */
.L_x_45:
[----:B------:R-:W2:Y:S04]  /*abe0*/  LDL R3, [R1+0x8] ;  /* 0x0000080001037983 */ /* 0x000ea80000100800 */
[----:B------:R-:W3:Y:S01]  /*abf0*/  LDL R4, [R1+0x4] ;  /* 0x0000040001047983 */ /* 0x000ee20000100800 */
[----:B------:R-:W-:Y:S01]  /*ac00*/  R2UR UR9, R5 ;  /* 0x00000000050972ca */ /* 0x000fe200000e0000 */
[----:B------:R-:W-:Y:S01]  /*ac10*/  IMAD.SHL.U32 R6, R6, 0x80, RZ ;  /* 0x0000008006067824 */ /* 0x000fe200078e00ff */
[----:B-----5:R-:W-:Y:S01]  /*ac20*/  R2UR UR13, R0 ;  /* 0x00000000000d72ca */ /* 0x020fe200000e0000 */
[----:B------:R-:W-:Y:S01]  /*ac30*/  UIADD3 UR4, UP0, UR52, 0x470, URZ ;  /* 0x0000047034047890 */ /* 0x000fe2000ff1e03f */
[----:B------:R-:W-:Y:S02]  /*ac40*/  UMOV UR10, URZ ;  /* 0x0000003f000a7c82 */ /* 0x000fe40008000000 */
[----:B------:R-:W-:Y:S01]  /*ac50*/  R2UR UR11, R6 ;  /* 0x00000000060b72ca */ /* 0x000fe200000e0000 */
[----:B------:R-:W-:Y:S01]  /*ac60*/  UIADD3.X UR5, URZ, UR53, URZ, UP0, !UPT ;  /* 0x000000353f057290 */ /* 0x000fe200087fe43f */
[----:B------:R-:W-:Y:S01]  /*ac70*/  UMOV UR6, 0x0 ;  /* 0x0000000000067882 */ /* 0x000fe20000000000 */
[----:B------:R-:W-:Y:S01]  /*ac80*/  UMOV UR7, 0x14f00000 ;  /* 0x14f0000000077882 */ /* 0x000fe20000000000 */
[----:B------:R-:W-:-:S03]  /*ac90*/  UMOV UR15, 0x80 ;  /* 0x00000080000f7882 */ /* 0x000fc60000000000 */
[----:B------:R-:W-:Y:S01]  /*aca0*/  UIADD3 UR9, UR9, 0x38870, URZ ;  /* 0x0003887009097890 */ /* 0x000fe2000fffe03f */
[----:B--2---:R-:W-:-:S04]  /*acb0*/  LEA R3, R3, UR40, 0xf ;  /* 0x0000002803037c11 */ /* 0x004fc8000f8e78ff */
[----:B------:R-:W-:Y:S02]  /*acc0*/  R2UR UR14, R3 ;  /* 0x00000000030e72ca */ /* 0x000fe400000e0000 */
[----:B---3--:R-:W-:-:S11]  /*acd0*/  R2UR UR12, R4 ;  /* 0x00000000040c72ca */ /* 0x008fd600000e0000 */
[----:B------:R-:W-:Y:S02]  /*ace0*/  UIADD3 UR8, UR14, 0x10400, URZ ;  /* 0x000104000e087890 */ /* 0x000fe4000fffe03f */
[----:B------:R-:W-:-:S07]  /*acf0*/  UIADD3 UR14, UR14, 0x14400, URZ ;  /* 0x000144000e0e7890 */ /* 0x000fce000fffe03f */
[----:B------:R2:W-:Y:S02]  /*ad00*/  UTMALDG.4D [UR8], [UR4], desc[UR6] ;  /* 0x00000608040075b4 */ /* 0x0005e40008019000 */
[----:B--2---:R-:W-:Y:S01]  /*ad10*/  UMOV UR8, UR14 ;  /* 0x0000000e00087c82 */ /* 0x004fe20008000000 */
[----:B------:R-:W-:Y:S02]  /*ad20*/  UMOV UR10, UR15 ;  /* 0x0000000f000a7c82 */ /* 0x000fe40008000000 */
[----:B------:R2:W-:Y:S01]  /*ad30*/  UTMALDG.4D [UR8], [UR4], desc[UR6] ;  /* 0x00000608040075b4 */ /* 0x0005e20008019000 */
[----:B------:R-:W3:Y:S02]  /*ad40*/  SYNCS.PHASECHK.TRANS64.TRYWAIT P3, [R5+URZ+0x38840], R2 ;  /* 0x03884002050075a7 */ /* 0x000ee4000806017f */
[----:B--23--:R-:W-:Y:S05]  /*ad50*/  @!P3 BRA `(.L_x_46) ;  /* 0x0000002400ecb947 */ /* 0x00cfea0003800000 */
.L_x_99:
[----:B------:R-:W-:Y:S05]  /*ad60*/  @P0 BRA `(.L_x_47) ;  /* 0x00000000001c0947 */ /* 0x000fea0003800000 */
[----:B------:R-:W3:Y:S01]  /*ad70*/  S2R R4, SR_TID.X ;  /* 0x0000000000047919 */ /* 0x000ee20000002100 */
[----:B-12---:R-:W-:-:S04]  /*ad80*/  IMAD.MOV.U32 R2, RZ, RZ, 0x8000 ;  /* 0x00008000ff027424 */ /* 0x006fc800078e00ff */
[----:B------:R4:W-:Y:S01]  /*ad90*/  SYNCS.ARRIVE.TRANS64 RZ, [R5+URZ+0x38830], R2 ;  /* 0x0388300205ff79a7 */ /* 0x0009e2000800003f */
[----:B---3--:R-:W-:-:S04]  /*ada0*/  LOP3.LUT R4, R4, 0x1f, RZ, 0xc0, !PT ;  /* 0x0000001f04047812 */ /* 0x008fc800078ec0ff */
[----:B------:R-:W-:-:S13]  /*adb0*/  ISETP.NE.AND P0, PT, R4, RZ, PT ;  /* 0x000000ff0400720c */ /* 0x000fda0003f05270 */
[----:B----4-:R-:W-:Y:S05]  /*adc0*/  @!P0 BRA `(.L_x_47) ;  /* 0x0000000000048947 */ /* 0x010fea0003800000 */
[----:B------:R-:W-:Y:S01]  /*add0*/  BPT.TRAP 0x1 ;  /* 0x000000040000795c */ /* 0x000fe20000300000 */
.L_x_47:
[----:B-12---:R-:W2:Y:S01]  /*ade0*/  LDL R2, [R1+0x4] ;  /* 0x0000040001027983 */ /* 0x006ea20000100800 */
[----:B------:R-:W-:Y:S01]  /*adf0*/  R2UR UR14, R3 ;  /* 0x00000000030e72ca */ /* 0x000fe200000e0000 */
[----:B------:R-:W-:Y:S01]  /*ae00*/  UIADD3 UR4, UP0, UR52, 0x370, URZ ;  /* 0x0000037034047890 */ /* 0x000fe2000ff1e03f */
[----:B------:R-:W-:Y:S01]  /*ae10*/  R2UR UR9, R5 ;  /* 0x00000000050972ca */ /* 0x000fe200000e0000 */
[----:B------:R-:W-:Y:S01]  /*ae20*/  UMOV UR10, URZ ;  /* 0x0000003f000a7c82 */ /* 0x000fe20008000000 */
[----:B------:R-:W-:Y:S01]  /*ae30*/  R2UR UR11, R6 ;  /* 0x00000000060b72ca */ /* 0x000fe200000e0000 */
[----:B------:R-:W-:Y:S01]  /*ae40*/  UIADD3.X UR5, URZ, UR53, URZ, UP0, !UPT ;  /* 0x000000353f057290 */ /* 0x000fe200087fe43f */
[----:B------:R-:W-:Y:S01]  /*ae50*/  R2UR UR13, R0 ;  /* 0x00000000000d72ca */ /* 0x000fe200000e0000 */
[----:B------:R-:W-:Y:S01]  /*ae60*/  UMOV UR6, 0x0 ;  /* 0x0000000000067882 */ /* 0x000fe20000000000 */
[----:B------:R-:W-:Y:S01]  /*ae70*/  UMOV UR7, 0x14f00000 ;  /* 0x14f0000000077882 */ /* 0x000fe20000000000 */
[----:B------:R-:W-:-:S04]  /*ae80*/  UMOV UR15, 0x80 ;  /* 0x00000080000f7882 */ /* 0x000fc80000000000 */
[----:B------:R-:W-:Y:S02]  /*ae90*/  UIADD3 UR8, UR14, 0x28400, URZ ;  /* 0x000284000e087890 */ /* 0x000fe4000fffe03f */
[----:B------:R-:W-:Y:S02]  /*aea0*/  UIADD3 UR9, UR9, 0x38830, URZ ;  /* 0x0003883009097890 */ /* 0x000fe4000fffe03f */
[----:B------:R-:W-:Y:S01]  /*aeb0*/  UIADD3 UR14, UR14, 0x2c400, URZ ;  /* 0x0002c4000e0e7890 */ /* 0x000fe2000fffe03f */
[----:B--2---:R-:W-:-:S13]  /*aec0*/  R2UR UR12, R2 ;  /* 0x00000000020c72ca */ /* 0x004fda00000e0000 */
[----:B------:R1:W-:Y:S02]  /*aed0*/  UTMALDG.4D [UR8], [UR4], desc[UR6] ;  /* 0x00000608040075b4 */ /* 0x0003e40008019000 */
[----:B-1----:R-:W-:Y:S01]  /*aee0*/  UMOV UR8, UR14 ;  /* 0x0000000e00087c82 */ /* 0x002fe20008000000 */
[----:B------:R-:W-:Y:S02]  /*aef0*/  UMOV UR10, UR15 ;  /* 0x0000000f000a7c82 */ /* 0x000fe40008000000 */
[----:B------:R1:W-:Y:S02]  /*af00*/  UTMALDG.4D [UR8], [UR4], desc[UR6] ;  /* 0x00000608040075b4 */ /* 0x0003e40008019000 */
[----:B-1----:R-:W-:Y:S01]  /*af10*/  NOP ;  /* 0x0000000000007918 */ /* 0x002fe20000000000 */
.L_x_42:
[----:B------:R-:W-:Y:S05]  /*af20*/  WARPSYNC.ALL ;  /* 0x0000000000007948 */ /* 0x000fea0003800000 */
[----:B------:R-:W-:Y:S01]  /*af30*/  ELECT P0, URZ, PT ;  /* 0x00000000003f782f */ /* 0x000fe20003800000 */
[----:B------:R-:W-:Y:S01]  /*af40*/  BAR.SYNC.DEFER_BLOCKING 0x8, 0x120 ;  /* 0x0204800000007b1d */ /* 0x000fe20000010000 */
[----:B------:R-:W-:Y:S02]  /*af50*/  UIADD3 UR4, UP0, UR52, 0x270, URZ ;  /* 0x0000027034047890 */ /* 0x000fe4000ff1e03f */
[----:B------:R-:W-:Y:S02]  /*af60*/  UIADD3 UR8, UR40, 0x20400, URZ ;  /* 0x0002040028087890 */ /* 0x000fe4000fffe03f */
[----:B------:R-:W-:-:S02]  /*af70*/  UIADD3 UR9, UR40, 0x38800, URZ ;  /* 0x0003880028097890 */ /* 0x000fc4000fffe03f */
[----:B------:R-:W-:Y:S02]  /*af80*/  UIADD3.X UR5, URZ, UR53, URZ, UP0, !UPT ;  /* 0x000000353f057290 */ /* 0x000fe400087fe43f */
[----:B------:R-:W-:Y:S01]  /*af90*/  UIADD3 UR16, UR40, 0x24400, URZ ;  /* 0x0002440028107890 */ /* 0x000fe2000fffe03f */
[----:B------:R-:W-:Y:S02]  /*afa0*/  UMOV UR6, 0x0 ;  /* 0x0000000000067882 */ /* 0x000fe40000000000 */
[C---:B------:R-:W-:Y:S01]  /*afb0*/  @P0 R2UR UR11, R7.reuse ;  /* 0x00000000070b02ca */ /* 0x040fe200000e0000 */
[----:B------:R-:W-:Y:S01]  /*afc0*/  @P0 IMAD.MOV.U32 R2, RZ, RZ, 0x8000 ;  /* 0x00008000ff020424 */ /* 0x000fe200078e00ff */
[----:B------:R-:W-:Y:S01]  /*afd0*/  @P0 R2UR UR19, R7 ;  /* 0x00000000071302ca */ /* 0x000fe200000e0000 */
[----:B------:R-:W-:Y:S01]  /*afe0*/  UMOV UR7, 0x12f00000 ;  /* 0x12f0000000077882 */ /* 0x000fe20000000000 */
[----:B------:R-:W-:Y:S01]  /*aff0*/  UMOV UR10, URZ ;  /* 0x0000003f000a7c82 */ /* 0x000fe20008000000 */
[----:B------:R-:W-:Y:S01]  /*b000*/  UMOV UR12, UR38 ;  /* 0x00000026000c7c82 */ /* 0x000fe20008000000 */
[----:B------:R-:W-:Y:S01]  /*b010*/  UMOV UR13, UR39 ;  /* 0x00000027000d7c82 */ /* 0x000fe20008000000 */
[----:B------:R-:W-:Y:S01]  /*b020*/  UMOV UR18, 0x80 ;  /* 0x0000008000127882 */ /* 0x000fe20000000000 */
[----:B------:R-:W-:Y:S01]  /*b030*/  UMOV UR20, UR38 ;  /* 0x0000002600147c82 */ /* 0x000fe20008000000 */
[----:B------:R-:W-:Y:S01]  /*b040*/  UMOV UR21, UR39 ;  /* 0x0000002700157c82 */ /* 0x000fe20008000000 */
[----:B------:R-:W-:Y:S01]  /*b050*/  UMOV UR17, UR9 ;  /* 0x0000000900117c82 */ /* 0x000fe20008000000 */
[----:B------:R3:W-:Y:S02]  /*b060*/  @P0 SYNCS.ARRIVE.TRANS64 RZ, [UR40+0x38800], R2 ;  /* 0x03880002ffff09a7 */ /* 0x0007e40008000028 */
[----:B------:R3:W-:Y:S02]  /*b070*/  UTMALDG.4D [UR8], [UR4], desc[UR6] ;  /* 0x00000608040075b4 */ /* 0x0007e40008019000 */
[----:B------:R3:W-:Y:S01]  /*b080*/  UTMALDG.4D [UR16], [UR4], desc[UR6] ;  /* 0x00000610040075b4 */ /* 0x0007e20008019000 */
[----:B------:R-:W-:Y:S01]  /*b090*/  NOP ;  /* 0x0000000000007918 */ /* 0x000fe20000000000 */
.L_x_40:
[----:B-1-3--:R-:W-:-:S06]  /*b0a0*/  ULOP3.LUT UR4, UR47, 0x1, URZ, 0xc, !UPT ;  /* 0x000000012f047892 */ /* 0x00afcc000f8e0c3f */
[----:B------:R-:W-:-:S05]  /*b0b0*/  IMAD.U32 R2, RZ, RZ, UR4 ;  /* 0x00000004ff027e24 */ /* 0x000fca000f8e00ff */
[----:B------:R-:W-:-:S04]  /*b0c0*/  SHF.L.U32 R2, R2, 0x1f, RZ ;  /* 0x0000001f02027819 */ /* 0x000fc800000006ff */
[----:B------:R-:W1:Y:S02]  /*b0d0*/  SYNCS.PHASECHK.TRANS64.TRYWAIT P0, [UR40+0x38820], R2 ;  /* 0x03882002ff0075a7 */ /* 0x000e640008000168 */
[----:B-1----:R-:W-:Y:S05]  /*b0e0*/  @!P0 BRA `(.L_x_48) ;  /* 0x00000024001c8947 */ /* 0x002fea0003800000 */
.L_x_100:
[----:B------:R-:W-:-:S06]  /*b0f0*/  UISETP.GE.AND UP0, UPT, UR42, 0x81, UPT ;  /* 0x000000812a00788c */ /* 0x000fcc000bf06270 */
[----:B------:R-:W-:-:S13]  /*b100*/  PLOP3.LUT P0, PT, PT, PT, UP0, 0x80, 0x0 ;  /* 0x000000000000781c */ /* 0x000fda0003f0f008 */
[----:B------:R-:W-:Y:S05]  /*b110*/  @!P0 BRA `(.L_x_49) ;  /* 0x0000001000b48947 */ /* 0x000fea0003800000 */
[----:B--2---:R2:W5:Y:S01]  /*b120*/  LDL.LU R6, [R1+0xc] ;  /* 0x00000c0001067983 */ /* 0x0045620000300800 */
[----:B------:R-:W-:-:S03]  /*b130*/  ULEA.HI.SX32 UR4, UR41, 0xfffffffe, 0x19 ;  /* 0xfffffffe29047891 */ /* 0x000fc6000f8fca3f */
[----:B------:R2:W5:Y:S03]  /*b140*/  LDL.LU R7, [R1+0x8] ;  /* 0x0000080001077983 */ /* 0x0005660000300800 */
[----:B------:R-:W-:-:S07]  /*b150*/  IMAD.U32 R21, RZ, RZ, UR4 ;  /* 0x00000004ff157e24 */ /* 0x000fce000f8e00ff */
.L_x_71:
[----:B-1--45:R-:W-:Y:S01]  /*b160*/  VIADD R2, R7, 0x1 ;  /* 0x0000000107027836 */ /* 0x032fe20000000000 */
[----:B------:R-:W-:Y:S04]  /*b170*/  BSSY B0, `(.L_x_50) ;  /* 0x000008c000007945 */ /* 0x000fe80003800000 */
[----:B------:R-:W-:-:S04]  /*b180*/  ISETP.NE.AND P0, PT, R2, 0x2, PT ;  /* 0x000000020200780c */ /* 0x000fc80003f05270 */
[----:B------:R-:W-:Y:S02]  /*b190*/  SEL R3, RZ, 0x1, P0 ;  /* 0x00000001ff037807 */ /* 0x000fe40000000000 */
[----:B------:R-:W-:Y:S02]  /*b1a0*/  SEL R10, R2, RZ, P0 ;  /* 0x000000ff020a7207 */ /* 0x000fe40000000000 */
[----:B------:R-:W-:-:S05]  /*b1b0*/  LOP3.LUT R9, R6, R3, RZ, 0x3c, !PT ;  /* 0x0000000306097212 */ /* 0x000fca00078e3cff */
[----:B------:R1:W-:Y:S04]  /*b1c0*/  STL [R1+0xc], R9 ;  /* 0x00000c0901007387 */ /* 0x0003e80000100800 */
[----:B------:R1:W-:Y:S01]  /*b1d0*/  STL [R1+0x8], R10 ;  /* 0x0000080a01007387 */ /* 0x0003e20000100800 */
[----:B------:R-:W-:Y:S05]  /*b1e0*/  @!P6 BRA `(.L_x_51) ;  /* 0x000000080010e947 */ /* 0x000fea0003800000 */
[----:B------:R-:W-:Y:S01]  /*b1f0*/  IMAD.MOV.U32 R8, RZ, RZ, R21 ;  /* 0x000000ffff087224 */ /* 0x000fe200078e0015 */
[----:B------:R-:W-:Y:S06]  /*b200*/  @!P1 BRA `(.L_x_52) ;  /* 0x0000000000509947 */ /* 0x000fec0003800000 */
[----:B------:R-:W3:Y:S01]  /*b210*/  LDL R5, [R1+0x1c] ;  /* 0x00001c0001057983 */ /* 0x000ee20000100800 */
[----:B------:R-:W4:Y:S01]  /*b220*/  LDC R4, c[0x0][0x41c] ;  /* 0x00010700ff047b82 */ /* 0x000f220000000800 */
[----:B------:R-:W-:Y:S02]  /*b230*/  ULDC.64 UR4, c[0x0][0x408] ;  /* 0x0001020000047ab9 */ /* 0x000fe40000000a00 */
[----:B------:R-:W2:Y:S01]  /*b240*/  LDL R11, [R1+0x10] ;  /* 0x00001000010b7983 */ /* 0x000ea20000100800 */
[----:B----4-:R-:W-:-:S13]  /*b250*/  ISETP.NE.AND P0, PT, R4, 0x1, PT ;  /* 0x000000010400780c */ /* 0x010fda0003f05270 */
[----:B------:R-:W4:Y:S02]  /*b260*/  @P0 LDC.64 R2, c[0x0][0x420] ;  /* 0x00010800ff020b82 */ /* 0x000f240000000a00 */
[----:B----4-:R-:W-:-:S04]  /*b270*/  @P0 IMAD.HI.U32 R0, R21, R2, RZ ;  /* 0x0000000215000227 */ /* 0x010fc800078e00ff */
[----:B------:R-:W-:Y:S01]  /*b280*/  IMAD.MOV.U32 R2, RZ, RZ, R21 ;  /* 0x000000ffff027224 */ /* 0x000fe200078e0015 */
[----:B------:R-:W-:-:S04]  /*b290*/  @P0 SHF.R.U32.HI R2, RZ, R3, R0 ;  /* 0x00000003ff020219 */ /* 0x000fc80000011600 */
[--C-:B------:R-:W-:Y:S01]  /*b2a0*/  SHF.R.S32.HI R3, RZ, 0x1f, R2.reuse ;  /* 0x0000001fff037819 */ /* 0x100fe20000011402 */
[----:B------:R-:W-:-:S04]  /*b2b0*/  IMAD.MOV R8, RZ, RZ, -R2 ;  /* 0x000000ffff087224 */ /* 0x000fc800078e0a02 */
[----:B------:R-:W-:Y:S02]  /*b2c0*/  IMAD R8, R4, R8, R21 ;  /* 0x0000000804087224 */ /* 0x000fe400078e0215 */
[----:B---3--:R-:W-:-:S04]  /*b2d0*/  IMAD R5, R5, UR4, RZ ;  /* 0x0000000405057c24 */ /* 0x008fc8000f8e02ff */
[C---:B--2---:R-:W-:Y:S02]  /*b2e0*/  IMAD R5, R11.reuse, UR5, R5 ;  /* 0x000000050b057c24 */ /* 0x044fe4000f8e0205 */
[----:B------:R-:W-:Y:S01]  /*b2f0*/  IMAD.WIDE.U32 R2, R11, UR4, R2 ;  /* 0x000000040b027c25 */ /* 0x000fe2000f8e0002 */
[----:B------:R-:W-:-:S03]  /*b300*/  ULDC.64 UR4, c[0x0][0x3f8] ;  /* 0x0000fe0000047ab9 */ /* 0x000fc60000000a00 */
[----:B------:R-:W-:Y:S01]  /*b310*/  IMAD.IADD R5, R5, 0x1, R3 ;  /* 0x0000000105057824 */ /* 0x000fe200078e0203 */
[----:B------:R-:W-:-:S04]  /*b320*/  LEA R4, P0, R2, UR4, 0x2 ;  /* 0x0000000402047c11 */ /* 0x000fc8000f8010ff */
[----:B------:R-:W-:-:S05]  /*b330*/  LEA.HI.X R5, R2, UR5, R5, 0x2, P0 ;  /* 0x0000000502057c11 */ /* 0x000fca00080f1405 */
[----:B------:R3:W5:Y:S04]  /*b340*/  LDG.E R0, desc[UR50][R4.64] ;  /* 0x0000003204007981 */ /* 0x000768000c1e1900 */
.L_x_52:
[----:B------:R-:W4:Y:S01]  /*b350*/  S2R R2, SR_TID.X ;  /* 0x0000000000027919 */ /* 0x000f220000002100 */
[----:B---3--:R-:W-:Y:S01]  /*b360*/  LEA R4, R10, UR40, 0x3 ;  /* 0x000000280a047c11 */ /* 0x008fe2000f8e18ff */
[----:B------:R-:W-:Y:S01]  /*b370*/  BSSY B1, `(.L_x_53) ;  /* 0x0000006000017945 */ /* 0x000fe20003800000 */
[----:B----4-:R-:W-:Y:S02]  /*b380*/  LOP3.LUT R3, R2, 0x7f, RZ, 0xc0, !PT ;  /* 0x0000007f02037812 */ /* 0x010fe400078ec0ff */
[----:B------:R-:W-:Y:S02]  /*b390*/  SHF.L.U32 R2, R9, 0x1f, RZ ;  /* 0x0000001f09027819 */ /* 0x000fe400000006ff */
[----:B------:R-:W-:Y:S02]  /*b3a0*/  ISETP.NE.AND P3, PT, R3, RZ, PT ;  /* 0x000000ff0300720c */ /* 0x000fe40003f65270 */
[----:B------:R-:W3:Y:S02]  /*b3b0*/  SYNCS.PHASECHK.TRANS64.TRYWAIT P0, [R4+URZ+0x38880], R2 ;  /* 0x03888002040075a7 */ /* 0x000ee4000800017f */
[----:B---3--:R-:W-:Y:S09]  /*b3c0*/  @!P0 BRA `(.L_x_54) ;  /* 0x00000020007c8947 */ /* 0x008ff20003800000 */
.L_x_101:
[----:B------:R-:W-:Y:S05]  /*b3d0*/  BSYNC B1 ;  /* 0x0000000000017941 */ /* 0x000fea0003800000 */
.L_x_53:
[----:B------:R-:W-:Y:S04]  /*b3e0*/  BSSY B1, `(.L_x_55) ;  /* 0x0000009000017945 */ /* 0x000fe80003800000 */
[----:B------:R-:W-:Y:S05]  /*b3f0*/  @P3 BRA `(.L_x_56) ;  /* 0x00000000001c3947 */ /* 0x000fea0003800000 */
[----:B------:R-:W4:Y:S02]  /*b400*/  S2R R3, SR_TID.X ;  /* 0x0000000000037919 */ /* 0x000f240000002100 */
[----:B----4-:R-:W-:Y:S01]  /*b410*/  LOP3.LUT R5, R3, 0x1f, RZ, 0xc0, !PT ;  /* 0x0000001f03057812 */ /* 0x010fe200078ec0ff */
[----:B------:R-:W-:-:S03]  /*b420*/  IMAD.MOV.U32 R3, RZ, RZ, 0x8000 ;  /* 0x00008000ff037424 */ /* 0x000fc600078e00ff */
[----:B------:R-:W-:Y:S01]  /*b430*/  ISETP.NE.AND P0, PT, R5, RZ, PT ;  /* 0x000000ff0500720c */ /* 0x000fe20003f05270 */
[----:B------:R4:W-:-:S12]  /*b440*/  SYNCS.ARRIVE.TRANS64 RZ, [R4+URZ+0x38870], R3 ;  /* 0x0388700304ff79a7 */ /* 0x0009d8000800003f */
[----:B----4-:R-:W-:Y:S05]  /*b450*/  @!P0 BRA `(.L_x_56) ;  /* 0x0000000000048947 */ /* 0x010fea0003800000 */
[----:B------:R-:W-:Y:S01]  /*b460*/  BPT.TRAP 0x1 ;  /* 0x000000040000795c */ /* 0x000fe20000300000 */
.L_x_56:
[----:B------:R-:W-:Y:S05]  /*b470*/  BSYNC B1 ;  /* 0x0000000000017941 */ /* 0x000fea0003800000 */
.L_x_55:
[----:B-1----:R-:W4:Y:S04]  /*b480*/  LDL R9, [R1+0x4] ;  /* 0x0000040001097983 */ /* 0x002f280000100800 */
[----:B------:R-:W2:Y:S01]  /*b490*/  LDL R3, [R1+0x8] ;  /* 0x0000080001037983 */ /* 0x000ea20000100800 */
[----:B------:R-:W-:Y:S01]  /*b4a0*/  IMAD.MOV.U32 R5, RZ, RZ, RZ ;  /* 0x000000ffff057224 */ /* 0x000fe200078e00ff */
[----:B------:R-:W-:Y:S01]  /*b4b0*/  UIADD3 UR4, UP0, UR52, 0x470, URZ ;  /* 0x0000047034047890 */ /* 0x000fe2000ff1e03f */
[----:B------:R-:W-:Y:S01]  /*b4c0*/  PLOP3.LUT P0, PT, PT, PT, PT, 0x80, 0x0 ;  /* 0x000000000000781c */ /* 0x000fe20003f0f070 */
[----:B------:R-:W-:Y:S01]  /*b4d0*/  IMAD.SHL.U32 R8, R8, 0x80, RZ ;  /* 0x0000008008087824 */ /* 0x000fe200078e00ff */
[----:B------:R-:W-:Y:S01]  /*b4e0*/  UMOV UR6, 0x0 ;  /* 0x0000000000067882 */ /* 0x000fe20000000000 */
[----:B------:R-:W-:Y:S01]  /*b4f0*/  R2UR UR10, R5 ;  /* 0x00000000050a72ca */ /* 0x000fe200000e0000 */
[----:B------:R-:W-:Y:S01]  /*b500*/  UIADD3.X UR5, URZ, UR53, URZ, UP0, !UPT ;  /* 0x000000353f057290 */ /* 0x000fe200087fe43f */
[----:B------:R-:W-:Y:S01]  /*b510*/  UMOV UR7, 0x14f00000 ;  /* 0x14f0000000077882 */ /* 0x000fe20000000000 */
[----:B----4-:R-:W-:-:S02]  /*b520*/  R2UR UR12, R9 ;  /* 0x00000000090c72ca */ /* 0x010fc400000e0000 */
[----:B--2---:R-:W-:Y:S01]  /*b530*/  LEA R9, R3, UR40, 0xf ;  /* 0x0000002803097c11 */ /* 0x004fe2000f8e78ff */
[----:B------:R-:W-:-:S04]  /*b540*/  VIADD R3, R4, 0x38870 ;  /* 0x0003887004037836 */ /* 0x000fc80000000000 */
[----:B------:R-:W-:-:S08]  /*b550*/  VIADD R10, R9, 0x10400 ;  /* 0x00010400090a7836 */ /* 0x000fd00000000000 */
.L_x_57:
[----:B------:R-:W-:-:S13]  /*b560*/  @P0 ELECT P4, URZ, PT ;  /* 0x00000000003f082f */ /* 0x000fda0003880000 */
[----:B-----5:R-:W-:Y:S02]  /*b570*/  @P4 R2UR UR13, R0 ;  /* 0x00000000000d42ca */ /* 0x020fe400000e0000 */
[----:B------:R-:W-:Y:S02]  /*b580*/  @P4 R2UR UR11, R8 ;  /* 0x00000000080b42ca */ /* 0x000fe400000e0000 */
[----:B------:R-:W-:Y:S02]  /*b590*/  @P4 R2UR UR9, R3 ;  /* 0x00000000030942ca */ /* 0x000fe400000e0000 */
[----:B------:R-:W-:Y:S02]  /*b5a0*/  @P4 R2UR UR8, R10 ;  /* 0x000000000a0842ca */ /* 0x000fe400000e0000 */
[----:B------:R-:W-:Y:S02]  /*b5b0*/  @P4 PLOP3.LUT P0, PT, P4, PT, PT, 0x8, 0x0 ;  /* 0x000000000000481c */ /* 0x000fe4000270e170 */
[----:B------:R-:W-:-:S09]  /*b5c0*/  PLOP3.LUT P4, PT, PT, PT, PT, 0x8, 0x0 ;  /* 0x000000000000781c */ /* 0x000fd20003f8e170 */
[----:B------:R1:W-:Y:S02]  /*b5d0*/  UTMALDG.4D [UR8], [UR4], desc[UR6] ;  /* 0x00000608040075b4 */ /* 0x0003e40008019000 */
[----:B-1----:R-:W-:Y:S05]  /*b5e0*/  @P0 BRA.U.ANY `(.L_x_57) ;  /* 0xfffffffd00dc0947 */ /* 0x002fea000393ffff */
[----:B------:R-:W2:Y:S01]  /*b5f0*/  LDL R11, [R1+0x4] ;  /* 0x00000400010b7983 */ /* 0x000ea20000100800 */
[----:B------:R-:W-:Y:S01]  /*b600*/  IMAD.MOV.U32 R10, RZ, RZ, 0x80 ;  /* 0x00000080ff0a7424 */ /* 0x000fe200078e00ff */
[----:B------:R-:W-:Y:S01]  /*b610*/  PLOP3.LUT P0, PT, PT, PT, PT, 0x80, 0x0 ;  /* 0x000000000000781c */ /* 0x000fe20003f0f070 */
[----:B------:R-:W-:Y:S01]  /*b620*/  UMOV UR6, 0x0 ;  /* 0x0000000000067882 */ /* 0x000fe20000000000 */
[----:B------:R-:W-:Y:S02]  /*b630*/  UMOV UR7, 0x14f00000 ;  /* 0x14f0000000077882 */ /* 0x000fe40000000000 */
[----:B------:R-:W-:Y:S02]  /*b640*/  R2UR UR10, R10 ;  /* 0x000000000a0a72ca */ /* 0x000fe400000e0000 */
[----:B--2---:R-:W-:Y:S01]  /*b650*/  R2UR UR12, R11 ;  /* 0x000000000b0c72ca */ /* 0x004fe200000e0000 */
[----:B------:R-:W-:-:S14]  /*b660*/  VIADD R11, R9, 0x14400 ;  /* 0x00014400090b7836 */ /* 0x000fdc0000000000 */
.L_x_58:
[----:B------:R-:W-:-:S13]  /*b670*/  @P0 ELECT P4, URZ, PT ;  /* 0x00000000003f082f */ /* 0x000fda0003880000 */
[----:B------:R-:W-:Y:S02]  /*b680*/  @P4 R2UR UR13, R0 ;  /* 0x00000000000d42ca */ /* 0x000fe400000e0000 */
[----:B------:R-:W-:Y:S02]  /*b690*/  @P4 R2UR UR11, R8 ;  /* 0x00000000080b42ca */ /* 0x000fe400000e0000 */
[----:B------:R-:W-:Y:S02]  /*b6a0*/  @P4 R2UR UR9, R3 ;  /* 0x00000000030942ca */ /* 0x000fe400000e0000 */
[----:B------:R-:W-:Y:S02]  /*b6b0*/  @P4 R2UR UR8, R11 ;  /* 0x000000000b0842ca */ /* 0x000fe400000e0000 */
[----:B------:R-:W-:Y:S02]  /*b6c0*/  @P4 PLOP3.LUT P0, PT, P4, PT, PT, 0x8, 0x0 ;  /* 0x000000000000481c */ /* 0x000fe4000270e170 */
[----:B------:R-:W-:-:S09]  /*b6d0*/  PLOP3.LUT P4, PT, PT, PT, PT, 0x8, 0x0 ;  /* 0x000000000000781c */ /* 0x000fd20003f8e170 */
[----:B------:R1:W-:Y:S02]  /*b6e0*/  UTMALDG.4D [UR8], [UR4], desc[UR6] ;  /* 0x00000608040075b4 */ /* 0x0003e40008019000 */
[----:B-1----:R-:W-:Y:S05]  /*b6f0*/  @P0 BRA.U.ANY `(.L_x_58) ;  /* 0xfffffffd00dc0947 */ /* 0x002fea000393ffff */
[----:B------:R-:W1:Y:S01]  /*b700*/  SYNCS.PHASECHK.TRANS64.TRYWAIT P0, [R4+URZ+0x38840], R2 ;  /* 0x03884002040075a7 */ /* 0x000e62000800017f */
[----:B------:R-:W-:Y:S04]  /*b710*/  BSSY B1, `(.L_x_59) ;  /* 0x0000002000017945 */ /* 0x000fe80003800000 */
[----:B-1----:R-:W-:Y:S05]  /*b720*/  @!P0 BRA `(.L_x_60) ;  /* 0x0000001c00b88947 */ /* 0x002fea0003800000 */
.L_x_102:
[----:B------:R-:W-:Y:S05]  /*b730*/  BSYNC B1 ;  /* 0x0000000000017941 */ /* 0x000fea0003800000 */
.L_x_59:
[----:B------:R-:W-:Y:S01]  /*b740*/  BSSY B1, `(.L_x_61) ;  /* 0x000000b000017945 */ /* 0x000fe20003800000 */
[----:B-1-3--:R-:W-:Y:S02]  /*b750*/  IMAD.MOV.U32 R2, RZ, RZ, 0x0 ;  /* 0x00000000ff027424 */ /* 0x00afe400078e00ff */
[----:B------:R-:W-:Y:S01]  /*b760*/  IMAD.MOV.U32 R3, RZ, RZ, 0x14f00000 ;  /* 0x14f00000ff037424 */ /* 0x000fe200078e00ff */
[----:B------:R-:W-:Y:S06]  /*b770*/  @P3 BRA `(.L_x_62) ;  /* 0x00000000001c3947 */ /* 0x000fec0003800000 */
[----:B------:R-:W1:Y:S02]  /*b780*/  S2R R11, SR_TID.X ;  /* 0x00000000000b7919 */ /* 0x000e640000002100 */
[----:B-1----:R-:W-:Y:S01]  /*b790*/  LOP3.LUT R12, R11, 0x1f, RZ, 0xc0, !PT ;  /* 0x0000001f0b0c7812 */ /* 0x002fe200078ec0ff */
[----:B------:R-:W-:-:S03]  /*b7a0*/  IMAD.MOV.U32 R11, RZ, RZ, 0x8000 ;  /* 0x00008000ff0b7424 */ /* 0x000fc600078e00ff */
[----:B------:R-:W-:Y:S01]  /*b7b0*/  ISETP.NE.AND P0, PT, R12, RZ, PT ;  /* 0x000000ff0c00720c */ /* 0x000fe20003f05270 */
[----:B------:R1:W-:-:S12]  /*b7c0*/  SYNCS.ARRIVE.TRANS64 RZ, [R4+URZ+0x38830], R11 ;  /* 0x0388300b04ff79a7 */ /* 0x0003d8000800003f */
[----:B-1----:R-:W-:Y:S05]  /*b7d0*/  @!P0 BRA `(.L_x_62) ;  /* 0x0000000000048947 */ /* 0x002fea0003800000 */
[----:B------:R-:W-:Y:S01]  /*b7e0*/  BPT.TRAP 0x1 ;  /* 0x000000040000795c */ /* 0x000fe20000300000 */
.L_x_62:
[----:B------:R-:W-:Y:S05]  /*b7f0*/  BSYNC B1 ;  /* 0x0000000000017941 */ /* 0x000fea0003800000 */
.L_x_61:
[----:B------:R-:W2:Y:S01]  /*b800*/  LDL R11, [R1+0x4] ;  /* 0x00000400010b7983 */ /* 0x000ea20000100800 */
[----:B------:R-:W-:Y:S01]  /*b810*/  R2UR UR6, R2 ;  /* 0x00000000020672ca */ /* 0x000fe200000e0000 */
[----:B------:R-:W-:Y:S01]  /*b820*/  UIADD3 UR4, UP0, UR52, 0x370, URZ ;  /* 0x0000037034047890 */ /* 0x000fe2000ff1e03f */
[----:B------:R-:W-:Y:S01]  /*b830*/  R2UR UR7, R3 ;  /* 0x00000000030772ca */ /* 0x000fe200000e0000 */
[----:B------:R-:W-:Y:S01]  /*b840*/  VIADD R4, R4, 0x38830 ;  /* 0x0003883004047836 */ /* 0x000fe20000000000 */
[----:B------:R-:W-:Y:S01]  /*b850*/  R2UR UR10, R5 ;  /* 0x00000000050a72ca */ /* 0x000fe200000e0000 */
[----:B------:R-:W-:Y:S01]  /*b860*/  VIADD R5, R9, 0x28400 ;  /* 0x0002840009057836 */ /* 0x000fe20000000000 */
[----:B------:R-:W-:Y:S01]  /*b870*/  PLOP3.LUT P0, PT, PT, PT, PT, 0x80, 0x0 ;  /* 0x000000000000781c */ /* 0x000fe20003f0f070 */
[----:B------:R-:W-:Y:S01]  /*b880*/  UIADD3.X UR5, URZ, UR53, URZ, UP0, !UPT ;  /* 0x000000353f057290 */ /* 0x000fe200087fe43f */
[----:B--2---:R-:W-:-:S15]  /*b890*/  R2UR UR12, R11 ;  /* 0x000000000b0c72ca */ /* 0x004fde00000e0000 */
.L_x_63:
        /* <DEDUP_REMOVED lines=10> */
[----:B------:R-:W-:Y:S01]  /*b940*/  R2UR UR10, R10 ;  /* 0x000000000a0a72ca */ /* 0x000fe200000e0000 */
[----:B------:R-:W-:Y:S01]  /*b950*/  VIADD R9, R9, 0x2c400 ;  /* 0x0002c40009097836 */ /* 0x000fe20000000000 */
[----:B------:R-:W-:Y:S02]  /*b960*/  R2UR UR6, R2 ;  /* 0x00000000020672ca */ /* 0x000fe400000e0000 */
[----:B------:R-:W-:Y:S02]  /*b970*/  R2UR UR7, R3 ;  /* 0x00000000030772ca */ /* 0x000fe400000e0000 */
[----:B------:R-:W-:Y:S02]  /*b980*/  PLOP3.LUT P0, PT, PT, PT, PT, 0x80, 0x0 ;  /* 0x000000000000781c */ /* 0x000fe40003f0f070 */
[----:B--2---:R-:W-:-:S15]  /*b990*/  R2UR UR12, R11 ;  /* 0x000000000b0c72ca */ /* 0x004fde00000e0000 */
.L_x_64:
        /* <DEDUP_REMOVED lines=8> */
[----:B---3--:R-:W-:Y:S05]  /*ba20*/  @P0 BRA.U.ANY `(.L_x_64) ;  /* 0xfffffffd00dc0947 */ /* 0x008fea000393ffff */
.L_x_51:
[----:B------:R-:W-:Y:S05]  /*ba30*/  BSYNC B0 ;  /* 0x0000000000007941 */ /* 0x000fea0003800000 */
.L_x_50:
[----:B------:R-:W-:-:S06]  /*ba40*/  UISETP.NE.AND UP0, UPT, UR43, 0x3, UPT ;  /* 0x000000032b00788c */ /* 0x000fcc000bf05270 */
[----:B------:R-:W-:-:S13]  /*ba50*/  PLOP3.LUT P0, PT, PT, PT, UP0, 0x80, 0x0 ;  /* 0x000000000000781c */ /* 0x000fda0003f0f008 */
[----:B------:R-:W-:Y:S05]  /*ba60*/  @!P0 BRA `(.L_x_65) ;  /* 0x0000000000048947 */ /* 0x000fea0003800000 */
[----:B------:R-:W-:Y:S01]  /*ba70*/  BPT.TRAP 0x1 ;  /* 0x000000040000795c */ /* 0x000fe20000300000 */
.L_x_65:
[----:B------:R-:W-:Y:S01]  /*ba80*/  IMAD.U32 R2, RZ, RZ, UR48 ;  /* 0x00000030ff027e24 */ /* 0x000fe2000f8e00ff */
[----:B------:R-:W-:Y:S01]  /*ba90*/  LEA R3, R7, UR40, 0x3 ;  /* 0x0000002807037c11 */ /* 0x000fe2000f8e18ff */
[----:B------:R-:W-:Y:S03]  /*baa0*/  BSSY B0, `(.L_x_66) ;  /* 0x0000007000007945 */ /* 0x000fe60003800000 */
[----:B------:R-:W-:Y:S01]  /*bab0*/  ISETP.NE.AND P0, PT, R2, 0x3, PT ;  /* 0x000000030200780c */ /* 0x000fe20003f05270 */
[----:B------:R3:W-:Y:S01]  /*bac0*/  STL [R1], R3 ;  /* 0x0000000301007387 */ /* 0x0007e20000100800 */
[----:B------:R-:W-:-:S04]  /*bad0*/  LOP3.LUT R2, R6, 0x1, RZ, 0x3c, !PT ;  /* 0x0000000106027812 */ /* 0x000fc800078e3cff */
[----:B------:R-:W-:-:S04]  /*bae0*/  SHF.L.U32 R2, R2, 0x1f, RZ ;  /* 0x0000001f02027819 */ /* 0x000fc800000006ff */
[----:B------:R-:W4:Y:S02]  /*baf0*/  SYNCS.PHASECHK.TRANS64.TRYWAIT P3, [R3+URZ+0x38870], R2 ;  /* 0x03887002030075a7 */ /* 0x000f24000806017f */
[----:B---34-:R-:W-:Y:S05]  /*bb00*/  @!P3 BRA `(.L_x_67) ;  /* 0x0000001800d4b947 */ /* 0x018fea0003800000 */
.L_x_103:
[----:B------:R-:W-:Y:S05]  /*bb10*/  BSYNC B0 ;  /* 0x0000000000007941 */ /* 0x000fea0003800000 */
.L_x_66:
[----:B------:R-:W-:Y:S05]  /*bb20*/  @!P0 BRA `(.L_x_68) ;  /* 0x0000000000048947 */ /* 0x000fea0003800000 */
[----:B------:R-:W-:Y:S01]  /*bb30*/  BPT.TRAP 0x1 ;  /* 0x000000040000795c */ /* 0x000fe20000300000 */
.L_x_68:
[----:B---3--:R-:W3:Y:S01]  /*bb40*/  LDL R3, [R1] ;  /* 0x0000000001037983 */ /* 0x008ee20000100800 */
[----:B------:R-:W-:Y:S01]  /*bb50*/  SHF.L.U32 R2, R6, 0x1f, RZ ;  /* 0x0000001f06027819 */ /* 0x000fe200000006ff */
[----:B------:R-:W-:-:S03]  /*bb60*/  IMAD.SHL.U32 R20, R7, 0x8000, RZ ;  /* 0x0000800007147824 */ /* 0x000fc600078e00ff */
[----:B---3--:R-:W3:Y:S02]  /*bb70*/  SYNCS.PHASECHK.TRANS64.TRYWAIT P3, [R3+URZ+0x38860], R2 ;  /* 0x03886002030075a7 */ /* 0x008ee4000806017f */
[----:B---3--:R-:W-:Y:S05]  /*bb80*/  @!P3 BRA `(.L_x_69) ;  /* 0x0000001800ccb947 */ /* 0x008fea0003800000 */
.L_x_104:
[----:B---3--:R-:W3:Y:S04]  /*bb90*/  LDL R3, [R1+0x24] ;  /* 0x0000240001037983 */ /* 0x008ee80000100800 */
[----:B------:R-:W4:Y:S04]  /*bba0*/  LDL R16, [R1+0x18] ;  /* 0x0000180001107983 */ /* 0x000f280000100800 */
[----:B------:R-:W5:Y:S01]  /*bbb0*/  LDL R12, [R1+0x20] ;  /* 0x00002000010c7983 */ /* 0x000f620000100800 */
[----:B------:R-:W-:Y:S05]  /*bbc0*/  WARPSYNC.ALL ;  /* 0x0000000000007948 */ /* 0x000fea0003800000 */
[----:B---3--:R-:W-:-:S05]  /*bbd0*/  LOP3.LUT R2, R20, R3, RZ, 0xfc, !PT ;  /* 0x0000000314027212 */ /* 0x008fca00078efcff */
[----:B-1----:R-:W1:Y:S01]  /*bbe0*/  LDSM.16.MT88.4 R8, [R2+UR40+0x10400] ;  /* 0x010400280208783b */ /* 0x002e620008004200 */
[----:B------:R-:W-:-:S04]  /*bbf0*/  VIADD R3, R2, UR40 ;  /* 0x0000002802037c36 */ /* 0x000fc80008000000 */
[----:B----4-:R-:W-:Y:S01]  /*bc00*/  IMAD.IADD R3, R16, 0x1, R3 ;  /* 0x0000000110037824 */ /* 0x010fe200078e0203 */
[C-C-:B-1----:R-:W-:Y:S02]  /*bc10*/  PRMT R4, R8.reuse, 0x6420, R9.reuse ;  /* 0x0000642008047816 */ /* 0x142fe40000000009 */
[----:B------:R-:W-:Y:S02]  /*bc20*/  PRMT R5, R8, 0x7531, R9 ;  /* 0x0000753108057816 */ /* 0x000fe40000000009 */
[C-C-:B------:R-:W-:Y:S02]  /*bc30*/  PRMT R6, R10.reuse, 0x6420, R11.reuse ;  /* 0x000064200a067816 */ /* 0x140fe4000000000b */
[----:B------:R-:W-:Y:S02]  /*bc40*/  PRMT R7, R10, 0x7531, R11 ;  /* 0x000075310a077816 */ /* 0x000fe4000000000b */
[----:B------:R-:W1:Y:S01]  /*bc50*/  LDSM.16.MT88.4 R8, [R3+0x10400] ;  /* 0x010400000308783b */ /* 0x000e620000004200 */
[----:B-----5:R-:W-:-:S05]  /*bc60*/  IADD3 R20, R20, UR40, R12 ;  /* 0x0000002814147c10 */ /* 0x020fca000fffe00c */
[----:B------:R-:W-:Y:S01]  /*bc70*/  STSM.16.M88.4 [R20+0x400], R4 ;  /* 0x0004000414007844 */ /* 0x000fe20000000200 */
[C-C-:B-1----:R-:W-:Y:S02]  /*bc80*/  PRMT R12, R8.reuse, 0x6420, R9.reuse ;  /* 0x00006420080c7816 */ /* 0x142fe40000000009 */
[----:B------:R-:W-:Y:S02]  /*bc90*/  PRMT R13, R8, 0x7531, R9 ;  /* 0x00007531080d7816 */ /* 0x000fe40000000009 */
[C-C-:B------:R-:W-:Y:S02]  /*bca0*/  PRMT R14, R10.reuse, 0x6420, R11.reuse ;  /* 0x000064200a0e7816 */ /* 0x140fe4000000000b */
[----:B------:R-:W-:-:S05]  /*bcb0*/  PRMT R15, R10, 0x7531, R11 ;  /* 0x000075310a0f7816 */ /* 0x000fca000000000b */
[----:B------:R-:W-:Y:S04]  /*bcc0*/  STSM.16.M88.4 [R20+0x2400], R12 ;  /* 0x0024000c14007844 */ /* 0x000fe80000000200 */
[----:B------:R-:W1:Y:S02]  /*bcd0*/  LDSM.16.MT88.4 R8, [R2+UR40+0x14400] ;  /* 0x014400280208783b */ /* 0x000e640008004200 */
[C-C-:B-1----:R-:W-:Y:S02]  /*bce0*/  PRMT R4, R8.reuse, 0x6420, R9.reuse ;  /* 0x0000642008047816 */ /* 0x142fe40000000009 */
[----:B------:R-:W-:Y:S02]  /*bcf0*/  PRMT R5, R8, 0x7531, R9 ;  /* 0x0000753108057816 */ /* 0x000fe40000000009 */
[----:B------:R-:W-:-:S02]  /*bd00*/  PRMT R6, R10, 0x6420, R11 ;  /* 0x000064200a067816 */ /* 0x000fc4000000000b */
[----:B------:R-:W-:Y:S02]  /*bd10*/  PRMT R7, R10, 0x7531, R11 ;  /* 0x000075310a077816 */ /* 0x000fe4000000000b */
[----:B------:R-:W1:Y:S01]  /*bd20*/  LDSM.16.MT88.4 R8, [R3+0x14400] ;  /* 0x014400000308783b */ /* 0x000e620000004200 */
[----:B------:R-:W-:-:S03]  /*bd30*/  IMAD.MOV.U32 R15, RZ, RZ, R16 ;  /* 0x000000ffff0f7224 */ /* 0x000fc600078e0010 */
[----:B------:R-:W-:Y:S01]  /*bd40*/  STSM.16.M88.4 [R20+0x4400], R4 ;  /* 0x0044000414007844 */ /* 0x000fe20000000200 */
[C-C-:B-1----:R-:W-:Y:S02]  /*bd50*/  PRMT R16, R8.reuse, 0x6420, R9.reuse ;  /* 0x0000642008107816 */ /* 0x142fe40000000009 */
[----:B------:R-:W-:Y:S02]  /*bd60*/  PRMT R17, R8, 0x7531, R9 ;  /* 0x0000753108117816 */ /* 0x000fe40000000009 */
[C-C-:B------:R-:W-:Y:S02]  /*bd70*/  PRMT R18, R10.reuse, 0x6420, R11.reuse ;  /* 0x000064200a127816 */ /* 0x140fe4000000000b */
[----:B------:R-:W-:-:S05]  /*bd80*/  PRMT R19, R10, 0x7531, R11 ;  /* 0x000075310a137816 */ /* 0x000fca000000000b */
[----:B------:R1:W-:Y:S04]  /*bd90*/  STSM.16.M88.4 [R20+0x6400], R16 ;  /* 0x0064001014007844 */ /* 0x0003e80000000200 */
[----:B------:R-:W3:Y:S04]  /*bda0*/  LDSM.16.MT88.4 R8, [R2+UR40+0x11400] ;  /* 0x011400280208783b */ /* 0x000ee80008004200 */
[----:B-1----:R-:W4:Y:S01]  /*bdb0*/  LDL R18, [R1+0x14] ;  /* 0x0000140001127983 */ /* 0x002f220000100800 */
[C-C-:B---3--:R-:W-:Y:S02]  /*bdc0*/  PRMT R4, R8.reuse, 0x6420, R9.reuse ;  /* 0x0000642008047816 */ /* 0x148fe40000000009 */
[----:B------:R-:W-:-:S02]  /*bdd0*/  PRMT R5, R8, 0x7531, R9 ;  /* 0x0000753108057816 */ /* 0x000fc40000000009 */
[C-C-:B------:R-:W-:Y:S02]  /*bde0*/  PRMT R6, R10.reuse, 0x6420, R11.reuse ;  /* 0x000064200a067816 */ /* 0x140fe4000000000b */
[----:B------:R-:W-:Y:S02]  /*bdf0*/  PRMT R7, R10, 0x7531, R11 ;  /* 0x000075310a077816 */ /* 0x000fe4000000000b */
[----:B------:R-:W1:Y:S01]  /*be00*/  LDSM.16.MT88.4 R8, [R3+0x11400] ;  /* 0x011400000308783b */ /* 0x000e620000004200 */
[----:B------:R-:W-:Y:S01]  /*be10*/  IMAD.MOV.U32 R19, RZ, RZ, R15 ;  /* 0x000000ffff137224 */ /* 0x000fe200078e000f */
[C-C-:B-1----:R-:W-:Y:S02]  /*be20*/  PRMT R12, R8.reuse, 0x6420, R9.reuse ;  /* 0x00006420080c7816 */ /* 0x142fe40000000009 */
[----:B------:R-:W-:Y:S02]  /*be30*/  PRMT R13, R8, 0x7531, R9 ;  /* 0x00007531080d7816 */ /* 0x000fe40000000009 */
[----:B------:R-:W-:-:S02]  /*be40*/  PRMT R14, R10, 0x6420, R11 ;  /* 0x000064200a0e7816 */ /* 0x000fc4000000000b */
[----:B------:R-:W-:Y:S02]  /*be50*/  PRMT R15, R10, 0x7531, R11 ;  /* 0x000075310a0f7816 */ /* 0x000fe4000000000b */
[----:B----4-:R-:W-:-:S05]  /*be60*/  IADD3 R16, R18, 0x400, R20 ;  /* 0x0000040012107810 */ /* 0x010fca0007ffe014 */
[----:B------:R-:W-:Y:S04]  /*be70*/  STSM.16.M88.4 [R16], R4 ;  /* 0x0000000410007844 */ /* 0x000fe80000000200 */
[----:B------:R-:W-:Y:S04]  /*be80*/  STSM.16.M88.4 [R16+0x2000], R12 ;  /* 0x0020000c10007844 */ /* 0x000fe80000000200 */
[----:B------:R-:W1:Y:S02]  /*be90*/  LDSM.16.MT88.4 R8, [R2+UR40+0x15400] ;  /* 0x015400280208783b */ /* 0x000e640008004200 */
[----:B-1----:R-:W-:-:S02]  /*bea0*/  PRMT R4, R8, 0x6420, R9 ;  /* 0x0000642008047816 */ /* 0x002fc40000000009 */
[----:B------:R-:W-:Y:S02]  /*beb0*/  PRMT R5, R8, 0x7531, R9 ;  /* 0x0000753108057816 */ /* 0x000fe40000000009 */
[C-C-:B------:R-:W-:Y:S02]  /*bec0*/  PRMT R6, R10.reuse, 0x6420, R11.reuse ;  /* 0x000064200a067816 */ /* 0x140fe4000000000b */
[----:B------:R-:W-:Y:S02]  /*bed0*/  PRMT R7, R10, 0x7531, R11 ;  /* 0x000075310a077816 */ /* 0x000fe4000000000b */
[----:B------:R-:W1:Y:S01]  /*bee0*/  LDSM.16.MT88.4 R8, [R3+0x15400] ;  /* 0x015400000308783b */ /* 0x000e620000004200 */
[----:B------:R-:W-:Y:S02]  /*bef0*/  IMAD.MOV.U32 R13, RZ, RZ, R16 ;  /* 0x000000ffff0d7224 */ /* 0x000fe400078e0010 */
[----:B------:R-:W-:Y:S02]  /*bf00*/  IMAD.MOV.U32 R14, RZ, RZ, R18 ;  /* 0x000000ffff0e7224 */ /* 0x000fe400078e0012 */
[----:B------:R-:W-:Y:S01]  /*bf10*/  IMAD.MOV.U32 R15, RZ, RZ, R19 ;  /* 0x000000ffff0f7224 */ /* 0x000fe200078e0013 */
[----:B------:R-:W-:Y:S01]  /*bf20*/  STSM.16.M88.4 [R13+0x4000], R4 ;  /* 0x004000040d007844 */ /* 0x000fe20000000200 */
[----:B-1----:R-:W-:-:S02]  /*bf30*/  PRMT R16, R8, 0x6420, R9 ;  /* 0x0000642008107816 */ /* 0x002fc40000000009 */
        /* <DEDUP_REMOVED lines=10> */
[----:B------:R-:W-:Y:S01]  /*bfe0*/  IMAD.MOV.U32 R19, RZ, RZ, R14 ;  /* 0x000000ffff137224 */ /* 0x000fe200078e000e */
[----:B------:R-:W-:-:S05]  /*bff0*/  IADD3 R20, R15, 0x400, R20 ;  /* 0x000004000f147810 */ /* 0x000fca0007ffe014 */
[----:B------:R-:W-:Y:S01]  /*c000*/  STSM.16.M88.4 [R20], R4 ;  /* 0x0000000414007844 */ /* 0x000fe20000000200 */
        /* <DEDUP_REMOVED lines=24> */
[----:B------:R-:W-:-:S05]  /*c190*/  IMAD.IADD R20, R15, 0x1, R20 ;  /* 0x000000010f147824 */ /* 0x000fca00078e0214 */
[----:B------:R1:W-:Y:S02]  /*c1a0*/  STSM.16.M88.4 [R20], R4 ;  /* 0x0000000414007844 */ /* 0x0003e40000000200 */
[C-C-:B-1----:R-:W-:Y:S02]  /*c1b0*/  PRMT R4, R8.reuse, 0x6420, R9.reuse ;  /* 0x0000642008047816 */ /* 0x142fe40000000009 */
[----:B------:R-:W-:Y:S02]  /*c1c0*/  PRMT R5, R8, 0x7531, R9 ;  /* 0x0000753108057816 */ /* 0x000fe40000000009 */
[C-C-:B------:R-:W-:Y:S02]  /*c1d0*/  PRMT R6, R10.reuse, 0x6420, R11.reuse ;  /* 0x000064200a067816 */ /* 0x140fe4000000000b */
[----:B------:R-:W-:-:S05]  /*c1e0*/  PRMT R7, R10, 0x7531, R11 ;  /* 0x000075310a077816 */ /* 0x000fca000000000b */
[----:B------:R-:W-:Y:S04]  /*c1f0*/  STSM.16.M88.4 [R20+0x2000], R4 ;  /* 0x0020000414007844 */ /* 0x000fe80000000200 */
[----:B------:R-:W1:Y:S04]  /*c200*/  LDSM.16.MT88.4 R8, [R2+UR40+0x17400] ;  /* 0x017400280208783b */ /* 0x000e680008004200 */
[----:B------:R-:W3:Y:S01]  /*c210*/  LDSM.16.MT88.4 R4, [R3+0x17400] ;  /* 0x017400000304783b */ /* 0x000ee20000004200 */
[C-C-:B-1----:R-:W-:Y:S02]  /*c220*/  PRMT R12, R8.reuse, 0x6420, R9.reuse ;  /* 0x00006420080c7816 */ /* 0x142fe40000000009 */
[----:B------:R-:W-:-:S02]  /*c230*/  PRMT R13, R8, 0x7531, R9 ;  /* 0x00007531080d7816 */ /* 0x000fc40000000009 */
[C-C-:B------:R-:W-:Y:S02]  /*c240*/  PRMT R14, R10.reuse, 0x6420, R11.reuse ;  /* 0x000064200a0e7816 */ /* 0x140fe4000000000b */
[----:B------:R-:W-:Y:S02]  /*c250*/  PRMT R15, R10, 0x7531, R11 ;  /* 0x000075310a0f7816 */ /* 0x000fe4000000000b */
[C-C-:B---3--:R-:W-:Y:S02]  /*c260*/  PRMT R8, R4.reuse, 0x6420, R5.reuse ;  /* 0x0000642004087816 */ /* 0x148fe40000000005 */
[----:B------:R-:W-:Y:S02]  /*c270*/  PRMT R9, R4, 0x7531, R5 ;  /* 0x0000753104097816 */ /* 0x000fe40000000005 */
[C-C-:B------:R-:W-:Y:S02]  /*c280*/  PRMT R10, R6.reuse, 0x6420, R7.reuse ;  /* 0x00006420060a7816 */ /* 0x140fe40000000007 */
[----:B------:R-:W-:Y:S01]  /*c290*/  PRMT R11, R6, 0x7531, R7 ;  /* 0x00007531060b7816 */ /* 0x000fe20000000007 */
[----:B------:R1:W-:Y:S04]  /*c2a0*/  STSM.16.M88.4 [R20+0x4000], R12 ;  /* 0x0040000c14007844 */ /* 0x0003e80000000200 */
[----:B------:R1:W-:Y:S01]  /*c2b0*/  STSM.16.M88.4 [R20+0x6000], R8 ;  /* 0x0060000814007844 */ /* 0x0003e20000000200 */
[----:B------:R-:W-:Y:S01]  /*c2c0*/  @!PT LDS RZ, [RZ] ;  /* 0x00000000fffff984 */ /* 0x000fe20000000800 */
[----:B------:R-:W-:Y:S01]  /*c2d0*/  @!PT LDS RZ, [RZ] ;  /* 0x00000000fffff984 */ /* 0x000fe20000000800 */
[----:B------:R-:W-:Y:S01]  /*c2e0*/  @!PT LDS RZ, [RZ] ;  /* 0x00000000fffff984 */ /* 0x000fe20000000800 */
[----:B------:R-:W-:Y:S01]  /*c2f0*/  @!PT LDS RZ, [RZ] ;  /* 0x00000000fffff984 */ /* 0x000fe20000000800 */
[----:B------:R3:W-:Y:S06]  /*c300*/  MEMBAR.ALL.CTA ;  /* 0x0000000000007992 */ /* 0x0007ec0000008000 */
[----:B---3--:R-:W3:Y:S01]  /*c310*/  FENCE.VIEW.ASYNC.S ;  /* 0x00000000000073c6 */ /* 0x008ee20000000000 */
[----:B------:R-:W-:Y:S05]  /*c320*/  @!P0 BRA `(.L_x_70) ;  /* 0x0000000000048947 */ /* 0x000fea0003800000 */
[----:B------:R-:W-:Y:S01]  /*c330*/  BPT.TRAP 0x1 ;  /* 0x000000040000795c */ /* 0x000fe20000300000 */
.L_x_70:
[----:B------:R-:W3:Y:S01]  /*c340*/  LDL.LU R3, [R1] ;  /* 0x0000000001037983 */ /* 0x000ee20000300800 */
[C---:B------:R-:W-:Y:S01]  /*c350*/  ISETP.GT.AND P0, PT, R21.reuse, RZ, PT ;  /* 0x000000ff1500720c */ /* 0x040fe20003f04270 */
[----:B------:R-:W-:Y:S02]  /*c360*/  VIADD R21, R21, 0xffffffff ;  /* 0xffffffff15157836 */ /* 0x000fe40000000000 */
[----:B------:R4:W5:Y:S04]  /*c370*/  LDL R6, [R1+0xc] ;  /* 0x00000c0001067983 */ /* 0x0009680000100800 */
[----:B------:R4:W5:Y:S01]  /*c380*/  LDL R7, [R1+0x8] ;  /* 0x0000080001077983 */ /* 0x0009620000100800 */
[----:B---3--:R4:W-:Y:S01]  /*c390*/  SYNCS.ARRIVE.TRANS64.A1T0 RZ, [R3+URZ+0x38850], RZ ;  /* 0x038850ff03ff79a7 */ /* 0x0089e2000810003f */
[----:B------:R-:W-:-:S05]  /*c3a0*/  @!P2 VIADD R2, R3, 0x38880 ;  /* 0x000388800302a836 */ /* 0x000fca0000000000 */
[----:B------:R-:W-:Y:S01]  /*c3b0*/  @!P2 PRMT R2, RZ, 0x654, R2 ;  /* 0x00000654ff02a816 */ /* 0x000fe20000000002 */
[----:B------:R-:W-:Y:S06]  /*c3c0*/  BAR.SYNC.DEFER_BLOCKING 0x2, 0x80 ;  /* 0x0082000000007b1d */ /* 0x000fec0000010000 */
[----:B------:R4:W-:Y:S01]  /*c3d0*/  @!P2 SYNCS.ARRIVE.TRANS64.RED.A1T0 RZ, [R2+URZ], RZ ;  /* 0x000000ff02ffa9a7 */ /* 0x0009e2000810043f */
[----:B------:R-:W-:Y:S05]  /*c3e0*/  @P0 BRA `(.L_x_71) ;  /* 0xffffffec005c0947 */ /* 0x000fea000383ffff */
.L_x_49:
[----:B------:R-:W-:-:S06]  /*c3f0*/  UISETP.NE.AND UP0, UPT, UR43, 0x3, UPT ;  /* 0x000000032b00788c */ /* 0x000fcc000bf05270 */
[----:B------:R-:W-:-:S13]  /*c400*/  PLOP3.LUT P0, PT, PT, PT, UP0, 0x80, 0x0 ;  /* 0x000000000000781c */ /* 0x000fda0003f0f008 */
[----:B------:R-:W-:Y:S05]  /*c410*/  @!P0 BRA `(.L_x_72) ;  /* 0x0000000000048947 */ /* 0x000fea0003800000 */
[----:B------:R-:W-:Y:S01]  /*c420*/  BPT.TRAP 0x1 ;  /* 0x000000040000795c */ /* 0x000fe20000300000 */
.L_x_72:
[----:B------:R-:W3:Y:S04]  /*c430*/  LDL R0, [R1+0xc] ;  /* 0x00000c0001007983 */ /* 0x000ee80000100800 */
[----:B-1--4-:R-:W4:Y:S01]  /*c440*/  LDL R2, [R1+0x8] ;  /* 0x0000080001027983 */ /* 0x012f220000100800 */
[----:B------:R-:W-:Y:S01]  /*c450*/  BSSY B0, `(.L_x_73) ;  /* 0x0000008000007945 */ /* 0x000fe20003800000 */
[----:B---3--:R-:W-:-:S04]  /*c460*/  LOP3.LUT R0, R0, 0x1, RZ, 0x3c, !PT ;  /* 0x0000000100007812 */ /* 0x008fc800078e3cff */
[----:B------:R-:W-:Y:S02]  /*c470*/  SHF.L.U32 R0, R0, 0x1f, RZ ;  /* 0x0000001f00007819 */ /* 0x000fe400000006ff */
[----:B----4-:R-:W-:-:S04]  /*c480*/  LEA R21, R2, UR40, 0x3 ;  /* 0x0000002802157c11 */ /* 0x010fc8000f8e18ff */
[----:B------:R-:W1:Y:S01]  /*c490*/  SYNCS.PHASECHK.TRANS64.TRYWAIT P0, [R21+URZ+0x38870], R0 ;  /* 0x03887000150075a7 */ /* 0x000e62000800017f */
[----:B------:R-:W-:-:S05]  /*c4a0*/  IMAD.U32 R2, RZ, RZ, UR48 ;  /* 0x00000030ff027e24 */ /* 0x000fca000f8e00ff */
[----:B------:R-:W-:Y:S01]  /*c4b0*/  ISETP.NE.AND P1, PT, R2, 0x3, PT ;  /* 0x000000030200780c */ /* 0x000fe20003f25270 */
[----:B-1----:R-:W-:-:S12]  /*c4c0*/  @!P0 BRA `(.L_x_74) ;  /* 0x0000001000948947 */ /* 0x002fd80003800000 */
.L_x_105:
[----:B------:R-:W-:Y:S05]  /*c4d0*/  BSYNC B0 ;  /* 0x0000000000007941 */ /* 0x000fea0003800000 */
.L_x_73:
[----:B------:R-:W-:Y:S05]  /*c4e0*/  @!P1 BRA `(.L_x_75) ;  /* 0x0000000000049947 */ /* 0x000fea0003800000 */
[----:B------:R-:W-:Y:S01]  /*c4f0*/  BPT.TRAP 0x1 ;  /* 0x000000040000795c */ /* 0x000fe20000300000 */
.L_x_75:
[----:B-1----:R-:W3:Y:S02]  /*c500*/  LDL R0, [R1+0xc] ;  /* 0x00000c0001007983 */ /* 0x002ee40000100800 */
[----:B---3--:R-:W-:-:S04]  /*c510*/  SHF.L.U32 R0, R0, 0x1f, RZ ;  /* 0x0000001f00007819 */ /* 0x008fc800000006ff */
[----:B------:R-:W1:Y:S02]  /*c520*/  SYNCS.PHASECHK.TRANS64.TRYWAIT P0, [R21+URZ+0x38860], R0 ;  /* 0x03886000150075a7 */ /* 0x000e64000800017f */
[----:B-1----:R-:W-:Y:S05]  /*c530*/  @!P0 BRA `(.L_x_76) ;  /* 0x00000010008c8947 */ /* 0x002fea0003800000 */
.L_x_106:
[----:B------:R-:W3:Y:S04]  /*c540*/  LDL R3, [R1+0x8] ;  /* 0x0000080001037983 */ /* 0x000ee80000100800 */
[----:B------:R-:W1:Y:S04]  /*c550*/  LDL R2, [R1+0x24] ;  /* 0x0000240001027983 */ /* 0x000e680000100800 */
[----:B------:R-:W4:Y:S04]  /*c560*/  LDL R16, [R1+0x18] ;  /* 0x0000180001107983 */ /* 0x000f280000100800 */
[----:B------:R-:W4:Y:S01]  /*c570*/  LDL R12, [R1+0x20] ;  /* 0x00002000010c7983 */ /* 0x000f220000100800 */
[----:B------:R-:W-:Y:S05]  /*c580*/  WARPSYNC.ALL ;  /* 0x0000000000007948 */ /* 0x000fea0003800000 */
[----:B---3--:R-:W-:-:S05]  /*c590*/  IMAD.SHL.U32 R3, R3, 0x8000, RZ ;  /* 0x0000800003037824 */ /* 0x008fca00078e00ff */
[----:B-1----:R-:W-:-:S05]  /*c5a0*/  LOP3.LUT R0, R3, R2, RZ, 0xfc, !PT ;  /* 0x0000000203007212 */ /* 0x002fca00078efcff */
[----:B--2--5:R-:W1:Y:S01]  /*c5b0*/  LDSM.16.MT88.4 R4, [R0+UR40+0x10400] ;  /* 0x010400280004783b */ /* 0x024e620008004200 */
[----:B------:R-:W-:-:S04]  /*c5c0*/  VIADD R2, R0, UR40 ;  /* 0x0000002800027c36 */ /* 0x000fc80008000000 */
[----:B----4-:R-:W-:Y:S01]  /*c5d0*/  IMAD.IADD R2, R16, 0x1, R2 ;  /* 0x0000000110027824 */ /* 0x010fe200078e0202 */
[C-C-:B-1----:R-:W-:Y:S02]  /*c5e0*/  PRMT R8, R4.reuse, 0x6420, R5.reuse ;  /* 0x0000642004087816 */ /* 0x142fe40000000005 */
[----:B------:R-:W-:Y:S02]  /*c5f0*/  PRMT R9, R4, 0x7531, R5 ;  /* 0x0000753104097816 */ /* 0x000fe40000000005 */
[C-C-:B------:R-:W-:Y:S02]  /*c600*/  PRMT R10, R6.reuse, 0x6420, R7.reuse ;  /* 0x00006420060a7816 */ /* 0x140fe40000000007 */
[----:B------:R-:W-:Y:S02]  /*c610*/  PRMT R11, R6, 0x7531, R7 ;  /* 0x00007531060b7816 */ /* 0x000fe40000000007 */
[----:B------:R-:W1:Y:S01]  /*c620*/  LDSM.16.MT88.4 R4, [R2+0x10400] ;  /* 0x010400000204783b */ /* 0x000e620000004200 */
[----:B------:R-:W-:-:S05]  /*c630*/  IADD3 R3, R3, UR40, R12 ;  /* 0x0000002803037c10 */ /* 0x000fca000fffe00c */
[----:B------:R1:W-:Y:S02]  /*c640*/  STSM.16.M88.4 [R3+0x400], R8 ;  /* 0x0004000803007844 */ /* 0x0003e40000000200 */
        /* <DEDUP_REMOVED lines=10> */
[----:B------:R-:W1:Y:S04]  /*c6f0*/  LDSM.16.MT88.4 R4, [R2+0x14400] ;  /* 0x014400000204783b */ /* 0x000e680000004200 */
[----:B------:R2:W-:Y:S04]  /*c700*/  STSM.16.M88.4 [R3+0x4400], R12 ;  /* 0x0044000c03007844 */ /* 0x0005e80000000200 */
[----:B--2---:R-:W2:Y:S01]  /*c710*/  LDL R15, [R1+0x14] ;  /* 0x00001400010f7983 */ /* 0x004ea20000100800 */
[----:B-1----:R-:W-:-:S02]  /*c720*/  PRMT R8, R4, 0x6420, R5 ;  /* 0x0000642004087816 */ /* 0x002fc40000000005 */
[----:B------:R-:W-:Y:S02]  /*c730*/  PRMT R9, R4, 0x7531, R5 ;  /* 0x0000753104097816 */ /* 0x000fe40000000005 */
[C-C-:B------:R-:W-:Y:S02]  /*c740*/  PRMT R10, R6.reuse, 0x6420, R7.reuse ;  /* 0x00006420060a7816 */ /* 0x140fe40000000007 */
[----:B------:R-:W-:-:S05]  /*c750*/  PRMT R11, R6, 0x7531, R7 ;  /* 0x00007531060b7816 */ /* 0x000fca0000000007 */
[----:B------:R-:W-:Y:S04]  /*c760*/  STSM.16.M88.4 [R3+0x6400], R8 ;  /* 0x0064000803007844 */ /* 0x000fe80000000200 */
[----:B------:R-:W1:Y:S01]  /*c770*/  LDSM.16.MT88.4 R4, [R0+UR40+0x11400] ;  /* 0x011400280004783b */ /* 0x000e620008004200 */
[----:B------:R-:W-:Y:S01]  /*c780*/  IMAD.MOV.U32 R14, RZ, RZ, R16 ;  /* 0x000000ffff0e7224 */ /* 0x000fe200078e0010 */
[C-C-:B-1----:R-:W-:Y:S02]  /*c790*/  PRMT R16, R4.reuse, 0x6420, R5.reuse ;  /* 0x0000642004107816 */ /* 0x142fe40000000005 */
[----:B------:R-:W-:Y:S02]  /*c7a0*/  PRMT R17, R4, 0x7531, R5 ;  /* 0x0000753104117816 */ /* 0x000fe40000000005 */
[----:B------:R-:W-:-:S02]  /*c7b0*/  PRMT R18, R6, 0x6420, R7 ;  /* 0x0000642006127816 */ /* 0x000fc40000000007 */
[----:B------:R-:W-:Y:S02]  /*c7c0*/  PRMT R19, R6, 0x7531, R7 ;  /* 0x0000753106137816 */ /* 0x000fe40000000007 */
[----:B------:R-:W1:Y:S02]  /*c7d0*/  LDSM.16.MT88.4 R4, [R2+0x11400] ;  /* 0x011400000204783b */ /* 0x000e640000004200 */
[C-C-:B-1----:R-:W-:Y:S02]  /*c7e0*/  PRMT R8, R4.reuse, 0x6420, R5.reuse ;  /* 0x0000642004087816 */ /* 0x142fe40000000005 */
[----:B------:R-:W-:Y:S02]  /*c7f0*/  PRMT R9, R4, 0x7531, R5 ;  /* 0x0000753104097816 */ /* 0x000fe40000000005 */
[C-C-:B------:R-:W-:Y:S02]  /*c800*/  PRMT R10, R6.reuse, 0x6420, R7.reuse ;  /* 0x00006420060a7816 */ /* 0x140fe40000000007 */
[----:B------:R-:W-:-:S02]  /*c810*/  PRMT R11, R6, 0x7531, R7 ;  /* 0x00007531060b7816 */ /* 0x000fc40000000007 */
[----:B--2---:R-:W-:-:S05]  /*c820*/  IADD3 R20, R15, 0x400, R3 ;  /* 0x000004000f147810 */ /* 0x004fca0007ffe003 */
[----:B------:R1:W-:Y:S04]  /*c830*/  STSM.16.M88.4 [R20], R16 ;  /* 0x0000001014007844 */ /* 0x0003e80000000200 */
[----:B------:R-:W-:Y:S04]  /*c840*/  STSM.16.M88.4 [R20+0x2000], R8 ;  /* 0x0020000814007844 */ /* 0x000fe80000000200 */
[----:B------:R-:W2:Y:S01]  /*c850*/  LDSM.16.MT88.4 R4, [R0+UR40+0x15400] ;  /* 0x015400280004783b */ /* 0x000ea20008004200 */
[----:B-1----:R-:W-:Y:S02]  /*c860*/  IMAD.MOV.U32 R18, RZ, RZ, R14 ;  /* 0x000000ffff127224 */ /* 0x002fe400078e000e */
[----:B------:R-:W-:Y:S01]  /*c870*/  IMAD.MOV.U32 R19, RZ, RZ, R15 ;  /* 0x000000ffff137224 */ /* 0x000fe200078e000f */
[----:B--2---:R-:W-:-:S02]  /*c880*/  PRMT R12, R4, 0x6420, R5 ;  /* 0x00006420040c7816 */ /* 0x004fc40000000005 */
[----:B------:R-:W-:Y:S02]  /*c890*/  PRMT R13, R4, 0x7531, R5 ;  /* 0x00007531040d7816 */ /* 0x000fe40000000005 */
[C-C-:B------:R-:W-:Y:S02]  /*c8a0*/  PRMT R14, R6.reuse, 0x6420, R7.reuse ;  /* 0x00006420060e7816 */ /* 0x140fe40000000007 */
[----:B------:R-:W-:Y:S02]  /*c8b0*/  PRMT R15, R6, 0x7531, R7 ;  /* 0x00007531060f7816 */ /* 0x000fe40000000007 */
[----:B------:R-:W1:Y:S04]  /*c8c0*/  LDSM.16.MT88.4 R4, [R2+0x15400] ;  /* 0x015400000204783b */ /* 0x000e680000004200 */
[----:B------:R2:W-:Y:S01]  /*c8d0*/  STSM.16.M88.4 [R20+0x4000], R12 ;  /* 0x0040000c14007844 */ /* 0x0005e20000000200 */
[----:B-1----:R-:W-:-:S02]  /*c8e0*/  PRMT R8, R4, 0x6420, R5 ;  /* 0x0000642004087816 */ /* 0x002fc40000000005 */
[----:B------:R-:W-:Y:S02]  /*c8f0*/  PRMT R9, R4, 0x7531, R5 ;  /* 0x0000753104097816 */ /* 0x000fe40000000005 */
[C-C-:B------:R-:W-:Y:S02]  /*c900*/  PRMT R10, R6.reuse, 0x6420, R7.reuse ;  /* 0x00006420060a7816 */ /* 0x140fe40000000007 */
[----:B------:R-:W-:-:S05]  /*c910*/  PRMT R11, R6, 0x7531, R7 ;  /* 0x00007531060b7816 */ /* 0x000fca0000000007 */
[----:B------:R-:W-:Y:S04]  /*c920*/  STSM.16.M88.4 [R20+0x6000], R8 ;  /* 0x0060000814007844 */ /* 0x000fe80000000200 */
[----:B------:R-:W1:Y:S01]  /*c930*/  LDSM.16.MT88.4 R4, [R0+UR40+0x12400] ;  /* 0x012400280004783b */ /* 0x000e620008004200 */
[----:B--2---:R-:W-:Y:S02]  /*c940*/  IMAD.MOV.U32 R14, RZ, RZ, R18 ;  /* 0x000000ffff0e7224 */ /* 0x004fe400078e0012 */
[----:B------:R-:W-:Y:S01]  /*c950*/  IMAD.MOV.U32 R15, RZ, RZ, R19 ;  /* 0x000000ffff0f7224 */ /* 0x000fe200078e0013 */
[C-C-:B-1----:R-:W-:Y:S02]  /*c960*/  PRMT R16, R4.reuse, 0x6420, R5.reuse ;  /* 0x0000642004107816 */ /* 0x142fe40000000005 */
[----:B------:R-:W-:-:S02]  /*c970*/  PRMT R17, R4, 0x7531, R5 ;  /* 0x0000753104117816 */ /* 0x000fc40000000005 */
[C-C-:B------:R-:W-:Y:S02]  /*c980*/  PRMT R18, R6.reuse, 0x6420, R7.reuse ;  /* 0x0000642006127816 */ /* 0x140fe40000000007 */
[----:B------:R-:W-:Y:S02]  /*c990*/  PRMT R19, R6, 0x7531, R7 ;  /* 0x0000753106137816 */ /* 0x000fe40000000007 */
[----:B------:R-:W1:Y:S01]  /*c9a0*/  LDSM.16.MT88.4 R4, [R2+0x12400] ;  /* 0x012400000204783b */ /* 0x000e620000004200 */
[----:B------:R-:W-:-:S05]  /*c9b0*/  IADD3 R3, R14, 0x400, R3 ;  /* 0x000004000e037810 */ /* 0x000fca0007ffe003 */
[----:B------:R2:W-:Y:S01]  /*c9c0*/  STSM.16.M88.4 [R3], R16 ;  /* 0x0000001003007844 */ /* 0x0005e20000000200 */
[C-C-:B-1----:R-:W-:Y:S02]  /*c9d0*/  PRMT R8, R4.reuse, 0x6420, R5.reuse ;  /* 0x0000642004087816 */ /* 0x142fe40000000005 */
[----:B------:R-:W-:Y:S02]  /*c9e0*/  PRMT R9, R4, 0x7531, R5 ;  /* 0x0000753104097816 */ /* 0x000fe40000000005 */
[C-C-:B------:R-:W-:Y:S02]  /*c9f0*/  PRMT R10, R6.reuse, 0x6420, R7.reuse ;  /* 0x00006420060a7816 */ /* 0x140fe40000000007 */
[----:B------:R-:W-:-:S05]  /*ca00*/  PRMT R11, R6, 0x7531, R7 ;  /* 0x00007531060b7816 */ /* 0x000fca0000000007 */
[----:B------:R-:W-:Y:S04]  /*ca10*/  STSM.16.M88.4 [R3+0x2000], R8 ;  /* 0x0020000803007844 */ /* 0x000fe80000000200 */
[----:B------:R-:W1:Y:S01]  /*ca20*/  LDSM.16.MT88.4 R4, [R0+UR40+0x16400] ;  /* 0x016400280004783b */ /* 0x000e620008004200 */
[----:B--2---:R-:W-:Y:S01]  /*ca30*/  IMAD.MOV.U32 R19, RZ, RZ, R15 ;  /* 0x000000ffff137224 */ /* 0x004fe200078e000f */
[C-C-:B-1----:R-:W-:Y:S02]  /*ca40*/  PRMT R12, R4.reuse, 0x6420, R5.reuse ;  /* 0x00006420040c7816 */ /* 0x142fe40000000005 */
[----:B------:R-:W-:Y:S02]  /*ca50*/  PRMT R13, R4, 0x7531, R5 ;  /* 0x00007531040d7816 */ /* 0x000fe40000000005 */
[----:B------:R-:W-:-:S02]  /*ca60*/  PRMT R14, R6, 0x6420, R7 ;  /* 0x00006420060e7816 */ /* 0x000fc40000000007 */
[----:B------:R-:W-:Y:S02]  /*ca70*/  PRMT R15, R6, 0x7531, R7 ;  /* 0x00007531060f7816 */ /* 0x000fe40000000007 */
[----:B------:R-:W1:Y:S04]  /*ca80*/  LDSM.16.MT88.4 R4, [R2+0x16400] ;  /* 0x016400000204783b */ /* 0x000e680000004200 */
[----:B------:R2:W-:Y:S01]  /*ca90*/  STSM.16.M88.4 [R3+0x4000], R12 ;  /* 0x0040000c03007844 */ /* 0x0005e20000000200 */
[C-C-:B-1----:R-:W-:Y:S02]  /*caa0*/  PRMT R8, R4.reuse, 0x6420, R5.reuse ;  /* 0x0000642004087816 */ /* 0x142fe40000000005 */
[----:B------:R-:W-:Y:S02]  /*cab0*/  PRMT R9, R4, 0x7531, R5 ;  /* 0x0000753104097816 */ /* 0x000fe40000000005 */
[----:B------:R-:W-:-:S02]  /*cac0*/  PRMT R10, R6, 0x6420, R7 ;  /* 0x00006420060a7816 */ /* 0x000fc40000000007 */
        /* <DEDUP_REMOVED lines=8> */
[----:B------:R-:W1:Y:S01]  /*cb50*/  LDSM.16.MT88.4 R4, [R2+0x13400] ;  /* 0x013400000204783b */ /* 0x000e620000004200 */
[----:B------:R-:W-:-:S05]  /*cb60*/  IMAD.IADD R3, R15, 0x1, R3 ;  /* 0x000000010f037824 */ /* 0x000fca00078e0203 */
        /* <DEDUP_REMOVED lines=17> */
[----:B------:R2:W-:Y:S01]  /*cc80*/  STSM.16.M88.4 [R3+0x6000], R8 ;  /* 0x0060000803007844 */ /* 0x0005e20000000200 */
[----:B------:R-:W-:Y:S01]  /*cc90*/  @!PT LDS RZ, [RZ] ;  /* 0x00000000fffff984 */ /* 0x000fe20000000800 */
[----:B------:R-:W-:Y:S01]  /*cca0*/  @!PT LDS RZ, [RZ] ;  /* 0x00000000fffff984 */ /* 0x000fe20000000800 */
[----:B------:R-:W-:Y:S01]  /*ccb0*/  @!PT LDS RZ, [RZ] ;  /* 0x00000000fffff984 */ /* 0x000fe20000000800 */
[----:B------:R-:W-:Y:S01]  /*ccc0*/  @!PT LDS RZ, [RZ] ;  /* 0x00000000fffff984 */ /* 0x000fe20000000800 */
[----:B------:R1:W-:Y:S06]  /*ccd0*/  MEMBAR.ALL.CTA ;  /* 0x0000000000007992 */ /* 0x0003ec0000008000 */
[----:B-1----:R-:W1:Y:S01]  /*cce0*/  FENCE.VIEW.ASYNC.S ;  /* 0x00000000000073c6 */ /* 0x002e620000000000 */
[----:B------:R-:W-:Y:S05]  /*ccf0*/  @!P1 BRA `(.L_x_77) ;  /* 0x0000000000049947 */ /* 0x000fea0003800000 */
[----:B------:R-:W-:Y:S01]  /*cd00*/  BPT.TRAP 0x1 ;  /* 0x000000040000795c */ /* 0x000fe20000300000 */
.L_x_77:
[----:B------:R-:W3:Y:S01]  /*cd10*/  LDL.LU R4, [R1+0x8] ;  /* 0x0000080001047983 */ /* 0x000ee20000300800 */
[----:B-1----:R-:W-:Y:S03]  /*cd20*/  SYNCS.ARRIVE.TRANS64.A1T0 RZ, [R21+URZ+0x38850], RZ ;  /* 0x038850ff15ff79a7 */ /* 0x002fe6000810003f */
[----:B--2---:R-:W2:Y:S01]  /*cd30*/  LDL.LU R3, [R1+0xc] ;  /* 0x00000c0001037983 */ /* 0x004ea20000300800 */
[----:B------:R-:W-:Y:S01]  /*cd40*/  @!P2 VIADD R0, R21, 0x38880 ;  /* 0x000388801500a836 */ /* 0x000fe20000000000 */
[----:B------:R-:W-:Y:S02]  /*cd50*/  UIADD3 UR49, UR44, UR49, URZ ;  /* 0x000000312c317290 */ /* 0x000fe4000fffe03f */
[----:B------:R-:W-:Y:S01]  /*cd60*/  UIADD3 UR47, UR47, 0x1, URZ ;  /* 0x000000012f2f7890 */ /* 0x000fe2000fffe03f */
[----:B------:R-:W1:Y:S01]  /*cd70*/  LDC R2, c[0x0][0xda4] ;  /* 0x00036900ff027b82 */ /* 0x000e620000000800 */
[----:B------:R-:W-:-:S07]  /*cd80*/  @!P2 PRMT R0, RZ, 0x654, R0 ;  /* 0x00000654ff00a816 */ /* 0x000fce0000000000 */
[----:B------:R-:W-:Y:S01]  /*cd90*/  BAR.SYNC.DEFER_BLOCKING 0x2, 0x80 ;  /* 0x0082000000007b1d */ /* 0x000fe20000010000 */
[----:B-1----:R-:W-:-:S05]  /*cda0*/  ISETP.LE.AND P1, PT, R2, UR49, PT ;  /* 0x0000003102007c0c */ /* 0x002fca000bf23270 */
[----:B------:R3:W-:Y:S02]  /*cdb0*/  @!P2 SYNCS.ARRIVE.TRANS64.RED.A1T0 RZ, [R0+URZ], RZ ;  /* 0x000000ff00ffa9a7 */ /* 0x0007e4000810043f */
[----:B---3--:R-:W-:-:S05]  /*cdc0*/  VIADD R0, R4, 0x1 ;  /* 0x0000000104007836 */ /* 0x008fca0000000000 */
[----:B------:R-:W-:-:S04]  /*cdd0*/  ISETP.NE.AND P0, PT, R0, 0x2, PT ;  /* 0x000000020000780c */ /* 0x000fc80003f05270 */
[----:B------:R-:W-:Y:S02]  /*cde0*/  SEL R2, RZ, 0x1, P0 ;  /* 0x00000001ff027807 */ /* 0x000fe40000000000 */
[----:B------:R-:W-:Y:S02]  /*cdf0*/  SEL R0, R0, RZ, P0 ;  /* 0x000000ff00007207 */ /* 0x000fe40000000000 */
[----:B--2---:R-:W-:-:S03]  /*ce00*/  LOP3.LUT R3, R3, R2, RZ, 0x3c, !PT ;  /* 0x0000000203037212 */ /* 0x004fc600078e3cff */
[----:B------:R2:W-:Y:S04]  /*ce10*/  STL [R1+0x8], R0 ;  /* 0x0000080001007387 */ /* 0x0005e80000100800 */
[----:B------:R2:W-:Y:S01]  /*ce20*/  STL [R1+0xc], R3 ;  /* 0x00000c0301007387 */ /* 0x0005e20000100800 */
[----:B------:R-:W-:Y:S05]  /*ce30*/  @!P1 BRA `(.L_x_78) ;  /* 0xffffffd0005c9947 */ /* 0x000fea000383ffff */
[----:B------:R-:W-:-:S12]  /*ce40*/  ULOP3.LUT UR47, UR47, 0x1, URZ, 0xc, !UPT ;  /* 0x000000012f2f7892 */ /* 0x000fd8000f8e0c3f */
.L_x_34:
[----:B--2---:R-:W1:Y:S01]  /*ce50*/  S2R R3, SR_CgaCtaId ;  /* 0x0000000000037919 */ /* 0x004e620000008800 */
[----:B------:R-:W-:-:S04]  /*ce60*/  MOV R0, 0x400 ;  /* 0x0000040000007802 */ /* 0x000fc80000000f00 */
[----:B-1----:R-:W-:Y:S01]  /*ce70*/  LEA R9, R3, R0, 0x18 ;  /* 0x0000000003097211 */ /* 0x002fe200078ec0ff */
[----:B------:R-:W-:-:S05]  /*ce80*/  IMAD.U32 R0, RZ, RZ, UR47 ;  /* 0x0000002fff007e24 */ /* 0x000fca000f8e00ff */
[----:B------:R-:W-:-:S04]  /*ce90*/  SHF.L.U32 R0, R0, 0x1f, RZ ;  /* 0x0000001f00007819 */ /* 0x000fc800000006ff */
[----:B------:R-:W1:Y:S02]  /*cea0*/  SYNCS.PHASECHK.TRANS64.TRYWAIT P0, [R9+URZ+0x38820], R0 ;  /* 0x03882000090075a7 */ /* 0x000e64000800017f */
[----:B-1----:R-:W-:Y:S05]  /*ceb0*/  @!P0 BRA `(.L_x_79) ;  /* 0x0000000800408947 */ /* 0x002fea0003800000 */
.L_x_107:
[----:B------:R-:W2:Y:S02]  /*cec0*/  S2R R2, SR_TID.X ;  /* 0x0000000000027919 */ /* 0x000ea40000002100 */
[----:B--2---:R-:W-:-:S04]  /*ced0*/  SHF.R.U32.HI R2, RZ, 0x5, R2 ;  /* 0x00000005ff027819 */ /* 0x004fc80000011602 */
[----:B------:R-:W-:-:S05]  /*cee0*/  LOP3.LUT R2, R2, 0x3, RZ, 0xc0, !PT ;  /* 0x0000000302027812 */ /* 0x000fca00078ec0ff */
[----:B-1----:R-:W1:Y:S02]  /*cef0*/  SHFL.IDX PT, R0, R2, RZ, 0x1f ;  /* 0x00001fff02007589 */ /* 0x002e6400000e0000 */
[----:B-1----:R-:W-:-:S13]  /*cf00*/  ISETP.NE.AND P0, PT, R0, RZ, PT ;  /* 0x000000ff0000720c */ /* 0x002fda0003f05270 */
[----:B------:R-:W-:Y:S05]  /*cf10*/  @P0 EXIT ;  /* 0x000000000000094d */ /* 0x000fea0003800000 */
[----:B------:R-:W-:Y:S01]  /*cf20*/  ELECT P0, URZ, PT ;  /* 0x00000000003f782f */ /* 0x000fe20003800000 */
[----:B------:R-:W-:-:S12]  /*cf30*/  BSSY B0, `(.L_x_80) ;  /* 0x000002a000007945 */ /* 0x000fd80003800000 */
[----:B------:R-:W-:Y:S05]  /*cf40*/  @!P0 BRA `(.L_x_81) ;  /* 0x0000000000a08947 */ /* 0x000fea0003800000 */
[----:B------:R-:W-:-:S06]  /*cf50*/  ULOP3.LUT UR4, UR46, 0x2, URZ, 0xfc, !UPT ;  /* 0x000000022e047892 */ /* 0x000fcc000f8efc3f */
[----:B------:R-:W-:-:S05]  /*cf60*/  IMAD.U32 R0, RZ, RZ, UR4 ;  /* 0x00000004ff007e24 */ /* 0x000fca000f8e00ff */
[----:B------:R-:W-:-:S13]  /*cf70*/  ISETP.NE.AND P0, PT, R0, 0x3, PT ;  /* 0x000000030000780c */ /* 0x000fda0003f05270 */
[----:B------:R-:W-:Y:S05]  /*cf80*/  @!P0 BRA `(.L_x_82) ;  /* 0x0000000000048947 */ /* 0x000fea0003800000 */
[----:B------:R-:W-:Y:S01]  /*cf90*/  BPT.TRAP 0x1 ;  /* 0x000000040000795c */ /* 0x000fe20000300000 */
.L_x_82:
[----:B------:R-:W2:Y:S04]  /*cfa0*/  LDL R2, [R1+0x8] ;  /* 0x0000080001027983 */ /* 0x000ea80000100800 */
[----:B------:R-:W3:Y:S01]  /*cfb0*/  LDL.LU R6, [R1+0xc] ;  /* 0x00000c0001067983 */ /* 0x000ee20000300800 */
[----:B------:R-:W-:-:S04]  /*cfc0*/  VIADD R0, R9, 0x38840 ;  /* 0x0003884009007836 */ /* 0x000fc80000000000 */
[C---:B--2---:R-:W-:Y:S02]  /*cfd0*/  IMAD R5, R2.reuse, 0x8, R0 ;  /* 0x0000000802057824 */ /* 0x044fe400078e0200 */
[----:B------:R-:W-:Y:S01]  /*cfe0*/  VIADD R2, R2, 0x1 ;  /* 0x0000000102027836 */ /* 0x000fe20000000000 */
[----:B---3--:R-:W-:-:S04]  /*cff0*/  SHF.L.U32 R4, R6, 0x1f, RZ ;  /* 0x0000001f06047819 */ /* 0x008fc800000006ff */
[----:B------:R-:W-:Y:S01]  /*d000*/  ISETP.NE.AND P2, PT, R2, 0x2, PT ;  /* 0x000000020200780c */ /* 0x000fe20003f45270 */
[----:B------:R-:W1:Y:S03]  /*d010*/  SYNCS.PHASECHK.TRANS64.TRYWAIT P1, [R5+URZ], R4 ;  /* 0x00000004050075a7 */ /* 0x000e66000802017f */
[----:B------:R-:W-:-:S04]  /*d020*/  SEL R3, RZ, 0x1, P2 ;  /* 0x00000001ff037807 */ /* 0x000fc80001000000 */
[----:B------:R-:W-:Y:S02]  /*d030*/  LOP3.LUT R6, R6, R3, RZ, 0x3c, !PT ;  /* 0x0000000306067212 */ /* 0x000fe400078e3cff */
[----:B------:R-:W-:-:S05]  /*d040*/  SEL R3, R2, RZ, P2 ;  /* 0x000000ff02037207 */ /* 0x000fca0001000000 */
[----:B------:R-:W-:Y:S01]  /*d050*/  IMAD R7, R3, 0x8, R0 ;  /* 0x0000000803077824 */ /* 0x000fe200078e0200 */
[----:B------:R-:W-:Y:S01]  /*d060*/  SHF.L.U32 R0, R6, 0x1f, RZ ;  /* 0x0000001f06007819 */ /* 0x000fe200000006ff */
[----:B-1----:R-:W-:Y:S06]  /*d070*/  @!P1 BRA `(.L_x_83) ;  /* 0x0000000400e49947 */ /* 0x002fec0003800000 */
.L_x_108:
[----:B------:R-:W2:Y:S02]  /*d080*/  SYNCS.PHASECHK.TRANS64.TRYWAIT P1, [R7+URZ], R0 ;  /* 0x00000000070075a7 */ /* 0x000ea4000802017f */
[----:B--2---:R-:W-:Y:S05]  /*d090*/  @!P1 BRA `(.L_x_84) ;  /* 0x0000000400f09947 */ /* 0x004fea0003800000 */
.L_x_109:
[----:B------:R-:W-:Y:S05]  /*d0a0*/  @!P0 BRA `(.L_x_85) ;  /* 0x0000000000048947 */ /* 0x000fea0003800000 */
[----:B------:R-:W-:Y:S01]  /*d0b0*/  BPT.TRAP 0x1 ;  /* 0x000000040000795c */ /* 0x000fe20000300000 */
.L_x_85:
[----:B------:R-:W1:Y:S02]  /*d0c0*/  LDL.LU R2, [R1+0x8] ;  /* 0x0000080001027983 */ /* 0x000e640000300800 */
[----:B-1----:R-:W-:-:S04]  /*d0d0*/  IMAD R5, R2, 0x8, R9 ;  /* 0x0000000802057824 */ /* 0x002fc800078e0209 */
[----:B------:R-:W1:Y:S02]  /*d0e0*/  SYNCS.PHASECHK.TRANS64.TRYWAIT P1, [R5+URZ+0x38860], R4 ;  /* 0x03886004050075a7 */ /* 0x000e64000802017f */
[----:B-1----:R-:W-:Y:S05]  /*d0f0*/  @!P1 BRA `(.L_x_86) ;  /* 0x0000000400ec9947 */ /* 0x002fea0003800000 */
.L_x_110:
[----:B------:R-:W-:Y:S05]  /*d100*/  @!P0 BRA `(.L_x_87) ;  /* 0x0000000000048947 */ /* 0x000fea0003800000 */
[----:B------:R-:W-:Y:S01]  /*d110*/  BPT.TRAP 0x1 ;  /* 0x000000040000795c */ /* 0x000fe20000300000 */
.L_x_87:
[----:B------:R-:W-:-:S04]  /*d120*/  IMAD R3, R3, 0x8, R9 ;  /* 0x0000000803037824 */ /* 0x000fc800078e0209 */
[----:B------:R-:W3:Y:S02]  /*d130*/  SYNCS.PHASECHK.TRANS64.TRYWAIT P1, [R3+URZ+0x38860], R0 ;  /* 0x03886000030075a7 */ /* 0x000ee4000802017f */
[----:B---3--:R-:W-:Y:S05]  /*d140*/  @!P1 BRA `(.L_x_88) ;  /* 0x0000000400ec9947 */ /* 0x008fea0003800000 */
.L_x_111:
[----:B------:R-:W-:Y:S05]  /*d150*/  @!P0 BRA `(.L_x_89) ;  /* 0x0000000000048947 */ /* 0x000fea0003800000 */
[----:B------:R-:W-:Y:S01]  /*d160*/  BPT.TRAP 0x1 ;  /* 0x000000040000795c */ /* 0x000fe20000300000 */
.L_x_89:
[----:B------:R-:W4:Y:S02]  /*d170*/  SYNCS.PHASECHK.TRANS64.TRYWAIT P0, [R5+URZ+0x38880], R4 ;  /* 0x03888004050075a7 */ /* 0x000f24000800017f */
[----:B----4-:R-:W-:Y:S05]  /*d180*/  @!P0 BRA `(.L_x_90) ;  /* 0x0000000400f08947 */ /* 0x010fea0003800000 */
.L_x_91:
[----:B------:R1:W1:Y:S02]  /*d190*/  SYNCS.PHASECHK.TRANS64.TRYWAIT P0, [R3+URZ+0x38880], R0 ;  /* 0x03888000030075a7 */ /* 0x000264000800017f */
[----:B-1----:R-:W-:Y:S05]  /*d1a0*/  @!P0 NANOSLEEP.SYNCS 0x989680 ;  /* 0x009896800000895d */ /* 0x002fea0003900000 */
[----:B------:R-:W1:Y:S02]  /*d1b0*/  @!P0 SYNCS.PHASECHK.TRANS64 P0, [R3+URZ+0x38880], R0 ;  /* 0x03888000030085a7 */ /* 0x000e64000800007f */
[----:B-1----:R-:W-:Y:S05]  /*d1c0*/  @!P0 BRA `(.L_x_91) ;  /* 0xfffffffc00f08947 */ /* 0x002fea000383ffff */
.L_x_81:
[----:B------:R-:W-:Y:S05]  /*d1d0*/  BSYNC B0 ;  /* 0x0000000000007941 */ /* 0x000fea0003800000 */
.L_x_80:
[----:B------:R-:W-:Y:S05]  /*d1e0*/  EXIT ;  /* 0x000000000000794d */ /* 0x000fea0003800000 */
.L_x_10:
[----:B-1----:R-:W-:-:S04]  /*d1f0*/  IMAD.U32 R3, RZ, RZ, UR38 ;  /* 0x00000026ff037e24 */ /* 0x002fc8000f8e00ff */
[----:B------:R1:W2:Y:S03]  /*d200*/  SYNCS.PHASECHK.TRANS64.TRYWAIT P1, [R3+URZ+0x38800], R8 ;  /* 0x03880008030075a7 */ /* 0x0002a6000802017f */
[----:B--2---:R-:W-:Y:S05]  /*d210*/  @!P1 NANOSLEEP.SYNCS 0x989680 ;  /* 0x009896800000995d */ /* 0x004fea0003900000 */
[----:B------:R-:W2:Y:S02]  /*d220*/  @!P1 SYNCS.PHASECHK.TRANS64 P1, [R3+URZ+0x38800], R8 ;  /* 0x03880008030095a7 */ /* 0x000ea4000802007f */
[----:B--2---:R-:W-:Y:S05]  /*d230*/  @!P1 BRA `(.L_x_10) ;  /* 0xfffffffc00ec9947 */ /* 0x004fea000383ffff */
[----:B------:R-:W-:Y:S05]  /*d240*/  BRA `(.L_x_92) ;  /* 0xffffff4000987947 */ /* 0x000fea000383ffff */
.L_x_14:
[----:B--2---:R2:W3:Y:S02]  /*d250*/  SYNCS.PHASECHK.TRANS64.TRYWAIT P1, [R3+URZ+0x38830], R4 ;  /* 0x03883004030075a7 */ /* 0x0044e4000802017f */
[----:B---3--:R-:W-:Y:S05]  /*d260*/  @!P1 NANOSLEEP.SYNCS 0x989680 ;  /* 0x009896800000995d */ /* 0x008fea0003900000 */
[----:B------:R-:W3:Y:S02]  /*d270*/  @!P1 SYNCS.PHASECHK.TRANS64 P1, [R3+URZ+0x38830], R4 ;  /* 0x03883004030095a7 */ /* 0x000ee4000802007f */
[----:B---3--:R-:W-:Y:S05]  /*d280*/  @!P1 BRA `(.L_x_14) ;  /* 0xfffffffc00f09947 */ /* 0x008fea000383ffff */
[----:B------:R-:W-:Y:S05]  /*d290*/  BRA `(.L_x_13) ;  /* 0xffffff4000c07947 */ /* 0x000fea000383ffff */
.L_x_19:
[----:B--2---:R-:W-:-:S04]  /*d2a0*/  IMAD.U32 R8, RZ, RZ, UR6 ;  /* 0x00000006ff087e24 */ /* 0x004fc8000f8e00ff */
[----:B------:R2:W3:Y:S03]  /*d2b0*/  SYNCS.PHASECHK.TRANS64.TRYWAIT P1, [R8+URZ+0x38830], R7 ;  /* 0x03883007080075a7 */ /* 0x0004e6000802017f */
[----:B---3--:R-:W-:Y:S05]  /*d2c0*/  @!P1 NANOSLEEP.SYNCS 0x989680 ;  /* 0x009896800000995d */ /* 0x008fea0003900000 */
[----:B------:R-:W3:Y:S02]  /*d2d0*/  @!P1 SYNCS.PHASECHK.TRANS64 P1, [R8+URZ+0x38830], R7 ;  /* 0x03883007080095a7 */ /* 0x000ee4000802007f */
[----:B---3--:R-:W-:Y:S05]  /*d2e0*/  @!P1 BRA `(.L_x_19) ;  /* 0xfffffffc00ec9947 */ /* 0x008fea000383ffff */
[----:B------:R-:W-:Y:S05]  /*d2f0*/  BRA `(.L_x_16) ;  /* 0xffffff74005c7947 */ /* 0x000fea000383ffff */
.L_x_23:
[----:B--2---:R-:W-:-:S04]  /*d300*/  IMAD.U32 R8, RZ, RZ, UR6 ;  /* 0x00000006ff087e24 */ /* 0x004fc8000f8e00ff */
[----:B------:R2:W3:Y:S03]  /*d310*/  SYNCS.PHASECHK.TRANS64.TRYWAIT P1, [R8+URZ+0x38850], R7 ;  /* 0x03885007080075a7 */ /* 0x0004e6000802017f */
[----:B---3--:R-:W-:Y:S05]  /*d320*/  @!P1 NANOSLEEP.SYNCS 0x989680 ;  /* 0x009896800000995d */ /* 0x008fea0003900000 */
[----:B------:R-:W3:Y:S02]  /*d330*/  @!P1 SYNCS.PHASECHK.TRANS64 P1, [R8+URZ+0x38850], R7 ;  /* 0x03885007080095a7 */ /* 0x000ee4000802007f */
[----:B---3--:R-:W-:Y:S05]  /*d340*/  @!P1 BRA `(.L_x_23) ;  /* 0xfffffffc00ec9947 */ /* 0x008fea000383ffff */
[----:B------:R-:W-:Y:S05]  /*d350*/  BRA `(.L_x_20) ;  /* 0xffffff7800287947 */ /* 0x000fea000383ffff */
.L_x_29:
[----:B--2---:R-:W-:-:S04]  /*d360*/  IMAD.U32 R3, RZ, RZ, UR8 ;  /* 0x00000008ff037e24 */ /* 0x004fc8000f8e00ff */
[----:B------:R2:W3:Y:S03]  /*d370*/  SYNCS.PHASECHK.TRANS64.TRYWAIT P1, [R3+URZ+0x38850], R0 ;  /* 0x03885000030075a7 */ /* 0x0004e6000802017f */
[----:B---3--:R-:W-:Y:S05]  /*d380*/  @!P1 NANOSLEEP.SYNCS 0x989680 ;  /* 0x009896800000995d */ /* 0x008fea0003900000 */
[----:B------:R-:W3:Y:S02]  /*d390*/  @!P1 SYNCS.PHASECHK.TRANS64 P1, [R3+URZ+0x38850], R0 ;  /* 0x03885000030095a7 */ /* 0x000ee4000802007f */
[----:B---3--:R-:W-:Y:S05]  /*d3a0*/  @!P1 BRA `(.L_x_29) ;  /* 0xfffffffc00ec9947 */ /* 0x008fea000383ffff */
[----:B------:R-:W-:Y:S05]  /*d3b0*/  BRA `(.L_x_28) ;  /* 0xffffff9c00d07947 */ /* 0x000fea000383ffff */
.L_x_39:
[----:B------:R-:W-:Y:S02]  /*d3c0*/  IMAD.MOV.U32 R13, RZ, RZ, R6 ;  /* 0x000000ffff0d7224 */ /* 0x000fe400078e0006 */
[----:B------:R-:W-:Y:S02]  /*d3d0*/  IMAD.MOV.U32 R12, RZ, RZ, RZ ;  /* 0x000000ffff0c7224 */ /* 0x000fe400078e00ff */
[----:B------:R-:W-:Y:S02]  /*d3e0*/  IMAD.MOV.U32 R11, RZ, RZ, 0x1f ;  /* 0x0000001fff0b7424 */ /* 0x000fe400078e00ff */
[----:B------:R-:W-:-:S07]  /*d3f0*/  IMAD.MOV.U32 R15, RZ, RZ, -0x1 ;  /* 0xffffffffff0f7424 */ /* 0x000fce00078e00ff */
[----:B-1----:R-:W-:Y:S05]  /*d400*/  WARPSYNC.COLLECTIVE R15, `(.L_x_93) ;  /* 0x000000000f087348 */ /* 0x002fea0003c00000 */
[----:B------:R2:W3:Y:S02]  /*d410*/  SHFL.IDX P6, R14, R13, R12, R11 ;  /* 0x0000000c0d0e7389 */ /* 0x0004e400000c000b */
[----:B-123--:R-:W-:Y:S01]  /*d420*/  ENDCOLLECTIVE ;  /* 0x000000000000791b */ /* 0x00efe20003800000 */
.L_x_93:
[----:B------:R-:W-:Y:S05]  /*d430*/  BRA `(.L_x_94) ;  /* 0xffffffd4003c7947 */ /* 0x000fea000383ffff */
.L_x_41:
[----:B------:R-:W-:Y:S01]  /*d440*/  BSSY B0, `(.L_x_95) ;  /* 0x0000006000007945 */ /* 0x000fe20003800000 */
[----:B------:R-:W-:-:S07]  /*d450*/  IMAD.MOV.U32 R15, RZ, RZ, -0x1 ;  /* 0xffffffffff0f7424 */ /* 0x000fce00078e00ff */
[----:B------:R-:W-:Y:S05]  /*d460*/  WARPSYNC.COLLECTIVE R15, `(.L_x_96) ;  /* 0x000000000f0c7348 */ /* 0x000fea0003c00000 */
[----:B------:R-:W-:Y:S02]  /*d470*/  ELECT P6, UR62, PT ;  /* 0x00000000003e782f */ /* 0x000fe400038c0000 */
[----:B------:R-:W-:Y:S01]  /*d480*/  MOV R14, UR62 ;  /* 0x0000003e000e7c02 */ /* 0x000fe20008000f00 */
[----:B------:R-:W-:Y:S10]  /*d490*/  ENDCOLLECTIVE ;  /* 0x000000000000791b */ /* 0x000ff40003800000 */
.L_x_96:
[----:B------:R-:W-:Y:S05]  /*d4a0*/  BSYNC B0 ;  /* 0x0000000000007941 */ /* 0x000fea0003800000 */
.L_x_95:
[----:B------:R-:W-:Y:S05]  /*d4b0*/  BRA `(.L_x_97) ;  /* 0xffffffd4003c7947 */ /* 0x000fea000383ffff */
.L_x_44:
[----:B-1----:R1:W2:Y:S02]  /*d4c0*/  SYNCS.PHASECHK.TRANS64.TRYWAIT P3, [R5+URZ+0x38880], R2 ;  /* 0x03888002050075a7 */ /* 0x0022a4000806017f */
[----:B--2---:R-:W-:Y:S05]  /*d4d0*/  @!P3 NANOSLEEP.SYNCS 0x989680 ;  /* 0x009896800000b95d */ /* 0x004fea0003900000 */
[----:B------:R-:W2:Y:S02]  /*d4e0*/  @!P3 SYNCS.PHASECHK.TRANS64 P3, [R5+URZ+0x38880], R2 ;  /* 0x038880020500b5a7 */ /* 0x000ea4000806007f */
[----:B--2---:R-:W-:Y:S05]  /*d4f0*/  @!P3 BRA `(.L_x_44) ;  /* 0xfffffffc00f0b947 */ /* 0x004fea000383ffff */
[----:B------:R-:W-:Y:S05]  /*d500*/  BRA `(.L_x_98) ;  /* 0xffffffd400947947 */ /* 0x000fea000383ffff */
.L_x_46:
[----:B--2---:R2:W3:Y:S02]  /*d510*/  SYNCS.PHASECHK.TRANS64.TRYWAIT P3, [R5+URZ+0x38840], R2 ;  /* 0x03884002050075a7 */ /* 0x0044e4000806017f */
[----:B---3--:R-:W-:Y:S05]  /*d520*/  @!P3 NANOSLEEP.SYNCS 0x989680 ;  /* 0x009896800000b95d */ /* 0x008fea0003900000 */
[----:B------:R-:W3:Y:S02]  /*d530*/  @!P3 SYNCS.PHASECHK.TRANS64 P3, [R5+URZ+0x38840], R2 ;  /* 0x038840020500b5a7 */ /* 0x000ee4000806007f */
[----:B---3--:R-:W-:Y:S05]  /*d540*/  @!P3 BRA `(.L_x_46) ;  /* 0xfffffffc00f0b947 */ /* 0x008fea000383ffff */
[----:B------:R-:W-:Y:S05]  /*d550*/  BRA `(.L_x_99) ;  /* 0xffffffd800007947 */ /* 0x000fea000383ffff */
.L_x_48:
[----:B-1----:R-:W-:-:S04]  /*d560*/  IMAD.U32 R3, RZ, RZ, UR40 ;  /* 0x00000028ff037e24 */ /* 0x002fc8000f8e00ff */
[----:B------:R1:W3:Y:S03]  /*d570*/  SYNCS.PHASECHK.TRANS64.TRYWAIT P0, [R3+URZ+0x38820], R2 ;  /* 0x03882002030075a7 */ /* 0x0002e6000800017f */
[----:B---3--:R-:W-:Y:S05]  /*d580*/  @!P0 NANOSLEEP.SYNCS 0x989680 ;  /* 0x009896800000895d */ /* 0x008fea0003900000 */
[----:B------:R-:W3:Y:S02]  /*d590*/  @!P0 SYNCS.PHASECHK.TRANS64 P0, [R3+URZ+0x38820], R2 ;  /* 0x03882002030085a7 */ /* 0x000ee4000800007f */
[----:B---3--:R-:W-:Y:S05]  /*d5a0*/  @!P0 BRA `(.L_x_48) ;  /* 0xfffffffc00ec8947 */ /* 0x008fea000383ffff */
[----:B------:R-:W-:Y:S05]  /*d5b0*/  BRA `(.L_x_100) ;  /* 0xffffffd800cc7947 */ /* 0x000fea000383ffff */
.L_x_54:
[----:B---3--:R3:W4:Y:S02]  /*d5c0*/  SYNCS.PHASECHK.TRANS64.TRYWAIT P0, [R4+URZ+0x38880], R2 ;  /* 0x03888002040075a7 */ /* 0x008724000800017f */
[----:B----4-:R-:W-:Y:S05]  /*d5d0*/  @!P0 NANOSLEEP.SYNCS 0x989680 ;  /* 0x009896800000895d */ /* 0x010fea0003900000 */
[----:B------:R-:W4:Y:S02]  /*d5e0*/  @!P0 SYNCS.PHASECHK.TRANS64 P0, [R4+URZ+0x38880], R2 ;  /* 0x03888002040085a7 */ /* 0x000f24000800007f */
[----:B----4-:R-:W-:Y:S05]  /*d5f0*/  @!P0 BRA `(.L_x_54) ;  /* 0xfffffffc00f08947 */ /* 0x010fea000383ffff */
[----:B------:R-:W-:Y:S05]  /*d600*/  BRA `(.L_x_101) ;  /* 0xffffffdc00707947 */ /* 0x000fea000383ffff */
.L_x_60:
[----:B-1----:R1:W2:Y:S02]  /*d610*/  SYNCS.PHASECHK.TRANS64.TRYWAIT P0, [R4+URZ+0x38840], R2 ;  /* 0x03884002040075a7 */ /* 0x0022a4000800017f */
[----:B--2---:R-:W-:Y:S05]  /*d620*/  @!P0 NANOSLEEP.SYNCS 0x989680 ;  /* 0x009896800000895d */ /* 0x004fea0003900000 */
[----:B------:R-:W2:Y:S02]  /*d630*/  @!P0 SYNCS.PHASECHK.TRANS64 P0, [R4+URZ+0x38840], R2 ;  /* 0x03884002040085a7 */ /* 0x000ea4000800007f */
[----:B--2---:R-:W-:Y:S05]  /*d640*/  @!P0 BRA `(.L_x_60) ;  /* 0xfffffffc00f08947 */ /* 0x004fea000383ffff */
[----:B------:R-:W-:Y:S05]  /*d650*/  BRA `(.L_x_102) ;  /* 0xffffffe000347947 */ /* 0x000fea000383ffff */
.L_x_67:
[----:B---3--:R-:W3:Y:S02]  /*d660*/  LDL R3, [R1] ;  /* 0x0000000001037983 */ /* 0x008ee40000100800 */
[----:B---3--:R3:W4:Y:S02]  /*d670*/  SYNCS.PHASECHK.TRANS64.TRYWAIT P3, [R3+URZ+0x38870], R2 ;  /* 0x03887002030075a7 */ /* 0x008724000806017f */
[----:B----4-:R-:W-:Y:S05]  /*d680*/  @!P3 NANOSLEEP.SYNCS 0x989680 ;  /* 0x009896800000b95d */ /* 0x010fea0003900000 */
[----:B------:R-:W4:Y:S02]  /*d690*/  @!P3 SYNCS.PHASECHK.TRANS64 P3, [R3+URZ+0x38870], R2 ;  /* 0x038870020300b5a7 */ /* 0x000f24000806007f */
[----:B----4-:R-:W-:Y:S05]  /*d6a0*/  @!P3 BRA `(.L_x_67) ;  /* 0xfffffffc00ecb947 */ /* 0x010fea000383ffff */
[----:B------:R-:W-:Y:S05]  /*d6b0*/  BRA `(.L_x_103) ;  /* 0xffffffe400147947 */ /* 0x000fea000383ffff */
.L_x_69:
[----:B---3--:R-:W3:Y:S02]  /*d6c0*/  LDL R3, [R1] ;  /* 0x0000000001037983 */ /* 0x008ee40000100800 */
[----:B---3--:R3:W4:Y:S02]  /*d6d0*/  SYNCS.PHASECHK.TRANS64.TRYWAIT P3, [R3+URZ+0x38860], R2 ;  /* 0x03886002030075a7 */ /* 0x008724000806017f */
[----:B----4-:R-:W-:Y:S05]  /*d6e0*/  @!P3 NANOSLEEP.SYNCS 0x989680 ;  /* 0x009896800000b95d */ /* 0x010fea0003900000 */
[----:B------:R-:W4:Y:S02]  /*d6f0*/  @!P3 SYNCS.PHASECHK.TRANS64 P3, [R3+URZ+0x38860], R2 ;  /* 0x038860020300b5a7 */ /* 0x000f24000806007f */
[----:B----4-:R-:W-:Y:S05]  /*d700*/  @!P3 BRA `(.L_x_69) ;  /* 0xfffffffc00ecb947 */ /* 0x010fea000383ffff */
[----:B------:R-:W-:Y:S05]  /*d710*/  BRA `(.L_x_104) ;  /* 0xffffffe4001c7947 */ /* 0x000fea000383ffff */
.L_x_74:
[----:B-1----:R1:W3:Y:S02]  /*d720*/  SYNCS.PHASECHK.TRANS64.TRYWAIT P0, [R21+URZ+0x38870], R0 ;  /* 0x03887000150075a7 */ /* 0x0022e4000800017f */
[----:B---3--:R-:W-:Y:S05]  /*d730*/  @!P0 NANOSLEEP.SYNCS 0x989680 ;  /* 0x009896800000895d */ /* 0x008fea0003900000 */
[----:B------:R-:W3:Y:S02]  /*d740*/  @!P0 SYNCS.PHASECHK.TRANS64 P0, [R21+URZ+0x38870], R0 ;  /* 0x03887000150085a7 */ /* 0x000ee4000800007f */
[----:B---3--:R-:W-:Y:S05]  /*d750*/  @!P0 BRA `(.L_x_74) ;  /* 0xfffffffc00f08947 */ /* 0x008fea000383ffff */
[----:B------:R-:W-:Y:S05]  /*d760*/  BRA `(.L_x_105) ;  /* 0xffffffec00587947 */ /* 0x000fea000383ffff */
.L_x_76:
[----:B-1----:R1:W3:Y:S02]  /*d770*/  SYNCS.PHASECHK.TRANS64.TRYWAIT P0, [R21+URZ+0x38860], R0 ;  /* 0x03886000150075a7 */ /* 0x0022e4000800017f */
[----:B---3--:R-:W-:Y:S05]  /*d780*/  @!P0 NANOSLEEP.SYNCS 0x989680 ;  /* 0x009896800000895d */ /* 0x008fea0003900000 */
[----:B------:R-:W3:Y:S02]  /*d790*/  @!P0 SYNCS.PHASECHK.TRANS64 P0, [R21+URZ+0x38860], R0 ;  /* 0x03886000150085a7 */ /* 0x000ee4000800007f */
[----:B---3--:R-:W-:Y:S05]  /*d7a0*/  @!P0 BRA `(.L_x_76) ;  /* 0xfffffffc00f08947 */ /* 0x008fea000383ffff */
[----:B------:R-:W-:Y:S05]  /*d7b0*/  BRA `(.L_x_106) ;  /* 0xffffffec00607947 */ /* 0x000fea000383ffff */
.L_x_79:
[----:B-1----:R1:W2:Y:S02]  /*d7c0*/  SYNCS.PHASECHK.TRANS64.TRYWAIT P0, [R9+URZ+0x38820], R0 ;  /* 0x03882000090075a7 */ /* 0x0022a4000800017f */
[----:B--2---:R-:W-:Y:S05]  /*d7d0*/  @!P0 NANOSLEEP.SYNCS 0x989680 ;  /* 0x009896800000895d */ /* 0x004fea0003900000 */
[----:B------:R-:W2:Y:S02]  /*d7e0*/  @!P0 SYNCS.PHASECHK.TRANS64 P0, [R9+URZ+0x38820], R0 ;  /* 0x03882000090085a7 */ /* 0x000ea4000800007f */
[----:B--2---:R-:W-:Y:S05]  /*d7f0*/  @!P0 BRA `(.L_x_79) ;  /* 0xfffffffc00f08947 */ /* 0x004fea000383ffff */
[----:B------:R-:W-:Y:S05]  /*d800*/  BRA `(.L_x_107) ;  /* 0xfffffff400ac7947 */ /* 0x000fea000383ffff */
.L_x_83:
[----:B-1----:R1:W2:Y:S02]  /*d810*/  SYNCS.PHASECHK.TRANS64.TRYWAIT P1, [R5+URZ], R4 ;  /* 0x00000004050075a7 */ /* 0x0022a4000802017f */
[----:B--2---:R-:W-:Y:S05]  /*d820*/  @!P1 NANOSLEEP.SYNCS 0x989680 ;  /* 0x009896800000995d */ /* 0x004fea0003900000 */
[----:B------:R-:W2:Y:S02]  /*d830*/  @!P1 SYNCS.PHASECHK.TRANS64 P1, [R5+URZ], R4 ;  /* 0x00000004050095a7 */ /* 0x000ea4000802007f */
[----:B--2---:R-:W-:Y:S05]  /*d840*/  @!P1 BRA `(.L_x_83) ;  /* 0xfffffffc00f09947 */ /* 0x004fea000383ffff */
[----:B------:R-:W-:Y:S05]  /*d850*/  BRA `(.L_x_108) ;  /* 0xfffffff800087947 */ /* 0x000fea000383ffff */
.L_x_84:
[----:B--2---:R2:W3:Y:S02]  /*d860*/  SYNCS.PHASECHK.TRANS64.TRYWAIT P1, [R7+URZ], R0 ;  /* 0x00000000070075a7 */ /* 0x0044e4000802017f */
[----:B---3--:R-:W-:Y:S05]  /*d870*/  @!P1 NANOSLEEP.SYNCS 0x989680 ;  /* 0x009896800000995d */ /* 0x008fea0003900000 */
[----:B------:R-:W3:Y:S02]  /*d880*/  @!P1 SYNCS.PHASECHK.TRANS64 P1, [R7+URZ], R0 ;  /* 0x00000000070095a7 */ /* 0x000ee4000802007f */
[----:B---3--:R-:W-:Y:S05]  /*d890*/  @!P1 BRA `(.L_x_84) ;  /* 0xfffffffc00f09947 */ /* 0x008fea000383ffff */
[----:B------:R-:W-:Y:S05]  /*d8a0*/  BRA `(.L_x_109) ;  /* 0xfffffff400fc7947 */ /* 0x000fea000383ffff */
.L_x_86:
[----:B-1----:R1:W3:Y:S02]  /*d8b0*/  SYNCS.PHASECHK.TRANS64.TRYWAIT P1, [R5+URZ+0x38860], R4 ;  /* 0x03886004050075a7 */ /* 0x0022e4000802017f */
[----:B---3--:R-:W-:Y:S05]  /*d8c0*/  @!P1 NANOSLEEP.SYNCS 0x989680 ;  /* 0x009896800000995d */ /* 0x008fea0003900000 */
[----:B------:R-:W3:Y:S02]  /*d8d0*/  @!P1 SYNCS.PHASECHK.TRANS64 P1, [R5+URZ+0x38860], R4 ;  /* 0x03886004050095a7 */ /* 0x000ee4000802007f */
[----:B---3--:R-:W-:Y:S05]  /*d8e0*/  @!P1 BRA `(.L_x_86) ;  /* 0xfffffffc00f09947 */ /* 0x008fea000383ffff */
[----:B------:R-:W-:Y:S05]  /*d8f0*/  BRA `(.L_x_110) ;  /* 0xfffffff800007947 */ /* 0x000fea000383ffff */
.L_x_88:
[----:B---3--:R3:W4:Y:S02]  /*d900*/  SYNCS.PHASECHK.TRANS64.TRYWAIT P1, [R3+URZ+0x38860], R0 ;  /* 0x03886000030075a7 */ /* 0x008724000802017f */
[----:B----4-:R-:W-:Y:S05]  /*d910*/  @!P1 NANOSLEEP.SYNCS 0x989680 ;  /* 0x009896800000995d */ /* 0x010fea0003900000 */
[----:B------:R-:W4:Y:S02]  /*d920*/  @!P1 SYNCS.PHASECHK.TRANS64 P1, [R3+URZ+0x38860], R0 ;  /* 0x03886000030095a7 */ /* 0x000f24000802007f */
[----:B----4-:R-:W-:Y:S05]  /*d930*/  @!P1 BRA `(.L_x_88) ;  /* 0xfffffffc00f09947 */ /* 0x010fea000383ffff */
[----:B------:R-:W-:Y:S05]  /*d940*/  BRA `(.L_x_111) ;  /* 0xfffffff800007947 */ /* 0x000fea000383ffff */
.L_x_90:
[----:B----4-:R4:W1:Y:S02]  /*d950*/  SYNCS.PHASECHK.TRANS64.TRYWAIT P0, [R5+URZ+0x38880], R4 ;  /* 0x03888004050075a7 */ /* 0x010864000800017f */
[----:B-1----:R-:W-:Y:S05]  /*d960*/  @!P0 NANOSLEEP.SYNCS 0x989680 ;  /* 0x009896800000895d */ /* 0x002fea0003900000 */
[----:B------:R-:W1:Y:S02]  /*d970*/  @!P0 SYNCS.PHASECHK.TRANS64 P0, [R5+URZ+0x38880], R4 ;  /* 0x03888004050085a7 */ /* 0x000e64000800007f */
[----:B-1----:R-:W-:Y:S05]  /*d980*/  @!P0 BRA `(.L_x_90) ;  /* 0xfffffffc00f08947 */ /* 0x002fea000383ffff */
[----:B------:R-:W-:Y:S05]  /*d990*/  BRA `(.L_x_91) ;  /* 0xfffffff400fc7947 */ /* 0x000fea000383ffff */
.L_x_112:
[----:B------:R-:W-:-:S00]  /*d9a0*/  BRA `(.L_x_112) ;  /* 0xfffffffc00fc7947 */ /* 0x000fc0000383ffff */
[----:B------:R-:W-:-:S00]  /*d9b0*/  NOP ;  /* 0x0000000000007918 */ /* 0x000fc00000000000 */
        /* <DEDUP_REMOVED lines=12> */
.L_x_2764:


//--------------------- .text._ZN7cutlass13device_kernelIN5flash11enable_sm90INS1_16FlashAttnFwdSm90INS1_25CollectiveMainloopFwdSm90ILi2EN4cute5tupleIJNS5_1CILi1EEES8_S8_EEENS6_IJNS7_ILi128EEESA_NS7_ILi256EEEEEELi256ENS_12float_e4m3_tEfNS_4arch4Sm90ELb0ELb0ELb1ELb1ELb0ELb0ELb0ELb1ELb1ELb0ELb0ELb0EEENS1_21CollectiveEpilogueFwdINS6_IJSA_SB_SA_EEES9_NS_10bfloat16_tESF_Li256ELb1ELb0ELb0ELb1EEENS1_36VarlenDynamicPersistentTileSchedulerILi128ELi128ELi256ELi128ELb0ELb0ELb1ELb0ELb1ELb1EEEEEEEEEvNT_6ParamsE --------------------------
	.section	.text._ZN7cutlass13device_kernelIN5flash11enable_sm90INS1_16FlashAttnFwdSm90INS1_25CollectiveMainloopFwdSm90ILi2EN4cute5tupleIJNS5_1CILi1EEES8_S8_EEENS6_IJNS7_ILi128EEESA_NS7_ILi256EEEEEELi256ENS_12float_e4m3_tEfNS_4arch4Sm90ELb0ELb0ELb1ELb1ELb0ELb0ELb0ELb1ELb1ELb0ELb0ELb0EEENS1_21CollectiveEpilogueFwdINS6_IJSA_SB_SA_EEES9_NS_10bfloat16_tESF_Li256ELb1ELb0ELb0ELb1EEENS1_36VarlenDynamicPersistentTileSchedulerILi128ELi128ELi256ELi128ELb0ELb0ELb1ELb0ELb1ELb1EEEEEEEEEvNT_6ParamsE,"ax",@progbits
	.align	128
.text._ZN7cutlass13device_kernelIN5flash11enable_sm90INS1_16FlashAttnFwdSm90INS1_25CollectiveMainloopFwdSm90ILi2EN4cute5tupleIJNS5_1CILi1EEES8_S8_EEENS6_IJNS7_ILi128EEESA_NS7_ILi256EEEEEELi256ENS_12float_e4m3_tEfNS_4arch4Sm90ELb0ELb0ELb1ELb1ELb0ELb0ELb0ELb1ELb1ELb0ELb0ELb0EEENS1_21CollectiveEpilogueFwdINS6_IJSA_SB_SA_EEES9_NS_10bfloat16_tESF_Li256ELb1ELb0ELb0ELb1EEENS1_36VarlenDynamicPersistentTileSchedulerILi128ELi128ELi256ELi128ELb0ELb0ELb1ELb0ELb1ELb1EEEEEEEEEvNT_6ParamsE:
        .type           _ZN7cutlass13device_kernelIN5flash11enable_sm90INS1_16FlashAttnFwdSm90INS1_25CollectiveMainloopFwdSm90ILi2EN4cute5tupleIJNS5_1CILi1EEES8_S8_EEENS6_IJNS7_ILi128EEESA_NS7_ILi256EEEEEELi256ENS_12float_e4m3_tEfNS_4arch4Sm90ELb0ELb0ELb1ELb1ELb0ELb0ELb0ELb1ELb1ELb0ELb0ELb0EEENS1_21CollectiveEpilogueFwdINS6_IJSA_SB_SA_EEES9_NS_10bfloat16_tESF_Li256ELb1ELb0ELb0ELb1EEENS1_36VarlenDynamicPersistentTileSchedulerILi128ELi128ELi256ELi128ELb0ELb0ELb1ELb0ELb1ELb1EEEEEEEEEvNT_6ParamsE,@function
        .size           _ZN7cutlass13device_kernelIN5flash11enable_sm90INS1_16FlashAttnFwdSm90INS1_25CollectiveMainloopFwdSm90ILi2EN4cute5tupleIJNS5_1CILi1EEES8_S8_EEENS6_IJNS7_ILi128EEESA_NS7_ILi256EEEEEELi256ENS_12float_e4m3_tEfNS_4arch4Sm90ELb0ELb0ELb1ELb1ELb0ELb0ELb0ELb1ELb1ELb0ELb0ELb0EEENS1_21CollectiveEpilogueFwdINS6_IJSA_SB_SA_EEES9_NS_10bfloat16_tESF_Li256ELb1ELb0ELb0ELb1EEENS1_36VarlenDynamicPersistentTileSchedulerILi128ELi128ELi256ELi128ELb0ELb0ELb1ELb0ELb1ELb1EEEEEEEEEvNT_6ParamsE,(.L_x_2765 - _ZN7cutlass13device_kernelIN5flash11enable_sm90INS1_16FlashAttnFwdSm90INS1_25CollectiveMainloopFwdSm90ILi2EN4cute5tupleIJNS5_1CILi1EEES8_S8_EEENS6_IJNS7_ILi128EEESA_NS7_ILi256EEEEEELi256ENS_12float_e4m3_tEfNS_4arch4Sm90ELb0ELb0ELb1ELb1ELb0ELb0ELb0ELb1ELb1ELb0ELb0ELb0EEENS1_21CollectiveEpilogueFwdINS6_IJSA_SB_SA_EEES9_NS_10bfloat16_tESF_Li256ELb1ELb0ELb0ELb1EEENS1_36VarlenDynamicPersistentTileSchedulerILi128ELi128ELi256ELi128ELb0ELb0ELb1ELb0ELb1ELb1EEEEEEEEEvNT_6ParamsE)
        .other          _ZN7cutlass13device_kernelIN5flash11enable_sm90INS1_16FlashAttnFwdSm90INS1_25CollectiveMainloopFwdSm90ILi2EN4cute5tupleIJNS5_1CILi1EEES8_S8_EEENS6_IJNS7_ILi128EEESA_NS7_ILi256EEEEEELi256ENS_12float_e4m3_tEfNS_4arch4Sm90ELb0ELb0ELb1ELb1ELb0ELb0ELb0ELb1ELb1ELb0ELb0ELb0EEENS1_21CollectiveEpilogueFwdINS6_IJSA_SB_SA_EEES9_NS_10bfloat16_tESF_Li256ELb1ELb0ELb0ELb1EEENS1_36VarlenDynamicPersistentTileSchedulerILi128ELi128ELi256ELi128ELb0ELb0ELb1ELb0ELb1ELb1EEEEEEEEEvNT_6ParamsE,@"STO_CUDA_ENTRY STV_DEFAULT"
_ZN7cutlass13device_kernelIN5flash11enable_sm90INS1_16FlashAttnFwdSm90INS1_25CollectiveMainloopFwdSm90ILi2EN4cute5tupleIJNS5_1CILi1EEES8_S8_EEENS6_IJNS7_ILi128EEESA_NS7_ILi256EEEEEELi256ENS_12float_e4m3_tEfNS_4arch4Sm90ELb0ELb0ELb1ELb1ELb0ELb0ELb0ELb1ELb1ELb0ELb0ELb0EEENS1_21CollectiveEpilogueFwdINS6_IJSA_SB_SA_EEES9_NS_10bfloat16_tESF_Li256ELb1ELb0ELb0ELb1EEENS1_36VarlenDynamicPersistentTileSchedulerILi128ELi128ELi256ELi128ELb0ELb0ELb1ELb0ELb1ELb1EEEEEEEEEvNT_6ParamsE:
[----:B------:R-:W0:Y:S02]  /*0000*/  LDC R1, c[0x0][0x28] ;  /* 0x00000a00ff017b82 */ /* 0x000e240000000800 */
[----:B0-----:R-:W-:Y:S01]  /*0010*/  VIADD R1, R1, 0xffffffc0 ;  /* 0xffffffc001017836 */ /* 0x001fe20000000000 */
[----:B------:R-:W0:Y:S01]  /*0020*/  S2R R3, SR_TID.X ;  /* 0x0000000000037919 */ /* 0x000e220000002100 */
[----:B------:R-:W-:Y:S01]  /*0030*/  ELECT P0, URZ, PT ;  /* 0x00000000003f782f */ /* 0x000fe20003800000 */
[----:B------:R-:W-:Y:S01]  /*0040*/  BSSY B0, `(.L_x_113) ;  /* 0x0000011000007945 */ /* 0x000fe20003800000 */
[--C-:B0-----:R-:W-:Y:S02]  /*0050*/  SHF.R.U32.HI R0, RZ, 0x5, R3.reuse ;  /* 0x00000005ff007819 */ /* 0x101fe40000011603 */
[----:B------:R-:W-:-:S03]  /*0060*/  SHF.R.U32.HI R23, RZ, 0x7, R3 ;  /* 0x00000007ff177819 */ /* 0x000fc60000011603 */
[----:B------:R-:W0:Y:S02]  /*0070*/  SHFL.IDX PT, R2, R0, RZ, 0x1f ;  /* 0x00001fff00027589 */ /* 0x000e2400000e0000 */
[----:B0-----:R-:W-:-:S13]  /*0080*/  ISETP.EQ.AND P0, PT, R2, RZ, P0 ;  /* 0x000000ff0200720c */ /* 0x001fda0000702270 */
[----:B------:R-:W-:Y:S05]  /*0090*/  @!P0 BRA `(.L_x_114) ;  /* 0x00000000002c8947 */ /* 0x000fea0003800000 */
[----:B------:R-:W-:Y:S02]  /*00a0*/  ULDC.64 UR4, c[0x0][0x198] ;  /* 0x0000660000047ab9 */ /* 0x000fe40000000a00 */
[----:B------:R-:W-:Y:S02]  /*00b0*/  UIADD3 UR6, UP0, UR4, 0x270, URZ ;  /* 0x0000027004067890 */ /* 0x000fe4000ff1e03f */
[----:B------:R-:W-:Y:S02]  /*00c0*/  UIADD3 UR8, UP1, UR4, 0x370, URZ ;  /* 0x0000037004087890 */ /* 0x000fe4000ff3e03f */
[----:B------:R-:W-:Y:S02]  /*00d0*/  UIADD3 UR4, UP2, UR4, 0x470, URZ ;  /* 0x0000047004047890 */ /* 0x000fe4000ff5e03f */
[----:B------:R-:W-:Y:S02]  /*00e0*/  UIADD3.X UR7, URZ, UR5, URZ, UP0, !UPT ;  /* 0x000000053f077290 */ /* 0x000fe400087fe43f */
[----:B------:R-:W-:-:S02]  /*00f0*/  UIADD3.X UR9, URZ, UR5, URZ, UP1, !UPT ;  /* 0x000000053f097290 */ /* 0x000fc40008ffe43f */
[----:B------:R-:W-:-:S05]  /*0100*/  UIADD3.X UR5, URZ, UR5, URZ, UP2, !UPT ;  /* 0x000000053f057290 */ /* 0x000fca00097fe43f */
[----:B------:R0:W-:Y:S02]  /*0110*/  UTMACCTL.PF [UR6] ;  /* 0x00000000060079b9 */ /* 0x0001e40008040000 */
[----:B------:R0:W-:Y:S02]  /*0120*/  UTMACCTL.PF [UR8] ;  /* 0x00000000080079b9 */ /* 0x0001e40008040000 */
[----:B------:R0:W-:Y:S02]  /*0130*/  UTMACCTL.PF [UR4] ;  /* 0x00000000040079b9 */ /* 0x0001e40008040000 */
[----:B0-----:R-:W-:Y:S01]  /*0140*/  NOP ;  /* 0x0000000000007918 */ /* 0x001fe20000000000 */
.L_x_114:
[----:B------:R-:W-:Y:S05]  /*0150*/  BSYNC B0 ;  /* 0x0000000000007941 */ /* 0x000fea0003800000 */
.L_x_113:
[----:B------:R-:W-:Y:S01]  /*0160*/  VOTEU.ANY UP0, P0 ;  /* 0x00000000003f7886 */ /* 0x000fe20000000100 */
[----:B------:R-:W0:Y:S01]  /*0170*/  SHFL.IDX PT, R3, R23, RZ, 0x1f ;  /* 0x00001fff17037589 */ /* 0x000e2200000e0000 */
[----:B------:R-:W-:Y:S01]  /*0180*/  UMOV UR4, 0x1 ;  /* 0x0000000100047882 */ /* 0x000fe20000000000 */
[----:B------:R-:W-:Y:S01]  /*0190*/  UMOV UR7, 0x100 ;  /* 0x0000010000077882 */ /* 0x000fe20000000000 */
[----:B------:R-:W-:Y:S01]  /*01a0*/  VOTEU.ANY UP1, P0 ;  /* 0x00000000003f7886 */ /* 0x000fe20000020100 */
[----:B------:R-:W1:Y:S01]  /*01b0*/  @UP0 S2UR UR8, SR_CgaCtaId ;  /* 0x00000000000809c3 */ /* 0x000e620000008800 */
[----:B------:R-:W2:Y:S01]  /*01c0*/  SHFL.IDX PT, R2, R0, RZ, 0x1f ;  /* 0x00001fff00027589 */ /* 0x000ea200000e0000 */
[----:B------:R-:W-:Y:S01]  /*01d0*/  @UP0 UMOV UR6, 0x400 ;  /* 0x0000040000060882 */ /* 0x000fe20000000000 */
[----:B------:R-:W-:-:S04]  /*01e0*/  @UP0 UIADD3 UR4, -UR4, 0x100000, URZ ;  /* 0x0010000004040890 */ /* 0x000fc8000fffe13f */
[----:B------:R-:W-:Y:S02]  /*01f0*/  @UP0 USHF.L.U32 UR5, UR4, 0xb, URZ ;  /* 0x0000000b04050899 */ /* 0x000fe4000800063f */
[----:B------:R-:W-:Y:S01]  /*0200*/  @UP0 USHF.L.U32 UR4, UR4, 0x1, URZ ;  /* 0x0000000104040899 */ /* 0x000fe2000800063f */
[----:B------:R-:W-:Y:S01]  /*0210*/  VOTEU.ANY UP2, P0 ;  /* 0x00000000003f7886 */ /* 0x000fe20000040100 */
[----:B0-----:R-:W-:Y:S01]  /*0220*/  R2UR UR9, R3 ;  /* 0x00000000030972ca */ /* 0x001fe200000e0000 */
[----:B-1----:R-:W-:Y:S01]  /*0230*/  @UP0 ULEA UR8, UR8, UR6, 0x18 ;  /* 0x0000000608080291 */ /* 0x002fe2000f8ec03f */
[----:B--2---:R-:W-:Y:S01]  /*0240*/  ISETP.NE.AND P1, PT, R2, RZ, PT ;  /* 0x000000ff0200720c */ /* 0x004fe20003f25270 */
[----:B------:R-:W-:-:S04]  /*0250*/  @UP0 UIADD3 UR6, -UR7, 0x100000, URZ ;  /* 0x0010000007060890 */ /* 0x000fc8000fffe13f */
[----:B------:R-:W-:Y:S02]  /*0260*/  @UP0 USHF.L.U32 UR7, UR6, 0xb, URZ ;  /* 0x0000000b06070899 */ /* 0x000fe4000800063f */
[----:B------:R-:W-:-:S04]  /*0270*/  @UP0 USHF.L.U32 UR6, UR6, 0x1, URZ ;  /* 0x0000000106060899 */ /* 0x000fc8000800063f */
[----:B------:R-:W-:Y:S01]  /*0280*/  UISETP.NE.AND UP0, UPT, UR9, URZ, UPT ;  /* 0x0000003f0900728c */ /* 0x000fe2000bf05270 */
[----:B------:R-:W0:Y:S02]  /*0290*/  FENCE.VIEW.ASYNC.S ;  /* 0x00000000000073c6 */ /* 0x000e240000000000 */
[----:B0-----:R0:W1:Y:S05]  /*02a0*/  @UP1 SYNCS.EXCH.64 URZ, [UR8+0x38800], UR4 ;  /* 0x03880004083f15b2 */ /* 0x00106a0008000100 */
[----:B------:R0:W2:Y:S01]  /*02b0*/  @UP2 SYNCS.EXCH.64 URZ, [UR8+0x38820], UR6 ;  /* 0x03882006083f25b2 */ /* 0x0000a20008000100 */
[----:B------:R-:W-:Y:S05]  /*02c0*/  @P1 BRA `(.L_x_115) ;  /* 0x0000000000481947 */ /* 0x000fea0003800000 */
[----:B0-----:R-:W0:Y:S01]  /*02d0*/  S2UR UR5, SR_CgaCtaId ;  /* 0x00000000000579c3 */ /* 0x001e220000008800 */
[----:B------:R-:W-:Y:S01]  /*02e0*/  UMOV UR4, 0x400 ;  /* 0x0000040000047882 */ /* 0x000fe20000000000 */
[----:B------:R-:W-:Y:S01]  /*02f0*/  UMOV UR6, 0x1 ;  /* 0x0000000100067882 */ /* 0x000fe20000000000 */
[----:B------:R-:W-:Y:S01]  /*0300*/  UMOV UR9, 0x2 ;  /* 0x0000000200097882 */ /* 0x000fe20000000000 */
[----:B------:R-:W-:-:S04]  /*0310*/  UIADD3 UR6, -UR6, 0x100000, URZ ;  /* 0x0010000006067890 */ /* 0x000fc8000fffe13f */
[----:B------:R-:W-:Y:S02]  /*0320*/  USHF.L.U32 UR7, UR6, 0xb, URZ ;  /* 0x0000000b06077899 */ /* 0x000fe4000800063f */
[----:B------:R-:W-:Y:S01]  /*0330*/  USHF.L.U32 UR6, UR6, 0x1, URZ ;  /* 0x0000000106067899 */ /* 0x000fe2000800063f */
[----:B------:R-:W-:Y:S01]  /*0340*/  ELECT P0, URZ, PT ;  /* 0x00000000003f782f */ /* 0x000fe20003800000 */
[----:B0-----:R-:W-:Y:S02]  /*0350*/  ULEA UR8, UR5, UR4, 0x18 ;  /* 0x0000000405087291 */ /* 0x001fe4000f8ec03f */
[----:B------:R-:W-:-:S04]  /*0360*/  UIADD3 UR4, -UR9, 0x100000, URZ ;  /* 0x0010000009047890 */ /* 0x000fc8000fffe13f */
[----:B------:R-:W-:Y:S02]  /*0370*/  USHF.L.U32 UR5, UR4, 0xb, URZ ;  /* 0x0000000b04057899 */ /* 0x000fe4000800063f */
[----:B------:R-:W-:Y:S01]  /*0380*/  USHF.L.U32 UR4, UR4, 0x1, URZ ;  /* 0x0000000104047899 */ /* 0x000fe2000800063f */
[----:B------:R-:W0:Y:S03]  /*0390*/  FENCE.VIEW.ASYNC.S ;  /* 0x00000000000073c6 */ /* 0x000e260000000000 */
[----:B0-----:R3:W4:Y:S08]  /*03a0*/  SYNCS.EXCH.64 URZ, [UR8+0x38830], UR6 ;  /* 0x03883006083f75b2 */ /* 0x0017300008000100 */
[----:B------:R3:W0:Y:S01]  /*03b0*/  SYNCS.EXCH.64 URZ, [UR8+0x38840], UR4 ;  /* 0x03884004083f75b2 */ /* 0x0006220008000100 */
[----:B------:R3:W0:Y:S01]  /*03c0*/  SYNCS.EXCH.64 URZ, [UR8+0x38838], UR6 ;  /* 0x03883806083f75b2 */ /* 0x0006220008000100 */
[----:B------:R3:W0:Y:S02]  /*03d0*/  SYNCS.EXCH.64 URZ, [UR8+0x38848], UR4 ;  /* 0x03884804083f75b2 */ /* 0x0006240008000100 */
[----:B---3--:R-:W-:Y:S01]  /*03e0*/  NOP ;  /* 0x0000000000007918 */ /* 0x008fe20000000000 */
.L_x_115:
[----:B------:R-:W3:Y:S01]  /*03f0*/  SHFL.IDX PT, R2, R0, RZ, 0x1f ;  /* 0x00001fff00027589 */ /* 0x000ee200000e0000 */
[----:B------:R-:W-:Y:S01]  /*0400*/  NOP ;  /* 0x0000000000007918 */ /* 0x000fe20000000000 */
[----:B---3--:R-:W-:-:S13]  /*0410*/  ISETP.NE.AND P0, PT, R2, RZ, PT ;  /* 0x000000ff0200720c */ /* 0x008fda0003f05270 */
[----:B------:R-:W-:Y:S05]  /*0420*/  @P0 BRA `(.L_x_116) ;  /* 0x0000000000480947 */ /* 0x000fea0003800000 */
[----:B0-----:R-:W0:Y:S01]  /*0430*/  S2UR UR5, SR_CgaCtaId ;  /* 0x00000000000579c3 */ /* 0x001e220000008800 */
[----:B------:R-:W-:Y:S01]  /*0440*/  UMOV UR4, 0x400 ;  /* 0x0000040000047882 */ /* 0x000fe20000000000 */
[----:B------:R-:W-:Y:S01]  /*0450*/  UMOV UR6, 0x80 ;  /* 0x0000008000067882 */ /* 0x000fe20000000000 */
[----:B------:R-:W-:Y:S01]  /*0460*/  UMOV UR7, 0x100 ;  /* 0x0000010000077882 */ /* 0x000fe20000000000 */
[----:B------:R-:W-:Y:S01]  /*0470*/  ELECT P0, URZ, PT ;  /* 0x00000000003f782f */ /* 0x000fe20003800000 */
[----:B0-----:R-:W-:Y:S02]  /*0480*/  ULEA UR8, UR5, UR4, 0x18 ;  /* 0x0000000405087291 */ /* 0x001fe4000f8ec03f */
[----:B------:R-:W-:-:S04]  /*0490*/  UIADD3 UR4, -UR6, 0x100000, URZ ;  /* 0x0010000006047890 */ /* 0x000fc8000fffe13f */
[----:B------:R-:W-:Y:S02]  /*04a0*/  USHF.L.U32 UR5, UR4, 0xb, URZ ;  /* 0x0000000b04057899 */ /* 0x000fe4000800063f */
[----:B------:R-:W-:Y:S02]  /*04b0*/  USHF.L.U32 UR4, UR4, 0x1, URZ ;  /* 0x0000000104047899 */ /* 0x000fe4000800063f */
[----:B------:R-:W-:-:S04]  /*04c0*/  UIADD3 UR6, -UR7, 0x100000, URZ ;  /* 0x0010000007067890 */ /* 0x000fc8000fffe13f */
[----:B------:R-:W-:Y:S02]  /*04d0*/  USHF.L.U32 UR7, UR6, 0xb, URZ ;  /* 0x0000000b06077899 */ /* 0x000fe4000800063f */
[----:B------:R-:W-:Y:S01]  /*04e0*/  USHF.L.U32 UR6, UR6, 0x1, URZ ;  /* 0x0000000106067899 */ /* 0x000fe2000800063f */
[----:B------:R-:W0:Y:S03]  /*04f0*/  FENCE.VIEW.ASYNC.S ;  /* 0x00000000000073c6 */ /* 0x000e260000000000 */
[----:B0-----:R3:W0:Y:S08]  /*0500*/  SYNCS.EXCH.64 URZ, [UR8+0x38850], UR4 ;  /* 0x03885004083f75b2 */ /* 0x0016300008000100 */
[----:B------:R3:W0:Y:S01]  /*0510*/  SYNCS.EXCH.64 URZ, [UR8+0x38860], UR6 ;  /* 0x03886006083f75b2 */ /* 0x0006220008000100 */
[----:B------:R3:W0:Y:S01]  /*0520*/  SYNCS.EXCH.64 URZ, [UR8+0x38858], UR4 ;  /* 0x03885804083f75b2 */ /* 0x0006220008000100 */
[----:B------:R3:W0:Y:S02]  /*0530*/  SYNCS.EXCH.64 URZ, [UR8+0x38868], UR6 ;  /* 0x03886806083f75b2 */ /* 0x0006240008000100 */
[----:B---3--:R-:W-:Y:S01]  /*0540*/  NOP ;  /* 0x0000000000007918 */ /* 0x008fe20000000000 */
.L_x_116:
[----:B------:R-:W3:Y:S01]  /*0550*/  SHFL.IDX PT, R2, R0, RZ, 0x1f ;  /* 0x00001fff00027589 */ /* 0x000ee200000e0000 */
[----:B------:R-:W-:Y:S01]  /*0560*/  NOP ;  /* 0x0000000000007918 */ /* 0x000fe20000000000 */
[----:B---3--:R-:W-:-:S13]  /*0570*/  ISETP.NE.AND P0, PT, R2, RZ, PT ;  /* 0x000000ff0200720c */ /* 0x008fda0003f05270 */
[----:B------:R-:W-:Y:S05]  /*0580*/  @P0 BRA `(.L_x_117) ;  /* 0x0000000000380947 */ /* 0x000fea0003800000 */
[----:B0-----:R-:W0:Y:S01]  /*0590*/  S2UR UR5, SR_CgaCtaId ;  /* 0x00000000000579c3 */ /* 0x001e220000008800 */
[----:B------:R-:W-:Y:S01]  /*05a0*/  UMOV UR4, 0x400 ;  /* 0x0000040000047882 */ /* 0x000fe20000000000 */
[----:B------:R-:W-:Y:S01]  /*05b0*/  UMOV UR7, 0x1 ;  /* 0x0000000100077882 */ /* 0x000fe20000000000 */
[----:B------:R-:W-:Y:S01]  /*05c0*/  ELECT P0, URZ, PT ;  /* 0x00000000003f782f */ /* 0x000fe20003800000 */
[----:B0-----:R-:W-:Y:S02]  /*05d0*/  ULEA UR6, UR5, UR4, 0x18 ;  /* 0x0000000405067291 */ /* 0x001fe4000f8ec03f */
[----:B------:R-:W-:-:S04]  /*05e0*/  UIADD3 UR4, -UR7, 0x100000, URZ ;  /* 0x0010000007047890 */ /* 0x000fc8000fffe13f */
[----:B------:R-:W-:Y:S02]  /*05f0*/  USHF.L.U32 UR5, UR4, 0xb, URZ ;  /* 0x0000000b04057899 */ /* 0x000fe4000800063f */
[----:B------:R-:W-:Y:S01]  /*0600*/  USHF.L.U32 UR4, UR4, 0x1, URZ ;  /* 0x0000000104047899 */ /* 0x000fe2000800063f */
[----:B------:R-:W0:Y:S11]  /*0610*/  FENCE.VIEW.ASYNC.S ;  /* 0x00000000000073c6 */ /* 0x000e360000000000 */
[----:B0-----:R3:W0:Y:S01]  /*0620*/  SYNCS.EXCH.64 URZ, [UR6+0x38870], UR4 ;  /* 0x03887004063f75b2 */ /* 0x0016220008000100 */
[----:B------:R3:W0:Y:S01]  /*0630*/  SYNCS.EXCH.64 URZ, [UR6+0x38880], UR4 ;  /* 0x03888004063f75b2 */ /* 0x0006220008000100 */
[----:B------:R3:W0:Y:S01]  /*0640*/  SYNCS.EXCH.64 URZ, [UR6+0x38878], UR4 ;  /* 0x03887804063f75b2 */ /* 0x0006220008000100 */
[----:B------:R3:W0:Y:S02]  /*0650*/  SYNCS.EXCH.64 URZ, [UR6+0x38888], UR4 ;  /* 0x03888804063f75b2 */ /* 0x0006240008000100 */
[----:B---3--:R-:W-:Y:S01]  /*0660*/  NOP ;  /* 0x0000000000007918 */ /* 0x008fe20000000000 */
.L_x_117:
        /* <DEDUP_REMOVED lines=22> */
.L_x_118:
        /* <DEDUP_REMOVED lines=22> */
.L_x_119:
[----:B------:R-:W-:Y:S01]  /*0930*/  PLOP3.LUT P0, PT, PT, PT, UP0, 0x80, 0x0 ;  /* 0x000000000000781c */ /* 0x000fe20003f0f008 */
[----:B------:R-:W-:Y:S01]  /*0940*/  UMOV UR40, 0x1 ;  /* 0x0000000100287882 */ /* 0x000fe20000000000 */
[----:B------:R-:W-:Y:S01]  /*0950*/  NOP ;  /* 0x0000000000007918 */ /* 0x000fe20000000000 */
[----:B------:R-:W-:Y:S01]  /*0960*/  USEL UR40, UR40, 0x2, !UP0 ;  /* 0x0000000228287887 */ /* 0x000fe2000c000000 */
[----:B------:R-:W-:Y:S01]  /*0970*/  ULDC.64 UR46, c[0x0][0x208] ;  /* 0x00008200002e7ab9 */ /* 0x000fe20000000a00 */
[----:B012-4-:R-:W-:Y:S08]  /*0980*/  BAR.SYNC.DEFER_BLOCKING 0x0 ;  /* 0x0000000000007b1d */ /* 0x017ff00000010000 */
[----:B------:R-:W-:Y:S05]  /*0990*/  @!P0 BRA `(.L_x_120) ;  /* 0x000000b400a88947 */ /* 0x000fea0003800000 */
.L_x_121:
[----:B------:R-:W-:-:S08]  /*09a0*/  NOP ;  /* 0x0000000000007918 */ /* 0x000fd00000000000 */
[----:B------:R-:W0:Y:S02]  /*09b0*/  USETMAXREG.TRY_ALLOC.CTAPOOL UP0, 0xf0 ;  /* 0x000000f0000079c8 */ /* 0x000e240008000600 */
[----:B0-----:R-:W-:-:S13]  /*09c0*/  PLOP3.LUT P0, PT, PT, PT, UP0, 0x80, 0x0 ;  /* 0x000000000000781c */ /* 0x001fda0003f0f008 */
[----:B------:R-:W-:Y:S05]  /*09d0*/  @!P0 BRA `(.L_x_121) ;  /* 0xfffffffc00f08947 */ /* 0x000fea000383ffff */
[----:B------:R-:W0:Y:S01]  /*09e0*/  S2R R2, SR_TID.X ;  /* 0x0000000000027919 */ /* 0x000e220000002100 */
[----:B------:R-:W1:Y:S01]  /*09f0*/  S2UR UR5, SR_CgaCtaId ;  /* 0x00000000000579c3 */ /* 0x000e620000008800 */
[----:B------:R-:W-:-:S07]  /*0a00*/  UMOV UR4, 0x400 ;  /* 0x0000040000047882 */ /* 0x000fce0000000000 */
[----:B------:R-:W-:Y:S06]  /*0a10*/  BAR.ARV 0x8, 0x120 ;  /* 0x0204800000007b1d */ /* 0x000fec0000002000 */
[----:B-1----:R-:W-:Y:S01]  /*0a20*/  ULEA UR4, UR5, UR4, 0x18 ;  /* 0x0000000405047291 */ /* 0x002fe2000f8ec03f */
[----:B0-----:R-:W-:-:S04]  /*0a30*/  LOP3.LUT R0, R2, 0xffffff80, RZ, 0xc0, !PT ;  /* 0xffffff8002007812 */ /* 0x001fc800078ec0ff */
[----:B------:R-:W-:-:S13]  /*0a40*/  ISETP.NE.AND P0, PT, R0, 0x80, PT ;  /* 0x000000800000780c */ /* 0x000fda0003f05270 */
[----:B------:R-:W-:Y:S08]  /*0a50*/  @!P0 BAR.ARV 0x9, 0x100 ;  /* 0x0244000000008b1d */ /* 0x000ff00000002000 */
[----:B------:R-:W-:Y:S06]  /*0a60*/  BAR.SYNC.DEFER_BLOCKING 0x5, 0x180 ;  /* 0x0146000000007b1d */ /* 0x000fec0000010000 */
[----:B------:R-:W0:Y:S01]  /*0a70*/  LDS.128 R80, [UR4+0x388d0] ;  /* 0x0388d004ff507984 */ /* 0x000e220008000c00 */
[----:B------:R-:W-:Y:S01]  /*0a80*/  ULDC UR4, c[0x0][0xc14] ;  /* 0x0003050000047ab9 */ /* 0x000fe20000000800 */
[----:B------:R-:W-:Y:S06]  /*0a90*/  BAR.ARV 0x4, 0x180 ;  /* 0x0106000000007b1d */ /* 0x000fec0000002000 */
[----:B0-----:R-:W-:-:S13]  /*0aa0*/  ISETP.GE.AND P0, PT, R83, UR4, PT ;  /* 0x0000000453007c0c */ /* 0x001fda000bf06270 */
[----:B------:R-:W-:Y:S05]  /*0ab0*/  @P0 EXIT ;  /* 0x000000000000094d */ /* 0x000fea0003800000 */
[----:B------:R-:W-:Y:S01]  /*0ac0*/  VIADD R236, R2, 0xffffff80 ;  /* 0xffffff8002ec7836 */ /* 0x000fe20000000000 */
[----:B------:R-:W-:Y:S01]  /*0ad0*/  R2UR UR5, R82 ;  /* 0x00000000520572ca */ /* 0x000fe200000e0000 */
[----:B------:R-:W-:Y:S01]  /*0ae0*/  ULOP3.LUT UR44, UR40, 0x1, URZ, 0xfc, !UPT ;  /* 0x00000001282c7892 */ /* 0x000fe2000f8efc3f */
[----:B------:R-:W-:Y:S02]  /*0af0*/  UMOV UR43, URZ ;  /* 0x0000003f002b7c82 */ /* 0x000fe40008000000 */
[----:B------:R-:W-:Y:S01]  /*0b00*/  SHF.R.S32.HI R3, RZ, 0x1f, R236 ;  /* 0x0000001fff037819 */ /* 0x000fe200000114ec */
[----:B------:R-:W-:Y:S01]  /*0b10*/  UMOV UR42, URZ ;  /* 0x0000003f002a7c82 */ /* 0x000fe20008000000 */
[----:B------:R-:W-:Y:S02]  /*0b20*/  UMOV UR50, URZ ;  /* 0x0000003f00327c82 */ /* 0x000fe40008000000 */
[CC--:B------:R-:W-:Y:S02]  /*0b30*/  LEA.HI R5, R3.reuse, R236.reuse, RZ, 0x7 ;  /* 0x000000ec03057211 */ /* 0x0c0fe400078f38ff */
[----:B------:R-:W-:-:S02]  /*0b40*/  LEA.HI R0, R3, R236, RZ, 0x4 ;  /* 0x000000ec03007211 */ /* 0x000fc400078f20ff */
[----:B------:R-:W-:Y:S02]  /*0b50*/  LOP3.LUT R7, R5, 0xffffff80, RZ, 0xc0, !PT ;  /* 0xffffff8005077812 */ /* 0x000fe400078ec0ff */
[----:B------:R-:W-:Y:S02]  /*0b60*/  SHF.R.S32.HI R9, RZ, 0x4, R0 ;  /* 0x00000004ff097819 */ /* 0x000fe40000011400 */
[----:B------:R-:W-:Y:S01]  /*0b70*/  SHF.R.S32.HI R232, RZ, 0x7, R5 ;  /* 0x00000007ffe87819 */ /* 0x000fe20000011405 */
[----:B------:R-:W-:Y:S01]  /*0b80*/  IMAD.IADD R22, R236, 0x1, -R7 ;  /* 0x00000001ec167824 */ /* 0x000fe200078e0a07 */
[----:B------:R-:W-:Y:S02]  /*0b90*/  LEA.HI R2, R3, R236, RZ, 0x5 ;  /* 0x000000ec03027211 */ /* 0x000fe400078f28ff */
[----:B------:R-:W-:Y:S02]  /*0ba0*/  LOP3.LUT R7, R0, 0x3fffff0, RZ, 0xc0, !PT ;  /* 0x03fffff000077812 */ /* 0x000fe400078ec0ff */
[----:B------:R-:W-:Y:S01]  /*0bb0*/  SHF.R.S32.HI R11, RZ, 0x1f, R22 ;  /* 0x0000001fff0b7819 */ /* 0x000fe20000011416 */
[----:B------:R-:W-:Y:S01]  /*0bc0*/  IMAD.SHL.U32 R2, R2, 0x20, RZ ;  /* 0x0000002002027824 */ /* 0x000fe200078e00ff */
[----:B------:R-:W-:Y:S01]  /*0bd0*/  LEA.HI R0, R0, R9, RZ, 0x1 ;  /* 0x0000000900007211 */ /* 0x000fe200078f08ff */
[----:B------:R-:W-:Y:S01]  /*0be0*/  IMAD.IADD R7, R236, 0x1, -R7 ;  /* 0x00000001ec077824 */ /* 0x000fe200078e0a07 */
[----:B------:R-:W-:-:S02]  /*0bf0*/  LEA.HI R4, R11, R22, RZ, 0x2 ;  /* 0x000000160b047211 */ /* 0x000fc400078f10ff */
[----:B------:R-:W-:Y:S02]  /*0c00*/  LEA.HI R5, R5, R232, RZ, 0x1 ;  /* 0x000000e805057211 */ /* 0x000fe400078f08ff */
[--C-:B------:R-:W-:Y:S02]  /*0c10*/  SHF.R.S32.HI R6, RZ, 0x2, R4.reuse ;  /* 0x00000002ff067819 */ /* 0x100fe40000011404 */
[----:B------:R-:W-:Y:S02]  /*0c20*/  SHF.R.S32.HI R13, RZ, 0x1f, R4 ;  /* 0x0000001fff0d7819 */ /* 0x000fe40000011404 */
[----:B------:R-:W-:Y:S02]  /*0c30*/  LOP3.LUT R0, R0, 0x1ffffffe, RZ, 0xc0, !PT ;  /* 0x1ffffffe00007812 */ /* 0x000fe400078ec0ff */
[----:B------:R-:W-:Y:S02]  /*0c40*/  LEA.HI R13, R13, R6, RZ, 0x3 ;  /* 0x000000060d0d7211 */ /* 0x000fe400078f18ff */
[----:B------:R-:W-:Y:S01]  /*0c50*/  LOP3.LUT R5, R5, 0x3fffffe, RZ, 0xc0, !PT ;  /* 0x03fffffe05057812 */ /* 0x000fe200078ec0ff */
[----:B------:R-:W-:Y:S01]  /*0c60*/  IMAD.IADD R0, R9, 0x1, -R0 ;  /* 0x0000000109007824 */ /* 0x000fe200078e0a00 */
[----:B------:R-:W-:-:S02]  /*0c70*/  LOP3.LUT R13, R13, 0xfffffff8, RZ, 0xc0, !PT ;  /* 0xfffffff80d0d7812 */ /* 0x000fc400078ec0ff */
[----:B------:R-:W-:Y:S01]  /*0c80*/  LEA.HI R11, R11, R22, RZ, 0x5 ;  /* 0x000000160b0b7211 */ /* 0x000fe200078f28ff */
[----:B------:R-:W-:Y:S01]  /*0c90*/  IMAD.IADD R234, R232, 0x1, -R5 ;  /* 0x00000001e8ea7824 */ /* 0x000fe200078e0a05 */
[----:B------:R-:W-:Y:S01]  /*0ca0*/  LEA.HI R3, R3, R236, RZ, 0x3 ;  /* 0x000000ec03037211 */ /* 0x000fe200078f18ff */
[----:B------:R-:W-:Y:S01]  /*0cb0*/  IMAD.IADD R6, R6, 0x1, -R13 ;  /* 0x0000000106067824 */ /* 0x000fe200078e0a0d */
[----:B------:R-:W-:Y:S02]  /*0cc0*/  LOP3.LUT R2, R2, 0xfffffc00, RZ, 0xc0, !PT ;  /* 0xfffffc0002027812 */ /* 0x000fe400078ec0ff */
[----:B------:R-:W-:Y:S02]  /*0cd0*/  LOP3.LUT R9, R4, 0x7ffffffc, RZ, 0xc0, !PT ;  /* 0x7ffffffc04097812 */ /* 0x000fe400078ec0ff */
[----:B------:R-:W-:Y:S01]  /*0ce0*/  SHF.R.S32.HI R11, RZ, 0x5, R11 ;  /* 0x00000005ff0b7819 */ /* 0x000fe2000001140b */
[----:B------:R-:W-:Y:S01]  /*0cf0*/  IMAD R7, R7, 0x40, R2 ;  /* 0x0000004007077824 */ /* 0x000fe200078e0202 */
[----:B------:R-:W-:Y:S01]  /*0d00*/  LOP3.LUT R5, R3, 0x1ffffff8, RZ, 0xc0, !PT ;  /* 0x1ffffff803057812 */ /* 0x000fe200078ec0ff */
[----:B------:R-:W-:Y:S01]  /*0d10*/  IMAD.MOV.U32 R2, RZ, RZ, -0x2 ;  /* 0xfffffffeff027424 */ /* 0x000fe200078e00ff */
[----:B------:R-:W-:Y:S01]  /*0d20*/  SHF.R.S32.HI R18, RZ, 0x3, R3 ;  /* 0x00000003ff127819 */ /* 0x000fe20000011403 */
[----:B------:R-:W-:-:S02]  /*0d30*/  IMAD.IADD R9, R22, 0x1, -R9 ;  /* 0x0000000116097824 */ /* 0x000fc400078e0a09 */
[----:B------:R-:W-:Y:S02]  /*0d40*/  IMAD R11, R11, 0x10, R6 ;  /* 0x000000100b0b7824 */ /* 0x000fe400078e0206 */
[----:B------:R-:W-:Y:S02]  /*0d50*/  IMAD.IADD R5, R236, 0x1, -R5 ;  /* 0x00000001ec057824 */ /* 0x000fe400078e0a05 */
[----:B------:R-:W-:Y:S02]  /*0d60*/  IMAD R235, R0, 0x8, R7 ;  /* 0x0000000800eb7824 */ /* 0x000fe400078e0207 */
[----:B------:R-:W-:Y:S02]  /*0d70*/  IMAD R233, R9, R2, 0x80 ;  /* 0x0000008009e97424 */ /* 0x000fe400078e0202 */
[----:B------:R-:W-:Y:S02]  /*0d80*/  IMAD R234, R234, 0x40, R11 ;  /* 0x00000040eaea7824 */ /* 0x000fe400078e020b */
[----:B------:R-:W-:-:S07]  /*0d90*/  IMAD.SHL.U32 R16, R5, 0x8, RZ ;  /* 0x0000000805107824 */ /* 0x000fce00078e00ff */
.L_x_165:
[----:B0-----:R-:W0:Y:S01]  /*0da0*/  LDC.64 R2, c[0x0][0xc60] ;  /* 0x00031800ff027b82 */ /* 0x001e220000000a00 */
[----:B------:R-:W-:Y:S01]  /*0db0*/  ULDC.64 UR6, c[0x0][0xa28] ;  /* 0x00028a0000067ab9 */ /* 0x000fe20000000a00 */
[----:B------:R-:W-:Y:S01]  /*0dc0*/  ULDC.64 UR8, c[0x0][0xa20] ;  /* 0x0002880000087ab9 */ /* 0x000fe20000000a00 */
[----:B------:R-:W-:Y:S01]  /*0dd0*/  ULDC UR4, c[0x0][0x404] ;  /* 0x0001010000047ab9 */ /* 0x000fe20000000800 */
[----:B0-----:R-:W-:-:S06]  /*0de0*/  IMAD.WIDE R2, R83, 0x4, R2 ;  /* 0x0000000453027825 */ /* 0x001fcc00078e0202 */
[----:B--2---:R-:W2:Y:S01]  /*0df0*/  LDG.E R2, desc[UR46][R2.64] ;  /* 0x0000002e02027981 */ /* 0x004ea2000c1e1900 */
[----:B------:R-:W-:Y:S02]  /*0e00*/  UISETP.NE.U32.AND UP0, UPT, UR6, URZ, UPT ;  /* 0x0000003f0600728c */ /* 0x000fe4000bf05070 */
[----:B------:R-:W-:Y:S02]  /*0e10*/  UISETP.NE.U32.AND UP1, UPT, UR8, URZ, UPT ;  /* 0x0000003f0800728c */ /* 0x000fe4000bf25070 */
[----:B------:R-:W-:Y:S02]  /*0e20*/  UISETP.NE.AND.EX UP0, UPT, UR7, URZ, UPT, UP0 ;  /* 0x0000003f0700728c */ /* 0x000fe4000bf05300 */
[----:B------:R-:W-:-:S04]  /*0e30*/  UISETP.NE.AND.EX UP1, UPT, UR9, URZ, UPT, UP1 ;  /* 0x0000003f0900728c */ /* 0x000fc8000bf25310 */
[----:B------:R-:W-:Y:S02]  /*0e40*/  PLOP3.LUT P0, PT, PT, PT, UP0, 0x80, 0x0 ;  /* 0x000000000000781c */ /* 0x000fe40003f0f008 */
[----:B------:R-:W-:Y:S02]  /*0e50*/  PLOP3.LUT P1, PT, PT, PT, UP1, 0x80, 0x0 ;  /* 0x000000000000781c */ /* 0x000fe40003f2f018 */
[----:B--2---:R-:W-:-:S13]  /*0e60*/  R2UR UR36, R2 ;  /* 0x00000000022472ca */ /* 0x004fda00000e0000 */
[----:B------:R-:W-:Y:S02]  /*0e70*/  USHF.R.S32.HI UR37, URZ, 0x1f, UR36 ;  /* 0x0000001f3f257899 */ /* 0x000fe40008011424 */
[----:B------:R-:W-:Y:S02]  /*0e80*/  @UP0 ULEA UR6, UP2, UR36, UR6, 0x2 ;  /* 0x0000000624060291 */ /* 0x000fe4000f84103f */
[----:B------:R-:W-:Y:S02]  /*0e90*/  @UP1 ULEA UR8, UP3, UR36, UR8, 0x2 ;  /* 0x0000000824081291 */ /* 0x000fe4000f86103f */
[----:B------:R-:W-:Y:S02]  /*0ea0*/  @UP0 ULEA.HI.X UR7, UR36, UR7, UR37, 0x2, UP2 ;  /* 0x0000000724070291 */ /* 0x000fe400090f1425 */
[----:B------:R-:W-:Y:S01]  /*0eb0*/  @UP1 ULEA.HI.X UR9, UR36, UR9, UR37, 0x2, UP3 ;  /* 0x0000000924091291 */ /* 0x000fe200098f1425 */
[----:B------:R-:W-:Y:S02]  /*0ec0*/  IMAD.U32 R2, RZ, RZ, UR6 ;  /* 0x00000006ff027e24 */ /* 0x000fe4000f8e00ff */
[----:B---345:R-:W-:-:S02]  /*0ed0*/  IMAD.U32 R4, RZ, RZ, UR8 ;  /* 0x00000008ff047e24 */ /* 0x038fc4000f8e00ff */
[----:B------:R-:W-:Y:S01]  /*0ee0*/  IMAD.U32 R3, RZ, RZ, UR7 ;  /* 0x00000007ff037e24 */ /* 0x000fe2000f8e00ff */
[----:B------:R-:W-:Y:S01]  /*0ef0*/  ULDC.64 UR6, c[0x0][0x3f8] ;  /* 0x0000fe0000067ab9 */ /* 0x000fe20000000a00 */
[----:B------:R-:W-:-:S03]  /*0f00*/  IMAD.U32 R5, RZ, RZ, UR9 ;  /* 0x00000009ff057e24 */ /* 0x000fc6000f8e00ff */
[----:B------:R-:W2:Y:S04]  /*0f10*/  @P0 LDG.E R2, desc[UR46][R2.64] ;  /* 0x0000002e02020981 */ /* 0x000ea8000c1e1900 */
[----:B------:R-:W3:Y:S01]  /*0f20*/  @P1 LDG.E R4, desc[UR46][R4.64] ;  /* 0x0000002e04041981 */ /* 0x000ee2000c1e1900 */
[----:B------:R-:W-:Y:S01]  /*0f30*/  UISETP.NE.U32.AND UP0, UPT, UR6, URZ, UPT ;  /* 0x0000003f0600728c */ /* 0x000fe2000bf05070 */
[----:B------:R-:W-:Y:S01]  /*0f40*/  IMAD.MOV.U32 R17, RZ, RZ, R81 ;  /* 0x000000ffff117224 */ /* 0x000fe200078e0051 */
[----:B------:R-:W-:Y:S01]  /*0f50*/  UMOV UR48, URZ ;  /* 0x0000003f00307c82 */ /* 0x000fe20008000000 */
[----:B------:R-:W-:Y:S01]  /*0f60*/  ULDC UR6, c[0x0][0x2e0] ;  /* 0x0000b80000067ab9 */ /* 0x000fe20000000800 */
[----:B------:R-:W-:Y:S01]  /*0f70*/  UISETP.NE.AND.EX UP0, UPT, UR7, URZ, UPT, UP0 ;  /* 0x0000003f0700728c */ /* 0x000fe2000bf05300 */
[----:B------:R-:W-:Y:S01]  /*0f80*/  IMAD.MOV.U32 R0, RZ, RZ, RZ ;  /* 0x000000ffff007224 */ /* 0x000fe200078e00ff */
[----:B------:R-:W-:Y:S01]  /*0f90*/  UMOV UR38, UR5 ;  /* 0x0000000500267c82 */ /* 0x000fe20008000000 */
[----:B-1----:R-:W-:Y:S01]  /*0fa0*/  CS2R R14, SRZ ;  /* 0x00000000000e7805 */ /* 0x002fe2000001ff00 */
[----:B------:R-:W-:Y:S01]  /*0fb0*/  USEL UR4, UR4, 0x1, UP0 ;  /* 0x0000000104047887 */ /* 0x000fe20008000000 */
[----:B------:R-:W-:-:S02]  /*0fc0*/  CS2R R30, SRZ ;  /* 0x00000000001e7805 */ /* 0x000fc4000001ff00 */
[----:B------:R-:W-:Y:S02]  /*0fd0*/  CS2R R124, SRZ ;  /* 0x00000000007c7805 */ /* 0x000fe4000001ff00 */
[----:B------:R-:W-:Y:S01]  /*0fe0*/  CS2R R34, SRZ ;  /* 0x0000000000227805 */ /* 0x000fe2000001ff00 */
[----:B------:R-:W-:Y:S01]  /*0ff0*/  UIMAD UR4, UR4, UR6, URZ ;  /* 0x00000006040472a4 */ /* 0x000fe2000f8e023f */
[----:B------:R-:W-:Y:S02]  /*1000*/  CS2R R128, SRZ ;  /* 0x0000000000807805 */ /* 0x000fe4000001ff00 */
[----:B------:R-:W-:Y:S01]  /*1010*/  CS2R R120, SRZ ;  /* 0x0000000000787805 */ /* 0x000fe2000001ff00 */
[----:B------:R-:W-:Y:S01]  /*1020*/  ULDC UR6, c[0x0][0x428] ;  /* 0x00010a0000067ab9 */ /* 0x000fe20000000800 */
[----:B------:R-:W-:Y:S01]  /*1030*/  CS2R R38, SRZ ;  /* 0x0000000000267805 */ /* 0x000fe2000001ff00 */
[----:B------:R-:W-:Y:S01]  /*1040*/  UISETP.NE.AND UP0, UPT, UR6, 0x1, UPT ;  /* 0x000000010600788c */ /* 0x000fe2000bf05270 */
        /* <DEDUP_REMOVED lines=9> */
[----:B------:R-:W-:Y:S01]  /*10e0*/  CS2R R58, SRZ ;  /* 0x00000000003a7805 */ /* 0x000fe2000001ff00 */
[----:B------:R-:W-:Y:S01]  /*10f0*/  @UP0 ULDC UR8, c[0x0][0x42c] ;  /* 0x00010b0000080ab9 */ /* 0x000fe20000000800 */
        /* <DEDUP_REMOVED lines=39> */
[----:B------:R-:W-:Y:S01]  /*1370*/  CS2R R166, SRZ ;  /* 0x0000000000a67805 */ /* 0x000fe2000001ff00 */
[----:B------:R-:W-:Y:S01]  /*1380*/  IMAD.MOV.U32 R11, RZ, RZ, RZ ;  /* 0x000000ffff0b7224 */ /* 0x000fe200078e00ff */
[----:B------:R-:W-:Y:S01]  /*1390*/  CS2R R168, SRZ ;  /* 0x0000000000a87805 */ /* 0x000fe2000001ff00 */
[----:B------:R-:W-:Y:S02]  /*13a0*/  IMAD.MOV.U32 R6, RZ, RZ, RZ ;  /* 0x000000ffff067224 */ /* 0x000fe400078e00ff */
[----:B------:R-:W-:Y:S01]  /*13b0*/  IMAD.MOV.U32 R9, RZ, RZ, RZ ;  /* 0x000000ffff097224 */ /* 0x000fe200078e00ff */
[----:B--2---:R-:W-:Y:S01]  /*13c0*/  @P0 R2UR UR48, R2 ;  /* 0x00000000023002ca */ /* 0x004fe200000e0000 */
[----:B------:R-:W-:Y:S01]  /*13d0*/  IMAD.MOV.U32 R2, RZ, RZ, RZ ;  /* 0x000000ffff027224 */ /* 0x000fe200078e00ff */
[----:B------:R-:W-:Y:S02]  /*13e0*/  PLOP3.LUT P0, PT, PT, PT, PT, 0x80, 0x0 ;  /* 0x000000000000781c */ /* 0x000fe40003f0f070 */
[----:B---3--:R-:W-:Y:S01]  /*13f0*/  @P1 R2UR UR4, R4 ;  /* 0x00000000040412ca */ /* 0x008fe200000e0000 */
[----:B------:R-:W-:-:S14]  /*1400*/  @P1 BRA `(.L_x_122) ;  /* 0x0000000000341947 */ /* 0x000fdc0003800000 */
[----:B------:R-:W-:Y:S02]  /*1410*/  ULDC.64 UR6, c[0x0][0xa08] ;  /* 0x0002820000067ab9 */ /* 0x000fe40000000a00 */
[----:B------:R-:W-:-:S04]  /*1420*/  ISETP.NE.U32.AND P1, PT, RZ, UR6, PT ;  /* 0x00000006ff007c0c */ /* 0x000fc8000bf25070 */
[----:B------:R-:W-:-:S13]  /*1430*/  ISETP.NE.AND.EX P1, PT, RZ, UR7, PT, P1 ;  /* 0x00000007ff007c0c */ /* 0x000fda000bf25310 */
[----:B------:R-:W-:Y:S05]  /*1440*/  @!P1 BRA `(.L_x_122) ;  /* 0x0000000000249947 */ /* 0x000fea0003800000 */
[----:B------:R-:W-:Y:S02]  /*1450*/  ULDC.64 UR6, c[0x0][0xa08] ;  /* 0x0002820000067ab9 */ /* 0x000fe40000000a00 */
[----:B------:R-:W-:-:S06]  /*1460*/  UIMAD.WIDE UR6, UR36, 0x4, UR6 ;  /* 0x00000004240678a5 */ /* 0x000fcc000f8e0206 */
[----:B------:R-:W-:Y:S02]  /*1470*/  IMAD.U32 R4, RZ, RZ, UR6 ;  /* 0x00000006ff047e24 */ /* 0x000fe4000f8e00ff */
[----:B------:R-:W-:-:S05]  /*1480*/  IMAD.U32 R5, RZ, RZ, UR7 ;  /* 0x00000007ff057e24 */ /* 0x000fca000f8e00ff */
[----:B------:R-:W2:Y:S04]  /*1490*/  LDG.E R7, desc[UR46][R4.64] ;  /* 0x0000002e04077981 */ /* 0x000ea8000c1e1900 */
[----:B------:R-:W3:Y:S01]  /*14a0*/  LDG.E R3, desc[UR46][R4.64+0x4] ;  /* 0x0000042e04037981 */ /* 0x000ee2000c1e1900 */
[----:B--2---:R-:W-:Y:S02]  /*14b0*/  R2UR UR4, R7 ;  /* 0x00000000070472ca */ /* 0x004fe400000e0000 */
[----:B---3--:R-:W-:-:S13]  /*14c0*/  R2UR UR6, R3 ;  /* 0x00000000030672ca */ /* 0x008fda00000e0000 */
[----:B------:R-:W-:-:S12]  /*14d0*/  UIADD3 UR4, -UR4, UR6, URZ ;  /* 0x0000000604047290 */ /* 0x000fd8000fffe13f */
.L_x_122:
[----:B------:R-:W-:Y:S01]  /*14e0*/  UIADD3 UR48, -UR48, UR4, URZ ;  /* 0x0000000430307290 */ /* 0x000fe2000fffe13f */
[----:B------:R-:W-:Y:S01]  /*14f0*/  IMAD.MOV.U32 R10, RZ, RZ, RZ ;  /* 0x000000ffff0a7224 */ /* 0x000fe200078e00ff */
[----:B------:R-:W-:Y:S01]  /*1500*/  UIMAD.WIDE.U32 UR6, UR5, UR8, URZ ;  /* 0x00000008050672a5 */ /* 0x000fe2000f8e003f */
[----:B------:R-:W-:Y:S01]  /*1510*/  CS2R R170, SRZ ;  /* 0x0000000000aa7805 */ /* 0x000fe2000001ff00 */
[----:B------:R-:W-:Y:S01]  /*1520*/  UISETP.GE.AND UP1, UPT, UR48, 0x1, UPT ;  /* 0x000000013000788c */ /* 0x000fe2000bf26270 */
[----:B------:R-:W-:Y:S01]  /*1530*/  IMAD.MOV.U32 R7, RZ, RZ, RZ ;  /* 0x000000ffff077224 */ /* 0x000fe200078e00ff */
[----:B------:R-:W-:Y:S01]  /*1540*/  UIADD3 UR4, UR48, 0x7f, URZ ;  /* 0x0000007f30047890 */ /* 0x000fe2000fffe03f */
[----:B------:R-:W-:Y:S01]  /*1550*/  CS2R R4, SRZ ;  /* 0x0000000000047805 */ /* 0x000fe2000001ff00 */
[----:B------:R-:W-:Y:S01]  /*1560*/  @UP0 ULDC UR9, c[0x0][0x430] ;  /* 0x00010c0000090ab9 */ /* 0x000fe20000000800 */
[----:B------:R-:W-:Y:S01]  /*1570*/  UMOV UR39, UR5 ;  /* 0x0000000500277c82 */ /* 0x000fe20008000000 */
[----:B------:R-:W-:Y:S01]  /*1580*/  PLOP3.LUT P1, PT, PT, PT, UP1, 0x80, 0x0 ;  /* 0x000000000000781c */ /* 0x000fe20003f2f018 */
[----:B------:R-:W-:Y:S01]  /*1590*/  USHF.R.S32.HI UR8, URZ, 0x1f, UR4 ;  /* 0x0000001f3f087899 */ /* 0x000fe20008011404 */
[----:B------:R-:W-:Y:S01]  /*15a0*/  CS2R R172, SRZ ;  /* 0x0000000000ac7805 */ /* 0x000fe2000001ff00 */
[----:B------:R-:W-:Y:S01]  /*15b0*/  @UP0 USHF.R.U32.HI UR38, URZ, UR9, UR7 ;  /* 0x000000093f260299 */ /* 0x000fe20008011607 */
[----:B------:R-:W-:Y:S01]  /*15c0*/  IMAD.MOV.U32 R8, RZ, RZ, RZ ;  /* 0x000000ffff087224 */ /* 0x000fe200078e00ff */
[----:B------:R-:W-:-:S08]  /*15d0*/  ULEA.HI UR8, UR8, UR4, URZ, 0x7 ;  /* 0x0000000408087291 */ /* 0x000fd0000f8f383f */
[----:B------:R-:W-:Y:S05]  /*15e0*/  @!P1 BRA `(.L_x_123) ;  /* 0x0000007000c49947 */ /* 0x000fea0003800000 */
[----:B------:R-:W0:Y:S01]  /*15f0*/  SHFL.IDX PT, R0, R232, RZ, 0x1f ;  /* 0x00001fffe8007589 */ /* 0x000e2200000e0000 */
[----:B------:R-:W1:Y:S01]  /*1600*/  S2UR UR6, SR_CgaCtaId ;  /* 0x00000000000679c3 */ /* 0x000e620000008800 */
[----:B------:R-:W-:Y:S01]  /*1610*/  UMOV UR5, 0x400 ;  /* 0x0000040000057882 */ /* 0x000fe20000000000 */
[----:B------:R-:W-:Y:S01]  /*1620*/  USHF.R.S32.HI UR45, URZ, 0x7, UR8 ;  /* 0x000000073f2d7899 */ /* 0x000fe20008011408 */
[----:B0-----:R-:W-:Y:S01]  /*1630*/  R2UR UR41, R0 ;  /* 0x00000000002972ca */ /* 0x001fe200000e0000 */
[----:B-1----:R-:W-:-:S04]  /*1640*/  ULEA UR5, UR6, UR5, 0x18 ;  /* 0x0000000506057291 */ /* 0x002fc8000f8ec03f */
[----:B------:R-:W-:-:S04]  /*1650*/  UIADD3 UR5, UR5, 0x20400, URZ ;  /* 0x0002040005057890 */ /* 0x000fc8000fffe03f */
[----:B------:R-:W-:-:S04]  /*1660*/  ULOP3.LUT UP0, URZ, UR5, 0x3ff, URZ, 0xc0, !UPT ;  /* 0x000003ff053f7892 */ /* 0x000fc8000f80c03f */
[----:B------:R-:W-:Y:S02]  /*1670*/  ULEA.HI UR4, UR41, UR41, URZ, 0x1 ;  /* 0x0000002929047291 */ /* 0x000fe4000f8f083f */
[----:B------:R-:W-:Y:S02]  /*1680*/  PLOP3.LUT P0, PT, PT, PT, UP0, 0x80, 0x0 ;  /* 0x000000000000781c */ /* 0x000fe40003f0f008 */
[----:B------:R-:W-:-:S04]  /*1690*/  ULOP3.LUT UR4, UR4, 0x1e, URZ, 0xc0, !UPT ;  /* 0x0000001e04047892 */ /* 0x000fc8000f8ec03f */
[----:B------:R-:W-:-:S04]  /*16a0*/  UIADD3 UR4, UR41, -UR4, URZ ;  /* 0x8000000429047290 */ /* 0x000fc8000fffe03f */
[----:B------:R-:W-:-:S04]  /*16b0*/  ULEA UR4, UR4, UR5, 0xd ;  /* 0x0000000504047291 */ /* 0x000fc8000f8e683f */
[----:B------:R-:W-:-:S04]  /*16c0*/  USHF.R.U32.HI UR4, URZ, 0x4, UR4 ;  /* 0x000000043f047899 */ /* 0x000fc80008011604 */
[----:B------:R-:W-:Y:S01]  /*16d0*/  ULOP3.LUT UR51, UR4, 0x3fff, URZ, 0xc0, !UPT ;  /* 0x00003fff04337892 */ /* 0x000fe2000f8ec03f */
[----:B------:R-:W-:Y:S11]  /*16e0*/  @!P0 BRA `(.L_x_124) ;  /* 0x0000000000408947 */ /* 0x000ff60003800000 */
[----:B------:R-:W-:Y:S01]  /*16f0*/  MOV R0, 0x0 ;  /* 0x0000000000007802 */ /* 0x000fe20000000f00 */
[----:B------:R-:W-:Y:S01]  /*1700*/  ULDC.64 UR4, c[0x4][0xc0] ;  /* 0x0100300000047ab9 */ /* 0x000fe20000000a00 */
[----:B------:R-:W-:Y:S01]  /*1710*/  ULDC.64 UR6, c[0x4][0x28] ;  /* 0x01000a0000067ab9 */ /* 0x000fe20000000a00 */
[----:B------:R-:W-:Y:S01]  /*1720*/  IMAD.U32 R4, RZ, RZ, UR4 ;  /* 0x00000004ff047e24 */ /* 0x000fe2000f8e00ff */
[----:B------:R0:W1:Y:S01]  /*1730*/  LDC.64 R2, c[0x4][R0] ;  /* 0x0100000000027b82 */ /* 0x0000620000000a00 */
        /* <DEDUP_REMOVED lines=8> */
[----:B0-----:R-:W-:-:S07]  /*17c0*/  IMAD.MOV.U32 R13, RZ, RZ, RZ ;  /* 0x000000ffff0d7224 */ /* 0x001fce00078e00ff */
[----:B------:R-:W-:-:S07]  /*17d0*/  LEPC R20, `(.L_x_124) ;  /* 0x000000001014794e */ /* 0x000fce0000000000 */
[----:B-1----:R-:W-:Y:S05]  /*17e0*/  CALL.ABS.NOINC R2 ;  /* 0x0000000002007343 */ /* 0x002fea0003c00000 */
.L_x_124:
        /* <DEDUP_REMOVED lines=10> */
[----:B------:R-:W-:Y:S01]  /*1890*/  @UP0 ULDC.64 UR14, c[0x0][0x9a8] ;  /* 0x00026a00000e0ab9 */ /* 0x000fe20000000a00 */
[----:B------:R-:W-:Y:S01]  /*18a0*/  @UP0 ULDC.64 UR18, c[0x0][0x9b0] ;  /* 0x00026c0000120ab9 */ /* 0x000fe20000000a00 */
[----:B------:R-:W-:Y:S01]  /*18b0*/  @UP1 ULDC.64 UR16, c[0x0][0x9b8] ;  /* 0x00026e0000101ab9 */ /* 0x000fe20000000a00 */
[----:B------:R-:W-:Y:S02]  /*18c0*/  @UP0 UIMAD UR8, UR37, UR14, URZ ;  /* 0x0000000e250802a4 */ /* 0x000fe4000f8e023f */
[----:B------:R-:W-:Y:S02]  /*18d0*/  @UP1 UIMAD UR10, UR37, UR16, URZ ;  /* 0x00000010250a12a4 */ /* 0x000fe4000f8e023f */
[----:B------:R-:W-:Y:S02]  /*18e0*/  @UP0 UIMAD UR15, UR36, UR15, UR8 ;  /* 0x0000000f240f02a4 */ /* 0x000fe4000f8e0208 */
[----:B------:R-:W-:Y:S02]  /*18f0*/  @UP1 UIMAD.WIDE.U32 UR8, UR36, UR16, URZ ;  /* 0x00000010240812a5 */ /* 0x000fe4000f8e003f */
[----:B------:R-:W-:-:S02]  /*1900*/  @UP0 UIMAD.WIDE.U32 UR12, UR36, UR14, URZ ;  /* 0x0000000e240c02a5 */ /* 0x000fc4000f8e003f */
[----:B------:R-:W-:Y:S02]  /*1910*/  @UP1 UIMAD UR16, UR36, UR17, UR10 ;  /* 0x00000011241012a4 */ /* 0x000fe4000f8e020a */
[----:B------:R-:W-:Y:S02]  /*1920*/  @UP1 USHF.R.S32.HI UR17, URZ, 0x1f, UR38 ;  /* 0x0000001f3f111899 */ /* 0x000fe40008011426 */
[----:B------:R-:W-:Y:S01]  /*1930*/  @UP0 USHF.R.S32.HI UR14, URZ, 0x1f, UR38 ;  /* 0x0000001f3f0e0899 */ /* 0x000fe20008011426 */
[----:B------:R-:W-:Y:S01]  /*1940*/  @UP1 ULDC.64 UR10, c[0x0][0x9c0] ;  /* 0x00027000000a1ab9 */ /* 0x000fe20000000a00 */
[----:B------:R-:W-:Y:S02]  /*1950*/  @UP0 UIADD3 UR13, UR13, UR15, URZ ;  /* 0x0000000f0d0d0290 */ /* 0x000fe4000fffe03f */
[----:B------:R-:W-:Y:S02]  /*1960*/  @UP1 UIMAD UR15, UR17, UR10, URZ ;  /* 0x0000000a110f12a4 */ /* 0x000fe4000f8e023f */
[----:B------:R-:W-:-:S02]  /*1970*/  @UP0 UIMAD UR14, UR14, UR18, URZ ;  /* 0x000000120e0e02a4 */ /* 0x000fc4000f8e023f */
[----:B------:R-:W-:Y:S02]  /*1980*/  @UP1 UIADD3 UR9, UR9, UR16, URZ ;  /* 0x0000001009091290 */ /* 0x000fe4000fffe03f */
[----:B------:R-:W-:Y:S02]  /*1990*/  @UP1 UIMAD UR15, UR38, UR11, UR15 ;  /* 0x0000000b260f12a4 */ /* 0x000fe4000f8e020f */
[----:B------:R-:W-:Y:S02]  /*19a0*/  @UP0 UIMAD UR14, UR38, UR19, UR14 ;  /* 0x00000013260e02a4 */ /* 0x000fe4000f8e020e */
[----:B------:R-:W-:Y:S02]  /*19b0*/  @UP0 UIMAD.WIDE.U32 UR12, UR38, UR18, UR12 ;  /* 0x00000012260c02a5 */ /* 0x000fe4000f8e000c */
[----:B------:R-:W-:Y:S02]  /*19c0*/  @UP1 UIMAD.WIDE.U32 UR10, UR38, UR10, UR8 ;  /* 0x0000000a260a12a5 */ /* 0x000fe4000f8e0008 */
[----:B------:R-:W-:-:S02]  /*19d0*/  @UP0 UIADD3 UR9, UR13, UR14, URZ ;  /* 0x0000000e0d090290 */ /* 0x000fc4000fffe03f */
[----:B------:R-:W-:Y:S02]  /*19e0*/  @UP0 ULEA UR6, UP2, UR12, UR6, 0x2 ;  /* 0x000000060c060291 */ /* 0x000fe4000f84103f */
[----:B------:R-:W-:Y:S02]  /*19f0*/  @UP1 UIADD3 UR8, UR11, UR15, URZ ;  /* 0x0000000f0b081290 */ /* 0x000fe4000fffe03f */
[----:B------:R-:W-:Y:S02]  /*1a00*/  @UP1 ULEA UR4, UP3, UR10, UR4, 0x2 ;  /* 0x000000040a041291 */ /* 0x000fe4000f86103f */
[----:B------:R-:W-:Y:S01]  /*1a10*/  @UP0 ULEA.HI.X UR7, UR12, UR7, UR9, 0x2, UP2 ;  /* 0x000000070c070291 */ /* 0x000fe200090f1409 */
[----:B------:R-:W-:Y:S01]  /*1a20*/  IMAD.U32 R4, RZ, RZ, UR6 ;  /* 0x00000006ff047e24 */ /* 0x000fe2000f8e00ff */
[----:B------:R-:W-:Y:S02]  /*1a30*/  @UP1 ULEA.HI.X UR5, UR10, UR5, UR8, 0x2, UP3 ;  /* 0x000000050a051291 */ /* 0x000fe400098f1408 */
[----:B------:R-:W-:-:S02]  /*1a40*/  IMAD.U32 R6, RZ, RZ, UR4 ;  /* 0x00000004ff067e24 */ /* 0x000fc4000f8e00ff */
[----:B------:R-:W-:Y:S02]  /*1a50*/  IMAD.U32 R5, RZ, RZ, UR7 ;  /* 0x00000007ff057e24 */ /* 0x000fe4000f8e00ff */
[----:B------:R-:W-:-:S03]  /*1a60*/  IMAD.U32 R7, RZ, RZ, UR5 ;  /* 0x00000005ff077e24 */ /* 0x000fc6000f8e00ff */
[----:B------:R0:W2:Y:S04]  /*1a70*/  @P0 LDG.E R9, desc[UR46][R4.64] ;  /* 0x0000002e04090981 */ /* 0x0000a8000c1e1900 */
[----:B------:R-:W2:Y:S01]  /*1a80*/  @P1 LDG.E R0, desc[UR46][R6.64] ;  /* 0x0000002e06001981 */ /* 0x000ea2000c1e1900 */
[----:B------:R-:W1:Y:S01]  /*1a90*/  S2UR UR5, SR_CgaCtaId ;  /* 0x00000000000579c3 */ /* 0x000e620000008800 */
[----:B------:R-:W-:Y:S01]  /*1aa0*/  ULEA.HI UR4, UR43, UR43, URZ, 0x1 ;  /* 0x0000002b2b047291 */ /* 0x000fe2000f8f083f */
[----:B------:R-:W-:-:S03]  /*1ab0*/  MOV R2, 0x400 ;  /* 0x0000040000027802 */ /* 0x000fc60000000f00 */
[----:B------:R-:W-:Y:S01]  /*1ac0*/  ULOP3.LUT UR4, UR4, 0xfffffffe, URZ, 0xc0, !UPT ;  /* 0xfffffffe04047892 */ /* 0x000fe2000f8ec03f */
[----:B0-----:R-:W-:-:S03]  /*1ad0*/  IMAD.U32 R4, RZ, RZ, UR44 ;  /* 0x0000002cff047e24 */ /* 0x001fc6000f8e00ff */
[----:B------:R-:W-:Y:S02]  /*1ae0*/  UIADD3 UR4, UR43, -UR4, URZ ;  /* 0x800000042b047290 */ /* 0x000fe4000fffe03f */
[----:B------:R-:W-:-:S04]  /*1af0*/  ISETP.NE.AND P0, PT, R4, 0x3, PT ;  /* 0x000000030400780c */ /* 0x000fc80003f05270 */
[----:B------:R-:W-:Y:S01]  /*1b00*/  IMAD.U32 R11, RZ, RZ, UR4 ;  /* 0x00000004ff0b7e24 */ /* 0x000fe2000f8e00ff */
[----:B------:R-:W-:-:S04]  /*1b10*/  ULDC UR4, c[0x0][0x9d8] ;  /* 0x0002760000047ab9 */ /* 0x000fc80000000800 */
[----:B------:R-:W-:Y:S01]  /*1b20*/  SHF.L.U32 R11, R11, 0x1f, RZ ;  /* 0x0000001f0b0b7819 */ /* 0x000fe200000006ff */
[----:B-1----:R-:W-:-:S05]  /*1b30*/  IMAD.U32 R3, RZ, RZ, UR5 ;  /* 0x00000005ff037e24 */ /* 0x002fca000f8e00ff */
[----:B------:R-:W-:-:S04]  /*1b40*/  LEA R2, R3, R2, 0x18 ;  /* 0x0000000203027211 */ /* 0x000fc800078ec0ff */
[----:B------:R-:W0:Y:S01]  /*1b50*/  SYNCS.PHASECHK.TRANS64.TRYWAIT P1, [R2+URZ+0x38800], R11 ;  /* 0x0388000b020075a7 */ /* 0x000e22000802017f */
[----:B--2---:R-:W-:-:S04]  /*1b60*/  FMUL.FTZ R0, R9, R0 ;  /* 0x0000000009007220 */ /* 0x004fc80000410000 */
[----:B------:R-:W-:Y:S01]  /*1b70*/  FMUL.FTZ R0, R0, UR4 ;  /* 0x0000000400007c20 */ /* 0x000fe20008410000 */
[----:B0-----:R-:W-:Y:S06]  /*1b80*/  @!P1 BRA `(.L_x_125) ;  /* 0x000000f400049947 */ /* 0x001fec0003800000 */
.L_x_252:
[----:B------:R-:W-:Y:S05]  /*1b90*/  @!P0 BRA `(.L_x_126) ;  /* 0x0000000000048947 */ /* 0x000fea0003800000 */
[----:B------:R-:W-:Y:S01]  /*1ba0*/  BPT.TRAP 0x1 ;  /* 0x000000040000795c */ /* 0x000fe20000300000 */
.L_x_126:
[----:B------:R-:W-:Y:S02]  /*1bb0*/  IMAD.U32 R5, RZ, RZ, UR50 ;  /* 0x00000032ff057e24 */ /* 0x000fe4000f8e00ff */
[----:B------:R-:W-:Y:S02]  /*1bc0*/  IMAD.U32 R6, RZ, RZ, UR42 ;  /* 0x0000002aff067e24 */ /* 0x000fe4000f8e00ff */
[----:B------:R-:W-:-:S03]  /*1bd0*/  IMAD R4, R5, 0x8, R2 ;  /* 0x0000000805047824 */ /* 0x000fc600078e0202 */
[----:B------:R-:W-:-:S04]  /*1be0*/  SHF.L.U32 R5, R6, 0x1f, RZ ;  /* 0x0000001f06057819 */ /* 0x000fc800000006ff */
[----:B------:R1:W2:Y:S01]  /*1bf0*/  SYNCS.PHASECHK.TRANS64.TRYWAIT P1, [R4+URZ+0x38830], R5 ;  /* 0x03883005040075a7 */ /* 0x0002a2000802017f */
[----:B------:R-:W-:Y:S05]  /*1c00*/  @!P0 BRA `(.L_x_127) ;  /* 0x0000000000048947 */ /* 0x000fea0003800000 */
[----:B------:R-:W-:Y:S01]  /*1c10*/  BPT.TRAP 0x1 ;  /* 0x000000040000795c */ /* 0x000fe20000300000 */
.L_x_127:
[----:B------:R-:W3:Y:S01]  /*1c20*/  S2R R6, SR_TID.X ;  /* 0x0000000000067919 */ /* 0x000ee20000002100 */
[----:B------:R-:W-:Y:S01]  /*1c30*/  IMAD.MOV.U32 R151, RZ, RZ, RZ ;  /* 0x000000ffff977224 */ /* 0x000fe200078e00ff */
[----:B---3--:R-:W-:Y:S01]  /*1c40*/  LOP3.LUT P2, RZ, R6, 0x7f, RZ, 0xc0, !PT ;  /* 0x0000007f06ff7812 */ /* 0x008fe2000784c0ff */
[----:B--2---:R-:W-:-:S12]  /*1c50*/  @P1 BRA `(.L_x_128) ;  /* 0x0000000000081947 */ /* 0x004fd80003800000 */
[----:B------:R-:W2:Y:S02]  /*1c60*/  SYNCS.PHASECHK.TRANS64.TRYWAIT P1, [R4+URZ+0x38830], R5 ;  /* 0x03883005040075a7 */ /* 0x000ea4000802017f */
[----:B--2---:R-:W-:Y:S05]  /*1c70*/  @!P1 BRA `(.L_x_129) ;  /* 0x000000f000dc9947 */ /* 0x004fea0003800000 */
.L_x_128:
[----:B------:R-:W-:Y:S05]  /*1c80*/  WARPSYNC.ALL ;  /* 0x0000000000007948 */ /* 0x000fea0003800000 */
[----:B------:R-:W-:Y:S01]  /*1c90*/  R2UR UR4, R2 ;  /* 0x00000000020472ca */ /* 0x000fe200000e0000 */
[----:B------:R-:W-:Y:S01]  /*1ca0*/  ULOP3.LUT UR32, UR51, 0x10000, URZ, 0xfc, !UPT ;  /* 0x0001000033207892 */ /* 0x000fe2000f8efc3f */
[----:B------:R-:W-:Y:S01]  /*1cb0*/  WARPGROUP.ARRIVE ;  /* 0x00000000000079c5 */ /* 0x000fe20000000000 */
[----:B------:R-:W-:Y:S01]  /*1cc0*/  UMOV UR33, 0x40000040 ;  /* 0x4000004000217882 */ /* 0x000fe20000000000 */
[----:B------:R-:W-:Y:S01]  /*1cd0*/  UMOV UR35, 0x40000040 ;  /* 0x4000004000237882 */ /* 0x000fe20000000000 */
[----:B------:R-:W-:Y:S01]  /*1ce0*/  UMOV UR5, 0x40000040 ;  /* 0x4000004000057882 */ /* 0x000fe20000000000 */
[----:B------:R-:W-:Y:S01]  /*1cf0*/  UMOV UR7, 0x40000040 ;  /* 0x4000004000077882 */ /* 0x000fe20000000000 */
[----:B------:R-:W-:Y:S01]  /*1d00*/  UIADD3 UR8, UR32, 0x4, URZ ;  /* 0x0000000420087890 */ /* 0x000fe2000fffe03f */
[----:B------:R-:W3:Y:S01]  /*1d10*/  S2R R90, SR_TID.X ;  /* 0x00000000005a7919 */ /* 0x000ee20000002100 */
        /* <DEDUP_REMOVED lines=8> */
[----:B------:R-:W-:Y:S01]  /*1da0*/  USHF.R.U32.HI UR4, URZ, 0x4, UR4 ;  /* 0x000000043f047899 */ /* 0x000fe20008011604 */
[--C-:B------:R-:W-:Y:S01]  /*1db0*/  IMAD.MOV.U32 R148, RZ, RZ, R151.reuse ;  /* 0x000000ffff947224 */ /* 0x100fe200078e0097 */
[----:B------:R-:W-:Y:S01]  /*1dc0*/  UIADD3 UR16, UR32, 0x400, URZ ;  /* 0x0000040020107890 */ /* 0x000fe2000fffe03f */
[--C-:B------:R-:W-:Y:S01]  /*1dd0*/  IMAD.MOV.U32 R147, RZ, RZ, R151.reuse ;  /* 0x000000ffff937224 */ /* 0x100fe200078e0097 */
        /* <DEDUP_REMOVED lines=15> */
[----:B------:R-:W-:Y:S01]  /*1ed0*/  IMAD.MOV.U32 R140, RZ, RZ, R151 ;  /* 0x000000ffff8c7224 */ /* 0x000fe200078e0097 */
[----:B------:R-:W-:-:S02]  /*1ee0*/  UIADD3 UR14, UR34, 0x6, URZ ;  /* 0x00000006220e7890 */ /* 0x000fc4000fffe03f */
[----:B------:R-:W-:Y:S01]  /*1ef0*/  QGMMA.64x128x32.F32.E4M3.E4M3 R24, gdesc[UR32], RZ, !UPT, gsb0 ;  /* 0x01e00000201879f3 */ /* 0x000fe2000c0008ff */
        /* <DEDUP_REMOVED lines=124> */
[----:B0-----:R-:W-:Y:S02]  /*26c0*/  IMAD.U32 R35, RZ, RZ, UR45 ;  /* 0x0000002dff237e24 */ /* 0x001fe4000f8e00ff */
        /* <DEDUP_REMOVED lines=15> */
[----:B0-----:R-:W-:-:S02]  /*27c0*/  IMAD R38, R35, -0x80, R34 ;  /* 0xffffff8023267824 */ /* 0x001fc400078e0222 */
[C---:B------:R-:W-:Y:S01]  /*27d0*/  FMUL.FTZ R72, R0.reuse, R72 ;  /* 0x0000004800487220 */ /* 0x040fe20000410000 */
[C---:B------:R-:W-:Y:S01]  /*27e0*/  FMUL.FTZ R67, R0.reuse, R67 ;  /* 0x0000004300437220 */ /* 0x040fe20000410000 */
[C---:B------:R-:W-:Y:S01]  /*27f0*/  FMUL.FTZ R73, R0.reuse, R73 ;  /* 0x0000004900497220 */ /* 0x040fe20000410000 */
[----:B------:R-:W-:Y:S01]  /*2800*/  FMUL.FTZ R70, R0, R70 ;  /* 0x0000004600467220 */ /* 0x000fe20000410000 */
[----:B------:R-:W-:Y:S01]  /*2810*/  ISETP.GT.AND P4, PT, R38, RZ, PT ;  /* 0x000000ff2600720c */ /* 0x000fe20003f84270 */
[----:B------:R-:W-:Y:S01]  /*2820*/  FMUL.FTZ R76, R0, R76 ;  /* 0x0000004c004c7220 */ /* 0x000fe20000410000 */
[----:B-12---:R-:W0:Y:S01]  /*2830*/  MUFU.TANH R5, R26 ;  /* 0x0000001a00057308 */ /* 0x006e220000002400 */
        /* <DEDUP_REMOVED lines=9> */
[C---:B------:R-:W-:Y:S01]  /*28d0*/  FMUL.FTZ R75, R0.reuse, R75 ;  /* 0x0000004b004b7220 */ /* 0x040fe20000410000 */
[----:B-----5:R-:W-:Y:S01]  /*28e0*/  FSEL R9, R9, -INF , P3 ;  /* 0xff80000009097808 */ /* 0x020fe20001800000 */
[C---:B------:R-:W-:Y:S01]  /*28f0*/  FMUL.FTZ R84, R0.reuse, R84 ;  /* 0x0000005400547220 */ /* 0x040fe20000410000 */
[C---:B------:R-:W-:Y:S01]  /*2900*/  FMUL.FTZ R78, R0.reuse, R78 ;  /* 0x0000004e004e7220 */ /* 0x040fe20000410000 */
[C---:B------:R-:W-:Y:S01]  /*2910*/  FMUL.FTZ R85, R0.reuse, R85 ;  /* 0x0000005500557220 */ /* 0x040fe20000410000 */
[C---:B------:R-:W-:Y:S01]  /*2920*/  FMUL.FTZ R79, R0.reuse, R79 ;  /* 0x0000004f004f7220 */ /* 0x040fe20000410000 */
[----:B------:R-:W1:Y:S01]  /*2930*/  MUFU.TANH R6, R27 ;  /* 0x0000001b00067308 */ /* 0x000e620000002400 */
[----:B0-----:R-:W-:Y:S01]  /*2940*/  FSEL R5, R5, -INF , P4 ;  /* 0xff80000005057808 */ /* 0x001fe20002000000 */
[C---:B------:R-:W-:Y:S01]  /*2950*/  FMUL.FTZ R82, R0.reuse, R82 ;  /* 0x0000005200527220 */ /* 0x040fe20000410000 */
[C---:B------:R-:W-:Y:S01]  /*2960*/  FMUL.FTZ R83, R0.reuse, R83 ;  /* 0x0000005300537220 */ /* 0x040fe20000410000 */
[C---:B------:R-:W-:Y:S01]  /*2970*/  FMUL.FTZ R86, R0.reuse, R86 ;  /* 0x0000005600567220 */ /* 0x040fe20000410000 */
[----:B------:R-:W-:-:S03]  /*2980*/  FMUL.FTZ R87, R0, R87 ;  /* 0x0000005700577220 */ /* 0x000fc60000410000 */
[----:B------:R-:W-:Y:S08]  /*2990*/  MUFU.TANH R33, R33 ;  /* 0x0000002100217308 */ /* 0x000ff00000002400 */
[----:B------:R0:W-:Y:S01]  /*29a0*/  MUFU.TANH R12, R39 ;  /* 0x00000027000c7308 */ /* 0x0001e20000002400 */
[----:B-1----:R-:W-:-:S07]  /*29b0*/  FSEL R6, R6, -INF , P5 ;  /* 0xff80000006067808 */ /* 0x002fce0002800000 */
[----:B------:R1:W-:Y:S01]  /*29c0*/  MUFU.TANH R13, R42 ;  /* 0x0000002a000d7308 */ /* 0x0003e20000002400 */
[----:B0-----:R-:W-:Y:S02]  /*29d0*/  FSEL R39, R24, -INF , P4 ;  /* 0xff80000018277808 */ /* 0x001fe40002000000 */
[----:B------:R-:W-:-:S04]  /*29e0*/  ISETP.GT.AND P4, PT, R38, 0x11, PT ;  /* 0x000000112600780c */ /* 0x000fc80003f84270 */
[----:B------:R-:W-:Y:S01]  /*29f0*/  FSEL R10, R10, -INF , P4 ;  /* 0xff8000000a0a7808 */ /* 0x000fe20002000000 */
[----:B------:R-:W0:Y:S01]  /*2a00*/  MUFU.TANH R7, R30 ;  /* 0x0000001e00077308 */ /* 0x000e220000002400 */
[----:B-1----:R-:W-:Y:S02]  /*2a10*/  FSEL R42, R25, -INF , P5 ;  /* 0xff800000192a7808 */ /* 0x002fe40002800000 */
[----:B------:R-:W-:Y:S02]  /*2a20*/  ISETP.GT.AND P5, PT, R38, 0x18, PT ;  /* 0x000000182600780c */ /* 0x000fe40003fa4270 */
[----:B------:R-:W-:Y:S02]  /*2a30*/  FMNMX.FTZ R24, R39, R42, !PT ;  /* 0x0000002a27187209 */ /* 0x000fe40007810000 */
[----:B------:R-:W-:Y:S01]  /*2a40*/  FSEL R11, R11, -INF , P5 ;  /* 0xff8000000b0b7808 */ /* 0x000fe20002800000 */
[----:B------:R-:W-:Y:S08]  /*2a50*/  MUFU.TANH R36, R36 ;  /* 0x0000002400247308 */ /* 0x000ff00000002400 */
[----:B------:R1:W-:Y:S01]  /*2a60*/  MUFU.TANH R14, R43 ;  /* 0x0000002b000e7308 */ /* 0x0003e20000002400 */
[----:B0-----:R-:W-:-:S07]  /*2a70*/  FSEL R7, R7, -INF , P1 ;  /* 0xff80000007077808 */ /* 0x001fce0000800000 */
[----:B------:R-:W0:Y:S01]  /*2a80*/  MUFU.TANH R8, R31 ;  /* 0x0000001f00087308 */ /* 0x000e220000002400 */
[----:B-1----:R-:W-:Y:S02]  /*2a90*/  FSEL R43, R28, -INF , P1 ;  /* 0xff8000001c2b7808 */ /* 0x002fe40000800000 */
[----:B------:R-:W-:Y:S02]  /*2aa0*/  ISETP.GT.AND P1, PT, R38, 0x19, PT ;  /* 0x000000192600780c */ /* 0x000fe40003f24270 */
[----:B------:R-:W-:Y:S02]  /*2ab0*/  FMNMX.FTZ R25, R43, R24, !PT ;  /* 0x000000182b197209 */ /* 0x000fe40007810000 */
[----:B------:R-:W-:Y:S01]  /*2ac0*/  FSEL R12, R12, -INF , P1 ;  /* 0xff8000000c0c7808 */ /* 0x000fe20000800000 */
[----:B------:R-:W-:Y:S08]  /*2ad0*/  MUFU.TANH R37, R37 ;  /* 0x0000002500257308 */ /* 0x000ff00000002400 */
[----:B------:R1:W2:Y:S01]  /*2ae0*/  MUFU.TANH R15, R46 ;  /* 0x0000002e000f7308 */ /* 0x0002a20000002400 */
[----:B0-----:R-:W-:-:S07]  /*2af0*/  FSEL R8, R8, -INF , P2 ;  /* 0xff80000008087808 */ /* 0x001fce0001000000 */
[----:B------:R-:W-:Y:S01]  /*2b00*/  MUFU.TANH R40, R40 ;  /* 0x0000002800287308 */ /* 0x000fe20000002400 */
[----:B-1----:R-:W-:Y:S02]  /*2b10*/  FSEL R46, R29, -INF , P2 ;  /* 0xff8000001d2e7808 */ /* 0x002fe40001000000 */
[----:B------:R-:W-:Y:S02]  /*2b20*/  ISETP.GT.AND P2, PT, R38, 0x20, PT ;  /* 0x000000202600780c */ /* 0x000fe40003f44270 */
[----:B------:R-:W-:Y:S02]  /*2b30*/  FMNMX.FTZ R24, R46, R25, !PT ;  /* 0x000000192e187209 */ /* 0x000fe40007810000 */
[----:B------:R-:W-:Y:S01]  /*2b40*/  FSEL R13, R13, -INF , P2 ;  /* 0xff8000000d0d7808 */ /* 0x000fe20001000000 */
[----:B------:R0:W1:Y:S08]  /*2b50*/  MUFU.TANH R20, R47 ;  /* 0x0000002f00147308 */ /* 0x0000700000002400 */
[----:B------:R-:W-:Y:S01]  /*2b60*/  MUFU.TANH R41, R41 ;  /* 0x0000002900297308 */ /* 0x000fe20000002400 */
[----:B0-----:R-:W-:-:S02]  /*2b70*/  FSEL R47, R32, -INF , P3 ;  /* 0xff800000202f7808 */ /* 0x001fc40001800000 */
[----:B------:R-:W-:Y:S02]  /*2b80*/  ISETP.GT.AND P3, PT, R38, 0x21, PT ;  /* 0x000000212600780c */ /* 0x000fe40003f64270 */
[----:B------:R-:W-:Y:S02]  /*2b90*/  FMNMX.FTZ R25, R47, R24, !PT ;  /* 0x000000182f197209 */ /* 0x000fe40007810000 */
[----:B------:R-:W-:Y:S01]  /*2ba0*/  FSEL R14, R14, -INF , P3 ;  /* 0xff8000000e0e7808 */ /* 0x000fe20001800000 */
[----:B------:R0:W-:Y:S08]  /*2bb0*/  MUFU.TANH R21, R50 ;  /* 0x0000003200157308 */ /* 0x0001f00000002400 */
[----:B------:R-:W-:Y:S01]  /*2bc0*/  MUFU.TANH R44, R44 ;  /* 0x0000002c002c7308 */ /* 0x000fe20000002400 */
[----:B0-----:R-:W-:-:S02]  /*2bd0*/  FSEL R50, R33, -INF , P4 ;  /* 0xff80000021327808 */ /* 0x001fc40002000000 */
[----:B------:R-:W-:Y:S02]  /*2be0*/  ISETP.GT.AND P4, PT, R38, 0x28, PT ;  /* 0x000000282600780c */ /* 0x000fe40003f84270 */
[----:B------:R-:W-:Y:S02]  /*2bf0*/  FMNMX.FTZ R24, R50, R25, !PT ;  /* 0x0000001932187209 */ /* 0x000fe40007810000 */
[----:B--2---:R-:W-:Y:S01]  /*2c00*/  FSEL R15, R15, -INF , P4 ;  /* 0xff8000000f0f7808 */ /* 0x004fe20002000000 */
[----:B------:R0:W-:Y:S08]  /*2c10*/  MUFU.TANH R26, R55 ;  /* 0x00000037001a7308 */ /* 0x0001f00000002400 */
[----:B------:R-:W2:Y:S01]  /*2c20*/  MUFU.TANH R45, R45 ;  /* 0x0000002d002d7308 */ /* 0x000ea20000002400 */
[----:B0-----:R-:W-:-:S02]  /*2c30*/  FSEL R55, R36, -INF , P5 ;  /* 0xff80000024377808 */ /* 0x001fc40002800000 */
[----:B------:R-:W-:Y:S02]  /*2c40*/  ISETP.GT.AND P5, PT, R38, 0x29, PT ;  /* 0x000000292600780c */ /* 0x000fe40003fa4270 */
[----:B------:R-:W-:Y:S02]  /*2c50*/  FMNMX.FTZ R25, R55, R24, !PT ;  /* 0x0000001837197209 */ /* 0x000fe40007810000 */
[----:B-1----:R-:W-:Y:S01]  /*2c60*/  FSEL R20, R20, -INF , P5 ;  /* 0xff80000014147808 */ /* 0x002fe20002800000 */
[----:B------:R0:W1:Y:S08]  /*2c70*/  MUFU.TANH R27, R58 ;  /* 0x0000003a001b7308 */ /* 0x0000700000002400 */
[----:B------:R-:W4:Y:S01]  /*2c80*/  MUFU.TANH R48, R48 ;  /* 0x0000003000307308 */ /* 0x000f220000002400 */
[----:B0-----:R-:W-:-:S02]  /*2c90*/  FSEL R58, R37, -INF , P1 ;  /* 0xff800000253a7808 */ /* 0x001fc40000800000 */
[----:B------:R-:W-:Y:S02]  /*2ca0*/  ISETP.GT.AND P1, PT, R38, 0x30, PT ;  /* 0x000000302600780c */ /* 0x000fe40003f24270 */
[----:B------:R-:W-:Y:S02]  /*2cb0*/  FMNMX.FTZ R24, R58, R25, !PT ;  /* 0x000000193a187209 */ /* 0x000fe40007810000 */
[----:B--2---:R-:W-:Y:S01]  /*2cc0*/  FSEL R88, R45, -INF , P5 ;  /* 0xff8000002d587808 */ /* 0x004fe20002800000 */
[----:B------:R0:W-:Y:S01]  /*2cd0*/  MUFU.TANH R30, R63 ;  /* 0x0000003f001e7308 */ /* 0x0001e20000002400 */
[----:B------:R-:W-:Y:S02]  /*2ce0*/  ISETP.GT.AND P5, PT, R38, 0x40, PT ;  /* 0x000000402600780c */ /* 0x000fe40003fa4270 */
[----:B------:R-:W-:Y:S02]  /*2cf0*/  FSEL R21, R21, -INF , P1 ;  /* 0xff80000015157808 */ /* 0x000fe40000800000 */
[----:B-1----:R-:W-:-:S03]  /*2d00*/  FSEL R27, R27, -INF , P5 ;  /* 0xff8000001b1b7808 */ /* 0x002fc60002800000 */
[----:B------:R-:W1:Y:S01]  /*2d10*/  MUFU.TANH R51, R51 ;  /* 0x0000003300337308 */ /* 0x000e620000002400 */
[----:B0-----:R-:W-:Y:S02]  /*2d20*/  FSEL R63, R40, -INF , P2 ;  /* 0xff800000283f7808 */ /* 0x001fe40001000000 */
[----:B------:R-:W-:Y:S02]  /*2d30*/  ISETP.GT.AND P2, PT, R38, 0x31, PT ;  /* 0x000000312600780c */ /* 0x000fe40003f44270 */
[----:B------:R-:W-:Y:S02]  /*2d40*/  FMNMX.FTZ R25, R63, R24, !PT ;  /* 0x000000183f197209 */ /* 0x000fe40007810000 */
[----:B----4-:R-:W-:Y:S01]  /*2d50*/  FSEL R89, R48, -INF , P1 ;  /* 0xff80000030597808 */ /* 0x010fe20000800000 */
[----:B------:R-:W0:Y:S01]  /*2d60*/  MUFU.TANH R49, R49 ;  /* 0x0000003100317308 */ /* 0x000e220000002400 */
[----:B------:R-:W-:-:S07]  /*2d70*/  ISETP.GT.AND P1, PT, R38, 0x41, PT ;  /* 0x000000412600780c */ /* 0x000fce0003f24270 */
[----:B------:R2:W-:Y:S01]  /*2d80*/  MUFU.TANH R31, R66 ;  /* 0x00000042001f7308 */ /* 0x0005e20000002400 */
[----:B-1----:R-:W-:-:S07]  /*2d90*/  FSEL R24, R51, -INF , P2 ;  /* 0xff80000033187808 */ /* 0x002fce0001000000 */
[----:B------:R-:W1:Y:S01]  /*2da0*/  MUFU.TANH R52, R52 ;  /* 0x0000003400347308 */ /* 0x000e620000002400 */
[----:B--2---:R-:W-:Y:S02]  /*2db0*/  FSEL R66, R41, -INF , P3 ;  /* 0xff80000029427808 */ /* 0x004fe40001800000 */
[----:B------:R-:W-:Y:S02]  /*2dc0*/  ISETP.GT.AND P3, PT, R38, 0x38, PT ;  /* 0x000000382600780c */ /* 0x000fe40003f64270 */
[----:B------:R-:W-:Y:S02]  /*2dd0*/  FMNMX.FTZ R28, R66, R25, !PT ;  /* 0x00000019421c7209 */ /* 0x000fe40007810000 */
[----:B0-----:R-:W-:Y:S01]  /*2de0*/  FSEL R51, R49, -INF , P2 ;  /* 0xff80000031337808 */ /* 0x001fe20001000000 */
[----:B------:R0:W-:Y:S01]  /*2df0*/  MUFU.TANH R34, R71 ;  /* 0x0000004700227308 */ /* 0x0001e20000002400 */
[----:B------:R-:W-:-:S07]  /*2e00*/  ISETP.GT.AND P2, PT, R38, 0x48, PT ;  /* 0x000000482600780c */ /* 0x000fce0003f44270 */
[----:B------:R-:W2:Y:S01]  /*2e10*/  MUFU.TANH R53, R53 ;  /* 0x0000003500357308 */ /* 0x000ea20000002400 */
[----:B0-----:R-:W-:Y:S02]  /*2e20*/  FSEL R71, R44, -INF , P4 ;  /* 0xff8000002c477808 */ /* 0x001fe40002000000 */
[----:B------:R-:W-:Y:S02]  /*2e30*/  ISETP.GT.AND P4, PT, R38, 0x39, PT ;  /* 0x000000392600780c */ /* 0x000fe40003f84270 */
[----:B------:R-:W-:Y:S02]  /*2e40*/  FMNMX.FTZ R29, R71, R28, !PT ;  /* 0x0000001c471d7209 */ /* 0x000fe40007810000 */
[----:B-1----:R-:W-:Y:S01]  /*2e50*/  FSEL R52, R52, -INF , P3 ;  /* 0xff80000034347808 */ /* 0x002fe20001800000 */
[----:B------:R-:W0:Y:S01]  /*2e60*/  MUFU.TANH R56, R56 ;  /* 0x0000003800387308 */ /* 0x000e220000002400 */
[----:B------:R-:W-:Y:S02]  /*2e70*/  FMNMX.FTZ R28, R88, R29, !PT ;  /* 0x0000001d581c7209 */ /* 0x000fe40007810000 */
[----:B------:R-:W-:-:S02]  /*2e80*/  FSEL R26, R26, -INF , P4 ;  /* 0xff8000001a1a7808 */ /* 0x000fc40002000000 */
[----:B------:R-:W-:-:S03]  /*2e90*/  FMNMX.FTZ R28, R89, R28, !PT ;  /* 0x0000001c591c7209 */ /* 0x000fc60007810000 */
[----:B------:R-:W1:Y:S01]  /*2ea0*/  MUFU.TANH R57, R57 ;  /* 0x0000003900397308 */ /* 0x000e620000002400 */
[----:B------:R-:W-:Y:S02]  /*2eb0*/  FMNMX.FTZ R29, R51, R28, !PT ;  /* 0x0000001c331d7209 */ /* 0x000fe40007810000 */
[----:B--2---:R-:W-:Y:S02]  /*2ec0*/  FSEL R53, R53, -INF , P4 ;  /* 0xff80000035357808 */ /* 0x004fe40002000000 */
[----:B------:R-:W-:Y:S02]  /*2ed0*/  FMNMX.FTZ R32, R52, R29, !PT ;  /* 0x0000001d34207209 */ /* 0x000fe40007810000 */
[----:B------:R-:W-:Y:S01]  /*2ee0*/  ISETP.GT.AND P4, PT, R38, 0x50, PT ;  /* 0x000000502600780c */ /* 0x000fe20003f84270 */
[----:B------:R-:W2:Y:S01]  /*2ef0*/  MUFU.TANH R54, R54 ;  /* 0x0000003600367308 */ /* 0x000ea20000002400 */
[----:B0-----:R-:W-:Y:S02]  /*2f00*/  FSEL R56, R56, -INF , P5 ;  /* 0xff80000038387808 */ /* 0x001fe40002800000 */
[----:B------:R-:W-:-:S02]  /*2f10*/  FMNMX.FTZ R33, R53, R32, !PT ;  /* 0x0000002035217209 */ /* 0x000fc40007810000 */
[----:B------:R-:W-:Y:S02]  /*2f20*/  ISETP.GT.AND P5, PT, R38, 0x51, PT ;  /* 0x000000512600780c */ /* 0x000fe40003fa4270 */
[----:B------:R-:W-:Y:S01]  /*2f30*/  FMNMX.FTZ R32, R56, R33, !PT ;  /* 0x0000002138207209 */ /* 0x000fe20007810000 */
[----:B------:R-:W0:Y:S01]  /*2f40*/  MUFU.TANH R60, R60 ;  /* 0x0000003c003c7308 */ /* 0x000e220000002400 */
[----:B-1----:R-:W-:Y:S02]  /*2f50*/  FSEL R57, R57, -INF , P1 ;  /* 0xff80000039397808 */ /* 0x002fe40000800000 */
[----:B------:R-:W-:Y:S02]  /*2f60*/  FSEL R31, R31, -INF , P4 ;  /* 0xff8000001f1f7808 */ /* 0x000fe40002000000 */
[----:B------:R-:W-:-:S03]  /*2f70*/  FMNMX.FTZ R33, R57, R32, !PT ;  /* 0x0000002039217209 */ /* 0x000fc60007810000 */
[----:B------:R-:W1:Y:S01]  /*2f80*/  MUFU.TANH R61, R61 ;  /* 0x0000003d003d7308 */ /* 0x000e620000002400 */
[----:B--2---:R-:W-:Y:S02]  /*2f90*/  FSEL R25, R54, -INF , P3 ;  /* 0xff80000036197808 */ /* 0x004fe40001800000 */
[----:B------:R-:W-:-:S04]  /*2fa0*/  ISETP.GT.AND P3, PT, R38, 0x49, PT ;  /* 0x000000492600780c */ /* 0x000fc80003f64270 */
[----:B------:R-:W-:Y:S01]  /*2fb0*/  FSEL R30, R30, -INF , P3 ;  /* 0xff8000001e1e7808 */ /* 0x000fe20001800000 */
[----:B------:R-:W2:Y:S01]  /*2fc0*/  MUFU.TANH R64, R64 ;  /* 0x0000004000407308 */ /* 0x000ea20000002400 */
[----:B0-----:R-:W-:-:S04]  /*2fd0*/  FSEL R60, R60, -INF , P2 ;  /* 0xff8000003c3c7808 */ /* 0x001fc80001000000 */
[----:B------:R-:W-:-:S03]  /*2fe0*/  FMNMX.FTZ R33, R60, R33, !PT ;  /* 0x000000213c217209 */ /* 0x000fc60007810000 */
[----:B------:R-:W0:Y:S01]  /*2ff0*/  MUFU.TANH R59, R59 ;  /* 0x0000003b003b7308 */ /* 0x000e220000002400 */
[----:B-1----:R-:W-:Y:S02]  /*3000*/  FSEL R54, R61, -INF , P3 ;  /* 0xff8000003d367808 */ /* 0x002fe40001800000 */
[----:B------:R-:W-:Y:S02]  /*3010*/  ISETP.GT.AND P3, PT, R38, 0x60, PT ;  /* 0x000000602600780c */ /* 0x000fe40003f64270 */
[----:B------:R-:W-:-:S03]  /*3020*/  FMNMX.FTZ R33, R54, R33, !PT ;  /* 0x0000002136217209 */ /* 0x000fc60007810000 */
[----:B------:R-:W1:Y:S01]  /*3030*/  MUFU.TANH R65, R65 ;  /* 0x0000004100417308 */ /* 0x000e620000002400 */
[----:B--2---:R-:W-:Y:S02]  /*3040*/  FSEL R64, R64, -INF , P4 ;  /* 0xff80000040407808 */ /* 0x004fe40002000000 */
[----:B------:R-:W-:Y:S02]  /*3050*/  ISETP.GT.AND P4, PT, R38, 0x61, PT ;  /* 0x000000612600780c */ /* 0x000fe40003f84270 */
[----:B------:R-:W-:-:S03]  /*3060*/  FMNMX.FTZ R40, R64, R33, !PT ;  /* 0x0000002140287209 */ /* 0x000fc60007810000 */
[----:B------:R-:W2:Y:S01]  /*3070*/  MUFU.TANH R62, R62 ;  /* 0x0000003e003e7308 */ /* 0x000ea20000002400 */
[----:B0-----:R-:W-:Y:S02]  /*3080*/  FSEL R28, R59, -INF , P1 ;  /* 0xff8000003b1c7808 */ /* 0x001fe40000800000 */
[----:B------:R-:W-:-:S05]  /*3090*/  ISETP.GT.AND P1, PT, R38, 0x58, PT ;  /* 0x000000582600780c */ /* 0x000fca0003f24270 */
[----:B------:R-:W0:Y:S01]  /*30a0*/  MUFU.TANH R68, R68 ;  /* 0x0000004400447308 */ /* 0x000e220000002400 */
[----:B-1----:R-:W-:-:S04]  /*30b0*/  FSEL R65, R65, -INF , P5 ;  /* 0xff80000041417808 */ /* 0x002fc80002800000 */
        /* <DEDUP_REMOVED lines=13> */
[----:B--2---:R-:W-:-:S04]  /*3190*/  FSEL R72, R72, -INF , P3 ;  /* 0xff80000048487808 */ /* 0x004fc80001800000 */
        /* <DEDUP_REMOVED lines=9> */
[----:B------:R-:W-:-:S05]  /*3230*/  ISETP.GT.AND P1, PT, R38, 0x69, PT ;  /* 0x000000692600780c */ /* 0x000fca0003f24270 */
[----:B------:R2:W4:Y:S01]  /*3240*/  MUFU.TANH R35, R74 ;  /* 0x0000004a00237308 */ /* 0x0005220000002400 */
[----:B0-----:R-:W-:-:S04]  /*3250*/  FSEL R76, R76, -INF , P5 ;  /* 0xff8000004c4c7808 */ /* 0x001fc80002800000 */
[----:B------:R-:W-:-:S03]  /*3260*/  FMNMX.FTZ R40, R76, R41, !PT ;  /* 0x000000294c287209 */ /* 0x000fc60007810000 */
[----:B------:R-:W0:Y:S01]  /*3270*/  MUFU.TANH R80, R80 ;  /* 0x0000005000507308 */ /* 0x000e220000002400 */
[----:B-1----:R-:W-:Y:S01]  /*3280*/  FSEL R77, R77, -INF , P1 ;  /* 0xff8000004d4d7808 */ /* 0x002fe20000800000 */
[----:B--2---:R-:W-:-:S03]  /*3290*/  IMAD.MOV.U32 R74, RZ, RZ, R151 ;  /* 0x000000ffff4a7224 */ /* 0x004fc600078e0097 */
[----:B------:R-:W-:-:S03]  /*32a0*/  FMNMX.FTZ R41, R77, R40, !PT ;  /* 0x000000284d297209 */ /* 0x000fc60007810000 */
[----:B------:R1:W2:Y:S01]  /*32b0*/  MUFU.TANH R36, R75 ;  /* 0x0000004b00247308 */ /* 0x0002a20000002400 */
[----:B----4-:R-:W-:Y:S02]  /*32c0*/  FSEL R35, R35, -INF , P3 ;  /* 0xff80000023237808 */ /* 0x010fe40001800000 */
[----:B------:R-:W-:-:S05]  /*32d0*/  ISETP.GT.AND P3, PT, R38, 0x71, PT ;  /* 0x000000712600780c */ /* 0x000fca0003f64270 */
[----:B------:R-:W4:Y:S01]  /*32e0*/  MUFU.TANH R81, R81 ;  /* 0x0000005100517308 */ /* 0x000f220000002400 */
[----:B0-----:R-:W-:Y:S01]  /*32f0*/  FSEL R80, R80, -INF , P2 ;  /* 0xff80000050507808 */ /* 0x001fe20001000000 */
[----:B-1----:R-:W-:-:S03]  /*3300*/  IMAD.MOV.U32 R75, RZ, RZ, R151 ;  /* 0x000000ffff4b7224 */ /* 0x002fc600078e0097 */
[----:B------:R-:W-:-:S03]  /*3310*/  FMNMX.FTZ R40, R80, R41, !PT ;  /* 0x0000002950287209 */ /* 0x000fc60007810000 */
[----:B------:R0:W1:Y:S01]  /*3320*/  MUFU.TANH R37, R78 ;  /* 0x0000004e00257308 */ /* 0x0000620000002400 */
[----:B--2---:R-:W-:Y:S02]  /*3330*/  FSEL R36, R36, -INF , P4 ;  /* 0xff80000024247808 */ /* 0x004fe40002000000 */
[----:B------:R-:W-:-:S05]  /*3340*/  ISETP.GT.AND P4, PT, R38, 0x78, PT ;  /* 0x000000782600780c */ /* 0x000fca0003f84270 */
[----:B------:R-:W2:Y:S01]  /*3350*/  MUFU.TANH R84, R84 ;  /* 0x0000005400547308 */ /* 0x000ea20000002400 */
[----:B----4-:R-:W-:Y:S01]  /*3360*/  FSEL R81, R81, -INF , P3 ;  /* 0xff80000051517808 */ /* 0x010fe20001800000 */
[----:B0-----:R-:W-:-:S03]  /*3370*/  IMAD.MOV.U32 R78, RZ, RZ, R151 ;  /* 0x000000ffff4e7224 */ /* 0x001fc600078e0097 */
[----:B------:R-:W-:-:S03]  /*3380*/  FMNMX.FTZ R41, R81, R40, !PT ;  /* 0x0000002851297209 */ /* 0x000fc60007810000 */
[----:B------:R-:W0:Y:S01]  /*3390*/  MUFU.TANH R85, R85 ;  /* 0x0000005500557308 */ /* 0x000e220000002400 */
[----:B-1----:R-:W-:Y:S02]  /*33a0*/  FSEL R37, R37, -INF , P5 ;  /* 0xff80000025257808 */ /* 0x002fe40002800000 */
[----:B------:R-:W-:-:S05]  /*33b0*/  ISETP.GT.AND P5, PT, R38, 0x79, PT ;  /* 0x000000792600780c */ /* 0x000fca0003fa4270 */
[----:B------:R-:W1:Y:S01]  /*33c0*/  MUFU.TANH R79, R79 ;  /* 0x0000004f004f7308 */ /* 0x000e620000002400 */
[----:B--2---:R-:W-:-:S04]  /*33d0*/  FSEL R84, R84, -INF , P4 ;  /* 0xff80000054547808 */ /* 0x004fc80002000000 */
[----:B------:R-:W-:-:S03]  /*33e0*/  FMNMX.FTZ R38, R84, R41, !PT ;  /* 0x0000002954267209 */ /* 0x000fc60007810000 */
[----:B------:R-:W2:Y:S01]  /*33f0*/  MUFU.TANH R82, R82 ;  /* 0x0000005200527308 */ /* 0x000ea20000002400 */
[----:B0-----:R-:W-:-:S04]  /*3400*/  FSEL R85, R85, -INF , P5 ;  /* 0xff80000055557808 */ /* 0x001fc80002800000 */
[----:B------:R-:W-:-:S03]  /*3410*/  FMNMX.FTZ R38, R85, R38, !PT ;  /* 0x0000002655267209 */ /* 0x000fc60007810000 */
[----:B------:R-:W0:Y:S01]  /*3420*/  MUFU.TANH R83, R83 ;  /* 0x0000005300537308 */ /* 0x000e220000002400 */
[----:B-1----:R-:W-:Y:S01]  /*3430*/  FSEL R79, R79, -INF , P1 ;  /* 0xff8000004f4f7808 */ /* 0x002fe20000800000 */
[----:B------:R-:W1:Y:S06]  /*3440*/  SHFL.BFLY PT, R41, R38, 0x2, 0x1f ;  /* 0x0c401f0026297f89 */ /* 0x000e6c00000e0000 */
[----:B------:R-:W4:Y:S01]  /*3450*/  MUFU.TANH R86, R86 ;  /* 0x0000005600567308 */ /* 0x000f220000002400 */
[----:B--2---:R-:W-:-:S07]  /*3460*/  FSEL R82, R82, -INF , P2 ;  /* 0xff80000052527808 */ /* 0x004fce0001000000 */
[----:B------:R-:W2:Y:S01]  /*3470*/  MUFU.TANH R87, R87 ;  /* 0x0000005700577308 */ /* 0x000ea20000002400 */
[----:B0-----:R-:W-:Y:S02]  /*3480*/  FSEL R83, R83, -INF , P3 ;  /* 0xff80000053537808 */ /* 0x001fe40001800000 */
[----:B----4-:R-:W-:Y:S02]  /*3490*/  FSEL R86, R86, -INF , P4 ;  /* 0xff80000056567808 */ /* 0x010fe40002000000 */
[----:B-1----:R-:W-:-:S05]  /*34a0*/  FMNMX.FTZ R41, R38, R41, !PT ;  /* 0x0000002926297209 */ /* 0x002fca0007810000 */
[----:B------:R-:W0:Y:S01]  /*34b0*/  SHFL.BFLY PT, R40, R41, 0x1, 0x1f ;  /* 0x0c201f0029287f89 */ /* 0x000e2200000e0000 */
[----:B--2---:R-:W-:Y:S02]  /*34c0*/  FSEL R87, R87, -INF , P5 ;  /* 0xff80000057577808 */ /* 0x004fe40002800000 */
[----:B0-----:R-:W-:Y:S01]  /*34d0*/  FMNMX.FTZ R193, R41, R40, !PT ;  /* 0x0000002829c17209 */ /* 0x001fe20007810000 */
[----:B------:R-:W-:-:S03]  /*34e0*/  IMAD.U32 R40, RZ, RZ, UR10 ;  /* 0x0000000aff287e24 */ /* 0x000fc6000f8e00ff */
[C---:B------:R-:W-:Y:S01]  /*34f0*/  FSETP.NEU.FTZ.AND P6, PT, R193.reuse, -INF , PT ;  /* 0xff800000c100780b */ /* 0x040fe20003fdd000 */
[----:B------:R-:W-:-:S05]  /*3500*/  FFMA.FTZ R40, R193, R40, -8 ;  /* 0xc1000000c1287423 */ /* 0x000fca0000010028 */
[----:B------:R-:W-:Y:S02]  /*3510*/  FSEL R62, R40, RZ, P6 ;  /* 0x000000ff283e7208 */ /* 0x000fe40003000000 */
[----:B---3--:R-:W-:Y:S01]  /*3520*/  LOP3.LUT P6, RZ, R90, 0x7f, RZ, 0xc0, !PT ;  /* 0x0000007f5aff7812 */ /* 0x008fe200078cc0ff */
[----:B------:R-:W-:Y:S02]  /*3530*/  IMAD.MOV.U32 R90, RZ, RZ, R151 ;  /* 0x000000ffff5a7224 */ /* 0x000fe400078e0097 */
[----:B------:R-:W-:-:S01]  /*3540*/  FFMA.FTZ R38, R39, UR10, -R62 ;  /* 0x0000000a27267c23 */ /* 0x000fc2000801083e */
[--C-:B------:R-:W-:Y:S01]  /*3550*/  FFMA.FTZ R39, R42, UR10, -R62.reuse ;  /* 0x0000000a2a277c23 */ /* 0x100fe2000801083e */
[----:B------:R-:W-:Y:S01]  /*3560*/  FMNMX.FTZ R42, R5, R6, !PT ;  /* 0x00000006052a7209 */ /* 0x000fe20007810000 */
[--C-:B------:R-:W-:Y:S01]  /*3570*/  FFMA.FTZ R40, R43, UR10, -R62.reuse ;  /* 0x0000000a2b287c23 */ /* 0x100fe2000801083e */
        /* <DEDUP_REMOVED lines=9> */
[----:B------:R-:W-:Y:S01]  /*3610*/  MUFU.EX2 R38, R38 ;  /* 0x0000002600267308 */ /* 0x000fe20000000800 */
        /* <DEDUP_REMOVED lines=13> */
[----:B------:R-:W-:Y:S01]  /*36f0*/  FFMA.FTZ R76, R76, UR10, -R62 ;  /* 0x0000000a4c4c7c23 */ /* 0x000fe2000801083e */
[----:B------:R-:W-:Y:S01]  /*3700*/  @!P6 VIADD R4, R4, 0x38840 ;  /* 0x000388400404e836 */ /* 0x000fe20000000000 */
[----:B------:R0:W-:Y:S01]  /*3710*/  MUFU.EX2 R42, R50 ;  /* 0x00000032002a7308 */ /* 0x0001e20000000800 */
[----:B------:R-:W-:Y:S01]  /*3720*/  FMNMX.FTZ R45, R13, R44, !PT ;  /* 0x0000002c0d2d7209 */ /* 0x000fe20007810000 */
[----:B------:R-:W-:-:S02]  /*3730*/  IMAD.MOV.U32 R88, RZ, RZ, R151 ;  /* 0x000000ffff587224 */ /* 0x000fc400078e0097 */
[----:B------:R-:W-:Y:S02]  /*3740*/  @!P6 PRMT R4, RZ, 0x654, R4 ;  /* 0x00000654ff04e816 */ /* 0x000fe40000000004 */
[----:B------:R-:W-:Y:S02]  /*3750*/  FMNMX.FTZ R46, R14, R45, !PT ;  /* 0x0000002d0e2e7209 */ /* 0x000fe40007810000 */
[----:B------:R-:W-:Y:S01]  /*3760*/  MUFU.EX2 R44, R55 ;  /* 0x00000037002c7308 */ /* 0x000fe20000000800 */
[----:B------:R1:W-:Y:S01]  /*3770*/  @!P6 SYNCS.ARRIVE.TRANS64.RED.A1T0 RZ, [R4+URZ], RZ ;  /* 0x000000ff04ffe9a7 */ /* 0x0003e2000810043f */
[----:B------:R-:W-:-:S04]  /*3780*/  FMNMX.FTZ R45, R15, R46, !PT ;  /* 0x0000002e0f2d7209 */ /* 0x000fc80007810000 */
[----:B------:R-:W-:Y:S01]  /*3790*/  FMNMX.FTZ R46, R20, R45, !PT ;  /* 0x0000002d142e7209 */ /* 0x000fe20007810000 */
[----:B------:R-:W-:-:S01]  /*37a0*/  FFMA.FTZ R45, R63, UR10, -R62 ;  /* 0x0000000a3f2d7c23 */ /* 0x000fc2000801083e */
[----:B------:R-:W-:Y:S02]  /*37b0*/  MUFU.EX2 R40, R40 ;  /* 0x0000002800287308 */ /* 0x000fe40000000800 */
[----:B------:R-:W-:-:S04]  /*37c0*/  FMNMX.FTZ R49, R21, R46, !PT ;  /* 0x0000002e15317209 */ /* 0x000fc80007810000 */
[----:B------:R-:W-:Y:S02]  /*37d0*/  FMNMX.FTZ R46, R24, R49, !PT ;  /* 0x00000031182e7209 */ /* 0x000fe40007810000 */
[----:B------:R-:W2:Y:S02]  /*37e0*/  MUFU.EX2 R43, R43 ;  /* 0x0000002b002b7308 */ /* 0x000ea40000000800 */
[----:B------:R-:W-:-:S04]  /*37f0*/  FMNMX.FTZ R49, R25, R46, !PT ;  /* 0x0000002e19317209 */ /* 0x000fc80007810000 */
[----:B------:R-:W-:Y:S02]  /*3800*/  FMNMX.FTZ R48, R26, R49, !PT ;  /* 0x000000311a307209 */ /* 0x000fe40007810000 */
[----:B------:R-:W-:Y:S02]  /*3810*/  MUFU.EX2 R46, R66 ;  /* 0x00000042002e7308 */ /* 0x000fe40000000800 */
[----:B------:R-:W-:-:S04]  /*3820*/  FMNMX.FTZ R49, R27, R48, !PT ;  /* 0x000000301b317209 */ /* 0x000fc80007810000 */
[----:B0-----:R-:W-:Y:S02]  /*3830*/  FMNMX.FTZ R50, R28, R49, !PT ;  /* 0x000000311c327209 */ /* 0x001fe40007810000 */
[----:B------:R-:W-:Y:S01]  /*3840*/  MUFU.EX2 R41, R41 ;  /* 0x0000002900297308 */ /* 0x000fe20000000800 */
[----:B--2---:R-:W-:Y:S02]  /*3850*/  F2FP.SATFINITE.E4M3.F32.PACK_AB_MERGE_C R228, R43, R40, RZ ;  /* 0x000000282be4723e */ /* 0x004fe400048070ff */
[----:B------:R-:W-:Y:S02]  /*3860*/  FMNMX.FTZ R49, R29, R50, !PT ;  /* 0x000000321d317209 */ /* 0x000fe40007810000 */
[----:B------:R-:W-:Y:S02]  /*3870*/  F2FP.SATFINITE.E4M3.F32.PACK_AB_MERGE_C R228, R39, R38, R228 ;  /* 0x0000002627e4723e */ /* 0x000fe400048070e4 */
[----:B------:R-:W-:Y:S01]  /*3880*/  FMNMX.FTZ R50, R30, R49, !PT ;  /* 0x000000311e327209 */ /* 0x000fe20007810000 */
[----:B------:R0:W-:Y:S01]  /*3890*/  MUFU.EX2 R63, R59 ;  /* 0x0000003b003f7308 */ /* 0x0001e20000000800 */
[----:B------:R-:W-:-:S01]  /*38a0*/  FFMA.FTZ R49, R89, UR10, -R62 ;  /* 0x0000000a59317c23 */ /* 0x000fc2000801083e */
[----:B------:R-:W-:Y:S01]  /*38b0*/  IMAD.MOV.U32 R89, RZ, RZ, R151 ;  /* 0x000000ffff597224 */ /* 0x000fe200078e0097 */
[----:B------:R-:W-:-:S04]  /*38c0*/  FMNMX.FTZ R55, R31, R50, !PT ;  /* 0x000000321f377209 */ /* 0x000fc80007810000 */
[----:B------:R-:W-:Y:S01]  /*38d0*/  FMNMX.FTZ R50, R32, R55, !PT ;  /* 0x0000003720327209 */ /* 0x000fe20007810000 */
[----:B------:R-:W-:-:S01]  /*38e0*/  FFMA.FTZ R55, R51, UR10, -R62 ;  /* 0x0000000a33377c23 */ /* 0x000fc2000801083e */
[----:B0-----:R-:W-:Y:S01]  /*38f0*/  FFMA.FTZ R59, R77, UR10, -R62 ;  /* 0x0000000a4d3b7c23 */ /* 0x001fe2000801083e */
[----:B------:R-:W0:Y:S01]  /*3900*/  MUFU.EX2 R47, R47 ;  /* 0x0000002f002f7308 */ /* 0x000e220000000800 */
[----:B------:R-:W-:Y:S01]  /*3910*/  FMNMX.FTZ R51, R33, R50, !PT ;  /* 0x0000003221337209 */ /* 0x000fe20007810000 */
[----:B------:R-:W-:-:S03]  /*3920*/  IMAD.MOV.U32 R77, RZ, RZ, R151 ;  /* 0x000000ffff4d7224 */ /* 0x000fc600078e0097 */
[----:B------:R-:W-:-:S03]  /*3930*/  FMNMX.FTZ R58, R34, R51, !PT ;  /* 0x00000033223a7209 */ /* 0x000fc60007810000 */
[----:B------:R-:W-:Y:S01]  /*3940*/  MUFU.EX2 R50, R55 ;  /* 0x0000003700327308 */ /* 0x000fe20000000800 */
[----:B------:R-:W-:Y:S01]  /*3950*/  FMNMX.FTZ R51, R35, R58, !PT ;  /* 0x0000003a23337209 */ /* 0x000fe20007810000 */
[----:B------:R-:W-:-:S03]  /*3960*/  FFMA.FTZ R58, R53, UR10, -R62 ;  /* 0x0000000a353a7c23 */ /* 0x000fc6000801083e */
[----:B------:R-:W-:-:S03]  /*3970*/  FMNMX.FTZ R52, R36, R51, !PT ;  /* 0x0000003324347209 */ /* 0x000fc60007810000 */
[----:B------:R2:W3:Y:S01]  /*3980*/  MUFU.EX2 R66, R58 ;  /* 0x0000003a00427308 */ /* 0x0004e20000000800 */
[----:B------:R-:W-:Y:S02]  /*3990*/  FMNMX.FTZ R52, R37, R52, !PT ;  /* 0x0000003425347209 */ /* 0x000fe40007810000 */
[----:B0-----:R-:W-:Y:S02]  /*39a0*/  F2FP.SATFINITE.E4M3.F32.PACK_AB_MERGE_C R230, R47, R44, RZ ;  /* 0x0000002c2fe6723e */ /* 0x001fe400048070ff */
[----:B------:R-:W-:Y:S02]  /*39b0*/  FMNMX.FTZ R51, R79, R52, !PT ;  /* 0x000000344f337209 */ /* 0x000fe40007810000 */
[----:B------:R-:W-:Y:S01]  /*39c0*/  F2FP.SATFINITE.E4M3.F32.PACK_AB_MERGE_C R230, R42, R41, R230 ;  /* 0x000000292ae6723e */ /* 0x000fe200048070e6 */
[----:B------:R-:W-:Y:S01]  /*39d0*/  MUFU.EX2 R45, R45 ;  /* 0x0000002d002d7308 */ /* 0x000fe20000000800 */
[----:B------:R-:W-:Y:S01]  /*39e0*/  FMNMX.FTZ R52, R82, R51, !PT ;  /* 0x0000003352347209 */ /* 0x000fe20007810000 */
[--C-:B--2---:R-:W-:Y:S01]  /*39f0*/  FFMA.FTZ R58, R54, UR10, -R62.reuse ;  /* 0x0000000a363a7c23 */ /* 0x104fe2000801083e */
[----:B------:R-:W-:-:S01]  /*3a00*/  FFMA.FTZ R54, R65, UR10, -R62 ;  /* 0x0000000a41367c23 */ /* 0x000fc2000801083e */
[----:B------:R-:W-:Y:S01]  /*3a10*/  FADD.FTZ R65, R38, R39 ;  /* 0x0000002726417221 */ /* 0x000fe20000010000 */
[----:B------:R-:W-:Y:S01]  /*3a20*/  FMNMX.FTZ R53, R83, R52, !PT ;  /* 0x0000003453357209 */ /* 0x000fe20007810000 */
[--C-:B------:R-:W-:Y:S01]  /*3a30*/  FFMA.FTZ R52, R57, UR10, -R62.reuse ;  /* 0x0000000a39347c23 */ /* 0x100fe2000801083e */
[----:B------:R-:W-:Y:S01]  /*3a40*/  IMAD.MOV.U32 R39, RZ, RZ, R151 ;  /* 0x000000ffff277224 */ /* 0x000fe200078e0097 */
[----:B------:R-:W-:Y:S01]  /*3a50*/  MUFU.EX2 R51, R67 ;  /* 0x0000004300337308 */ /* 0x000fe20000000800 */
[----:B------:R-:W-:Y:S01]  /*3a60*/  FMNMX.FTZ R56, R86, R53, !PT ;  /* 0x0000003556387209 */ /* 0x000fe20007810000 */
[----:B------:R-:W-:Y:S01]  /*3a70*/  FFMA.FTZ R53, R64, UR10, -R62 ;  /* 0x0000000a40357c23 */ /* 0x000fe2000801083e */
[----:B------:R-:W-:-:S01]  /*3a80*/  FADD.FTZ R70, R40, R65 ;  /* 0x0000004128467221 */ /* 0x000fc20000010000 */
[----:B---3--:R-:W-:Y:S01]  /*3a90*/  F2FP.SATFINITE.E4M3.F32.PACK_AB_MERGE_C R218, R66, R63, RZ ;  /* 0x0000003f42da723e */ /* 0x008fe200048070ff */
[----:B------:R-:W-:Y:S01]  /*3aa0*/  IMAD.MOV.U32 R38, RZ, RZ, R151 ;  /* 0x000000ffff267224 */ /* 0x000fe200078e0097 */
[----:B------:R-:W-:Y:S01]  /*3ab0*/  FMNMX.FTZ R56, R87, R56, !PT ;  /* 0x0000003857387209 */ /* 0x000fe20007810000 */
[----:B------:R-:W-:-:S01]  /*3ac0*/  FADD.FTZ R70, R43, R70 ;  /* 0x000000462b467221 */ /* 0x000fc20000010000 */
[----:B------:R0:W-:Y:S03]  /*3ad0*/  MUFU.EX2 R67, R58 ;  /* 0x0000003a00437308 */ /* 0x0001e60000000800 */
[----:B------:R-:W2:Y:S05]  /*3ae0*/  SHFL.BFLY PT, R55, R56, 0x2, 0x1f ;  /* 0x0c401f0038377f89 */ /* 0x000eaa00000e0000 */
[----:B------:R-:W-:Y:S01]  /*3af0*/  MUFU.EX2 R48, R71 ;  /* 0x0000004700307308 */ /* 0x000fe20000000800 */
[----:B0-----:R-:W-:-:S01]  /*3b00*/  FFMA.FTZ R58, R81, UR10, -R62 ;  /* 0x0000000a513a7c23 */ /* 0x001fc2000801083e */
[----:B------:R-:W-:-:S06]  /*3b10*/  IMAD.MOV.U32 R81, RZ, RZ, R151 ;  /* 0x000000ffff517224 */ /* 0x000fcc00078e0097 */
[----:B------:R-:W0:Y:S08]  /*3b20*/  MUFU.EX2 R61, R61 ;  /* 0x0000003d003d7308 */ /* 0x000e300000000800 */
[----:B------:R-:W3:Y:S01]  /*3b30*/  MUFU.EX2 R49, R49 ;  /* 0x0000003100317308 */ /* 0x000ee20000000800 */
[----:B--2---:R-:W-:Y:S01]  /*3b40*/  FMNMX.FTZ R57, R56, R55, !PT ;  /* 0x0000003738397209 */ /* 0x004fe20007810000 */
[--C-:B------:R-:W-:Y:S01]  /*3b50*/  FFMA.FTZ R55, R80, UR10, -R62.reuse ;  /* 0x0000000a50377c23 */ /* 0x100fe2000801083e */
[----:B------:R-:W-:-:S01]  /*3b60*/  FFMA.FTZ R56, R84, UR10, -R62 ;  /* 0x0000000a54387c23 */ /* 0x000fc2000801083e */
[----:B------:R-:W-:-:S02]  /*3b70*/  IMAD.MOV.U32 R84, RZ, RZ, R151 ;  /* 0x000000ffff547224 */ /* 0x000fc400078e0097 */
[----:B------:R-:W2:Y:S02]  /*3b80*/  SHFL.BFLY PT, R198, R57, 0x1, 0x1f ;  /* 0x0c201f0039c67f89 */ /* 0x000ea400000e0000 */
[----:B------:R-:W-:Y:S01]  /*3b90*/  MUFU.EX2 R52, R52 ;  /* 0x0000003400347308 */ /* 0x000fe20000000800 */
[----:B0-----:R-:W-:Y:S01]  /*3ba0*/  F2FP.SATFINITE.E4M3.F32.PACK_AB_MERGE_C R216, R61, R48, RZ ;  /* 0x000000303dd8723e */ /* 0x001fe200048070ff */
[----:B------:R-:W-:-:S03]  /*3bb0*/  IMAD.MOV.U32 R80, RZ, RZ, R151 ;  /* 0x000000ffff507224 */ /* 0x000fc600078e0097 */
[----:B------:R-:W-:-:S03]  /*3bc0*/  F2FP.SATFINITE.E4M3.F32.PACK_AB_MERGE_C R216, R46, R45, R216 ;  /* 0x0000002d2ed8723e */ /* 0x000fc600048070d8 */
[----:B------:R-:W-:Y:S01]  /*3bd0*/  MUFU.EX2 R60, R60 ;  /* 0x0000003c003c7308 */ /* 0x000fe20000000800 */
[----:B---3--:R-:W-:-:S07]  /*3be0*/  F2FP.SATFINITE.E4M3.F32.PACK_AB_MERGE_C R218, R50, R49, R218 ;  /* 0x0000003132da723e */ /* 0x008fce00048070da */
[----:B------:R-:W-:Y:S01]  /*3bf0*/  MUFU.EX2 R53, R53 ;  /* 0x0000003500357308 */ /* 0x000fe20000000800 */
[----:B--2---:R-:W-:Y:S01]  /*3c00*/  FMNMX.FTZ R198, R57, R198, !PT ;  /* 0x000000c639c67209 */ /* 0x004fe20007810000 */
[----:B------:R-:W-:-:S06]  /*3c10*/  IMAD.U32 R57, RZ, RZ, UR10 ;  /* 0x0000000aff397e24 */ /* 0x000fcc000f8e00ff */
[----:B------:R-:W-:Y:S01]  /*3c20*/  MUFU.EX2 R54, R54 ;  /* 0x0000003600367308 */ /* 0x000fe20000000800 */
[C---:B------:R-:W-:Y:S01]  /*3c30*/  FSETP.NEU.FTZ.AND P1, PT, R198.reuse, -INF , PT ;  /* 0xff800000c600780b */ /* 0x040fe20003f3d000 */
[----:B------:R-:W-:Y:S01]  /*3c40*/  FFMA.FTZ R64, R198, R57, -8 ;  /* 0xc1000000c6407423 */ /* 0x000fe20000010039 */
[----:B------:R-:W-:-:S01]  /*3c50*/  FFMA.FTZ R57, R85, UR10, -R62 ;  /* 0x0000000a55397c23 */ /* 0x000fc2000801083e */
[----:B------:R-:W-:-:S03]  /*3c60*/  IMAD.MOV.U32 R85, RZ, RZ, R151 ;  /* 0x000000ffff557224 */ /* 0x000fc600078e0097 */
[----:B------:R-:W-:Y:S01]  /*3c70*/  FSEL R64, R64, RZ, P1 ;  /* 0x000000ff40407208 */ /* 0x000fe20000800000 */
[----:B------:R-:W-:Y:S01]  /*3c80*/  MUFU.EX2 R68, R68 ;  /* 0x0000004400447308 */ /* 0x000fe20000000800 */
[----:B------:R-:W-:-:S03]  /*3c90*/  PLOP3.LUT P1, PT, PT, PT, UP0, 0x80, 0x0 ;  /* 0x000000000000781c */ /* 0x000fc60003f2f008 */
[--C-:B------:R-:W-:Y:S01]  /*3ca0*/  FFMA.FTZ R5, R5, UR10, -R64.reuse ;  /* 0x0000000a05057c23 */ /* 0x100fe20008010840 */
[----:B------:R-:W-:-:S01]  /*3cb0*/  FFMA.FTZ R6, R6, UR10, -R64 ;  /* 0x0000000a06067c23 */ /* 0x000fc20008010840 */
[--C-:B------:R-:W-:Y:S01]  /*3cc0*/  FFMA.FTZ R7, R7, UR10, -R64.reuse ;  /* 0x0000000a07077c23 */ /* 0x100fe20008010840 */
[----:B------:R-:W-:-:S01]  /*3cd0*/  FFMA.FTZ R8, R8, UR10, -R64 ;  /* 0x0000000a08087c23 */ /* 0x000fc20008010840 */
        /* <DEDUP_REMOVED lines=10> */
[----:B------:R-:W0:Y:S01]  /*3d80*/  MUFU.EX2 R6, R6 ;  /* 0x0000000600067308 */ /* 0x000e220000000800 */
[----:B------:R-:W-:-:S01]  /*3d90*/  FFMA.FTZ R24, R24, UR10, -R64 ;  /* 0x0000000a18187c23 */ /* 0x000fc20008010840 */
[--C-:B------:R-:W-:Y:S01]  /*3da0*/  FFMA.FTZ R25, R25, UR10, -R64.reuse ;  /* 0x0000000a19197c23 */ /* 0x100fe20008010840 */
[----:B------:R-:W-:-:S01]  /*3db0*/  FFMA.FTZ R26, R26, UR10, -R64 ;  /* 0x0000000a1a1a7c23 */ /* 0x000fc20008010840 */
[--C-:B------:R-:W-:Y:S01]  /*3dc0*/  FFMA.FTZ R27, R27, UR10, -R64.reuse ;  /* 0x0000000a1b1b7c23 */ /* 0x100fe20008010840 */
[----:B------:R-:W-:-:S01]  /*3dd0*/  FFMA.FTZ R28, R28, UR10, -R64 ;  /* 0x0000000a1c1c7c23 */ /* 0x000fc20008010840 */
[--C-:B------:R-:W-:Y:S01]  /*3de0*/  FFMA.FTZ R29, R29, UR10, -R64.reuse ;  /* 0x0000000a1d1d7c23 */ /* 0x100fe20008010840 */
        /* <DEDUP_REMOVED lines=10> */
[----:B0-----:R-:W-:-:S01]  /*3e90*/  FADD.FTZ R62, R5, R6 ;  /* 0x00000006053e7221 */ /* 0x001fc20000010000 */
[--C-:B------:R-:W-:Y:S01]  /*3ea0*/  FFMA.FTZ R79, R79, UR10, -R64.reuse ;  /* 0x0000000a4f4f7c23 */ /* 0x100fe20008010840 */
[----:B------:R-:W-:-:S01]  /*3eb0*/  FFMA.FTZ R82, R82, UR10, -R64 ;  /* 0x0000000a52527c23 */ /* 0x000fc20008010840 */
[--C-:B------:R-:W-:Y:S01]  /*3ec0*/  FFMA.FTZ R83, R83, UR10, -R64.reuse ;  /* 0x0000000a53537c23 */ /* 0x100fe20008010840 */
[----:B------:R-:W-:-:S01]  /*3ed0*/  FFMA.FTZ R86, R86, UR10, -R64 ;  /* 0x0000000a56567c23 */ /* 0x000fc20008010840 */
[----:B------:R-:W-:Y:S01]  /*3ee0*/  FFMA.FTZ R64, R87, UR10, -R64 ;  /* 0x0000000a57407c23 */ /* 0x000fe20008010840 */
[----:B------:R-:W-:Y:S01]  /*3ef0*/  IMAD.MOV.U32 R87, RZ, RZ, R151 ;  /* 0x000000ffff577224 */ /* 0x000fe200078e0097 */
[----:B------:R-:W0:Y:S01]  /*3f00*/  MUFU.EX2 R9, R9 ;  /* 0x0000000900097308 */ /* 0x000e220000000800 */
[----:B--2---:R-:W-:-:S07]  /*3f10*/  FADD.FTZ R65, R7, R62 ;  /* 0x0000003e07417221 */ /* 0x004fce0000010000 */
[----:B------:R-:W1:Y:S01]  /*3f20*/  MUFU.EX2 R10, R10 ;  /* 0x0000000a000a7308 */ /* 0x000e620000000800 */
[----:B---3--:R-:W-:-:S01]  /*3f30*/  FADD.FTZ R62, R8, R65 ;  /* 0x00000041083e7221 */ /* 0x008fc20000010000 */
[----:B------:R-:W-:Y:S01]  /*3f40*/  FADD.FTZ R65, R41, R70 ;  /* 0x0000004629417221 */ /* 0x000fe20000010000 */
[--C-:B------:R-:W-:Y:S02]  /*3f50*/  IMAD.MOV.U32 R70, RZ, RZ, R151.reuse ;  /* 0x000000ffff467224 */ /* 0x100fe400078e0097 */
[----:B------:R-:W-:Y:S02]  /*3f60*/  IMAD.MOV.U32 R41, RZ, RZ, R151 ;  /* 0x000000ffff297224 */ /* 0x000fe400078e0097 */
[----:B------:R-:W-:-:S01]  /*3f70*/  FADD.FTZ R65, R42, R65 ;  /* 0x000000412a417221 */ /* 0x000fc20000010000 */
[----:B------:R-:W-:Y:S01]  /*3f80*/  IMAD.MOV.U32 R42, RZ, RZ, R151 ;  /* 0x000000ffff2a7224 */ /* 0x000fe200078e0097 */
[----:B------:R-:W2:Y:S01]  /*3f90*/  MUFU.EX2 R11, R11 ;  /* 0x0000000b000b7308 */ /* 0x000ea20000000800 */
[----:B0-----:R-:W-:-:S01]  /*3fa0*/  FADD.FTZ R71, R9, R62 ;  /* 0x0000003e09477221 */ /* 0x001fc20000010000 */
[----:B------:R-:W-:Y:S01]  /*3fb0*/  FADD.FTZ R62, R44, R65 ;  /* 0x000000412c3e7221 */ /* 0x000fe20000010000 */
[----:B------:R-:W-:-:S03]  /*3fc0*/  IMAD.MOV.U32 R44, RZ, RZ, R151 ;  /* 0x000000ffff2c7224 */ /* 0x000fc600078e0097 */
[----:B------:R-:W-:Y:S02]  /*3fd0*/  FADD.FTZ R62, R47, R62 ;  /* 0x0000003e2f3e7221 */ /* 0x000fe40000010000 */
[----:B------:R-:W0:Y:S01]  /*3fe0*/  MUFU.EX2 R12, R12 ;  /* 0x0000000c000c7308 */ /* 0x000e220000000800 */
[----:B-1----:R-:W-:-:S07]  /*3ff0*/  FADD.FTZ R4, R10, R71 ;  /* 0x000000470a047221 */ /* 0x002fce0000010000 */
[----:B------:R-:W1:Y:S01]  /*4000*/  MUFU.EX2 R13, R13 ;  /* 0x0000000d000d7308 */ /* 0x000e620000000800 */
[----:B--2---:R-:W-:-:S07]  /*4010*/  FADD.FTZ R65, R11, R4 ;  /* 0x000000040b417221 */ /* 0x004fce0000010000 */
[----:B------:R-:W2:Y:S01]  /*4020*/  MUFU.EX2 R14, R14 ;  /* 0x0000000e000e7308 */ /* 0x000ea20000000800 */
[----:B0-----:R-:W-:-:S01]  /*4030*/  FADD.FTZ R4, R12, R65 ;  /* 0x000000410c047221 */ /* 0x001fc20000010000 */
[----:B------:R-:W-:Y:S01]  /*4040*/  FADD.FTZ R65, R45, R62 ;  /* 0x0000003e2d417221 */ /* 0x000fe20000010000 */
[----:B------:R-:W-:-:S03]  /*4050*/  IMAD.MOV.U32 R45, RZ, RZ, R151 ;  /* 0x000000ffff2d7224 */ /* 0x000fc600078e0097 */
[----:B------:R-:W-:Y:S01]  /*4060*/  FADD.FTZ R65, R46, R65 ;  /* 0x000000412e417221 */ /* 0x000fe20000010000 */
[----:B------:R-:W-:Y:S01]  /*4070*/  IMAD.MOV.U32 R46, RZ, RZ, R151 ;  /* 0x000000ffff2e7224 */ /* 0x000fe200078e0097 */
[----:B------:R-:W0:Y:S01]  /*4080*/  MUFU.EX2 R15, R15 ;  /* 0x0000000f000f7308 */ /* 0x000e220000000800 */
[----:B-1----:R-:W-:-:S01]  /*4090*/  FADD.FTZ R71, R13, R4 ;  /* 0x000000040d477221 */ /* 0x002fc20000010000 */
[----:B------:R-:W-:Y:S01]  /*40a0*/  FADD.FTZ R62, R48, R65 ;  /* 0x00000041303e7221 */ /* 0x000fe20000010000 */
[----:B------:R-:W-:-:S03]  /*40b0*/  IMAD.MOV.U32 R48, RZ, RZ, R151 ;  /* 0x000000ffff307224 */ /* 0x000fc600078e0097 */
[----:B------:R-:W-:Y:S01]  /*40c0*/  FADD.FTZ R62, R61, R62 ;  /* 0x0000003e3d3e7221 */ /* 0x000fe20000010000 */
[----:B------:R-:W-:Y:S01]  /*40d0*/  IMAD.MOV.U32 R61, RZ, RZ, R151 ;  /* 0x000000ffff3d7224 */ /* 0x000fe200078e0097 */
[----:B------:R-:W1:Y:S01]  /*40e0*/  MUFU.EX2 R20, R20 ;  /* 0x0000001400147308 */ /* 0x000e620000000800 */
[----:B--2---:R-:W-:-:S07]  /*40f0*/  FADD.FTZ R4, R14, R71 ;  /* 0x000000470e047221 */ /* 0x004fce0000010000 */
[----:B------:R-:W2:Y:S01]  /*4100*/  MUFU.EX2 R21, R21 ;  /* 0x0000001500157308 */ /* 0x000ea20000000800 */
[----:B0-----:R-:W-:-:S07]  /*4110*/  FADD.FTZ R65, R15, R4 ;  /* 0x000000040f417221 */ /* 0x001fce0000010000 */
[----:B------:R-:W0:Y:S01]  /*4120*/  MUFU.EX2 R24, R24 ;  /* 0x0000001800187308 */ /* 0x000e220000000800 */
[----:B-1----:R-:W-:-:S01]  /*4130*/  FADD.FTZ R4, R20, R65 ;  /* 0x0000004114047221 */ /* 0x002fc20000010000 */
[----:B------:R-:W-:Y:S01]  /*4140*/  FADD.FTZ R65, R49, R62 ;  /* 0x0000003e31417221 */ /* 0x000fe20000010000 */
[----:B------:R-:W-:Y:S01]  /*4150*/  F2FP.SATFINITE.E4M3.F32.PACK_AB_MERGE_C R15, R20, R15, RZ ;  /* 0x0000000f140f723e */ /* 0x000fe200048070ff */
[--C-:B------:R-:W-:Y:S02]  /*4160*/  IMAD.MOV.U32 R62, RZ, RZ, R151.reuse ;  /* 0x000000ffff3e7224 */ /* 0x100fe400078e0097 */
[----:B------:R-:W-:Y:S01]  /*4170*/  IMAD.MOV.U32 R49, RZ, RZ, R151 ;  /* 0x000000ffff317224 */ /* 0x000fe200078e0097 */
[----:B------:R-:W-:Y:S01]  /*4180*/  F2FP.SATFINITE.E4M3.F32.PACK_AB_MERGE_C R217, R14, R13, R15 ;  /* 0x0000000d0ed9723e */ /* 0x000fe2000480700f */
[----:B------:R-:W1:Y:S01]  /*4190*/  MUFU.EX2 R25, R25 ;  /* 0x0000001900197308 */ /* 0x000e620000000800 */
[----:B--2---:R-:W-:-:S01]  /*41a0*/  FADD.FTZ R71, R21, R4 ;  /* 0x0000000415477221 */ /* 0x004fc20000010000 */
[----:B------:R-:W-:Y:S01]  /*41b0*/  FADD.FTZ R4, R50, R65 ;  /* 0x0000004132047221 */ /* 0x000fe20000010000 */
[----:B------:R-:W-:-:S02]  /*41c0*/  IMAD.MOV.U32 R65, RZ, RZ, R151 ;  /* 0x000000ffff417224 */ /* 0x000fc400078e0097 */
[----:B------:R-:W-:Y:S02]  /*41d0*/  IMAD.MOV.U32 R50, RZ, RZ, R151 ;  /* 0x000000ffff327224 */ /* 0x000fe400078e0097 */
[----:B------:R-:W-:-:S01]  /*41e0*/  FADD.FTZ R43, R63, R4 ;  /* 0x000000043f2b7221 */ /* 0x000fc20000010000 */
[----:B------:R-:W-:Y:S01]  /*41f0*/  IMAD.MOV.U32 R63, RZ, RZ, R151 ;  /* 0x000000ffff3f7224 */ /* 0x000fe200078e0097 */
[----:B------:R-:W2:Y:S01]  /*4200*/  MUFU.EX2 R26, R26 ;  /* 0x0000001a001a7308 */ /* 0x000ea20000000800 */
[----:B0-----:R-:W-:-:S01]  /*4210*/  FADD.FTZ R40, R24, R71 ;  /* 0x0000004718287221 */ /* 0x001fc20000010000 */
[----:B------:R-:W-:Y:S01]  /*4220*/  FADD.FTZ R66, R66, R43 ;  /* 0x0000002b42427221 */ /* 0x000fe20000010000 */
[----:B------:R-:W-:Y:S01]  /*4230*/  F2FP.SATFINITE.E4M3.F32.PACK_AB_MERGE_C R43, R12, R11, RZ ;  /* 0x0000000b0c2b723e */ /* 0x000fe200048070ff */
[----:B------:R-:W-:-:S03]  /*4240*/  IMAD.MOV.U32 R71, RZ, RZ, R151 ;  /* 0x000000ffff477224 */ /* 0x000fc600078e0097 */
[----:B------:R-:W-:Y:S01]  /*4250*/  F2FP.SATFINITE.E4M3.F32.PACK_AB_MERGE_C R231, R10, R9, R43 ;  /* 0x000000090ae7723e */ /* 0x000fe2000480702b */
[----:B------:R-:W0:Y:S01]  /*4260*/  MUFU.EX2 R27, R27 ;  /* 0x0000001b001b7308 */ /* 0x000e220000000800 */
[----:B-1----:R-:W-:-:S01]  /*4270*/  FADD.FTZ R47, R25, R40 ;  /* 0x00000028192f7221 */ /* 0x002fc20000010000 */
[----:B------:R-:W-:Y:S01]  /*4280*/  F2FP.SATFINITE.E4M3.F32.PACK_AB_MERGE_C R40, R8, R7, RZ ;  /* 0x000000070828723e */ /* 0x000fe200048070ff */
[----:B------:R-:W-:-:S01]  /*4290*/  FADD.FTZ R7, R51, R66 ;  /* 0x0000004233077221 */ /* 0x000fc20000010000 */
[----:B------:R-:W-:Y:S02]  /*42a0*/  IMAD.MOV.U32 R66, RZ, RZ, R151 ;  /* 0x000000ffff427224 */ /* 0x000fe400078e0097 */
[----:B------:R-:W-:Y:S01]  /*42b0*/  F2FP.SATFINITE.E4M3.F32.PACK_AB_MERGE_C R229, R6, R5, R40 ;  /* 0x0000000506e5723e */ /* 0x000fe20004807028 */
[----:B------:R-:W-:Y:S01]  /*42c0*/  FADD.FTZ R7, R52, R7 ;  /* 0x0000000734077221 */ /* 0x000fe20000010000 */
[----:B------:R-:W1:Y:S01]  /*42d0*/  MUFU.EX2 R28, R28 ;  /* 0x0000001c001c7308 */ /* 0x000e620000000800 */
[----:B--2---:R-:W-:-:S01]  /*42e0*/  FADD.FTZ R4, R26, R47 ;  /* 0x0000002f1a047221 */ /* 0x004fc20000010000 */
[----:B------:R-:W-:Y:S01]  /*42f0*/  F2FP.SATFINITE.E4M3.F32.PACK_AB_MERGE_C R25, R26, R25, RZ ;  /* 0x000000191a19723e */ /* 0x000fe200048070ff */
[----:B------:R-:W-:-:S01]  /*4300*/  FADD.FTZ R12, R60, R7 ;  /* 0x000000073c0c7221 */ /* 0x000fc20000010000 */
[C---:B------:R-:W-:Y:S01]  /*4310*/  F2FP.SATFINITE.E4M3.F32.PACK_AB_MERGE_C R60, R67.reuse, R60, RZ ;  /* 0x0000003c433c723e */ /* 0x040fe200048070ff */
[----:B------:R-:W-:Y:S01]  /*4320*/  IMAD.MOV.U32 R47, RZ, RZ, R151 ;  /* 0x000000ffff2f7224 */ /* 0x000fe200078e0097 */
[----:B------:R-:W-:Y:S01]  /*4330*/  F2FP.SATFINITE.E4M3.F32.PACK_AB_MERGE_C R219, R24, R21, R25 ;  /* 0x0000001518db723e */ /* 0x000fe20004807019 */
[----:B------:R-:W-:-:S01]  /*4340*/  FADD.FTZ R12, R67, R12 ;  /* 0x0000000c430c7221 */ /* 0x000fc20000010000 */
[----:B------:R-:W2:Y:S01]  /*4350*/  MUFU.EX2 R29, R29 ;  /* 0x0000001d001d7308 */ /* 0x000ea20000000800 */
[----:B0-----:R-:W-:-:S01]  /*4360*/  FADD.FTZ R11, R27, R4 ;  /* 0x000000041b0b7221 */ /* 0x001fc20000010000 */
[----:B------:R-:W-:Y:S01]  /*4370*/  F2FP.SATFINITE.E4M3.F32.PACK_AB_MERGE_C R220, R52, R51, R60 ;  /* 0x0000003334dc723e */ /* 0x000fe2000480703c */
[----:B------:R-:W-:-:S02]  /*4380*/  IMAD.MOV.U32 R67, RZ, RZ, R151 ;  /* 0x000000ffff437224 */ /* 0x000fc400078e0097 */
[--C-:B------:R-:W-:Y:S02]  /*4390*/  IMAD.MOV.U32 R60, RZ, RZ, R151.reuse ;  /* 0x000000ffff3c7224 */ /* 0x100fe400078e0097 */
[----:B------:R-:W-:Y:S01]  /*43a0*/  IMAD.MOV.U32 R52, RZ, RZ, R151 ;  /* 0x000000ffff347224 */ /* 0x000fe200078e0097 */
[----:B------:R-:W0:Y:S01]  /*43b0*/  MUFU.EX2 R30, R30 ;  /* 0x0000001e001e7308 */ /* 0x000e220000000800 */
[----:B-1----:R-:W-:-:S01]  /*43c0*/  FADD.FTZ R8, R28, R11 ;  /* 0x0000000b1c087221 */ /* 0x002fc20000010000 */
[--C-:B------:R-:W-:Y:S02]  /*43d0*/  IMAD.MOV.U32 R51, RZ, RZ, R151.reuse ;  /* 0x000000ffff337224 */ /* 0x100fe400078e0097 */
[--C-:B------:R-:W-:Y:S02]  /*43e0*/  IMAD.MOV.U32 R43, RZ, RZ, R151.reuse ;  /* 0x000000ffff2b7224 */ /* 0x100fe400078e0097 */
[----:B------:R-:W-:Y:S02]  /*43f0*/  IMAD.MOV.U32 R40, RZ, RZ, R151 ;  /* 0x000000ffff287224 */ /* 0x000fe400078e0097 */
[----:B------:R-:W1:Y:S01]  /*4400*/  MUFU.EX2 R31, R31 ;  /* 0x0000001f001f7308 */ /* 0x000e620000000800 */
[----:B--2---:R-:W-:-:S01]  /*4410*/  FADD.FTZ R7, R29, R8 ;  /* 0x000000081d077221 */ /* 0x004fc20000010000 */
[----:B------:R-:W-:-:S02]  /*4420*/  IMAD.MOV.U32 R26, RZ, RZ, R151 ;  /* 0x000000ffff1a7224 */ /* 0x000fc400078e0097 */
[--C-:B------:R-:W-:Y:S02]  /*4430*/  IMAD.MOV.U32 R25, RZ, RZ, R151.reuse ;  /* 0x000000ffff197224 */ /* 0x100fe400078e0097 */
[----:B------:R-:W-:Y:S02]  /*4440*/  IMAD.MOV.U32 R24, RZ, RZ, R151 ;  /* 0x000000ffff187224 */ /* 0x000fe400078e0097 */
[----:B------:R-:W2:Y:S01]  /*4450*/  MUFU.EX2 R32, R32 ;  /* 0x0000002000207308 */ /* 0x000ea20000000800 */
[C---:B0-----:R-:W-:Y:S01]  /*4460*/  F2FP.SATFINITE.E4M3.F32.PACK_AB_MERGE_C R29, R30.reuse, R29, RZ ;  /* 0x0000001d1e1d723e */ /* 0x041fe200048070ff */
[----:B------:R-:W-:Y:S01]  /*4470*/  FADD.FTZ R30, R30, R7 ;  /* 0x000000071e1e7221 */ /* 0x000fe20000010000 */
[----:B------:R-:W-:-:S02]  /*4480*/  FADD.FTZ R7, R53, R12 ;  /* 0x0000000c35077221 */ /* 0x000fc40000010000 */
[----:B------:R-:W-:Y:S01]  /*4490*/  F2FP.SATFINITE.E4M3.F32.PACK_AB_MERGE_C R221, R28, R27, R29 ;  /* 0x0000001b1cdd723e */ /* 0x000fe2000480701d */
[----:B------:R-:W-:-:S02]  /*44a0*/  IMAD.MOV.U32 R29, RZ, RZ, R151 ;  /* 0x000000ffff1d7224 */ /* 0x000fc400078e0097 */
[----:B------:R-:W-:Y:S01]  /*44b0*/  FADD.FTZ R7, R54, R7 ;  /* 0x0000000736077221 */ /* 0x000fe20000010000 */
[----:B------:R-:W0:Y:S01]  /*44c0*/  MUFU.EX2 R33, R33 ;  /* 0x0000002100217308 */ /* 0x000e220000000800 */
[----:B-1----:R-:W-:-:S01]  /*44d0*/  FADD.FTZ R11, R31, R30 ;  /* 0x0000001e1f0b7221 */ /* 0x002fc20000010000 */
[----:B------:R-:W-:Y:S02]  /*44e0*/  IMAD.MOV.U32 R30, RZ, RZ, R151 ;  /* 0x000000ffff1e7224 */ /* 0x000fe400078e0097 */
[----:B------:R-:W-:-:S01]  /*44f0*/  FADD.FTZ R12, R68, R7 ;  /* 0x00000007440c7221 */ /* 0x000fc20000010000 */
[--C-:B------:R-:W-:Y:S02]  /*4500*/  IMAD.MOV.U32 R28, RZ, RZ, R151.reuse ;  /* 0x000000ffff1c7224 */ /* 0x100fe400078e0097 */
[----:B------:R-:W-:Y:S01]  /*4510*/  IMAD.MOV.U32 R27, RZ, RZ, R151 ;  /* 0x000000ffff1b7224 */ /* 0x000fe200078e0097 */
[----:B------:R-:W1:Y:S01]  /*4520*/  MUFU.EX2 R69, R69 ;  /* 0x0000004500457308 */ /* 0x000e620000000800 */
[----:B--2---:R-:W-:-:S07]  /*4530*/  FADD.FTZ R8, R32, R11 ;  /* 0x0000000b20087221 */ /* 0x004fce0000010000 */
[----:B------:R-:W2:Y:S01]  /*4540*/  MUFU.EX2 R34, R34 ;  /* 0x0000002200227308 */ /* 0x000ea20000000800 */
[----:B0-----:R-:W-:-:S07]  /*4550*/  FADD.FTZ R7, R33, R8 ;  /* 0x0000000821077221 */ /* 0x001fce0000010000 */
[----:B------:R-:W-:Y:S01]  /*4560*/  MUFU.EX2 R76, R76 ;  /* 0x0000004c004c7308 */ /* 0x000fe20000000800 */
[C---:B-1----:R-:W-:Y:S01]  /*4570*/  F2FP.SATFINITE.E4M3.F32.PACK_AB_MERGE_C R68, R69.reuse, R68, RZ ;  /* 0x000000444544723e */ /* 0x042fe200048070ff */
[----:B------:R-:W-:-:S03]  /*4580*/  FADD.FTZ R69, R69, R12 ;  /* 0x0000000c45457221 */ /* 0x000fc60000010000 */
[----:B------:R-:W-:Y:S01]  /*4590*/  F2FP.SATFINITE.E4M3.F32.PACK_AB_MERGE_C R222, R54, R53, R68 ;  /* 0x0000003536de723e */ /* 0x000fe20004807044 */
[----:B------:R-:W-:Y:S02]  /*45a0*/  IMAD.MOV.U32 R68, RZ, RZ, R151 ;  /* 0x000000ffff447224 */ /* 0x000fe400078e0097 */
[----:B------:R-:W0:Y:S01]  /*45b0*/  MUFU.EX2 R59, R59 ;  /* 0x0000003b003b7308 */ /* 0x000e220000000800 */
[C---:B--2---:R-:W-:Y:S01]  /*45c0*/  F2FP.SATFINITE.E4M3.F32.PACK_AB_MERGE_C R33, R34.reuse, R33, RZ ;  /* 0x000000212221723e */ /* 0x044fe200048070ff */
[----:B------:R-:W-:Y:S01]  /*45d0*/  FADD.FTZ R34, R34, R7 ;  /* 0x0000000722227221 */ /* 0x000fe20000010000 */
[----:B------:R-:W-:Y:S02]  /*45e0*/  IMAD.MOV.U32 R54, RZ, RZ, R151 ;  /* 0x000000ffff367224 */ /* 0x000fe400078e0097 */
[----:B------:R-:W-:Y:S01]  /*45f0*/  F2FP.SATFINITE.E4M3.F32.PACK_AB_MERGE_C R223, R32, R31, R33 ;  /* 0x0000001f20df723e */ /* 0x000fe20004807021 */
[--C-:B------:R-:W-:Y:S02]  /*4600*/  IMAD.MOV.U32 R53, RZ, RZ, R151.reuse ;  /* 0x000000ffff357224 */ /* 0x100fe400078e0097 */
[----:B------:R-:W1:Y:S01]  /*4610*/  MUFU.EX2 R72, R72 ;  /* 0x0000004800487308 */ /* 0x000e620000000800 */
[----:B------:R-:W-:-:S02]  /*4620*/  IMAD.MOV.U32 R33, RZ, RZ, R151 ;  /* 0x000000ffff217224 */ /* 0x000fc400078e0097 */
[--C-:B------:R-:W-:Y:S02]  /*4630*/  IMAD.MOV.U32 R32, RZ, RZ, R151.reuse ;  /* 0x000000ffff207224 */ /* 0x100fe400078e0097 */
[----:B------:R-:W-:-:S03]  /*4640*/  IMAD.MOV.U32 R31, RZ, RZ, R151 ;  /* 0x000000ffff1f7224 */ /* 0x000fc600078e0097 */
[----:B------:R-:W2:Y:S01]  /*4650*/  MUFU.EX2 R35, R35 ;  /* 0x0000002300237308 */ /* 0x000ea20000000800 */
[----:B0-----:R-:W-:-:S07]  /*4660*/  F2FP.SATFINITE.E4M3.F32.PACK_AB_MERGE_C R11, R59, R76, RZ ;  /* 0x0000004c3b0b723e */ /* 0x001fce00048070ff */
[----:B------:R-:W0:Y:S01]  /*4670*/  MUFU.EX2 R73, R73 ;  /* 0x0000004900497308 */ /* 0x000e220000000800 */
[----:B-1----:R-:W-:-:S01]  /*4680*/  FADD.FTZ R8, R72, R69 ;  /* 0x0000004548087221 */ /* 0x002fc20000010000 */
[----:B------:R-:W-:-:S06]  /*4690*/  IMAD.MOV.U32 R69, RZ, RZ, R151 ;  /* 0x000000ffff457224 */ /* 0x000fcc00078e0097 */
[----:B------:R-:W1:Y:S01]  /*46a0*/  MUFU.EX2 R36, R36 ;  /* 0x0000002400247308 */ /* 0x000e620000000800 */
[----:B--2---:R-:W-:-:S01]  /*46b0*/  FADD.FTZ R7, R35, R34 ;  /* 0x0000002223077221 */ /* 0x004fc20000010000 */
[----:B------:R-:W-:-:S06]  /*46c0*/  IMAD.MOV.U32 R34, RZ, RZ, R151 ;  /* 0x000000ffff227224 */ /* 0x000fcc00078e0097 */
[----:B------:R-:W2:Y:S01]  /*46d0*/  MUFU.EX2 R37, R37 ;  /* 0x0000002500257308 */ /* 0x000ea20000000800 */
[C---:B0-----:R-:W-:Y:S01]  /*46e0*/  F2FP.SATFINITE.E4M3.F32.PACK_AB_MERGE_C R224, R73.reuse, R72, R11 ;  /* 0x0000004849e0723e */ /* 0x041fe2000480700b */
[----:B------:R-:W-:Y:S01]  /*46f0*/  FADD.FTZ R73, R73, R8 ;  /* 0x0000000849497221 */ /* 0x000fe20000010000 */
[----:B------:R-:W-:-:S03]  /*4700*/  IMAD.MOV.U32 R72, RZ, RZ, R151 ;  /* 0x000000ffff487224 */ /* 0x000fc600078e0097 */
[----:B------:R-:W-:Y:S01]  /*4710*/  FADD.FTZ R76, R76, R73 ;  /* 0x000000494c4c7221 */ /* 0x000fe20000010000 */
[----:B------:R-:W-:Y:S01]  /*4720*/  IMAD.MOV.U32 R73, RZ, RZ, R151 ;  /* 0x000000ffff497224 */ /* 0x000fe200078e0097 */
[----:B------:R0:W3:Y:S01]  /*4730*/  MUFU.EX2 R4, R79 ;  /* 0x0000004f00047308 */ /* 0x0000e20000000800 */
[----:B-1----:R-:W-:-:S01]  /*4740*/  FADD.FTZ R6, R36, R7 ;  /* 0x0000000724067221 */ /* 0x002fc20000010000 */
[----:B------:R-:W-:Y:S01]  /*4750*/  FADD.FTZ R76, R59, R76 ;  /* 0x0000004c3b4c7221 */ /* 0x000fe20000010000 */
[----:B------:R-:W-:-:S05]  /*4760*/  IMAD.MOV.U32 R59, RZ, RZ, R151 ;  /* 0x000000ffff3b7224 */ /* 0x000fca00078e0097 */
[----:B------:R-:W1:Y:S01]  /*4770*/  MUFU.EX2 R55, R55 ;  /* 0x0000003700377308 */ /* 0x000e620000000800 */
[----:B--2---:R-:W-:-:S01]  /*4780*/  FADD.FTZ R7, R37, R6 ;  /* 0x0000000625077221 */ /* 0x004fc20000010000 */
[----:B0-----:R-:W-:-:S06]  /*4790*/  IMAD.MOV.U32 R79, RZ, RZ, R151 ;  /* 0x000000ffff4f7224 */ /* 0x001fcc00078e0097 */
[----:B------:R-:W0:Y:S01]  /*47a0*/  MUFU.EX2 R82, R82 ;  /* 0x0000005200527308 */ /* 0x000e220000000800 */
[----:B---3--:R-:W-:-:S01]  /*47b0*/  FADD.FTZ R7, R4, R7 ;  /* 0x0000000704077221 */ /* 0x008fc20000010000 */
[----:B------:R-:W-:-:S04]  /*47c0*/  F2FP.SATFINITE.E4M3.F32.PACK_AB_MERGE_C R37, R4, R37, RZ ;  /* 0x000000250425723e */ /* 0x000fc800048070ff */
[----:B------:R-:W-:Y:S01]  /*47d0*/  F2FP.SATFINITE.E4M3.F32.PACK_AB_MERGE_C R225, R36, R35, R37 ;  /* 0x0000002324e1723e */ /* 0x000fe20004807025 */
[----:B------:R-:W-:Y:S01]  /*47e0*/  IMAD.MOV.U32 R37, RZ, RZ, R151 ;  /* 0x000000ffff257224 */ /* 0x000fe200078e0097 */
[----:B------:R-:W-:Y:S01]  /*47f0*/  MUFU.EX2 R56, R56 ;  /* 0x0000003800387308 */ /* 0x000fe20000000800 */
[----:B-1----:R-:W-:-:S01]  /*4800*/  FADD.FTZ R9, R55, R76 ;  /* 0x0000004c37097221 */ /* 0x002fc20000010000 */
[--C-:B------:R-:W-:Y:S02]  /*4810*/  IMAD.MOV.U32 R76, RZ, RZ, R151.reuse ;  /* 0x000000ffff4c7224 */ /* 0x100fe400078e0097 */
[--C-:B------:R-:W-:Y:S02]  /*4820*/  IMAD.MOV.U32 R36, RZ, RZ, R151.reuse ;  /* 0x000000ffff247224 */ /* 0x100fe400078e0097 */
[----:B------:R-:W-:Y:S02]  /*4830*/  IMAD.MOV.U32 R35, RZ, RZ, R151 ;  /* 0x000000ffff237224 */ /* 0x000fe400078e0097 */
[----:B------:R-:W1:Y:S01]  /*4840*/  MUFU.EX2 R57, R57 ;  /* 0x0000003900397308 */ /* 0x000e620000000800 */
[----:B0-----:R-:W-:-:S07]  /*4850*/  FADD.FTZ R4, R82, R7 ;  /* 0x0000000752047221 */ /* 0x001fce0000010000 */
[----:B------:R-:W0:Y:S08]  /*4860*/  MUFU.EX2 R58, R58 ;  /* 0x0000003a003a7308 */ /* 0x000e300000000800 */
[----:B------:R-:W2:Y:S01]  /*4870*/  MUFU.EX2 R83, R83 ;  /* 0x0000005300537308 */ /* 0x000ea20000000800 */
[----:B-1----:R-:W-:-:S07]  /*4880*/  F2FP.SATFINITE.E4M3.F32.PACK_AB_MERGE_C R6, R57, R56, RZ ;  /* 0x000000383906723e */ /* 0x002fce00048070ff */
[----:B------:R-:W-:Y:S01]  /*4890*/  MUFU.EX2 R86, R86 ;  /* 0x0000005600567308 */ /* 0x000fe20000000800 */
[----:B0-----:R-:W-:-:S01]  /*48a0*/  FADD.FTZ R9, R58, R9 ;  /* 0x000000093a097221 */ /* 0x001fc20000010000 */
[----:B------:R-:W-:Y:S01]  /*48b0*/  F2FP.SATFINITE.E4M3.F32.PACK_AB_MERGE_C R226, R58, R55, R6 ;  /* 0x000000373ae2723e */ /* 0x000fe20004807006 */
[----:B------:R-:W-:Y:S02]  /*48c0*/  IMAD.MOV.U32 R58, RZ, RZ, R151 ;  /* 0x000000ffff3a7224 */ /* 0x000fe400078e0097 */
[----:B------:R-:W-:Y:S01]  /*48d0*/  FADD.FTZ R6, R56, R9 ;  /* 0x0000000938067221 */ /* 0x000fe20000010000 */
[----:B------:R-:W-:Y:S02]  /*48e0*/  IMAD.MOV.U32 R56, RZ, RZ, R151 ;  /* 0x000000ffff387224 */ /* 0x000fe400078e0097 */
[----:B------:R0:W1:Y:S01]  /*48f0*/  MUFU.EX2 R5, R64 ;  /* 0x0000004000057308 */ /* 0x0000620000000800 */
[----:B--2---:R-:W-:-:S01]  /*4900*/  FADD.FTZ R7, R83, R4 ;  /* 0x0000000453077221 */ /* 0x004fc20000010000 */
[----:B------:R-:W-:Y:S01]  /*4910*/  FADD.FTZ R6, R57, R6 ;  /* 0x0000000639067221 */ /* 0x000fe20000010000 */
[----:B------:R-:W-:-:S02]  /*4920*/  IMAD.MOV.U32 R57, RZ, RZ, R151 ;  /* 0x000000ffff397224 */ /* 0x000fc400078e0097 */
[--C-:B------:R-:W-:Y:S02]  /*4930*/  IMAD.MOV.U32 R55, RZ, RZ, R151.reuse ;  /* 0x000000ffff377224 */ /* 0x100fe400078e0097 */
[----:B0-----:R-:W-:Y:S01]  /*4940*/  IMAD.MOV.U32 R64, RZ, RZ, R151 ;  /* 0x000000ffff407224 */ /* 0x001fe200078e0097 */
[----:B-1----:R-:W-:Y:S01]  /*4950*/  F2FP.SATFINITE.E4M3.F32.PACK_AB_MERGE_C R4, R5, R86, RZ ;  /* 0x000000560504723e */ /* 0x002fe200048070ff */
[----:B------:R-:W-:-:S03]  /*4960*/  FADD.FTZ R86, R86, R7 ;  /* 0x0000000756567221 */ /* 0x000fc60000010000 */
[----:B------:R-:W-:Y:S01]  /*4970*/  F2FP.SATFINITE.E4M3.F32.PACK_AB_MERGE_C R227, R83, R82, R4 ;  /* 0x0000005253e3723e */ /* 0x000fe20004807004 */
[----:B------:R-:W-:-:S01]  /*4980*/  FADD.FTZ R5, R5, R86 ;  /* 0x0000005605057221 */ /* 0x000fc20000010000 */
[--C-:B------:R-:W-:Y:S02]  /*4990*/  IMAD.MOV.U32 R86, RZ, RZ, R151.reuse ;  /* 0x000000ffff567224 */ /* 0x100fe400078e0097 */
[--C-:B------:R-:W-:Y:S02]  /*49a0*/  IMAD.MOV.U32 R83, RZ, RZ, R151.reuse ;  /* 0x000000ffff537224 */ /* 0x100fe400078e0097 */
        /* <DEDUP_REMOVED lines=68> */
[----:B------:R-:W-:Y:S01]  /*4df0*/  UIADD3 UR45, UR45, -0x2, URZ ;  /* 0xfffffffe2d2d7890 */ /* 0x000fe2000fffe03f */
[----:B------:R-:W-:Y:S01]  /*4e00*/  UMOV UR52, UR42 ;  /* 0x0000002a00347c82 */ /* 0x000fe20008000000 */
[----:B------:R-:W-:Y:S01]  /*4e10*/  UMOV UR51, UR50 ;  /* 0x0000003200337c82 */ /* 0x000fe20008000000 */
[----:B------:R-:W-:-:S09]  /*4e20*/  ULDC UR48, c[0x0][0x988] ;  /* 0x0002620000307ab9 */ /* 0x000fd20000000800 */
.L_x_140:
[----:B------:R-:W-:Y:S01]  /*4e30*/  ISETP.NE.AND P2, PT, RZ, UR41, PT ;  /* 0x00000029ff007c0c */ /* 0x000fe2000bf45270 */
[----:B------:R-:W-:-:S04]  /*4e40*/  UISETP.NE.AND UP0, UPT, UR51, 0x1, UPT ;  /* 0x000000013300788c */ /* 0x000fc8000bf05270 */
[----:B------:R-:W-:-:S04]  /*4e50*/  USEL UR42, URZ, 0x1, UP0 ;  /* 0x000000013f2a7887 */ /* 0x000fc80008000000 */
[----:B------:R-:W-:-:S04]  /*4e60*/  ULOP3.LUT UR42, UR52, UR42, URZ, 0x3c, !UPT ;  /* 0x0000002a342a7292 */ /* 0x000fc8000f8e3c3f */
[----:B------:R-:W-:Y:S08]  /*4e70*/  @P2 BRA `(.L_x_131) ;  /* 0x0000000000442947 */ /* 0x000ff00003800000 */
[----:B------:R-:W-:Y:S05]  /*4e80*/  @!P0 BRA `(.L_x_132) ;  /* 0x0000000000048947 */ /* 0x000fea0003800000 */
[----:B------:R-:W-:Y:S01]  /*4e90*/  BPT.TRAP 0x1 ;  /* 0x000000040000795c */ /* 0x000fe20000300000 */
.L_x_132:
[----:B------:R-:W0:Y:S01]  /*4ea0*/  S2UR UR10, SR_CgaCtaId ;  /* 0x00000000000a79c3 */ /* 0x000e220000008800 */
[----:B------:R-:W-:Y:S01]  /*4eb0*/  UIADD3 UR6, UR51, 0x1, URZ ;  /* 0x0000000133067890 */ /* 0x000fe2000fffe03f */
[----:B------:R-:W-:Y:S01]  /*4ec0*/  IMAD.U32 R2, RZ, RZ, UR42 ;  /* 0x0000002aff027e24 */ /* 0x000fe2000f8e00ff */
[----:B------:R-:W-:Y:S02]  /*4ed0*/  UMOV UR7, 0x400 ;  /* 0x0000040000077882 */ /* 0x000fe40000000000 */
[----:B------:R-:W-:Y:S02]  /*4ee0*/  UISETP.NE.AND UP0, UPT, UR6, 0x2, UPT ;  /* 0x000000020600788c */ /* 0x000fe4000bf05270 */
[----:B------:R-:W-:Y:S02]  /*4ef0*/  SHF.L.U32 R2, R2, 0x1f, RZ ;  /* 0x0000001f02027819 */ /* 0x000fe400000006ff */
[----:B------:R-:W-:Y:S02]  /*4f00*/  USEL UR6, UR6, URZ, UP0 ;  /* 0x0000003f06067287 */ /* 0x000fe40008000000 */
[----:B0-----:R-:W-:-:S04]  /*4f10*/  ULEA UR7, UR10, UR7, 0x18 ;  /* 0x000000070a077291 */ /* 0x001fc8000f8ec03f */
[----:B------:R-:W-:-:S09]  /*4f20*/  ULEA UR6, UR6, UR7, 0x3 ;  /* 0x0000000706067291 */ /* 0x000fd2000f8e183f */
[----:B------:R0:W1:Y:S01]  /*4f30*/  SYNCS.PHASECHK.TRANS64.TRYWAIT P1, [UR6+0x38830], R2 ;  /* 0x03883002ff0075a7 */ /* 0x0000620008020146 */
[----:B------:R-:W-:Y:S05]  /*4f40*/  @!P0 BRA `(.L_x_133) ;  /* 0x0000000000048947 */ /* 0x000fea0003800000 */
[----:B------:R-:W-:Y:S01]  /*4f50*/  BPT.TRAP 0x1 ;  /* 0x000000040000795c */ /* 0x000fe20000300000 */
.L_x_133:
[----:B-1----:R-:W-:Y:S05]  /*4f60*/  @P1 BRA `(.L_x_131) ;  /* 0x0000000000081947 */ /* 0x002fea0003800000 */
[----:B------:R-:W1:Y:S02]  /*4f70*/  SYNCS.PHASECHK.TRANS64.TRYWAIT P1, [UR6+0x38830], R2 ;  /* 0x03883002ff0075a7 */ /* 0x000e640008020146 */
[----:B-1----:R-:W-:Y:S05]  /*4f80*/  @!P1 BRA `(.L_x_134) ;  /* 0x000000c0002c9947 */ /* 0x002fea0003800000 */
.L_x_131:
[----:B01----:R-:W-:Y:S01]  /*4f90*/  VIADD R2, R23, 0x8 ;  /* 0x0000000817027836 */ /* 0x003fe20000000000 */
        /* <DEDUP_REMOVED lines=44> */
[----:B0-----:R-:W-:Y:S05]  /*5260*/  @P2 BRA `(.L_x_135) ;  /* 0x0000000000382947 */ /* 0x001fea0003800000 */
[----:B------:R-:W-:Y:S05]  /*5270*/  @!P0 BRA `(.L_x_136) ;  /* 0x0000000000048947 */ /* 0x000fea0003800000 */
[----:B------:R-:W-:Y:S01]  /*5280*/  BPT.TRAP 0x1 ;  /* 0x000000040000795c */ /* 0x000fe20000300000 */
.L_x_136:
[----:B------:R-:W0:Y:S01]  /*5290*/  S2UR UR7, SR_CgaCtaId ;  /* 0x00000000000779c3 */ /* 0x000e220000008800 */
[----:B------:R-:W-:Y:S01]  /*52a0*/  UMOV UR6, 0x400 ;  /* 0x0000040000067882 */ /* 0x000fe20000000000 */
[----:B------:R-:W-:-:S05]  /*52b0*/  IMAD.U32 R2, RZ, RZ, UR52 ;  /* 0x00000034ff027e24 */ /* 0x000fca000f8e00ff */
[----:B------:R-:W-:Y:S01]  /*52c0*/  SHF.L.U32 R2, R2, 0x1f, RZ ;  /* 0x0000001f02027819 */ /* 0x000fe200000006ff */
[----:B0-----:R-:W-:-:S04]  /*52d0*/  ULEA UR6, UR7, UR6, 0x18 ;  /* 0x0000000607067291 */ /* 0x001fc8000f8ec03f */
[----:B------:R-:W-:-:S09]  /*52e0*/  ULEA UR6, UR51, UR6, 0x3 ;  /* 0x0000000633067291 */ /* 0x000fd2000f8e183f */
[----:B------:R0:W1:Y:S01]  /*52f0*/  SYNCS.PHASECHK.TRANS64.TRYWAIT P1, [UR6+0x38850], R2 ;  /* 0x03885002ff0075a7 */ /* 0x0000620008020146 */
[----:B------:R-:W-:Y:S05]  /*5300*/  @!P0 BRA `(.L_x_137) ;  /* 0x0000000000048947 */ /* 0x000fea0003800000 */
[----:B------:R-:W-:Y:S01]  /*5310*/  BPT.TRAP 0x1 ;  /* 0x000000040000795c */ /* 0x000fe20000300000 */
.L_x_137:
[----:B-1----:R-:W-:Y:S05]  /*5320*/  @P1 BRA `(.L_x_135) ;  /* 0x0000000000081947 */ /* 0x002fea0003800000 */
[----:B------:R-:W1:Y:S02]  /*5330*/  SYNCS.PHASECHK.TRANS64.TRYWAIT P1, [UR6+0x38850], R2 ;  /* 0x03885002ff0075a7 */ /* 0x000e640008020146 */
[----:B-1----:R-:W-:Y:S05]  /*5340*/  @!P1 BRA `(.L_x_138) ;  /* 0x000000bc00549947 */ /* 0x002fea0003800000 */
.L_x_135:
[----:B------:R-:W2:Y:S01]  /*5350*/  S2UR UR6, SR_CgaCtaId ;  /* 0x00000000000679c3 */ /* 0x000ea20000008800 */
[----:B01----:R-:W-:Y:S01]  /*5360*/  MOV R2, 0x400 ;  /* 0x0000040000027802 */ /* 0x003fe20000000f00 */
[----:B------:R-:W-:Y:S01]  /*5370*/  WARPGROUP.ARRIVE ;  /* 0x00000000000079c5 */ /* 0x000fe20000000000 */
[----:B------:R-:W-:Y:S01]  /*5380*/  UMOV UR7, 0x40000040 ;  /* 0x4000004000077882 */ /* 0x000fe20000000000 */
[C---:B------:R-:W-:Y:S01]  /*5390*/  FMUL.FTZ R9, R0.reuse, R152 ;  /* 0x0000009800097220 */ /* 0x040fe20000410000 */
[C---:B------:R-:W-:Y:S01]  /*53a0*/  FMUL.FTZ R10, R0.reuse, R154 ;  /* 0x0000009a000a7220 */ /* 0x040fe20000410000 */
[C---:B------:R-:W-:Y:S01]  /*53b0*/  FMUL.FTZ R8, R0.reuse, R153 ;  /* 0x0000009900087220 */ /* 0x040fe20000410000 */
[C---:B------:R-:W-:Y:S01]  /*53c0*/  FMUL.FTZ R11, R0.reuse, R155 ;  /* 0x0000009b000b7220 */ /* 0x040fe20000410000 */
[C---:B------:R-:W-:Y:S01]  /*53d0*/  FMUL.FTZ R12, R0.reuse, R156 ;  /* 0x0000009c000c7220 */ /* 0x040fe20000410000 */
[C---:B------:R-:W-:Y:S01]  /*53e0*/  FMUL.FTZ R14, R0.reuse, R158 ;  /* 0x0000009e000e7220 */ /* 0x040fe20000410000 */
[----:B------:R-:W0:Y:S01]  /*53f0*/  MUFU.TANH R9, R9 ;  /* 0x0000000900097308 */ /* 0x000e220000002400 */
[C---:B------:R-:W-:Y:S01]  /*5400*/  FMUL.FTZ R13, R0.reuse, R157 ;  /* 0x0000009d000d7220 */ /* 0x040fe20000410000 */
[C---:B------:R-:W-:Y:S01]  /*5410*/  FMUL.FTZ R15, R0.reuse, R159 ;  /* 0x0000009f000f7220 */ /* 0x040fe20000410000 */
[C---:B------:R-:W-:Y:S01]  /*5420*/  FMUL.FTZ R20, R0.reuse, R160 ;  /* 0x000000a000147220 */ /* 0x040fe20000410000 */
[C---:B------:R-:W-:Y:S01]  /*5430*/  FMUL.FTZ R152, R0.reuse, R162 ;  /* 0x000000a200987220 */ /* 0x040fe20000410000 */
[C---:B------:R-:W-:Y:S01]  /*5440*/  FMUL.FTZ R153, R0.reuse, R163 ;  /* 0x000000a300997220 */ /* 0x040fe20000410000 */
[C---:B------:R-:W-:Y:S01]  /*5450*/  FMUL.FTZ R21, R0.reuse, R161 ;  /* 0x000000a100157220 */ /* 0x040fe20000410000 */
[C---:B------:R-:W-:Y:S01]  /*5460*/  FMUL.FTZ R163, R0.reuse, R173 ;  /* 0x000000ad00a37220 */ /* 0x040fe20000410000 */
[----:B------:R-:W1:Y:S01]  /*5470*/  MUFU.TANH R10, R10 ;  /* 0x0000000a000a7308 */ /* 0x000e620000002400 */
[C---:B------:R-:W-:Y:S01]  /*5480*/  FMUL.FTZ R173, R0.reuse, R183 ;  /* 0x000000b700ad7220 */ /* 0x040fe20000410000 */
[C---:B------:R-:W-:Y:S01]  /*5490*/  FMUL.FTZ R154, R0.reuse, R164 ;  /* 0x000000a4009a7220 */ /* 0x040fe20000410000 */
[C---:B------:R-:W-:Y:S01]  /*54a0*/  FMUL.FTZ R183, R0.reuse, R193 ;  /* 0x000000c100b77220 */ /* 0x040fe20000410000 */
[C---:B------:R-:W-:Y:S01]  /*54b0*/  FMUL.FTZ R164, R0.reuse, R174 ;  /* 0x000000ae00a47220 */ /* 0x040fe20000410000 */
[----:B------:R-:W-:Y:S01]  /*54c0*/  FMUL.FTZ R174, R0, R184 ;  /* 0x000000b800ae7220 */ /* 0x000fe20000410000 */
[----:B--2---:R-:W-:-:S02]  /*54d0*/  IMAD.U32 R3, RZ, RZ, UR6 ;  /* 0x00000006ff037e24 */ /* 0x004fc4000f8e00ff */
[C---:B------:R-:W-:Y:S01]  /*54e0*/  FMUL.FTZ R184, R0.reuse, R194 ;  /* 0x000000c200b87220 */ /* 0x040fe20000410000 */
[----:B------:R-:W2:Y:S01]  /*54f0*/  MUFU.TANH R8, R8 ;  /* 0x0000000800087308 */ /* 0x000ea20000002400 */
[----:B0-----:R-:W-:Y:S01]  /*5500*/  FMNMX.FTZ R193, R9, R4, !PT ;  /* 0x0000000409c17209 */ /* 0x001fe20007810000 */
[C---:B------:R-:W-:Y:S01]  /*5510*/  FMUL.FTZ R155, R0.reuse, R165 ;  /* 0x000000a5009b7220 */ /* 0x040fe20000410000 */
[----:B------:R-:W-:Y:S01]  /*5520*/  LEA R2, R3, R2, 0x18 ;  /* 0x0000000203027211 */ /* 0x000fe200078ec0ff */
[C---:B------:R-:W-:Y:S01]  /*5530*/  FMUL.FTZ R156, R0.reuse, R166 ;  /* 0x000000a6009c7220 */ /* 0x040fe20000410000 */
[C---:B------:R-:W-:Y:S01]  /*5540*/  FMUL.FTZ R165, R0.reuse, R175 ;  /* 0x000000af00a57220 */ /* 0x040fe20000410000 */
[----:B------:R-:W-:Y:S01]  /*5550*/  FMUL.FTZ R166, R0, R176 ;  /* 0x000000b000a67220 */ /* 0x000fe20000410000 */
[----:B------:R-:W-:Y:S01]  /*5560*/  R2UR UR6, R2 ;  /* 0x00000000020672ca */ /* 0x000fe200000e0000 */
[----:B------:R-:W0:Y:S01]  /*5570*/  MUFU.TANH R11, R11 ;  /* 0x0000000b000b7308 */ /* 0x000e220000002400 */
[----:B-1----:R-:W-:Y:S01]  /*5580*/  FMNMX.FTZ R194, R10, R7, !PT ;  /* 0x000000070ac27209 */ /* 0x002fe20007810000 */
[C---:B------:R-:W-:Y:S01]  /*5590*/  FMUL.FTZ R175, R0.reuse, R185 ;  /* 0x000000b900af7220 */ /* 0x040fe20000410000 */
[C---:B------:R-:W-:Y:S01]  /*55a0*/  FMUL.FTZ R176, R0.reuse, R186 ;  /* 0x000000ba00b07220 */ /* 0x040fe20000410000 */
[C---:B------:R-:W-:Y:S01]  /*55b0*/  FMUL.FTZ R185, R0.reuse, R195 ;  /* 0x000000c300b97220 */ /* 0x040fe20000410000 */
[C---:B------:R-:W-:Y:S01]  /*55c0*/  FMUL.FTZ R158, R0.reuse, R168 ;  /* 0x000000a8009e7220 */ /* 0x040fe20000410000 */
[C---:B------:R-:W-:Y:S01]  /*55d0*/  FMUL.FTZ R186, R0.reuse, R196 ;  /* 0x000000c400ba7220 */ /* 0x040fe20000410000 */
[----:B------:R-:W-:Y:S01]  /*55e0*/  FMUL.FTZ R157, R0, R167 ;  /* 0x000000a7009d7220 */ /* 0x000fe20000410000 */
[----:B------:R-:W1:Y:S01]  /*55f0*/  MUFU.TANH R12, R12 ;  /* 0x0000000c000c7308 */ /* 0x000e620000002400 */
[----:B--2---:R-:W-:Y:S01]  /*5600*/  FMNMX.FTZ R193, R8, R193, !PT ;  /* 0x000000c108c17209 */ /* 0x004fe20007810000 */
[C---:B------:R-:W-:Y:S01]  /*5610*/  FMUL.FTZ R168, R0.reuse, R178 ;  /* 0x000000b200a87220 */ /* 0x040fe20000410000 */
[C---:B------:R-:W-:Y:S01]  /*5620*/  FMUL.FTZ R178, R0.reuse, R188 ;  /* 0x000000bc00b27220 */ /* 0x040fe20000410000 */
[----:B------:R-:W-:Y:S01]  /*5630*/  UIADD3 UR6, UR6, 0x400, URZ ;  /* 0x0000040006067890 */ /* 0x000fe2000fffe03f */
[C---:B------:R-:W-:Y:S01]  /*5640*/  FMUL.FTZ R188, R0.reuse, R198 ;  /* 0x000000c600bc7220 */ /* 0x040fe20000410000 */
[C---:B------:R-:W-:Y:S01]  /*5650*/  FMUL.FTZ R160, R0.reuse, R170 ;  /* 0x000000aa00a07220 */ /* 0x040fe20000410000 */
[C---:B------:R-:W-:Y:S01]  /*5660*/  FMUL.FTZ R167, R0.reuse, R177 ;  /* 0x000000b100a77220 */ /* 0x040fe20000410000 */
[----:B------:R-:W-:Y:S01]  /*5670*/  USHF.R.U32.HI UR6, URZ, 0x4, UR6 ;  /* 0x000000043f067899 */ /* 0x000fe20008011606 */
[----:B------:R-:W2:Y:S01]  /*5680*/  MUFU.TANH R14, R14 ;  /* 0x0000000e000e7308 */ /* 0x000ea20000002400 */
[----:B0-----:R-:W-:Y:S01]  /*5690*/  FMNMX.FTZ R195, R11, R194, !PT ;  /* 0x000000c20bc37209 */ /* 0x001fe20007810000 */
[C---:B------:R-:W-:Y:S01]  /*56a0*/  FMUL.FTZ R159, R0.reuse, R169 ;  /* 0x000000a9009f7220 */ /* 0x040fe20000410000 */
[----:B------:R-:W-:Y:S01]  /*56b0*/  ULOP3.LUT UR6, UR6, 0x3fff, URZ, 0xc0, !UPT ;  /* 0x00003fff06067892 */ /* 0x000fe2000f8ec03f */
[C---:B------:R-:W-:Y:S01]  /*56c0*/  FMUL.FTZ R177, R0.reuse, R187 ;  /* 0x000000bb00b17220 */ /* 0x040fe20000410000 */
[C---:B------:R-:W-:Y:S01]  /*56d0*/  FMUL.FTZ R187, R0.reuse, R197 ;  /* 0x000000c500bb7220 */ /* 0x040fe20000410000 */
[----:B------:R-:W-:Y:S01]  /*56e0*/  FMUL.FTZ R161, R0, R171 ;  /* 0x000000ab00a17220 */ /* 0x000fe20000410000 */
[----:B------:R-:W-:Y:S01]  /*56f0*/  ULOP3.LUT UR6, UR6, 0x10000, URZ, 0xfc, !UPT ;  /* 0x0001000006067892 */ /* 0x000fe2000f8efc3f */
[----:B------:R-:W0:Y:S01]  /*5700*/  MUFU.TANH R13, R13 ;  /* 0x0000000d000d7308 */ /* 0x000e220000002400 */
[----:B-1----:R-:W-:Y:S01]  /*5710*/  FMNMX.FTZ R196, R12, R193, !PT ;  /* 0x000000c10cc47209 */ /* 0x002fe20007810000 */
[C---:B------:R-:W-:Y:S01]  /*5720*/  FMUL.FTZ R162, R0.reuse, R172 ;  /* 0x000000ac00a27220 */ /* 0x040fe20000410000 */
[----:B------:R-:W-:Y:S01]  /*5730*/  ULEA UR11, UR51, UR6, 0xb ;  /* 0x00000006330b7291 */ /* 0x000fe2000f8e583f */
[C---:B------:R-:W-:Y:S01]  /*5740*/  FMUL.FTZ R170, R0.reuse, R180 ;  /* 0x000000b400aa7220 */ /* 0x040fe20000410000 */
[C---:B------:R-:W-:Y:S01]  /*5750*/  FMUL.FTZ R180, R0.reuse, R190 ;  /* 0x000000be00b47220 */ /* 0x040fe20000410000 */
[C---:B------:R-:W-:Y:S01]  /*5760*/  FMUL.FTZ R190, R0.reuse, R200 ;  /* 0x000000c800be7220 */ /* 0x040fe20000410000 */
[----:B------:R-:W-:Y:S01]  /*5770*/  FMUL.FTZ R169, R0, R179 ;  /* 0x000000b300a97220 */ /* 0x000fe20000410000 */
[----:B------:R-:W1:Y:S01]  /*5780*/  MUFU.TANH R15, R15 ;  /* 0x0000000f000f7308 */ /* 0x000e620000002400 */
[----:B--2---:R-:W-:Y:S01]  /*5790*/  FMNMX.FTZ R198, R14, R195, !PT ;  /* 0x000000c30ec67209 */ /* 0x004fe20007810000 */
[----:B------:R-:W-:Y:S01]  /*57a0*/  UMOV UR6, UR11 ;  /* 0x0000000b00067c82 */ /* 0x000fe20008000000 */
[C---:B------:R-:W-:Y:S01]  /*57b0*/  FMUL.FTZ R179, R0.reuse, R189 ;  /* 0x000000bd00b37220 */ /* 0x040fe20000410000 */
[----:B------:R-:W-:Y:S01]  /*57c0*/  QGMMA.64x256x32.F32.E4M3.E4M3 R24, R228, gdesc[UR4], R24, gsb0 ;  /* 0x03e00004e4187df3 */ /* 0x000fe20008000818 */
[----:B------:R-:W-:Y:S01]  /*57d0*/  UIADD3 UR6, UR11, 0x2, URZ ;  /* 0x000000020b067890 */ /* 0x000fe2000fffe03f */
[C---:B------:R-:W-:Y:S01]  /*57e0*/  FMUL.FTZ R189, R0.reuse, R199 ;  /* 0x000000c700bd7220 */ /* 0x040fe20000410000 */
[----:B------:R-:W-:Y:S01]  /*57f0*/  UMOV UR7, 0x40000040 ;  /* 0x4000004000077882 */ /* 0x000fe20000000000 */
[----:B------:R-:W2:Y:S01]  /*5800*/  MUFU.TANH R20, R20 ;  /* 0x0000001400147308 */ /* 0x000ea20000002400 */
[----:B0-----:R-:W-:Y:S01]  /*5810*/  FMNMX.FTZ R193, R13, R196, !PT ;  /* 0x000000c40dc17209 */ /* 0x001fe20007810000 */
[C---:B------:R-:W-:Y:S01]  /*5820*/  FMUL.FTZ R171, R0.reuse, R181 ;  /* 0x000000b500ab7220 */ /* 0x040fe20000410000 */
[C---:B------:R-:W-:Y:S01]  /*5830*/  FMUL.FTZ R172, R0.reuse, R182 ;  /* 0x000000b600ac7220 */ /* 0x040fe20000410000 */
[C---:B------:R-:W-:Y:S01]  /*5840*/  FMUL.FTZ R181, R0.reuse, R191 ;  /* 0x000000bf00b57220 */ /* 0x040fe20000410000 */
[C---:B------:R-:W-:Y:S01]  /*5850*/  FMUL.FTZ R191, R0.reuse, R201 ;  /* 0x000000c900bf7220 */ /* 0x040fe20000410000 */
[C---:B------:R-:W-:Y:S01]  /*5860*/  FMUL.FTZ R182, R0.reuse, R192 ;  /* 0x000000c000b67220 */ /* 0x040fe20000410000 */
[C---:B------:R-:W-:Y:S01]  /*5870*/  FMUL.FTZ R192, R0.reuse, R202 ;  /* 0x000000ca00c07220 */ /* 0x040fe20000410000 */
[----:B------:R-:W0:Y:S01]  /*5880*/  MUFU.TANH R152, R152 ;  /* 0x0000009800987308 */ /* 0x000e220000002400 */
[----:B-1----:R-:W-:Y:S01]  /*5890*/  FMNMX.FTZ R197, R15, R198, !PT ;  /* 0x000000c60fc57209 */ /* 0x002fe20007810000 */
[C---:B------:R-:W-:Y:S01]  /*58a0*/  FMUL.FTZ R194, R0.reuse, R203 ;  /* 0x000000cb00c27220 */ /* 0x040fe20000410000 */
[----:B------:R-:W-:Y:S01]  /*58b0*/  FMUL.FTZ R195, R0, R204 ;  /* 0x000000cc00c37220 */ /* 0x000fe20000410000 */
[----:B------:R-:W-:-:S04]  /*58c0*/  UMOV UR10, UR48 ;  /* 0x00000030000a7c82 */ /* 0x000fc80008000000 */
[----:B------:R-:W1:Y:S01]  /*58d0*/  MUFU.TANH R21, R21 ;  /* 0x0000001500157308 */ /* 0x000e620000002400 */
[----:B--2---:R-:W-:-:S07]  /*58e0*/  FMNMX.FTZ R196, R20, R193, !PT ;  /* 0x000000c114c47209 */ /* 0x004fce0007810000 */
[----:B------:R-:W2:Y:S01]  /*58f0*/  MUFU.TANH R153, R153 ;  /* 0x0000009900997308 */ /* 0x000ea20000002400 */
[----:B0-----:R-:W-:-:S07]  /*5900*/  FMNMX.FTZ R198, R152, R197, !PT ;  /* 0x000000c598c67209 */ /* 0x001fce0007810000 */
[----:B------:R-:W0:Y:S01]  /*5910*/  MUFU.TANH R154, R154 ;  /* 0x0000009a009a7308 */ /* 0x000e220000002400 */
[----:B-1----:R-:W-:Y:S01]  /*5920*/  FMNMX.FTZ R193, R21, R196, !PT ;  /* 0x000000c415c17209 */ /* 0x002fe20007810000 */
[----:B------:R-:W-:-:S06]  /*5930*/  FMUL.FTZ R196, R0, R205 ;  /* 0x000000cd00c47220 */ /* 0x000fcc0000410000 */
        /* <DEDUP_REMOVED lines=12> */
[----:B-1----:R-:W-:-:S07]  /*5a00*/  FMNMX.FTZ R198, R158, R193, !PT ;  /* 0x000000c19ec67209 */ /* 0x002fce0007810000 */
[----:B------:R-:W1:Y:S01]  /*5a10*/  MUFU.TANH R161, R161 ;  /* 0x000000a100a17308 */ /* 0x000e620000002400 */
[----:B--2---:R-:W-:Y:S01]  /*5a20*/  FMNMX.FTZ R200, R160, R199, !PT ;  /* 0x000000c7a0c87209 */ /* 0x004fe20007810000 */
[----:B------:R-:W-:-:S06]  /*5a30*/  FMUL.FTZ R199, R0, R207 ;  /* 0x000000cf00c77220 */ /* 0x000fcc0000410000 */
[----:B------:R-:W2:Y:S01]  /*5a40*/  MUFU.TANH R162, R162 ;  /* 0x000000a200a27308 */ /* 0x000ea20000002400 */
[----:B0-----:R-:W-:-:S07]  /*5a50*/  FMNMX.FTZ R193, R159, R198, !PT ;  /* 0x000000c69fc17209 */ /* 0x001fce0007810000 */
[----:B------:R-:W0:Y:S01]  /*5a60*/  MUFU.TANH R164, R164 ;  /* 0x000000a400a47308 */ /* 0x000e220000002400 */
[----:B-1----:R-:W-:-:S07]  /*5a70*/  FMNMX.FTZ R201, R161, R200, !PT ;  /* 0x000000c8a1c97209 */ /* 0x002fce0007810000 */
        /* <DEDUP_REMOVED lines=30> */
[----:B0-----:R-:W-:Y:S01]  /*5c60*/  FMNMX.FTZ R204, R176, R203, !PT ;  /* 0x000000cbb0cc7209 */ /* 0x001fe20007810000 */
[----:B------:R-:W-:-:S06]  /*5c70*/  FMUL.FTZ R203, R0, R211 ;  /* 0x000000d300cb7220 */ /* 0x000fcc0000410000 */
        /* <DEDUP_REMOVED lines=11> */
[----:B0-----:R-:W-:Y:S01]  /*5d30*/  FMNMX.FTZ R205, R181, R204, !PT ;  /* 0x000000ccb5cd7209 */ /* 0x001fe20007810000 */
[----:B------:R-:W-:Y:S02]  /*5d40*/  WARPGROUP.DEPBAR.LE gsb0, 0x0 ;  /* 0x00008000000079c5 */ /* 0x000fe40000010000 */
[----:B------:R-:W-:Y:S01]  /*5d50*/  WARPGROUP.ARRIVE ;  /* 0x00000000000079c5 */ /* 0x000fe20000000000 */
[----:B------:R-:W-:-:S05]  /*5d60*/  FMUL.FTZ R204, R0, R212 ;  /* 0x000000d400cc7220 */ /* 0x000fca0000410000 */
[----:B------:R-:W0:Y:S01]  /*5d70*/  S2R R231, SR_TID.X ;  /* 0x0000000000e77919 */ /* 0x000e220000002100 */
[----:B------:R-:W3:Y:S01]  /*5d80*/  MUFU.TANH R183, R183 ;  /* 0x000000b700b77308 */ /* 0x000ee20000002400 */
[----:B-1----:R-:W-:Y:S01]  /*5d90*/  FMNMX.FTZ R198, R182, R193, !PT ;  /* 0x000000c1b6c67209 */ /* 0x002fe20007810000 */
[----:B------:R-:W-:Y:S01]  /*5da0*/  QGMMA.64x256x32.F32.E4M3.E4M3 R24, R216, gdesc[UR4], R24, gsb0 ;  /* 0x03e00004d8187df3 */ /* 0x000fe20008000818 */
[----:B------:R-:W-:Y:S01]  /*5db0*/  UIADD3 UR6, UR11, 0x4, URZ ;  /* 0x000000040b067890 */ /* 0x000fe2000fffe03f */
[----:B------:R-:W-:-:S04]  /*5dc0*/  UMOV UR7, 0x40000040 ;  /* 0x4000004000077882 */ /* 0x000fc80000000000 */
[----:B------:R-:W1:Y:S01]  /*5dd0*/  MUFU.TANH R185, R185 ;  /* 0x000000b900b97308 */ /* 0x000e620000002400 */
[----:B--2---:R-:W-:Y:S01]  /*5de0*/  FMNMX.FTZ R206, R184, R205, !PT ;  /* 0x000000cdb8ce7209 */ /* 0x004fe20007810000 */
[----:B------:R-:W-:-:S06]  /*5df0*/  FMUL.FTZ R205, R0, R213 ;  /* 0x000000d500cd7220 */ /* 0x000fcc0000410000 */
[----:B------:R-:W2:Y:S01]  /*5e00*/  MUFU.TANH R186, R186 ;  /* 0x000000ba00ba7308 */ /* 0x000ea20000002400 */
[----:B---3--:R-:W-:-:S07]  /*5e10*/  FMNMX.FTZ R193, R183, R198, !PT ;  /* 0x000000c6b7c17209 */ /* 0x008fce0007810000 */
[----:B------:R-:W3:Y:S01]  /*5e20*/  MUFU.TANH R188, R188 ;  /* 0x000000bc00bc7308 */ /* 0x000ee20000002400 */
[----:B-1----:R-:W-:Y:S02]  /*5e30*/  FMNMX.FTZ R207, R185, R206, !PT ;  /* 0x000000ceb9cf7209 */ /* 0x002fe40007810000 */
[----:B0-----:R-:W-:-:S05]  /*5e40*/  LOP3.LUT P1, RZ, R231, 0x7f, RZ, 0xc0, !PT ;  /* 0x0000007fe7ff7812 */ /* 0x001fca000782c0ff */
[----:B------:R-:W0:Y:S01]  /*5e50*/  MUFU.TANH R187, R187 ;  /* 0x000000bb00bb7308 */ /* 0x000e220000002400 */
[----:B--2---:R-:W-:-:S07]  /*5e60*/  FMNMX.FTZ R198, R186, R193, !PT ;  /* 0x000000c1bac67209 */ /* 0x004fce0007810000 */
[----:B------:R-:W1:Y:S01]  /*5e70*/  MUFU.TANH R189, R189 ;  /* 0x000000bd00bd7308 */ /* 0x000e620000002400 */
[----:B---3--:R-:W-:-:S07]  /*5e80*/  FMNMX.FTZ R206, R188, R207, !PT ;  /* 0x000000cfbcce7209 */ /* 0x008fce0007810000 */
        /* <DEDUP_REMOVED lines=33> */
[----:B0-----:R-:W-:Y:S02]  /*60a0*/  FMNMX.FTZ R208, R206, R209, !PT ;  /* 0x000000d1ced07209 */ /* 0x001fe40007810000 */
[----:B-1----:R-:W-:-:S05]  /*60b0*/  FMNMX.FTZ R209, R205, R198, !PT ;  /* 0x000000c6cdd17209 */ /* 0x002fca0007810000 */
[----:B------:R-:W0:Y:S01]  /*60c0*/  SHFL.BFLY PT, R198, R209, 0x2, 0x1f ;  /* 0x0c401f00d1c67f89 */ /* 0x000e2200000e0000 */
[----:B--2---:R-:W-:-:S05]  /*60d0*/  FMNMX.FTZ R208, R207, R208, !PT ;  /* 0x000000d0cfd07209 */ /* 0x004fca0007810000 */
[----:B------:R-:W1:Y:S01]  /*60e0*/  SHFL.BFLY PT, R193, R208, 0x2, 0x1f ;  /* 0x0c401f00d0c17f89 */ /* 0x000e6200000e0000 */
[----:B0-----:R-:W-:Y:S02]  /*60f0*/  FMNMX.FTZ R210, R209, R198, !PT ;  /* 0x000000c6d1d27209 */ /* 0x001fe40007810000 */
[----:B-1----:R-:W-:Y:S01]  /*6100*/  FMNMX.FTZ R211, R208, R193, !PT ;  /* 0x000000c1d0d37209 */ /* 0x002fe20007810000 */
[----:B------:R-:W-:Y:S02]  /*6110*/  IMAD.U32 R208, RZ, RZ, UR10 ;  /* 0x0000000affd07e24 */ /* 0x000fe4000f8e00ff */
[----:B------:R-:W0:Y:S04]  /*6120*/  SHFL.BFLY PT, R193, R210, 0x1, 0x1f ;  /* 0x0c201f00d2c17f89 */ /* 0x000e2800000e0000 */
[----:B------:R-:W1:Y:S01]  /*6130*/  SHFL.BFLY PT, R198, R211, 0x1, 0x1f ;  /* 0x0c201f00d3c67f89 */ /* 0x000e6200000e0000 */
[----:B0-----:R-:W-:-:S02]  /*6140*/  FMNMX.FTZ R193, R210, R193, !PT ;  /* 0x000000c1d2c17209 */ /* 0x001fc40007810000 */
[----:B-1----:R-:W-:-:S03]  /*6150*/  FMNMX.FTZ R198, R211, R198, !PT ;  /* 0x000000c6d3c67209 */ /* 0x002fc60007810000 */
[C---:B------:R-:W-:Y:S01]  /*6160*/  FFMA.FTZ R208, R193.reuse, R208, -8 ;  /* 0xc1000000c1d07423 */ /* 0x040fe200000100d0 */
[----:B------:R-:W-:-:S03]  /*6170*/  FADD.FTZ R4, -R193, R4 ;  /* 0x00000004c1047221 */ /* 0x000fc60000010100 */
        /* <DEDUP_REMOVED lines=9> */
[----:B------:R-:W-:Y:S01]  /*6210*/  FMUL.FTZ R209, R4, UR10 ;  /* 0x0000000a04d17c20 */ /* 0x000fe20008410000 */
[--C-:B------:R-:W-:Y:S01]  /*6220*/  FFMA.FTZ R170, R174, UR10, -R208.reuse ;  /* 0x0000000aaeaa7c23 */ /* 0x100fe200080108d0 */
[----:B------:R-:W-:-:S01]  /*6230*/  FFMA.FTZ R174, R178, UR10, -R208 ;  /* 0x0000000ab2ae7c23 */ /* 0x000fc200080108d0 */
[----:B------:R-:W-:Y:S01]  /*6240*/  FFMA.FTZ R178, R182, UR10, -R208 ;  /* 0x0000000ab6b27c23 */ /* 0x000fe200080108d0 */
[----:B------:R-:W-:-:S01]  /*6250*/  FADD.FTZ R4, -R198, R7 ;  /* 0x00000007c6047221 */ /* 0x000fc20000010100 */
[--C-:B------:R-:W-:Y:S01]  /*6260*/  FFMA.FTZ R182, R186, UR10, -R208.reuse ;  /* 0x0000000abab67c23 */ /* 0x100fe200080108d0 */
        /* <DEDUP_REMOVED lines=8> */
[----:B------:R-:W-:-:S02]  /*62f0*/  WARPGROUP.DEPBAR.LE gsb0, 0x0 ;  /* 0x00008000000079c5 */ /* 0x000fc40000010000 */
[----:B------:R-:W-:Y:S01]  /*6300*/  WARPGROUP.ARRIVE ;  /* 0x00000000000079c5 */ /* 0x000fe20000000000 */
[----:B0-----:R-:W-:Y:S01]  /*6310*/  IMAD.U32 R209, RZ, RZ, UR10 ;  /* 0x0000000affd17e24 */ /* 0x001fe2000f8e00ff */
[----:B------:R-:W0:Y:S01]  /*6320*/  MUFU.EX2 R210, R210 ;  /* 0x000000d200d27308 */ /* 0x000e220000000800 */
[----:B------:R-:W-:-:S01]  /*6330*/  FFMA.FTZ R21, R21, UR10, -R208 ;  /* 0x0000000a15157c23 */ /* 0x000fc200080108d0 */
[----:B------:R-:W-:Y:S01]  /*6340*/  FFMA.FTZ R155, R155, UR10, -R208 ;  /* 0x0000000a9b9b7c23 */ /* 0x000fe200080108d0 */
[----:B------:R-:W-:-:S01]  /*6350*/  FFMA.FTZ R204, R198, R209, -8 ;  /* 0xc1000000c6cc7423 */ /* 0x000fc200000100d1 */
[----:B------:R-:W-:Y:S01]  /*6360*/  QGMMA.64x256x32.F32.E4M3.E4M3 R24, R220, gdesc[UR4], R24, gsb0 ;  /* 0x03e00004dc187df3 */ /* 0x000fe20008000818 */
[----:B------:R-:W-:Y:S01]  /*6370*/  UIADD3 UR6, UR11, 0x6, URZ ;  /* 0x000000060b067890 */ /* 0x000fe2000fffe03f */
[----:B------:R-:W-:Y:S01]  /*6380*/  FFMA.FTZ R159, R159, UR10, -R208 ;  /* 0x0000000a9f9f7c23 */ /* 0x000fe200080108d0 */
[----:B------:R-:W-:Y:S01]  /*6390*/  UMOV UR7, 0x40000040 ;  /* 0x4000004000077882 */ /* 0x000fe20000000000 */
        /* <DEDUP_REMOVED lines=8> */
[----:B------:R-:W-:Y:S01]  /*6420*/  FFMA.FTZ R156, R157, UR10, -R204 ;  /* 0x0000000a9d9c7c23 */ /* 0x000fe200080108cc */
[----:B0-----:R-:W-:-:S01]  /*6430*/  FFMA.FTZ R6, R7, R6, R210 ;  /* 0x0000000607067223 */ /* 0x001fc200000100d2 */
[----:B------:R-:W0:Y:S01]  /*6440*/  MUFU.EX2 R209, R209 ;  /* 0x000000d100d17308 */ /* 0x000e220000000800 */
[----:B------:R-:W-:-:S01]  /*6450*/  FFMA.FTZ R157, R160, UR10, -R204 ;  /* 0x0000000aa09d7c23 */ /* 0x000fc200080108cc */
[--C-:B------:R-:W-:Y:S01]  /*6460*/  FFMA.FTZ R160, R161, UR10, -R204.reuse ;  /* 0x0000000aa1a07c23 */ /* 0x100fe200080108cc */
[----:B------:R-:W-:-:S01]  /*6470*/  FFMA.FTZ R161, R164, UR10, -R204 ;  /* 0x0000000aa4a17c23 */ /* 0x000fc200080108cc */
[----:B------:R-:W-:Y:S01]  /*6480*/  FFMA.FTZ R164, R165, UR10, -R204 ;  /* 0x0000000aa5a47c23 */ /* 0x000fe200080108cc */
[----:B------:R-:W-:-:S01]  /*6490*/  FFMA.FTZ R163, R163, UR10, -R208 ;  /* 0x0000000aa3a37c23 */ /* 0x000fc200080108d0 */
[--C-:B------:R-:W-:Y:S01]  /*64a0*/  FFMA.FTZ R167, R167, UR10, -R208.reuse ;  /* 0x0000000aa7a77c23 */ /* 0x100fe200080108d0 */
[----:B------:R-:W-:-:S01]  /*64b0*/  FFMA.FTZ R171, R171, UR10, -R208 ;  /* 0x0000000aabab7c23 */ /* 0x000fc200080108d0 */
[----:B------:R-:W1:Y:S01]  /*64c0*/  MUFU.EX2 R9, R9 ;  /* 0x0000000900097308 */ /* 0x000e620000000800 */
        /* <DEDUP_REMOVED lines=8> */
[----:B0-----:R-:W-:-:S01]  /*6550*/  FFMA.FTZ R5, R4, R5, R209 ;  /* 0x0000000504057223 */ /* 0x001fc200000100d1 */
[--C-:B------:R-:W-:Y:S01]  /*6560*/  FFMA.FTZ R165, R168, UR10, -R204.reuse ;  /* 0x0000000aa8a57c23 */ /* 0x100fe200080108cc */
[----:B------:R-:W-:-:S01]  /*6570*/  FFMA.FTZ R168, R169, UR10, -R204 ;  /* 0x0000000aa9a87c23 */ /* 0x000fc200080108cc */
[--C-:B------:R-:W-:Y:S01]  /*6580*/  FFMA.FTZ R169, R172, UR10, -R204.reuse ;  /* 0x0000000aaca97c23 */ /* 0x100fe200080108cc */
[----:B------:R-:W-:-:S01]  /*6590*/  FFMA.FTZ R172, R173, UR10, -R204 ;  /* 0x0000000aadac7c23 */ /* 0x000fc200080108cc */
[--C-:B------:R-:W-:Y:S01]  /*65a0*/  FFMA.FTZ R173, R176, UR10, -R204.reuse ;  /* 0x0000000ab0ad7c23 */ /* 0x100fe200080108cc */
[----:B------:R-:W-:-:S01]  /*65b0*/  FFMA.FTZ R176, R177, UR10, -R204 ;  /* 0x0000000ab1b07c23 */ /* 0x000fc200080108cc */
[----:B------:R-:W0:Y:S01]  /*65c0*/  MUFU.EX2 R8, R8 ;  /* 0x0000000800087308 */ /* 0x000e220000000800 */
[----:B-1----:R-:W-:-:S01]  /*65d0*/  FADD.FTZ R211, R9, R6 ;  /* 0x0000000609d37221 */ /* 0x002fc20000010000 */
[--C-:B------:R-:W-:Y:S01]  /*65e0*/  FFMA.FTZ R177, R180, UR10, -R204.reuse ;  /* 0x0000000ab4b17c23 */ /* 0x100fe200080108cc */
[----:B------:R-:W-:-:S01]  /*65f0*/  FFMA.FTZ R180, R181, UR10, -R204 ;  /* 0x0000000ab5b47c23 */ /* 0x000fc200080108cc */
[----:B------:R-:W-:-:S04]  /*6600*/  FFMA.FTZ R181, R184, UR10, -R204 ;  /* 0x0000000ab8b57c23 */ /* 0x000fc800080108cc */
[----:B------:R-:W1:Y:S01]  /*6610*/  MUFU.EX2 R11, R11 ;  /* 0x0000000b000b7308 */ /* 0x000e620000000800 */
[----:B--2---:R-:W-:-:S07]  /*6620*/  FADD.FTZ R6, R10, R5 ;  /* 0x000000050a067221 */ /* 0x004fce0000010000 */
[----:B------:R-:W2:Y:S01]  /*6630*/  MUFU.EX2 R13, R13 ;  /* 0x0000000d000d7308 */ /* 0x000ea20000000800 */
[----:B0-----:R-:W-:-:S07]  /*6640*/  FADD.FTZ R208, R8, R211 ;  /* 0x000000d308d07221 */ /* 0x001fce0000010000 */
[----:B------:R-:W0:Y:S01]  /*6650*/  MUFU.EX2 R14, R14 ;  /* 0x0000000e000e7308 */ /* 0x000e220000000800 */
[----:B-1----:R-:W-:-:S07]  /*6660*/  FADD.FTZ R5, R11, R6 ;  /* 0x000000060b057221 */ /* 0x002fce0000010000 */
        /* <DEDUP_REMOVED lines=9> */
[----:B0-----:R-:W-:-:S01]  /*6700*/  FADD.FTZ R211, R21, R184 ;  /* 0x000000b815d37221 */ /* 0x001fc20000010000 */
[--C-:B------:R-:W-:Y:S01]  /*6710*/  FFMA.FTZ R184, R185, UR10, -R204.reuse ;  /* 0x0000000ab9b87c23 */ /* 0x100fe200080108cc */
[----:B------:R-:W-:-:S05]  /*6720*/  FFMA.FTZ R185, R188, UR10, -R204 ;  /* 0x0000000abcb97c23 */ /* 0x000fca00080108cc */
        /* <DEDUP_REMOVED lines=15> */
[----:B--2---:R-:W-:-:S01]  /*6820*/  FADD.FTZ R211, R159, R188 ;  /* 0x000000bc9fd37221 */ /* 0x004fc20000010000 */
[--C-:B------:R-:W-:Y:S01]  /*6830*/  FFMA.FTZ R188, R189, UR10, -R204.reuse ;  /* 0x0000000abdbc7c23 */ /* 0x100fe200080108cc */
[----:B------:R-:W-:-:S05]  /*6840*/  FFMA.FTZ R189, R192, UR10, -R204 ;  /* 0x0000000ac0bd7c23 */ /* 0x000fca00080108cc */
        /* <DEDUP_REMOVED lines=15> */
[----:B-1----:R-:W-:-:S01]  /*6940*/  FADD.FTZ R211, R167, R192 ;  /* 0x000000c0a7d37221 */ /* 0x002fc20000010000 */
[----:B------:R-:W-:-:S06]  /*6950*/  FFMA.FTZ R192, R194, UR10, -R204 ;  /* 0x0000000ac2c07c23 */ /* 0x000fcc00080108cc */
        /* <DEDUP_REMOVED lines=9> */
[----:B------:R-:W-:-:S01]  /*69f0*/  FFMA.FTZ R197, R199, UR10, -R204 ;  /* 0x0000000ac7c57c23 */ /* 0x000fc200080108cc */
[----:B------:R-:W-:Y:S01]  /*6a00*/  FFMA.FTZ R199, R202, UR10, -R204 ;  /* 0x0000000acac77c23 */ /* 0x000fe200080108cc */
[----:B------:R-:W-:Y:S02]  /*6a10*/  WARPGROUP.DEPBAR.LE gsb0, 0x0 ;  /* 0x00008000000079c5 */ /* 0x000fe40000010000 */
[----:B------:R-:W-:Y:S01]  /*6a20*/  WARPGROUP.ARRIVE ;  /* 0x00000000000079c5 */ /* 0x000fe20000000000 */
[----:B------:R-:W2:Y:S01]  /*6a30*/  MUFU.EX2 R173, R173 ;  /* 0x000000ad00ad7308 */ /* 0x000ea20000000800 */
[----:B0-----:R-:W-:-:S04]  /*6a40*/  FADD.FTZ R6, R172, R5 ;  /* 0x00000005ac067221 */ /* 0x001fc80000010000 */
[----:B------:R-:W-:Y:S01]  /*6a50*/  QGMMA.64x256x32.F32.E4M3.E4M3 R24, R224, gdesc[UR4], R24, gsb0 ;  /* 0x03e00004e0187df3 */ /* 0x000fe20008000818 */
[----:B-1----:R-:W-:-:S02]  /*6a60*/  FADD.FTZ R208, R170, R211 ;  /* 0x000000d3aad07221 */ /* 0x002fc40000010000 */
[----:B------:R-:W0:Y:S08]  /*6a70*/  MUFU.EX2 R175, R175 ;  /* 0x000000af00af7308 */ /* 0x000e300000000800 */
        /* <DEDUP_REMOVED lines=14> */
[----:B------:R-:W-:-:S06]  /*6b60*/  IADD3 R5, -R23, 0xb, RZ ;  /* 0x0000000b17057810 */ /* 0x000fcc0007ffe1ff */
[----:B------:R-:W2:Y:S01]  /*6b70*/  MUFU.EX2 R183, R183 ;  /* 0x000000b700b77308 */ /* 0x000ea20000000800 */
[----:B0-----:R-:W-:-:S07]  /*6b80*/  FADD.FTZ R202, R178, R211 ;  /* 0x000000d3b2ca7221 */ /* 0x001fce0000010000 */
[----:B------:R-:W0:Y:S01]  /*6b90*/  MUFU.EX2 R184, R184 ;  /* 0x000000b800b87308 */ /* 0x000e220000000800 */
[----:B-1----:R-:W-:-:S07]  /*6ba0*/  FADD.FTZ R211, R181, R6 ;  /* 0x00000006b5d37221 */ /* 0x002fce0000010000 */
[----:B------:R-:W1:Y:S01]  /*6bb0*/  MUFU.EX2 R182, R182 ;  /* 0x000000b600b67308 */ /* 0x000e620000000800 */
[----:B--2---:R-:W-:-:S01]  /*6bc0*/  FADD.FTZ R213, R183, R202 ;  /* 0x000000cab7d57221 */ /* 0x004fc20000010000 */
[----:B------:R-:W-:-:S06]  /*6bd0*/  FFMA.FTZ R202, R203, UR10, -R204 ;  /* 0x0000000acbca7c23 */ /* 0x000fcc00080108cc */
[----:B------:R-:W2:Y:S01]  /*6be0*/  MUFU.EX2 R185, R185 ;  /* 0x000000b900b97308 */ /* 0x000ea20000000800 */
[----:B0-----:R-:W-:-:S07]  /*6bf0*/  FADD.FTZ R6, R184, R211 ;  /* 0x000000d3b8067221 */ /* 0x001fce0000010000 */
[----:B------:R-:W0:Y:S01]  /*6c00*/  MUFU.EX2 R187, R187 ;  /* 0x000000bb00bb7308 */ /* 0x000e220000000800 */
[----:B-1----:R-:W-:-:S01]  /*6c10*/  FADD.FTZ R208, R182, R213 ;  /* 0x000000d5b6d07221 */ /* 0x002fc20000010000 */
[----:B------:R-:W-:-:S06]  /*6c20*/  IMAD.U32 R213, RZ, RZ, UR50 ;  /* 0x00000032ffd57e24 */ /* 0x000fcc000f8e00ff */
[----:B------:R-:W1:Y:S01]  /*6c30*/  MUFU.EX2 R188, R188 ;  /* 0x000000bc00bc7308 */ /* 0x000e620000000800 */
[----:B--2---:R-:W-:-:S07]  /*6c40*/  FADD.FTZ R203, R185, R6 ;  /* 0x00000006b9cb7221 */ /* 0x004fce0000010000 */
[----:B------:R-:W2:Y:S01]  /*6c50*/  MUFU.EX2 R186, R186 ;  /* 0x000000ba00ba7308 */ /* 0x000ea20000000800 */
[----:B0-----:R-:W-:-:S01]  /*6c60*/  FADD.FTZ R211, R187, R208 ;  /* 0x000000d0bbd37221 */ /* 0x001fc20000010000 */
[----:B------:R-:W-:-:S06]  /*6c70*/  @!P1 IMAD R208, R213, 0x8, R2 ;  /* 0x00000008d5d09824 */ /* 0x000fcc00078e0202 */
[----:B------:R-:W0:Y:S01]  /*6c80*/  MUFU.EX2 R189, R189 ;  /* 0x000000bd00bd7308 */ /* 0x000e220000000800 */
[----:B-1----:R-:W-:-:S01]  /*6c90*/  FADD.FTZ R6, R188, R203 ;  /* 0x000000cbbc067221 */ /* 0x002fc20000010000 */
[--C-:B------:R-:W-:Y:S01]  /*6ca0*/  FFMA.FTZ R203, R206, UR10, -R204.reuse ;  /* 0x0000000acecb7c23 */ /* 0x100fe200080108cc */
[----:B------:R-:W-:-:S05]  /*6cb0*/  FFMA.FTZ R204, R207, UR10, -R204 ;  /* 0x0000000acfcc7c23 */ /* 0x000fca00080108cc */
        /* <DEDUP_REMOVED lines=8> */
[----:B------:R-:W-:Y:S01]  /*6d40*/  MUFU.EX2 R195, R195 ;  /* 0x000000c300c37308 */ /* 0x000fe20000000800 */
[----:B0-----:R-:W-:-:S07]  /*6d50*/  FADD.FTZ R6, R190, R213 ;  /* 0x000000d5be067221 */ /* 0x001fce0000010000 */
[----:B------:R-:W0:Y:S01]  /*6d60*/  MUFU.EX2 R197, R197 ;  /* 0x000000c500c57308 */ /* 0x000e220000000800 */
[----:B-1----:R-:W-:-:S07]  /*6d70*/  FADD.FTZ R206, R194, R211 ;  /* 0x000000d3c2ce7221 */ /* 0x002fce0000010000 */
[----:B------:R-:W1:Y:S08]  /*6d80*/  MUFU.EX2 R196, R196 ;  /* 0x000000c400c47308 */ /* 0x000e700000000800 */
[----:B------:R-:W2:Y:S01]  /*6d90*/  MUFU.EX2 R199, R199 ;  /* 0x000000c700c77308 */ /* 0x000ea20000000800 */
[----:B0-----:R-:W-:-:S07]  /*6da0*/  FADD.FTZ R206, R197, R206 ;  /* 0x000000cec5ce7221 */ /* 0x001fce0000010000 */
[----:B------:R-:W0:Y:S08]  /*6db0*/  MUFU.EX2 R201, R201 ;  /* 0x000000c900c97308 */ /* 0x000e300000000800 */
[----:B------:R-:W3:Y:S08]  /*6dc0*/  MUFU.EX2 R202, R202 ;  /* 0x000000ca00ca7308 */ /* 0x000ef00000000800 */
[----:B------:R-:W4:Y:S08]  /*6dd0*/  MUFU.EX2 R200, R200 ;  /* 0x000000c800c87308 */ /* 0x000f300000000800 */
[----:B------:R-:W5:Y:S08]  /*6de0*/  MUFU.EX2 R203, R203 ;  /* 0x000000cb00cb7308 */ /* 0x000f700000000800 */
[----:B------:R-:W5:Y:S08]  /*6df0*/  MUFU.EX2 R205, R205 ;  /* 0x000000cd00cd7308 */ /* 0x000f700000000800 */
[----:B------:R-:W5:Y:S01]  /*6e00*/  MUFU.EX2 R204, R204 ;  /* 0x000000cc00cc7308 */ /* 0x000f620000000800 */
[----:B------:R-:W-:-:S02]  /*6e10*/  WARPGROUP.DEPBAR.LE gsb0, 0x0 ;  /* 0x00008000000079c5 */ /* 0x000fc40000010000 */
[----:B------:R1:W-:Y:S06]  /*6e20*/  BAR.ARV R5, 0x100 ;  /* 0x000400050000751d */ /* 0x0003ec0000002000 */
[----:B-1----:R-:W-:-:S05]  /*6e30*/  @!P1 VIADD R5, R208, 0x38840 ;  /* 0x00038840d0059836 */ /* 0x002fca0000000000 */
[----:B------:R-:W-:-:S04]  /*6e40*/  @!P1 PRMT R5, RZ, 0x654, R5 ;  /* 0x00000654ff059816 */ /* 0x000fc80000000005 */
[----:B------:R1:W-:Y:S02]  /*6e50*/  @!P1 SYNCS.ARRIVE.TRANS64.RED.A1T0 RZ, [R5+URZ], RZ ;  /* 0x000000ff05ff99a7 */ /* 0x0003e4000810043f */
[----:B-1----:R-:W-:-:S04]  /*6e60*/  FADD.FTZ R5, R195, R6 ;  /* 0x00000006c3057221 */ /* 0x002fc80000010000 */
[----:B------:R-:W-:Y:S01]  /*6e70*/  FADD.FTZ R6, R196, R5 ;  /* 0x00000005c4067221 */ /* 0x000fe20000010000 */
[----:B--2---:R-:W-:-:S03]  /*6e80*/  FADD.FTZ R5, R199, R206 ;  /* 0x000000cec7057221 */ /* 0x004fc60000010000 */
[----:B0-----:R-:W-:Y:S01]  /*6e90*/  FADD.FTZ R207, R201, R6 ;  /* 0x00000006c9cf7221 */ /* 0x001fe20000010000 */
[----:B---3--:R-:W-:-:S03]  /*6ea0*/  FADD.FTZ R6, R202, R5 ;  /* 0x00000005ca067221 */ /* 0x008fc60000010000 */
[----:B----4-:R-:W-:Y:S01]  /*6eb0*/  FADD.FTZ R206, R200, R207 ;  /* 0x000000cfc8ce7221 */ /* 0x010fe20000010000 */
[----:B-----5:R-:W-:-:S03]  /*6ec0*/  FADD.FTZ R5, R203, R6 ;  /* 0x00000006cb057221 */ /* 0x020fc60000010000 */
[----:B------:R-:W-:Y:S01]  /*6ed0*/  FADD.FTZ R6, R205, R206 ;  /* 0x000000cecd067221 */ /* 0x000fe20000010000 */
[----:B------:R-:W-:-:S01]  /*6ee0*/  FADD.FTZ R5, R204, R5 ;  /* 0x00000005cc057221 */ /* 0x000fc20000010000 */
[----:B------:R-:W-:Y:S06]  /*6ef0*/  @!P0 BRA `(.L_x_139) ;  /* 0x0000000000048947 */ /* 0x000fec0003800000 */
[----:B------:R-:W-:Y:S01]  /*6f00*/  BPT.TRAP 0x1 ;  /* 0x000000040000795c */ /* 0x000fe20000300000 */
.L_x_139:
[----:B------:R-:W-:Y:S01]  /*6f10*/  F2FP.SATFINITE.E4M3.F32.PACK_AB_MERGE_C R8, R13, R8, RZ ;  /* 0x000000080d08723e */ /* 0x000fe200048070ff */
[----:B------:R-:W-:Y:S02]  /*6f20*/  UIADD3 UR6, UR45, -0x1, URZ ;  /* 0xffffffff2d067890 */ /* 0x000fe4000fffe03f */
[----:B------:R-:W-:Y:S01]  /*6f30*/  ISETP.LT.AND P1, PT, RZ, UR45, PT ;  /* 0x0000002dff007c0c */ /* 0x000fe2000bf21270 */
[----:B------:R-:W-:Y:S01]  /*6f40*/  UMOV UR52, UR42 ;  /* 0x0000002a00347c82 */ /* 0x000fe20008000000 */
[----:B------:R-:W-:Y:S01]  /*6f50*/  F2FP.SATFINITE.E4M3.F32.PACK_AB_MERGE_C R228, R9, R210, R8 ;  /* 0x000000d209e4723e */ /* 0x000fe20004807008 */
[----:B------:R-:W-:Y:S01]  /*6f60*/  IMAD.U32 R9, RZ, RZ, UR51 ;  /* 0x00000033ff097e24 */ /* 0x000fe2000f8e00ff */
[----:B------:R-:W-:Y:S01]  /*6f70*/  F2FP.SATFINITE.E4M3.F32.PACK_AB_MERGE_C R11, R14, R11, RZ ;  /* 0x0000000b0e0b723e */ /* 0x000fe200048070ff */
[----:B------:R-:W-:Y:S01]  /*6f80*/  UMOV UR51, UR50 ;  /* 0x0000003200337c82 */ /* 0x000fe20008000000 */
[----:B------:R-:W-:Y:S01]  /*6f90*/  F2FP.SATFINITE.E4M3.F32.PACK_AB_MERGE_C R20, R155, R20, RZ ;  /* 0x000000149b14723e */ /* 0x000fe200048070ff */
[----:B------:R-:W-:Y:S01]  /*6fa0*/  IMAD R8, R9, 0x8, R2 ;  /* 0x0000000809087824 */ /* 0x000fe200078e0202 */
[----:B------:R-:W-:Y:S01]  /*6fb0*/  F2FP.SATFINITE.E4M3.F32.PACK_AB_MERGE_C R153, R156, R153, RZ ;  /* 0x000000999c99723e */ /* 0x000fe200048070ff */
[----:B------:R-:W-:Y:S01]  /*6fc0*/  UMOV UR45, UR6 ;  /* 0x00000006002d7c82 */ /* 0x000fe20008000000 */
[----:B------:R-:W-:Y:S01]  /*6fd0*/  F2FP.SATFINITE.E4M3.F32.PACK_AB_MERGE_C R158, R163, R158, RZ ;  /* 0x0000009ea39e723e */ /* 0x000fe200048070ff */
[----:B------:R-:W-:Y:S01]  /*6fe0*/  VIADD R8, R8, 0x38860 ;  /* 0x0003886008087836 */ /* 0x000fe20000000000 */
[----:B------:R-:W-:Y:S01]  /*6ff0*/  F2FP.SATFINITE.E4M3.F32.PACK_AB_MERGE_C R161, R164, R161, RZ ;  /* 0x000000a1a4a1723e */ /* 0x000fe200048070ff */
[-C--:B------:R-:W-:Y:S01]  /*7000*/  FMUL.FTZ R24, R24, R7.reuse ;  /* 0x0000000718187220 */ /* 0x080fe20000410000 */
[----:B------:R-:W-:Y:S01]  /*7010*/  F2FP.SATFINITE.E4M3.F32.PACK_AB_MERGE_C R166, R171, R166, RZ ;  /* 0x000000a6aba6723e */ /* 0x000fe200048070ff */
[-C--:B------:R-:W-:Y:S01]  /*7020*/  FMUL.FTZ R25, R25, R7.reuse ;  /* 0x0000000719197220 */ /* 0x080fe20000410000 */
[----:B------:R-:W-:Y:S01]  /*7030*/  PRMT R8, R3, 0x654, R8 ;  /* 0x0000065403087816 */ /* 0x000fe20000000008 */
[----:B------:R-:W-:Y:S01]  /*7040*/  FMUL.FTZ R28, R28, R7 ;  /* 0x000000071c1c7220 */ /* 0x000fe20000410000 */
[----:B------:R-:W-:Y:S01]  /*7050*/  F2FP.SATFINITE.E4M3.F32.PACK_AB_MERGE_C R169, R172, R169, RZ ;  /* 0x000000a9aca9723e */ /* 0x000fe200048070ff */
[----:B------:R-:W-:Y:S01]  /*7060*/  FMUL.FTZ R29, R29, R7 ;  /* 0x000000071d1d7220 */ /* 0x000fe20000410000 */
[----:B------:R-:W-:Y:S01]  /*7070*/  F2FP.SATFINITE.E4M3.F32.PACK_AB_MERGE_C R174, R179, R174, RZ ;  /* 0x000000aeb3ae723e */ /* 0x000fe200048070ff */
[----:B------:R0:W-:Y:S01]  /*7080*/  SYNCS.ARRIVE.TRANS64.RED.A1T0 RZ, [R8+URZ], RZ ;  /* 0x000000ff08ff79a7 */ /* 0x0001e2000810043f */
        /* <DEDUP_REMOVED lines=147> */
[----:B------:R-:W-:Y:S01]  /*79c0*/  F2FP.SATFINITE.E4M3.F32.PACK_AB_MERGE_C R227, R202, R199, R203 ;  /* 0x000000c7cae3723e */ /* 0x000fe200048070cb */
[----:B0-----:R-:W-:Y:S06]  /*79d0*/  @P1 BRA `(.L_x_140) ;  /* 0xffffffd400141947 */ /* 0x001fec000383ffff */
.L_x_130:
[----:B------:R-:W-:Y:S06]  /*79e0*/  BAR.ARV 0x8, 0x120 ;  /* 0x0204800000007b1d */ /* 0x000fec0000002000 */
[----:B------:R-:W-:Y:S05]  /*79f0*/  @!P0 BRA `(.L_x_141) ;  /* 0x0000000000048947 */ /* 0x000fea0003800000 */
[----:B------:R-:W-:Y:S01]  /*7a00*/  BPT.TRAP 0x1 ;  /* 0x000000040000795c */ /* 0x000fe20000300000 */
.L_x_141:
[----:B------:R-:W-:Y:S02]  /*7a10*/  IMAD.U32 R0, RZ, RZ, UR42 ;  /* 0x0000002aff007e24 */ /* 0x000fe4000f8e00ff */
[----:B------:R-:W-:-:S03]  /*7a20*/  IMAD.U32 R13, RZ, RZ, UR50 ;  /* 0x00000032ff0d7e24 */ /* 0x000fc6000f8e00ff */
[----:B------:R-:W-:Y:S01]  /*7a30*/  SHF.L.U32 R0, R0, 0x1f, RZ ;  /* 0x0000001f00007819 */ /* 0x000fe200000006ff */
[----:B------:R-:W-:-:S04]  /*7a40*/  IMAD R13, R13, 0x8, R2 ;  /* 0x000000080d0d7824 */ /* 0x000fc800078e0202 */
[----:B------:R0:W1:Y:S01]  /*7a50*/  SYNCS.PHASECHK.TRANS64.TRYWAIT P1, [R13+URZ+0x38850], R0 ;  /* 0x038850000d0075a7 */ /* 0x000062000802017f */
[----:B------:R-:W-:Y:S05]  /*7a60*/  @!P0 BRA `(.L_x_142) ;  /* 0x0000000000048947 */ /* 0x000fea0003800000 */
[----:B------:R-:W-:Y:S01]  /*7a70*/  BPT.TRAP 0x1 ;  /* 0x000000040000795c */ /* 0x000fe20000300000 */
.L_x_142:
[----:B------:R-:W-:Y:S02]  /*7a80*/  VIADD R2, R2, 0x400 ;  /* 0x0000040002027836 */ /* 0x000fe40000000000 */
[----:B------:R-:W-:-:S03]  /*7a90*/  IMAD.U32 R9, RZ, RZ, UR50 ;  /* 0x00000032ff097e24 */ /* 0x000fc6000f8e00ff */
[----:B------:R-:W-:-:S04]  /*7aa0*/  SHF.R.U32.HI R2, RZ, 0x4, R2 ;  /* 0x00000004ff027819 */ /* 0x000fc80000011602 */
[----:B------:R-:W-:-:S04]  /*7ab0*/  LOP3.LUT R2, R2, 0x3fff, RZ, 0xc0, !PT ;  /* 0x00003fff02027812 */ /* 0x000fc800078ec0ff */
[----:B------:R-:W-:Y:S01]  /*7ac0*/  LOP3.LUT R2, R2, 0x10000, RZ, 0xfc, !PT ;  /* 0x0001000002027812 */ /* 0x000fe200078efcff */
[----:B-1----:R-:W-:Y:S06]  /*7ad0*/  @P1 BRA `(.L_x_143) ;  /* 0x0000000000081947 */ /* 0x002fec0003800000 */
[----:B------:R-:W1:Y:S02]  /*7ae0*/  SYNCS.PHASECHK.TRANS64.TRYWAIT P1, [R13+URZ+0x38850], R0 ;  /* 0x038850000d0075a7 */ /* 0x000e64000802017f */
[----:B-1----:R-:W-:Y:S05]  /*7af0*/  @!P1 BRA `(.L_x_144) ;  /* 0x0000009400809947 */ /* 0x002fea0003800000 */
.L_x_143:
[----:B------:R-:W-:Y:S01]  /*7b00*/  IMAD R8, R9, 0x800, R2 ;  /* 0x0000080009087824 */ /* 0x000fe200078e0202 */
[----:B------:R-:W-:Y:S05]  /*7b10*/  WARPSYNC.ALL ;  /* 0x0000000000007948 */ /* 0x000fea0003800000 */
[----:B------:R-:W-:Y:S01]  /*7b20*/  IMAD.MOV.U32 R9, RZ, RZ, 0x40000040 ;  /* 0x40000040ff097424 */ /* 0x000fe200078e00ff */
[C---:B------:R-:W-:Y:S01]  /*7b30*/  R2UR UR6, R8.reuse ;  /* 0x00000000080672ca */ /* 0x040fe200000e0000 */
[----:B------:R-:W-:Y:S01]  /*7b40*/  WARPGROUP.ARRIVE ;  /* 0x00000000000079c5 */ /* 0x000fe20000000000 */
[----:B------:R-:W-:Y:S01]  /*7b50*/  VIADD R10, R8, 0x2 ;  /* 0x00000002080a7836 */ /* 0x000fe20000000000 */
[----:B------:R-:W-:Y:S01]  /*7b60*/  ULDC.64 UR12, c[0x0][0x9a0] ;  /* 0x00026800000c7ab9 */ /* 0x000fe20000000a00 */
[----:B------:R-:W-:Y:S01]  /*7b70*/  R2UR UR7, R9 ;  /* 0x00000000090772ca */ /* 0x000fe200000e0000 */
[----:B------:R-:W-:Y:S01]  /*7b80*/  IMAD.MOV.U32 R11, RZ, RZ, 0x40000040 ;  /* 0x40000040ff0b7424 */ /* 0x000fe200078e00ff */
[----:B------:R-:W-:Y:S01]  /*7b90*/  UISETP.NE.U32.AND UP0, UPT, UR12, URZ, UPT ;  /* 0x0000003f0c00728c */ /* 0x000fe2000bf05070 */
[----:B------:R-:W-:-:S03]  /*7ba0*/  IMAD.MOV.U32 R14, RZ, RZ, 0x3f800000 ;  /* 0x3f800000ff0e7424 */ /* 0x000fc600078e00ff */
[----:B------:R-:W-:-:S06]  /*7bb0*/  UISETP.NE.AND.EX UP0, UPT, UR13, URZ, UPT, UP0 ;  /* 0x0000003f0d00728c */ /* 0x000fcc000bf05300 */
[----:B------:R-:W-:Y:S01]  /*7bc0*/  PLOP3.LUT P1, PT, PT, PT, UP0, 0x80, 0x0 ;  /* 0x000000000000781c */ /* 0x000fe20003f2f008 */
[----:B------:R-:W-:Y:S01]  /*7bd0*/  QGMMA.64x256x32.F32.E4M3.E4M3 R24, R228, gdesc[UR4], R24, gsb0 ;  /* 0x03e00004e4187df3 */ /* 0x000fe20008000818 */
[----:B------:R-:W-:Y:S01]  /*7be0*/  R2UR UR6, R10 ;  /* 0x000000000a0672ca */ /* 0x000fe200000e0000 */
[----:B------:R-:W-:Y:S01]  /*7bf0*/  VIADD R10, R8, 0x4 ;  /* 0x00000004080a7836 */ /* 0x000fe20000000000 */
[----:B------:R-:W-:Y:S01]  /*7c00*/  R2UR UR7, R11 ;  /* 0x000000000b0772ca */ /* 0x000fe200000e0000 */
[----:B------:R-:W-:Y:S01]  /*7c10*/  @UP0 ULDC.64 UR8, c[0x0][0x9c8] ;  /* 0x0002720000080ab9 */ /* 0x000fe20000000a00 */
[----:B------:R-:W-:Y:S01]  /*7c20*/  IMAD.MOV.U32 R11, RZ, RZ, 0x40000040 ;  /* 0x40000040ff0b7424 */ /* 0x000fe200078e00ff */
[----:B------:R-:W-:Y:S01]  /*7c30*/  @UP0 UIMAD.WIDE.U32 UR4, UR36, UR8, URZ ;  /* 0x00000008240402a5 */ /* 0x000fe2000f8e003f */
[----:B------:R-:W-:Y:S01]  /*7c40*/  @UP0 ULDC.64 UR14, c[0x0][0x9d0] ;  /* 0x00027400000e0ab9 */ /* 0x000fe20000000a00 */
[----:B------:R-:W-:Y:S02]  /*7c50*/  WARPGROUP.DEPBAR.LE gsb0, 0x0 ;  /* 0x00008000000079c5 */ /* 0x000fe40000010000 */
[----:B------:R-:W-:-:S15]  /*7c60*/  WARPGROUP.ARRIVE ;  /* 0x00000000000079c5 */ /* 0x000fde0000000000 */
[----:B------:R-:W-:-:S03]  /*7c70*/  NOP ;  /* 0x0000000000007918 */ /* 0x000fc60000000000 */
[----:B------:R-:W-:Y:S01]  /*7c80*/  QGMMA.64x256x32.F32.E4M3.E4M3 R24, R216, gdesc[UR4], R24, gsb0 ;  /* 0x03e00004d8187df3 */ /* 0x000fe20008000818 */
[----:B------:R-:W-:Y:S01]  /*7c90*/  @UP0 UIMAD UR6, UR37, UR8, URZ ;  /* 0x00000008250602a4 */ /* 0x000fe2000f8e023f */
[----:B------:R-:W-:Y:S01]  /*7ca0*/  R2UR UR7, R11 ;  /* 0x000000000b0772ca */ /* 0x000fe200000e0000 */
[----:B------:R-:W-:Y:S02]  /*7cb0*/  @UP0 USHF.R.S32.HI UR8, URZ, 0x1f, UR38 ;  /* 0x0000001f3f080899 */ /* 0x000fe40008011426 */
[----:B------:R-:W-:Y:S02]  /*7cc0*/  @UP0 UIMAD UR6, UR36, UR9, UR6 ;  /* 0x00000009240602a4 */ /* 0x000fe4000f8e0206 */
[----:B------:R-:W-:Y:S02]  /*7cd0*/  @UP0 UIMAD UR8, UR8, UR14, URZ ;  /* 0x0000000e080802a4 */ /* 0x000fe4000f8e023f */
[----:B------:R-:W-:Y:S02]  /*7ce0*/  @UP0 UIADD3 UR5, UR5, UR6, URZ ;  /* 0x0000000605050290 */ /* 0x000fe4000fffe03f */
[----:B------:R-:W-:Y:S01]  /*7cf0*/  @UP0 UIMAD UR8, UR38, UR15, UR8 ;  /* 0x0000000f260802a4 */ /* 0x000fe2000f8e0208 */
[----:B------:R-:W-:Y:S01]  /*7d00*/  R2UR UR6, R10 ;  /* 0x000000000a0672ca */ /* 0x000fe200000e0000 */
[----:B------:R-:W-:-:S04]  /*7d10*/  @UP0 UIMAD.WIDE.U32 UR4, UR38, UR14, UR4 ;  /* 0x0000000e260402a5 */ /* 0x000fc8000f8e0004 */
[----:B------:R-:W-:Y:S02]  /*7d20*/  @UP0 UIADD3 UR5, UR5, UR8, URZ ;  /* 0x0000000805050290 */ /* 0x000fe4000fffe03f */
[----:B------:R-:W-:-:S04]  /*7d30*/  @UP0 ULEA UR8, UP1, UR4, UR12, 0x2 ;  /* 0x0000000c04080291 */ /* 0x000fc8000f82103f */
[----:B------:R-:W-:-:S03]  /*7d40*/  @UP0 ULEA.HI.X UR5, UR4, UR13, UR5, 0x2, UP1 ;  /* 0x0000000d04050291 */ /* 0x000fc600088f1405 */
[----:B------:R-:W-:Y:S02]  /*7d50*/  @UP0 UMOV UR4, UR8 ;  /* 0x0000000800040c82 */ /* 0x000fe40008000000 */
[----:B------:R-:W-:Y:S02]  /*7d60*/  IMAD.U32 R10, RZ, RZ, UR4 ;  /* 0x00000004ff0a7e24 */ /* 0x000fe4000f8e00ff */
[----:B------:R-:W-:-:S05]  /*7d70*/  IMAD.U32 R11, RZ, RZ, UR5 ;  /* 0x00000005ff0b7e24 */ /* 0x000fca000f8e00ff */
[----:B------:R2:W3:Y:S01]  /*7d80*/  @P1 LDG.E R14, desc[UR46][R10.64] ;  /* 0x0000002e0a0e1981 */ /* 0x0004e2000c1e1900 */
[----:B------:R-:W-:Y:S02]  /*7d90*/  VIADD R8, R8, 0x6 ;  /* 0x0000000608087836 */ /* 0x000fe40000000000 */
[----:B------:R-:W-:Y:S01]  /*7da0*/  IMAD.MOV.U32 R9, RZ, RZ, 0x40000040 ;  /* 0x40000040ff097424 */ /* 0x000fe200078e00ff */
[----:B------:R-:W-:Y:S02]  /*7db0*/  WARPGROUP.DEPBAR.LE gsb0, 0x0 ;  /* 0x00008000000079c5 */ /* 0x000fe40000010000 */
[----:B------:R-:W-:-:S06]  /*7dc0*/  WARPGROUP.ARRIVE ;  /* 0x00000000000079c5 */ /* 0x000fcc0000000000 */
[----:B------:R-:W-:Y:S01]  /*7dd0*/  QGMMA.64x256x32.F32.E4M3.E4M3 R24, R220, gdesc[UR4], R24, gsb0 ;  /* 0x03e00004dc187df3 */ /* 0x000fe20008000818 */
[----:B------:R-:W-:Y:S02]  /*7de0*/  R2UR UR6, R8 ;  /* 0x00000000080672ca */ /* 0x000fe400000e0000 */
[----:B------:R-:W-:Y:S01]  /*7df0*/  R2UR UR7, R9 ;  /* 0x00000000090772ca */ /* 0x000fe200000e0000 */
[----:B------:R-:W4:Y:S04]  /*7e00*/  SHFL.BFLY PT, R7, R6, 0x2, 0x1f ;  /* 0x0c401f0006077f89 */ /* 0x000f2800000e0000 */
[----:B------:R-:W5:Y:S01]  /*7e10*/  SHFL.BFLY PT, R2, R5, 0x2, 0x1f ;  /* 0x0c401f0005027f89 */ /* 0x000f6200000e0000 */
[----:B----4-:R-:W-:-:S01]  /*7e20*/  FADD.FTZ R7, R7, R6 ;  /* 0x0000000607077221 */ /* 0x010fc20000010000 */
[----:B-----5:R-:W-:-:S04]  /*7e30*/  FADD.FTZ R2, R2, R5 ;  /* 0x0000000502027221 */ /* 0x020fc80000010000 */
[----:B01----:R-:W0:Y:S04]  /*7e40*/  SHFL.BFLY PT, R0, R7, 0x1, 0x1f ;  /* 0x0c201f0007007f89 */ /* 0x003e2800000e0000 */
[----:B------:R-:W1:Y:S01]  /*7e50*/  SHFL.BFLY PT, R9, R2, 0x1, 0x1f ;  /* 0x0c201f0002097f89 */ /* 0x000e6200000e0000 */
[----:B0-----:R-:W-:-:S01]  /*7e60*/  FADD.FTZ R4, R7, R0 ;  /* 0x0000000007047221 */ /* 0x001fc20000010000 */
[----:B-1----:R-:W-:-:S04]  /*7e70*/  FADD.FTZ R8, R2, R9 ;  /* 0x0000000902087221 */ /* 0x002fc80000010000 */
[C---:B------:R-:W-:Y:S01]  /*7e80*/  FSETP.NE.FTZ.AND P1, PT, R4.reuse, RZ, PT ;  /* 0x000000ff0400720b */ /* 0x040fe20003f35000 */
[----:B--2---:R-:W-:Y:S01]  /*7e90*/  FMUL.FTZ R10, R4, 0.00390625 ;  /* 0x3b800000040a7820 */ /* 0x004fe20000410000 */
[----:B------:R-:W-:Y:S01]  /*7ea0*/  FMUL.FTZ R6, R8, 0.00390625 ;  /* 0x3b80000008067820 */ /* 0x000fe20000410000 */
[----:B------:R-:W-:-:S03]  /*7eb0*/  IMAD.MOV.U32 R9, RZ, RZ, RZ ;  /* 0x000000ffff097224 */ /* 0x000fc600078e00ff */
[----:B------:R-:W-:Y:S02]  /*7ec0*/  FSETP.NE.FTZ.AND P2, PT, R10, RZ, PT ;  /* 0x000000ff0a00720b */ /* 0x000fe40003f55000 */
[----:B------:R-:W-:-:S05]  /*7ed0*/  FSETP.NE.FTZ.AND P3, PT, R6, RZ, PT ;  /* 0x000000ff0600720b */ /* 0x000fca0003f75000 */
[----:B------:R0:W-:Y:S01]  /*7ee0*/  @P1 MUFU.RCP R9, R4 ;  /* 0x0000000400091308 */ /* 0x0001e20000001000 */
[----:B------:R-:W-:Y:S01]  /*7ef0*/  FSETP.NE.FTZ.AND P1, PT, R8, RZ, PT ;  /* 0x000000ff0800720b */ /* 0x000fe20003f35000 */
[----:B------:R-:W-:-:S06]  /*7f00*/  IMAD.MOV.U32 R7, RZ, RZ, RZ ;  /* 0x000000ffff077224 */ /* 0x000fcc00078e00ff */
[----:B------:R-:W1:Y:S08]  /*7f10*/  @P2 MUFU.LG2 R5, R10 ;  /* 0x0000000a00052308 */ /* 0x000e700000000c00 */
[----:B------:R-:W2:Y:S08]  /*7f20*/  @P3 MUFU.LG2 R6, R6 ;  /* 0x0000000600063308 */ /* 0x000eb00000000c00 */
[----:B------:R-:W4:Y:S01]  /*7f30*/  @P1 MUFU.RCP R7, R8 ;  /* 0x0000000800071308 */ /* 0x000f220000001000 */
[----:B------:R-:W-:-:S02]  /*7f40*/  IMAD.U32 R11, RZ, RZ, UR10 ;  /* 0x0000000aff0b7e24 */ /* 0x000fc4000f8e00ff */
[----:B------:R-:W-:Y:S01]  /*7f50*/  IMAD.U32 R12, RZ, RZ, UR10 ;  /* 0x0000000aff0c7e24 */ /* 0x000fe2000f8e00ff */
[----:B------:R-:W-:Y:S02]  /*7f60*/  WARPGROUP.DEPBAR.LE gsb0, 0x0 ;  /* 0x00008000000079c5 */ /* 0x000fe40000010000 */
[----:B------:R-:W-:-:S06]  /*7f70*/  WARPGROUP.ARRIVE ;  /* 0x00000000000079c5 */ /* 0x000fcc0000000000 */
[----:B------:R-:W-:Y:S01]  /*7f80*/  QGMMA.64x256x32.F32.E4M3.E4M3 R24, R224, gdesc[UR4], R24, gsb0 ;  /* 0x03e00004e0187df3 */ /* 0x000fe20008000818 */
[----:B0-----:R-:W-:Y:S01]  /*7f90*/  @P2 FMUL.FTZ R4, R11, 0.69314718246459960938 ;  /* 0x3f3172180b042820 */ /* 0x001fe20000410000 */
[----:B------:R-:W-:Y:S01]  /*7fa0*/  @P3 FMUL.FTZ R12, R12, 0.69314718246459960938 ;  /* 0x3f3172180c0c3820 */ /* 0x000fe20000410000 */
[----:B-1----:R-:W-:Y:S01]  /*7fb0*/  @P2 FMUL.FTZ R5, R5, 0.69314718246459960938 ;  /* 0x3f31721805052820 */ /* 0x002fe20000410000 */
[----:B--2---:R-:W-:Y:S01]  /*7fc0*/  @P3 FMUL.FTZ R11, R6, 0.69314718246459960938 ;  /* 0x3f317218060b3820 */ /* 0x004fe20000410000 */
[----:B------:R-:W-:Y:S02]  /*7fd0*/  IMAD.MOV.U32 R2, RZ, RZ, -0x800000 ;  /* 0xff800000ff027424 */ /* 0x000fe400078e00ff */
[----:B---3--:R-:W-:Y:S01]  /*7fe0*/  FMUL.FTZ R152, R9, R14 ;  /* 0x0000000e09987220 */ /* 0x008fe20000410000 */
[----:B------:R-:W-:Y:S02]  /*7ff0*/  IMAD.MOV.U32 R0, RZ, RZ, -0x800000 ;  /* 0xff800000ff007424 */ /* 0x000fe400078e00ff */
[----:B------:R-:W-:Y:S01]  /*8000*/  @P2 FFMA.FTZ R2, R4, R193, R5 ;  /* 0x000000c104022223 */ /* 0x000fe20000010005 */
[----:B------:R-:W-:-:S01]  /*8010*/  @P3 FFMA.FTZ R0, R12, R198, R11 ;  /* 0x000000c60c003223 */ /* 0x000fc2000001000b */
[----:B----4-:R-:W-:Y:S01]  /*8020*/  FMUL.FTZ R14, R7, R14 ;  /* 0x0000000e070e7220 */ /* 0x010fe20000410000 */
[----:B------:R-:W-:-:S02]  /*8030*/  WARPGROUP.DEPBAR.LE gsb0, 0x0 ;  /* 0x00008000000079c5 */ /* 0x000fc40000010000 */
[----:B------:R-:W-:Y:S05]  /*8040*/  @!P0 BRA `(.L_x_145) ;  /* 0x0000000000048947 */ /* 0x000fea0003800000 */
[----:B------:R-:W-:Y:S01]  /*8050*/  BPT.TRAP 0x1 ;  /* 0x000000040000795c */ /* 0x000fe20000300000 */
.L_x_145:
[----:B------:R-:W-:Y:S01]  /*8060*/  VIADD R6, R13, 0x38860 ;  /* 0x000388600d067836 */ /* 0x000fe20000000000 */
[----:B------:R-:W-:Y:S01]  /*8070*/  UIADD3 UR50, UR50, 0x1, URZ ;  /* 0x0000000132327890 */ /* 0x000fe2000fffe03f */
[-C--:B------:R-:W-:Y:S01]  /*8080*/  FMUL.FTZ R5, R24, R152.reuse ;  /* 0x0000009818057220 */ /* 0x080fe20000410000 */
[-C--:B------:R-:W-:Y:S01]  /*8090*/  FMUL.FTZ R8, R28, R152.reuse ;  /* 0x000000981c087220 */ /* 0x080fe20000410000 */
[-C--:B------:R-:W-:Y:S01]  /*80a0*/  FMUL.FTZ R9, R36, R152.reuse ;  /* 0x0000009824097220 */ /* 0x080fe20000410000 */
[----:B------:R-:W-:Y:S01]  /*80b0*/  PRMT R3, R3, 0x654, R6 ;  /* 0x0000065403037816 */ /* 0x000fe20000000006 */
[-C--:B------:R-:W-:Y:S01]  /*80c0*/  FMUL.FTZ R10, R32, R152.reuse ;  /* 0x00000098200a7220 */ /* 0x080fe20000410000 */
[-C--:B------:R-:W-:Y:S01]  /*80d0*/  FMUL.FTZ R6, R33, R152.reuse ;  /* 0x0000009821067220 */ /* 0x080fe20000410000 */
[-C--:B------:R-:W-:Y:S01]  /*80e0*/  FMUL.FTZ R11, R37, R152.reuse ;  /* 0x00000098250b7220 */ /* 0x080fe20000410000 */
[----:B------:R0:W-:Y:S01]  /*80f0*/  SYNCS.ARRIVE.TRANS64.RED.A1T0 RZ, [R3+URZ], RZ ;  /* 0x000000ff03ff79a7 */ /* 0x0001e2000810043f */
        /* <DEDUP_REMOVED lines=32> */
[----:B------:R-:W-:Y:S01]  /*8300*/  UISETP.NE.AND UP0, UPT, UR50, 0x2, UPT ;  /* 0x000000023200788c */ /* 0x000fe2000bf05270 */
        /* <DEDUP_REMOVED lines=84> */
[----:B------:R-:W-:Y:S01]  /*8850*/  USEL UR4, URZ, 0x1, UP0 ;  /* 0x000000013f047887 */ /* 0x000fe20008000000 */
[-C--:B------:R-:W-:Y:S01]  /*8860*/  FMUL.FTZ R38, R142, R14.reuse ;  /* 0x0000000e8e267220 */ /* 0x080fe20000410000 */
[-C--:B------:R-:W-:Y:S01]  /*8870*/  FMUL.FTZ R34, R143, R14.reuse ;  /* 0x0000000e8f227220 */ /* 0x080fe20000410000 */
[-C--:B------:R-:W-:Y:S01]  /*8880*/  FMUL.FTZ R35, R146, R14.reuse ;  /* 0x0000000e92237220 */ /* 0x080fe20000410000 */
[-C--:B------:R-:W-:Y:S01]  /*8890*/  FMUL.FTZ R31, R147, R14.reuse ;  /* 0x0000000e931f7220 */ /* 0x080fe20000410000 */
[-C--:B------:R-:W-:Y:S01]  /*88a0*/  FMUL.FTZ R30, R150, R14.reuse ;  /* 0x0000000e961e7220 */ /* 0x080fe20000410000 */
[----:B------:R-:W-:Y:S01]  /*88b0*/  PLOP3.LUT P0, PT, PT, PT, PT, 0x8, 0x0 ;  /* 0x000000000000781c */ /* 0x000fe20003f0e170 */
[----:B------:R-:W-:Y:S01]  /*88c0*/  FMUL.FTZ R14, R151, R14 ;  /* 0x0000000e970e7220 */ /* 0x000fe20000410000 */
[----:B------:R-:W-:-:S02]  /*88d0*/  UIADD3 UR43, UR43, 0x1, URZ ;  /* 0x000000012b2b7890 */ /* 0x000fc4000fffe03f */
[----:B------:R-:W-:Y:S02]  /*88e0*/  USEL UR50, UR50, URZ, UP0 ;  /* 0x0000003f32327287 */ /* 0x000fe40008000000 */
[----:B0-----:R-:W-:-:S12]  /*88f0*/  ULOP3.LUT UR42, UR42, UR4, URZ, 0x3c, !UPT ;  /* 0x000000042a2a7292 */ /* 0x001fd8000f8e3c3f */
.L_x_123:
[----:B------:R-:W0:Y:S01]  /*8900*/  S2R R26, SR_CgaCtaId ;  /* 0x00000000001a7919 */ /* 0x000e220000008800 */
[----:B------:R-:W-:Y:S01]  /*8910*/  MOV R3, 0x400 ;  /* 0x0000040000037802 */ /* 0x000fe20000000f00 */
[----:B------:R-:W-:Y:S01]  /*8920*/  BSSY B0, `(.L_x_146) ;  /* 0x000036d000007945 */ /* 0x000fe20003800000 */
[----:B------:R-:W-:Y:S02]  /*8930*/  BAR.SYNC.DEFER_BLOCKING 0x5, 0x180 ;  /* 0x0146000000007b1d */ /* 0x000fe40000010000 */
[----:B0-----:R-:W-:-:S05]  /*8940*/  LEA R3, R26, R3, 0x18 ;  /* 0x000000031a037211 */ /* 0x001fca00078ec0ff */
[----:B------:R-:W0:Y:S02]  /*8950*/  LDS.128 R80, [R3+0x388d0] ;  /* 0x0388d00003507984 */ /* 0x000e240000000c00 */
[----:B0-----:R-:W-:Y:S01]  /*8960*/  R2UR UR5, R82 ;  /* 0x00000000520572ca */ /* 0x001fe200000e0000 */
[----:B------:R-:W-:Y:S06]  /*8970*/  BAR.ARV 0x4, 0x180 ;  /* 0x0106000000007b1d */ /* 0x000fec0000002000 */
[----:B------:R-:W-:Y:S08]  /*8980*/  @P0 BRA `(.L_x_147) ;  /* 0x0000002800980947 */ /* 0x000ff00003800000 */
[----:B------:R-:W0:Y:S01]  /*8990*/  S2R R94, SR_TID.X ;  /* 0x00000000005e7919 */ /* 0x000e220000002100 */
[----:B------:R-:W-:Y:S01]  /*89a0*/  ULDC.64 UR6, c[0x4][0x38] ;  /* 0x01000e0000067ab9 */ /* 0x000fe20000000a00 */
[----:B0-----:R-:W-:-:S05]  /*89b0*/  IMAD.SHL.U32 R26, R94, 0x4, RZ ;  /* 0x000000045e1a7824 */ /* 0x001fca00078e00ff */
[----:B------:R-:W-:-:S04]  /*89c0*/  LOP3.LUT R26, R26, 0xc, RZ, 0xc0, !PT ;  /* 0x0000000c1a1a7812 */ /* 0x000fc800078ec0ff */
[----:B------:R-:W-:-:S05]  /*89d0*/  IADD3 R26, P0, R26, UR6, RZ ;  /* 0x000000061a1a7c10 */ /* 0x000fca000ff1e0ff */
[----:B------:R-:W-:Y:S01]  /*89e0*/  IMAD.X R27, RZ, RZ, UR7, P0 ;  /* 0x00000007ff1b7e24 */ /* 0x000fe200080e06ff */
[----:B------:R-:W-:Y:S01]  /*89f0*/  F2FP.BF16.F32.PACK_AB R9, R9, R10 ;  /* 0x0000000a0909723e */ /* 0x000fe200000010ff */
[----:B------:R-:W-:-:S03]  /*8a00*/  ULDC.64 UR6, c[0x0][0xbd8] ;  /* 0x0002f60000067ab9 */ /* 0x000fc60000000a00 */
[----:B------:R0:W2:Y:S01]  /*8a10*/  LDG.E.CONSTANT R26, desc[UR46][R26.64] ;  /* 0x0000002e1a1a7981 */ /* 0x0000a2000c1e9900 */
[----:B------:R-:W-:Y:S01]  /*8a20*/  LOP3.LUT P0, R10, R94, 0x3, RZ, 0xc0, !PT ;  /* 0x000000035e0a7812 */ /* 0x000fe2000780c0ff */
[----:B------:R-:W-:Y:S01]  /*8a30*/  ULEA UR4, UP1, UR36, UR6, 0x2 ;  /* 0x0000000624047291 */ /* 0x000fe2000f82103f */
[----:B------:R-:W-:Y:S01]  /*8a40*/  F2FP.BF16.F32.PACK_AB R6, R11, R6 ;  /* 0x000000060b06723e */ /* 0x000fe200000010ff */
[----:B------:R-:W-:Y:S01]  /*8a50*/  UISETP.NE.U32.AND UP0, UPT, UR6, URZ, UPT ;  /* 0x0000003f0600728c */ /* 0x000fe2000bf05070 */
[----:B------:R-:W-:Y:S01]  /*8a60*/  ISETP.EQ.OR P0, PT, R10, 0x3, !P0 ;  /* 0x000000030a00780c */ /* 0x000fe20004702670 */
[----:B------:R-:W-:Y:S01]  /*8a70*/  ULEA.HI.X UR6, UR36, UR7, UR37, 0x2, UP1 ;  /* 0x0000000724067291 */ /* 0x000fe200088f1425 */
[----:B------:R-:W-:Y:S01]  /*8a80*/  F2FP.BF16.F32.PACK_AB R88, R88, R77 ;  /* 0x0000004d5858723e */ /* 0x000fe200000010ff */
[----:B------:R-:W-:Y:S01]  /*8a90*/  UISETP.NE.AND.EX UP0, UPT, UR7, URZ, UPT, UP0 ;  /* 0x0000003f0700728c */ /* 0x000fe2000bf05300 */
[----:B------:R-:W-:Y:S02]  /*8aa0*/  SEL R77, R9, R6, P0 ;  /* 0x00000006094d7207 */ /* 0x000fe40000000000 */
[----:B------:R-:W-:-:S02]  /*8ab0*/  SEL R11, R6, R9, P0 ;  /* 0x00000009060b7207 */ /* 0x000fc40000000000 */
[----:B------:R-:W1:Y:S01]  /*8ac0*/  S2R R6, SR_SWINHI ;  /* 0x0000000000067919 */ /* 0x000e620000002f00 */
[----:B------:R-:W-:Y:S02]  /*8ad0*/  F2FP.BF16.F32.PACK_AB R53, R60, R53 ;  /* 0x000000353c35723e */ /* 0x000fe400000010ff */
[----:B------:R-:W-:Y:S02]  /*8ae0*/  F2FP.BF16.F32.PACK_AB R56, R57, R56 ;  /* 0x000000383938723e */ /* 0x000fe400000010ff */
        /* <DEDUP_REMOVED lines=35> */
[----:B------:R-:W-:Y:S02]  /*8d20*/  F2FP.BF16.F32.PACK_AB R64, R65, R64 ;  /* 0x000000404140723e */ /* 0x000fe400000010ff */
[----:B------:R-:W-:Y:S02]  /*8d30*/  MOV R4, R3 ;  /* 0x0000000300047202 */ /* 0x000fe40000000f00 */
[----:B-1----:R-:W-:Y:S02]  /*8d40*/  MOV R5, R6 ;  /* 0x0000000600057202 */ /* 0x002fe40000000f00 */
[----:B------:R-:W-:Y:S02]  /*8d50*/  F2FP.BF16.F32.PACK_AB R38, R38, R43 ;  /* 0x0000002b2626723e */ /* 0x000fe400000010ff */
[----:B------:R-:W-:-:S02]  /*8d60*/  SEL R95, R61, R64, P0 ;  /* 0x000000403d5f7207 */ /* 0x000fc40000000000 */
[----:B------:R-:W-:Y:S01]  /*8d70*/  SEL R43, R64, R61, P0 ;  /* 0x0000003d402b7207 */ /* 0x000fe20000000000 */
[----:B------:R-:W-:Y:S01]  /*8d80*/  IMAD.WIDE R60, R235, 0x2, R4 ;  /* 0x00000002eb3c7825 */ /* 0x000fe200078e0204 */
[----:B------:R-:W-:Y:S02]  /*8d90*/  F2FP.BF16.F32.PACK_AB R152, R152, R153 ;  /* 0x000000999898723e */ /* 0x000fe400000010ff */
[----:B------:R-:W-:Y:S02]  /*8da0*/  F2FP.BF16.F32.PACK_AB R149, R148, R149 ;  /* 0x000000959495723e */ /* 0x000fe400000010ff */
[----:B------:R-:W-:Y:S02]  /*8db0*/  IADD3 R143, P2, R60, 0x20, RZ ;  /* 0x000000203c8f7810 */ /* 0x000fe40007f5e0ff */
[----:B------:R-:W-:Y:S02]  /*8dc0*/  F2FP.BF16.F32.PACK_AB R54, R54, R59 ;  /* 0x0000003b3636723e */ /* 0x000fe400000010ff */
[----:B------:R-:W-:-:S02]  /*8dd0*/  LOP3.LUT R6, R143, 0x380, RZ, 0xc0, !PT ;  /* 0x000003808f067812 */ /* 0x000fc400078ec0ff */
[----:B------:R-:W-:Y:S02]  /*8de0*/  F2FP.BF16.F32.PACK_AB R55, R50, R55 ;  /* 0x000000373237723e */ /* 0x000fe400000010ff */
[----:B------:R-:W-:Y:S02]  /*8df0*/  SEL R123, R152, R149, P0 ;  /* 0x00000095987b7207 */ /* 0x000fe40000000000 */
[----:B------:R-:W-:Y:S02]  /*8e00*/  SEL R65, R149, R152, P0 ;  /* 0x0000009895417207 */ /* 0x000fe40000000000 */
[----:B------:R-:W-:Y:S02]  /*8e10*/  SHF.R.U64 R6, R6, 0x3, RZ ;  /* 0x0000000306067819 */ /* 0x000fe400000012ff */
[----:B------:R-:W-:Y:S02]  /*8e20*/  IADD3 R149, P5, R60, 0x4000, RZ ;  /* 0x000040003c957810 */ /* 0x000fe40007fbe0ff */
[----:B------:R-:W-:-:S02]  /*8e30*/  F2FP.BF16.F32.PACK_AB R72, R73, R72 ;  /* 0x000000484948723e */ /* 0x000fc400000010ff */
[----:B------:R-:W-:Y:S02]  /*8e40*/  F2FP.BF16.F32.PACK_AB R144, R144, R145 ;  /* 0x000000919090723e */ /* 0x000fe400000010ff */
[----:B------:R-:W-:Y:S02]  /*8e50*/  F2FP.BF16.F32.PACK_AB R121, R128, R121 ;  /* 0x000000798079723e */ /* 0x000fe400000010ff */
[----:B------:R-:W-:Y:S02]  /*8e60*/  F2FP.BF16.F32.PACK_AB R124, R125, R124 ;  /* 0x0000007c7d7c723e */ /* 0x000fe400000010ff */
[----:B------:R-:W-:Y:S02]  /*8e70*/  SEL R137, R54, R55, P0 ;  /* 0x0000003736897207 */ /* 0x000fe40000000000 */
[----:B------:R-:W-:Y:S01]  /*8e80*/  SEL R73, R55, R54, P0 ;  /* 0x0000003637497207 */ /* 0x000fe20000000000 */
[----:B------:R-:W-:Y:S01]  /*8e90*/  IMAD.X R55, RZ, RZ, R61, P2 ;  /* 0x000000ffff377224 */ /* 0x000fe200010e063d */
[----:B------:R-:W-:-:S02]  /*8ea0*/  F2FP.BF16.F32.PACK_AB R156, R156, R157 ;  /* 0x0000009d9c9c723e */ /* 0x000fc400000010ff */
[----:B------:R-:W-:Y:S02]  /*8eb0*/  F2FP.BF16.F32.PACK_AB R155, R154, R155 ;  /* 0x0000009b9a9b723e */ /* 0x000fe400000010ff */
[----:B------:R-:W-:Y:S02]  /*8ec0*/  IADD3 R145, P3, R60, 0x40, RZ ;  /* 0x000000403c917810 */ /* 0x000fe40007f7e0ff */
[----:B------:R-:W-:Y:S02]  /*8ed0*/  LOP3.LUT R54, R6, R143, RZ, 0x3c, !PT ;  /* 0x0000008f06367212 */ /* 0x000fe400078e3cff */
[----:B------:R-:W-:Y:S01]  /*8ee0*/  F2FP.BF16.F32.PACK_AB R48, R49, R48 ;  /* 0x000000303130723e */ /* 0x000fe200000010ff */
[----:B------:R-:W-:Y:S01]  /*8ef0*/  IMAD.X R53, RZ, RZ, R61, P3 ;  /* 0x000000ffff357224 */ /* 0x000fe200018e063d */
[----:B------:R-:W-:Y:S02]  /*8f00*/  LOP3.LUT R6, R149, 0x380, RZ, 0xc0, !PT ;  /* 0x0000038095067812 */ /* 0x000fe400078ec0ff */
[----:B------:R-:W-:-:S02]  /*8f10*/  F2FP.BF16.F32.PACK_AB R49, R58, R63 ;  /* 0x0000003f3a31723e */ /* 0x000fc400000010ff */
[----:B------:R-:W-:Y:S02]  /*8f20*/  SEL R111, R121, R124, P0 ;  /* 0x0000007c796f7207 */ /* 0x000fe40000000000 */
[----:B------:R-:W-:Y:S02]  /*8f30*/  SEL R58, R124, R121, P0 ;  /* 0x000000797c3a7207 */ /* 0x000fe40000000000 */
[----:B------:R-:W-:Y:S02]  /*8f40*/  F2FP.BF16.F32.PACK_AB R12, R15, R12 ;  /* 0x0000000c0f0c723e */ /* 0x000fe400000010ff */
[----:B------:R-:W-:Y:S02]  /*8f50*/  F2FP.BF16.F32.PACK_AB R13, R20, R13 ;  /* 0x0000000d140d723e */ /* 0x000fe400000010ff */
[----:B------:R-:W-:Y:S02]  /*8f60*/  SEL R121, R156, R155, P0 ;  /* 0x0000009b9c797207 */ /* 0x000fe40000000000 */
[----:B------:R-:W-:-:S02]  /*8f70*/  SEL R64, R155, R156, P0 ;  /* 0x0000009c9b407207 */ /* 0x000fc40000000000 */
[C---:B------:R-:W-:Y:S02]  /*8f80*/  IADD3 R147, P4, R60.reuse, 0x60, RZ ;  /* 0x000000603c937810 */ /* 0x040fe40007f9e0ff */
[----:B------:R-:W-:Y:S02]  /*8f90*/  IADD3 R155, P2, R60, 0x4060, RZ ;  /* 0x000040603c9b7810 */ /* 0x000fe40007f5e0ff */
[----:B------:R-:W-:Y:S02]  /*8fa0*/  SHF.R.U64 R6, R6, 0x3, RZ ;  /* 0x0000000306067819 */ /* 0x000fe400000012ff */
[----:B------:R-:W-:Y:S02]  /*8fb0*/  IADD3 R157, P3, R60, 0x8000, RZ ;  /* 0x000080003c9d7810 */ /* 0x000fe40007f7e0ff */
[----:B------:R-:W-:Y:S02]  /*8fc0*/  SEL R75, R8, R7, P0 ;  /* 0x00000007084b7207 */ /* 0x000fe40000000000 */
[----:B------:R-:W-:-:S02]  /*8fd0*/  SEL R10, R7, R8, P0 ;  /* 0x00000008070a7207 */ /* 0x000fc40000000000 */
[----:B------:R-:W-:Y:S02]  /*8fe0*/  F2FP.BF16.F32.PACK_AB R37, R44, R37 ;  /* 0x000000252c25723e */ /* 0x000fe400000010ff */
[----:B------:R-:W-:Y:S02]  /*8ff0*/  F2FP.BF16.F32.PACK_AB R96, R96, R89 ;  /* 0x000000596060723e */ /* 0x000fe400000010ff */
[----:B------:R-:W-:Y:S02]  /*9000*/  F2FP.BF16.F32.PACK_AB R31, R14, R31 ;  /* 0x0000001f0e1f723e */ /* 0x000fe400000010ff */
[----:B------:R-:W-:Y:S02]  /*9010*/  SEL R79, R12, R13, P0 ;  /* 0x0000000d0c4f7207 */ /* 0x000fe40000000000 */
[----:B------:R-:W-:Y:S02]  /*9020*/  SEL R20, R13, R12, P0 ;  /* 0x0000000c0d147207 */ /* 0x000fe40000000000 */
[----:B------:R-:W-:-:S02]  /*9030*/  IADD3 R151, P6, R60, 0x4020, RZ ;  /* 0x000040203c977810 */ /* 0x000fc40007fde0ff */
[----:B------:R-:W-:Y:S02]  /*9040*/  LOP3.LUT R8, R145, 0x380, RZ, 0xc0, !PT ;  /* 0x0000038091087812 */ /* 0x000fe400078ec0ff */
[----:B------:R-:W-:Y:S02]  /*9050*/  F2FP.BF16.F32.PACK_AB R164, R164, R165 ;  /* 0x000000a5a4a4723e */ /* 0x000fe400000010ff */
[----:B------:R-:W-:Y:S02]  /*9060*/  F2FP.BF16.F32.PACK_AB R163, R162, R163 ;  /* 0x000000a3a2a3723e */ /* 0x000fe400000010ff */
[----:B------:R-:W-:Y:S02]  /*9070*/  F2FP.BF16.F32.PACK_AB R32, R33, R32 ;  /* 0x000000202120723e */ /* 0x000fe400000010ff */
[----:B------:R-:W-:Y:S02]  /*9080*/  F2FP.BF16.F32.PACK_AB R39, R34, R39 ;  /* 0x000000272227723e */ /* 0x000fe400000010ff */
[----:B------:R-:W-:-:S02]  /*9090*/  IADD3 R153, P1, R60, 0x4040, RZ ;  /* 0x000040403c997810 */ /* 0x000fc40007f3e0ff */
[----:B------:R-:W-:Y:S02]  /*90a0*/  LOP3.LUT R12, R147, 0x380, RZ, 0xc0, !PT ;  /* 0x00000380930c7812 */ /* 0x000fe400078ec0ff */
[----:B------:R-:W-:Y:S02]  /*90b0*/  LOP3.LUT R14, R155, 0x380, RZ, 0xc0, !PT ;  /* 0x000003809b0e7812 */ /* 0x000fe400078ec0ff */
[----:B------:R-:W-:Y:S02]  /*90c0*/  LOP3.LUT R44, R6, R149, RZ, 0x3c, !PT ;  /* 0x00000095062c7212 */ /* 0x000fe400078e3cff */
[----:B------:R-:W-:Y:S02]  /*90d0*/  F2FP.BF16.F32.PACK_AB R33, R85, R84 ;  /* 0x000000545521723e */ /* 0x000fe400000010ff */
[----:B------:R-:W-:Y:S02]  /*90e0*/  LOP3.LUT R6, R157, 0x380, RZ, 0xc0, !PT ;  /* 0x000003809d067812 */ /* 0x000fe400078ec0ff */
[----:B------:R-:W-:-:S02]  /*90f0*/  SEL R139, R74, R99, P0 ;  /* 0x000000634a8b7207 */ /* 0x000fc40000000000 */
[----:B------:R-:W-:Y:S02]  /*9100*/  F2FP.BF16.F32.PACK_AB R45, R52, R45 ;  /* 0x0000002d342d723e */ /* 0x000fe400000010ff */
[----:B------:R-:W-:Y:S02]  /*9110*/  F2FP.BF16.F32.PACK_AB R69, R76, R69 ;  /* 0x000000454c45723e */ /* 0x000fe400000010ff */
[----:B------:R-:W-:Y:S02]  /*9120*/  SEL R107, R96, R41, P0 ;  /* 0x00000029606b7207 */ /* 0x000fe40000000000 */
[----:B------:R-:W-:Y:S01]  /*9130*/  SEL R50, R41, R96, P0 ;  /* 0x0000006029327207 */ /* 0x000fe20000000000 */
[----:B------:R-:W-:Y:S01]  /*9140*/  IMAD.X R41, RZ, RZ, R61, P6 ;  /* 0x000000ffff297224 */ /* 0x000fe200030e063d */
[----:B------:R-:W-:Y:S02]  /*9150*/  SEL R74, R99, R74, P0 ;  /* 0x0000004a634a7207 */ /* 0x000fe40000000000 */
[----:B------:R-:W-:-:S02]  /*9160*/  SHF.R.U64 R8, R8, 0x3, RZ ;  /* 0x0000000308087819 */ /* 0x000fc400000012ff */
[----:B------:R-:W-:Y:S02]  /*9170*/  F2FP.BF16.F32.PACK_AB R21, R28, R21 ;  /* 0x000000151c15723e */ /* 0x000fe400000010ff */
[----:B------:R-:W-:Y:S02]  /*9180*/  F2FP.BF16.F32.PACK_AB R29, R36, R29 ;  /* 0x0000001d241d723e */ /* 0x000fe400000010ff */
[----:B------:R-:W-:Y:S02]  /*9190*/  SEL R117, R164, R163, P0 ;  /* 0x000000a3a4757207 */ /* 0x000fe40000000000 */
[----:B------:R-:W-:Y:S02]  /*91a0*/  SEL R59, R163, R164, P0 ;  /* 0x000000a4a33b7207 */ /* 0x000fe40000000000 */
[----:B------:R-:W-:Y:S02]  /*91b0*/  SEL R99, R38, R39, P0 ;  /* 0x0000002726637207 */ /* 0x000fe40000000000 */
[----:B------:R-:W-:Y:S01]  /*91c0*/  SEL R76, R39, R38, P0 ;  /* 0x00000026274c7207 */ /* 0x000fe20000000000 */
[----:B------:R-:W-:Y:S01]  /*91d0*/  IMAD.X R39, RZ, RZ, R61, P1 ;  /* 0x000000ffff277224 */ /* 0x000fe200008e063d */
[----:B------:R-:W-:-:S02]  /*91e0*/  SHF.R.U64 R12, R12, 0x3, RZ ;  /* 0x000000030c0c7819 */ /* 0x000fc400000012ff */
[----:B------:R-:W-:Y:S02]  /*91f0*/  SHF.R.U64 R14, R14, 0x3, RZ ;  /* 0x000000030e0e7819 */ /* 0x000fe400000012ff */
[----:B------:R-:W-:Y:S02]  /*9200*/  F2FP.BF16.F32.PACK_AB R28, R62, R67 ;  /* 0x000000433e1c723e */ /* 0x000fe400000010ff */
[----:B------:R-:W-:Y:S02]  /*9210*/  SEL R103, R88, R33, P0 ;  /* 0x0000002158677207 */ /* 0x000fe40000000000 */
[----:B------:R-:W-:Y:S01]  /*9220*/  SEL R47, R33, R88, P0 ;  /* 0x00000058212f7207 */ /* 0x000fe20000000000 */
[----:B------:R-:W-:Y:S01]  /*9230*/  IMAD.X R33, RZ, RZ, R61, P3 ;  /* 0x000000ffff217224 */ /* 0x000fe200018e063d */
[----:B------:R-:W-:Y:S02]  /*9240*/  IADD3 R163, P6, R60, 0x8060, RZ ;  /* 0x000080603ca37810 */ /* 0x000fe40007fde0ff */
[----:B------:R-:W-:-:S02]  /*9250*/  SHF.R.U64 R6, R6, 0x3, RZ ;  /* 0x0000000306067819 */ /* 0x000fc400000012ff */
[----:B------:R-:W-:Y:S02]  /*9260*/  F2FP.BF16.F32.PACK_AB R168, R168, R169 ;  /* 0x000000a9a8a8723e */ /* 0x000fe400000010ff */
[----:B------:R-:W-:Y:S02]  /*9270*/  F2FP.BF16.F32.PACK_AB R160, R160, R161 ;  /* 0x000000a1a0a0723e */ /* 0x000fe400000010ff */
[----:B------:R-:W-:Y:S02]  /*9280*/  F2FP.BF16.F32.PACK_AB R159, R158, R159 ;  /* 0x0000009f9e9f723e */ /* 0x000fe400000010ff */
[----:B------:R-:W-:Y:S02]  /*9290*/  F2FP.BF16.F32.PACK_AB R15, R86, R91 ;  /* 0x0000005b560f723e */ /* 0x000fe400000010ff */
[----:B------:R-:W-:Y:S02]  /*92a0*/  SEL R89, R37, R40, P0 ;  /* 0x0000002825597207 */ /* 0x000fe40000000000 */
[----:B------:R-:W-:-:S02]  /*92b0*/  SEL R36, R40, R37, P0 ;  /* 0x0000002528247207 */ /* 0x000fc40000000000 */
[----:B------:R-:W-:Y:S02]  /*92c0*/  IADD3 R165, P1, R60, 0xc000, RZ ;  /* 0x0000c0003ca57810 */ /* 0x000fe40007f3e0ff */
[----:B------:R-:W-:Y:S02]  /*92d0*/  F2FP.BF16.F32.PACK_AB R78, R78, R87 ;  /* 0x000000574e4e723e */ /* 0x000fe400000010ff */
[----:B------:R-:W-:Y:S02]  /*92e0*/  SEL R91, R45, R48, P0 ;  /* 0x000000302d5b7207 */ /* 0x000fe40000000000 */
[----:B------:R-:W-:Y:S01]  /*92f0*/  SEL R37, R48, R45, P0 ;  /* 0x0000002d30257207 */ /* 0x000fe20000000000 */
[----:B------:R-:W-:Y:S01]  /*9300*/  IMAD.X R45, RZ, RZ, R61, P5 ;  /* 0x000000ffff2d7224 */ /* 0x000fe200028e063d */
[----:B------:R-:W-:Y:S02]  /*9310*/  IADD3 R169, P3, R60, 0xc040, RZ ;  /* 0x0000c0403ca97810 */ /* 0x000fe40007f7e0ff */
[----:B------:R-:W-:-:S02]  /*9320*/  LOP3.LUT R52, R8, R145, RZ, 0x3c, !PT ;  /* 0x0000009108347212 */ /* 0x000fc400078e3cff */
[----:B------:R-:W-:Y:S01]  /*9330*/  SEL R87, R29, R32, P0 ;  /* 0x000000201d577207 */ /* 0x000fe20000000000 */
[----:B------:R-:W-:Y:S01]  /*9340*/  IMAD.X R7, RZ, RZ, R61, P3 ;  /* 0x000000ffff077224 */ /* 0x000fe200018e063d */
[----:B0-----:R-:W-:Y:S02]  /*9350*/  SEL R27, R32, R29, P0 ;  /* 0x0000001d201b7207 */ /* 0x001fe40000000000 */
[----:B------:R-:W-:Y:S02]  /*9360*/  SEL R101, R69, R72, P0 ;  /* 0x0000004845657207 */ /* 0x000fe40000000000 */
[----:B------:R-:W-:Y:S02]  /*9370*/  SEL R46, R72, R69, P0 ;  /* 0x00000045482e7207 */ /* 0x000fe40000000000 */
[----:B------:R-:W-:Y:S02]  /*9380*/  LOP3.LUT R48, R12, R147, RZ, 0x3c, !PT ;  /* 0x000000930c307212 */ /* 0x000fe400078e3cff */
[----:B------:R-:W-:-:S02]  /*9390*/  LOP3.LUT R8, R151, 0x380, RZ, 0xc0, !PT ;  /* 0x0000038097087812 */ /* 0x000fc400078ec0ff */
[----:B------:R-:W-:Y:S02]  /*93a0*/  LOP3.LUT R34, R14, R155, RZ, 0x3c, !PT ;  /* 0x0000009b0e227212 */ /* 0x000fe400078e3cff */
[----:B------:R-:W-:Y:S02]  /*93b0*/  SEL R135, R28, R49, P0 ;  /* 0x000000311c877207 */ /* 0x000fe40000000000 */
[----:B------:R-:W-:Y:S01]  /*93c0*/  SEL R72, R49, R28, P0 ;  /* 0x0000001c31487207 */ /* 0x000fe20000000000 */
[----:B------:R-:W-:Y:S01]  /*93d0*/  IMAD.X R49, RZ, RZ, R61, P4 ;  /* 0x000000ffff317224 */ /* 0x000fe200020e063d */
[----:B------:R-:W-:Y:S02]  /*93e0*/  LOP3.LUT R12, R153, 0x380, RZ, 0xc0, !PT ;  /* 0x00000380990c7812 */ /* 0x000fe400078ec0ff */
[----:B------:R-:W-:Y:S02]  /*93f0*/  LOP3.LUT R14, R163, 0x380, RZ, 0xc0, !PT ;  /* 0x00000380a30e7812 */ /* 0x000fe400078ec0ff */
[----:B------:R-:W-:-:S02]  /*9400*/  LOP3.LUT R32, R6, R157, RZ, 0x3c, !PT ;  /* 0x0000009d06207212 */ /* 0x000fc400078e3cff */
[----:B------:R-:W-:Y:S02]  /*9410*/  SEL R119, R160, R159, P0 ;  /* 0x0000009fa0777207 */ /* 0x000fe40000000000 */
[----:B------:R-:W-:Y:S02]  /*9420*/  SEL R62, R159, R160, P0 ;  /* 0x000000a09f3e7207 */ /* 0x000fe40000000000 */
[C---:B------:R-:W-:Y:S02]  /*9430*/  LOP3.LUT R9, R60.reuse, 0x380, RZ, 0xc0, !PT ;  /* 0x000003803c097812 */ /* 0x040fe400078ec0ff */
[----:B------:R-:W-:Y:S02]  /*9440*/  LOP3.LUT R6, R165, 0x380, RZ, 0xc0, !PT ;  /* 0x00000380a5067812 */ /* 0x000fe400078ec0ff */
[----:B------:R-:W-:Y:S02]  /*9450*/  IADD3 R159, P4, R60, 0x8020, RZ ;  /* 0x000080203c9f7810 */ /* 0x000fe40007f9e0ff */
[----:B------:R-:W-:Y:S01]  /*9460*/  LOP3.LUT R80, R169, 0x380, RZ, 0xc0, !PT ;  /* 0x00000380a9507812 */ /* 0x000fe200078ec0ff */
[----:B--2---:R-:W-:Y:S01]  /*9470*/  SHFL.IDX PT, R75, R75, R26, 0x1c1f ;  /* 0x001c1f1a4b4b7589 */ /* 0x004fe200000e0000 */
[----:B------:R-:W-:Y:S01]  /*9480*/  F2FP.BF16.F32.PACK_AB R167, R166, R167 ;  /* 0x000000a7a6a7723e */ /* 0x000fe200000010ff */
[----:B------:R-:W-:Y:S01]  /*9490*/  IMAD.X R29, RZ, RZ, R61, P4 ;  /* 0x000000ffff1d7224 */ /* 0x000fe200020e063d */
[----:B------:R-:W-:Y:S01]  /*94a0*/  SHF.R.U64 R8, R8, 0x3, RZ ;  /* 0x0000000308087819 */ /* 0x000fe200000012ff */
[----:B------:R-:W-:Y:S01]  /*94b0*/  SHFL.IDX PT, R77, R77, R26, 0x1c1f ;  /* 0x001c1f1a4d4d7589 */ /* 0x000fe200000e0000 */
[----:B------:R-:W-:-:S02]  /*94c0*/  SHF.R.U64 R12, R12, 0x3, RZ ;  /* 0x000000030c0c7819 */ /* 0x000fc400000012ff */
[----:B------:R-:W-:Y:S01]  /*94d0*/  SHF.R.U64 R14, R14, 0x3, RZ ;  /* 0x000000030e0e7819 */ /* 0x000fe200000012ff */
[----:B------:R-:W-:Y:S01]  /*94e0*/  SHFL.IDX PT, R113, R113, R26, 0x1c1f ;  /* 0x001c1f1a71717589 */ /* 0x000fe200000e0000 */
[----:B------:R-:W-:Y:S02]  /*94f0*/  IADD3 R161, P5, R60, 0x8040, RZ ;  /* 0x000080403ca17810 */ /* 0x000fe40007fbe0ff */
[----:B------:R-:W-:Y:S01]  /*9500*/  SHF.R.U64 R9, R9, 0x3, RZ ;  /* 0x0000000309097819 */ /* 0x000fe200000012ff */
[----:B------:R-:W-:Y:S01]  /*9510*/  SHFL.IDX PT, R117, R117, R26, 0x1c1f ;  /* 0x001c1f1a75757589 */ /* 0x000fe200000e0000 */
[----:B------:R-:W-:Y:S02]  /*9520*/  SHF.R.U64 R6, R6, 0x3, RZ ;  /* 0x0000000306067819 */ /* 0x000fe400000012ff */
[----:B------:R-:W-:Y:S01]  /*9530*/  F2FP.BF16.F32.PACK_AB R30, R30, R35 ;  /* 0x000000231e1e723e */ /* 0x000fe200000010ff */
[----:B------:R-:W-:Y:S01]  /*9540*/  IMAD.X R35, RZ, RZ, R61, P2 ;  /* 0x000000ffff237224 */ /* 0x000fe200010e063d */
[----:B------:R-:W-:Y:S01]  /*9550*/  SEL R85, R21, R24, P0 ;  /* 0x0000001815557207 */ /* 0x000fe20000000000 */
[----:B------:R-:W-:Y:S01]  /*9560*/  SHFL.IDX PT, R79, R79, R26, 0x1c1f ;  /* 0x001c1f1a4f4f7589 */ /* 0x000fe200000e0000 */
[----:B------:R-:W-:-:S02]  /*9570*/  SHF.R.U64 R80, R80, 0x3, RZ ;  /* 0x0000000350507819 */ /* 0x000fc400000012ff */
[----:B------:R-:W-:Y:S01]  /*9580*/  F2FP.BF16.F32.PACK_AB R141, R140, R141 ;  /* 0x0000008d8c8d723e */ /* 0x000fe200000010ff */
[----:B------:R-:W-:Y:S01]  /*9590*/  SHFL.IDX PT, R87, R87, R26, 0x1c1f ;  /* 0x001c1f1a57577589 */ /* 0x000fe200000e0000 */
[----:B------:R-:W-:Y:S02]  /*95a0*/  SEL R21, R24, R21, P0 ;  /* 0x0000001518157207 */ /* 0x000fe40000000000 */
[----:B------:R-:W-:Y:S01]  /*95b0*/  SEL R115, R168, R167, P0 ;  /* 0x000000a7a8737207 */ /* 0x000fe20000000000 */
[----:B------:R-:W-:Y:S01]  /*95c0*/  SHFL.IDX PT, R85, R85, R26, 0x1c1f ;  /* 0x001c1f1a55557589 */ /* 0x000fe200000e0000 */
[----:B------:R-:W-:Y:S02]  /*95d0*/  SEL R63, R167, R168, P0 ;  /* 0x000000a8a73f7207 */ /* 0x000fe40000000000 */
[----:B------:R-:W-:Y:S01]  /*95e0*/  LOP3.LUT R40, R8, R151, RZ, 0x3c, !PT ;  /* 0x0000009708287212 */ /* 0x000fe200078e3cff */
[----:B------:R-:W-:Y:S01]  /*95f0*/  SHFL.IDX PT, R119, R119, R26, 0x1c1f ;  /* 0x001c1f1a77777589 */ /* 0x000fe200000e0000 */
[----:B------:R-:W-:-:S02]  /*9600*/  F2FP.BF16.F32.PACK_AB R90, R90, R129 ;  /* 0x000000815a5a723e */ /* 0x000fc400000010ff */
[C---:B------:R-:W-:Y:S01]  /*9610*/  IADD3 R167, P2, R60.reuse, 0xc020, RZ ;  /* 0x0000c0203ca77810 */ /* 0x040fe20007f5e0ff */
[----:B------:R-:W-:Y:S01]  /*9620*/  SHFL.IDX PT, R115, R115, R26, 0x1c1f ;  /* 0x001c1f1a73737589 */ /* 0x000fe200000e0000 */
[----:B------:R-:W-:Y:S02]  /*9630*/  IADD3 R171, P4, R60, 0xc060, RZ ;  /* 0x0000c0603cab7810 */ /* 0x000fe40007f9e0ff */
[----:B------:R-:W-:Y:S01]  /*9640*/  LOP3.LUT R38, R12, R153, RZ, 0x3c, !PT ;  /* 0x000000990c267212 */ /* 0x000fe200078e3cff */
[--C-:B------:R-:W-:Y:S01]  /*9650*/  IMAD.X R13, RZ, RZ, R61.reuse, P2 ;  /* 0x000000ffff0d7224 */ /* 0x100fe200010e063d */
[----:B------:R-:W-:Y:S01]  /*9660*/  LOP3.LUT R8, R159, 0x380, RZ, 0xc0, !PT ;  /* 0x000003809f087812 */ /* 0x000fe200078ec0ff */
[----:B------:R-:W-:Y:S01]  /*9670*/  SHFL.IDX PT, R89, R89, R26, 0x1c1f ;  /* 0x001c1f1a59597589 */ /* 0x000fe200000e0000 */
[----:B------:R-:W-:Y:S02]  /*9680*/  LOP3.LUT R24, R14, R163, RZ, 0x3c, !PT ;  /* 0x000000a30e187212 */ /* 0x000fe400078e3cff */
[----:B------:R-:W-:Y:S01]  /*9690*/  LOP3.LUT R60, R9, R60, RZ, 0x3c, !PT ;  /* 0x0000003c093c7212 */ /* 0x000fe200078e3cff */
[----:B------:R-:W-:Y:S01]  /*96a0*/  IMAD.X R9, RZ, RZ, R61, P4 ;  /* 0x000000ffff097224 */ /* 0x000fe200020e063d */
[----:B------:R-:W-:Y:S01]  /*96b0*/  LOP3.LUT R12, R161, 0x380, RZ, 0xc0, !PT ;  /* 0x00000380a10c7812 */ /* 0x000fe200078ec0ff */
[----:B------:R-:W-:Y:S01]  /*96c0*/  SHFL.IDX PT, R121, R121, R26, 0x1c1f ;  /* 0x001c1f1a79797589 */ /* 0x000fe200000e0000 */
[----:B------:R-:W-:-:S02]  /*96d0*/  LOP3.LUT R14, R6, R165, RZ, 0x3c, !PT ;  /* 0x000000a5060e7212 */ /* 0x000fc400078e3cff */
[----:B------:R-:W-:Y:S01]  /*96e0*/  LOP3.LUT R6, R80, R169, RZ, 0x3c, !PT ;  /* 0x000000a950067212 */ /* 0x000fe200078e3cff */
[----:B------:R-:W-:Y:S01]  /*96f0*/  SHFL.IDX PT, R123, R123, R26, 0x1c1f ;  /* 0x001c1f1a7b7b7589 */ /* 0x000fe200000e0000 */
[----:B------:R-:W-:Y:S02]  /*9700*/  SEL R125, R144, R141, P0 ;  /* 0x0000008d907d7207 */ /* 0x000fe40000000000 */
[----:B------:R-:W-:Y:S01]  /*9710*/  SEL R67, R141, R144, P0 ;  /* 0x000000908d437207 */ /* 0x000fe20000000000 */
[----:B------:R-:W-:Y:S01]  /*9720*/  SHFL.IDX PT, R91, R91, R26, 0x1c1f ;  /* 0x001c1f1a5b5b7589 */ /* 0x000fe200000e0000 */
[----:B------:R-:W-:Y:S02]  /*9730*/  SEL R131, R78, R25, P0 ;  /* 0x000000194e837207 */ /* 0x000fe40000000000 */
[----:B------:R-:W-:Y:S01]  /*9740*/  SEL R70, R25, R78, P0 ;  /* 0x0000004e19467207 */ /* 0x000fe20000000000 */
[--C-:B------:R-:W-:Y:S01]  /*9750*/  IMAD.X R25, RZ, RZ, R61.reuse, P6 ;  /* 0x000000ffff197224 */ /* 0x100fe200030e063d */
[----:B------:R-:W-:Y:S01]  /*9760*/  SEL R129, R90, R15, P0 ;  /* 0x0000000f5a817207 */ /* 0x000fe20000000000 */
[----:B------:R-:W-:Y:S01]  /*9770*/  SHFL.IDX PT, R125, R125, R26, 0x1c1f ;  /* 0x001c1f1a7d7d7589 */ /* 0x000fe200000e0000 */
[----:B------:R-:W-:Y:S01]  /*9780*/  SEL R69, R15, R90, P0 ;  /* 0x0000005a0f457207 */ /* 0x000fe20000000000 */
[--C-:B------:R-:W-:Y:S01]  /*9790*/  IMAD.X R15, RZ, RZ, R61.reuse, P1 ;  /* 0x000000ffff0f7224 */ /* 0x100fe200008e063d */
[----:B------:R-:W-:Y:S01]  /*97a0*/  SEL R141, R30, R31, P0 ;  /* 0x0000001f1e8d7207 */ /* 0x000fe20000000000 */
[----:B------:R-:W-:Y:S01]  /*97b0*/  SHFL.IDX PT, R93, R93, R26, 0x1c1f ;  /* 0x001c1f1a5d5d7589 */ /* 0x000fe200000e0000 */
[----:B------:R-:W-:Y:S01]  /*97c0*/  SEL R78, R31, R30, P0 ;  /* 0x0000001e1f4e7207 */ /* 0x000fe20000000000 */
[----:B------:R-:W-:Y:S01]  /*97d0*/  IMAD.X R31, RZ, RZ, R61, P5 ;  /* 0x000000ffff1f7224 */ /* 0x000fe200028e063d */
[----:B------:R-:W-:Y:S01]  /*97e0*/  SHF.R.U64 R8, R8, 0x3, RZ ;  /* 0x0000000308087819 */ /* 0x000fe200000012ff */
[----:B------:R-:W-:Y:S01]  /*97f0*/  SHFL.IDX PT, R127, R127, R26, 0x1c1f ;  /* 0x001c1f1a7f7f7589 */ /* 0x000fe200000e0000 */
[----:B------:R-:W-:-:S02]  /*9800*/  SHF.R.U64 R12, R12, 0x3, RZ ;  /* 0x000000030c0c7819 */ /* 0x000fc400000012ff */
[----:B------:R-:W-:Y:S01]  /*9810*/  MOV R106, R60 ;  /* 0x0000003c006a7202 */ /* 0x000fe20000000f00 */
[----:B------:R-:W-:Y:S01]  /*9820*/  SHFL.IDX PT, R95, R95, R26, 0x1c1f ;  /* 0x001c1f1a5f5f7589 */ /* 0x000fe200000e0000 */
[----:B------:R-:W-:Y:S02]  /*9830*/  MOV R61, R6 ;  /* 0x00000006003d7202 */ /* 0x000fe40000000f00 */
[----:B------:R-:W-:Y:S01]  /*9840*/  LOP3.LUT R7, R26, 0x2, RZ, 0x3c, !PT ;  /* 0x000000021a077812 */ /* 0x000fe200078e3cff */
[----:B------:R-:W-:Y:S01]  /*9850*/  SHFL.IDX PT, R129, R129, R26, 0x1c1f ;  /* 0x001c1f1a81817589 */ /* 0x000fe200000e0000 */
[----:B------:R-:W-:Y:S02]  /*9860*/  LOP3.LUT R28, R8, R159, RZ, 0x3c, !PT ;  /* 0x0000009f081c7212 */ /* 0x000fe400078e3cff */
[----:B------:R-:W-:Y:S01]  /*9870*/  LOP3.LUT R30, R12, R161, RZ, 0x3c, !PT ;  /* 0x000000a10c1e7212 */ /* 0x000fe200078e3cff */
[----:B------:R-:W0:Y:S01]  /*9880*/  SHFL.IDX PT, R10, R10, R7, 0x1c1f ;  /* 0x001c1f070a0a7589 */ /* 0x000e2200000e0000 */
[----:B------:R-:W-:-:S02]  /*9890*/  MOV R102, R52 ;  /* 0x0000003400667202 */ /* 0x000fc40000000f00 */
[----:B------:R-:W-:Y:S01]  /*98a0*/  MOV R88, R14 ;  /* 0x0000000e00587202 */ /* 0x000fe20000000f00 */
[----:B------:R-:W1:Y:S01]  /*98b0*/  SHFL.IDX PT, R66, R66, R7, 0x1c1f ;  /* 0x001c1f0742427589 */ /* 0x000e6200000e0000 */
[----:B------:R-:W-:Y:S02]  /*98c0*/  MOV R104, R54 ;  /* 0x0000003600687202 */ /* 0x000fe40000000f00 */
[----:B------:R-:W-:Y:S01]  /*98d0*/  MOV R90, R28 ;  /* 0x0000001c005a7202 */ /* 0x000fe20000000f00 */
[----:B------:R2:W3:Y:S01]  /*98e0*/  SHFL.IDX PT, R14, R11, R7, 0x1c1f ;  /* 0x001c1f070b0e7589 */ /* 0x0004e200000e0000 */
[----:B------:R-:W-:Y:S02]  /*98f0*/  MOV R53, R24 ;  /* 0x0000001800357202 */ /* 0x000fe40000000f00 */
[----:B------:R-:W-:Y:S01]  /*9900*/  MOV R55, R30 ;  /* 0x0000001e00377202 */ /* 0x000fe20000000f00 */
[----:B------:R-:W4:Y:S01]  /*9910*/  SHFL.IDX PT, R24, R63, R7, 0x1c1f ;  /* 0x001c1f073f187589 */ /* 0x000f2200000e0000 */
[----:B------:R-:W-:-:S02]  /*9920*/  MOV R92, R34 ;  /* 0x00000022005c7202 */ /* 0x000fc40000000f00 */
[----:B------:R-:W-:Y:S01]  /*9930*/  LOP3.LUT R8, R167, 0x380, RZ, 0xc0, !PT ;  /* 0x00000380a7087812 */ /* 0x000fe200078ec0ff */
[----:B------:R-:W4:Y:S01]  /*9940*/  SHFL.IDX PT, R28, R59, R7, 0x1c1f ;  /* 0x001c1f073b1c7589 */ /* 0x000f2200000e0000 */
[----:B------:R-:W-:Y:S02]  /*9950*/  LOP3.LUT R82, R171, 0x380, RZ, 0xc0, !PT ;  /* 0x00000380ab527812 */ /* 0x000fe400078ec0ff */
[----:B------:R-:W-:Y:S01]  /*9960*/  MOV R94, R38 ;  /* 0x00000026005e7202 */ /* 0x000fe20000000f00 */
[----:B------:R-:W4:Y:S01]  /*9970*/  SHFL.IDX PT, R20, R20, R7, 0x1c1f ;  /* 0x001c1f0714147589 */ /* 0x000f2200000e0000 */
[----:B------:R-:W-:Y:S02]  /*9980*/  MOV R98, R44 ;  /* 0x0000002c00627202 */ /* 0x000fe40000000f00 */
[----:B------:R-:W-:Y:S01]  /*9990*/  SHF.R.U64 R8, R8, 0x3, RZ ;  /* 0x0000000308087819 */ /* 0x000fe200000012ff */
[----:B------:R-:W4:Y:S01]  /*99a0*/  SHFL.IDX PT, R30, R21, R7, 0x1c1f ;  /* 0x001c1f07151e7589 */ /* 0x000f2200000e0000 */
[----:B------:R-:W-:-:S02]  /*99b0*/  SHF.R.U64 R82, R82, 0x3, RZ ;  /* 0x0000000352527819 */ /* 0x000fc400000012ff */
[----:B------:R-:W-:Y:S01]  /*99c0*/  MOV R96, R40 ;  /* 0x0000002800607202 */ /* 0x000fe20000000f00 */
[----:B------:R4:W-:Y:S01]  /*99d0*/  SHFL.IDX PT, R34, R27, R7, 0x1c1f ;  /* 0x001c1f071b227589 */ /* 0x0009e200000e0000 */
[----:B------:R-:W-:Y:S02]  /*99e0*/  LOP3.LUT R12, R8, R167, RZ, 0x3c, !PT ;  /* 0x000000a7080c7212 */ /* 0x000fe400078e3cff */
[----:B------:R-:W-:Y:S01]  /*99f0*/  MOV R100, R48 ;  /* 0x0000003000647202 */ /* 0x000fe20000000f00 */
[----:B------:R-:W4:Y:S01]  /*9a00*/  SHFL.IDX PT, R62, R62, R7, 0x1c1f ;  /* 0x001c1f073e3e7589 */ /* 0x000f2200000e0000 */
[----:B------:R-:W-:Y:S02]  /*9a10*/  LOP3.LUT R8, R82, R171, RZ, 0x3c, !PT ;  /* 0x000000ab52087212 */ /* 0x000fe400078e3cff */
[----:B------:R-:W-:Y:S01]  /*9a20*/  MOV R86, R12 ;  /* 0x0000000c00567202 */ /* 0x000fe20000000f00 */
[----:B------:R-:W-:Y:S01]  /*9a30*/  SHFL.IDX PT, R38, R36, R7, 0x1c1f ;  /* 0x001c1f0724267589 */ /* 0x000fe200000e0000 */
[----:B------:R-:W-:-:S02]  /*9a40*/  MOV R41, R8 ;  /* 0x0000000800297202 */ /* 0x000fc40000000f00 */
[----:B0-----:R-:W-:Y:S01]  /*9a50*/  SEL R8, R75, R10, P0 ;  /* 0x0000000a4b087207 */ /* 0x001fe20000000000 */
[----:B------:R-:W0:Y:S01]  /*9a60*/  SHFL.IDX PT, R64, R64, R7, 0x1c1f ;  /* 0x001c1f0740407589 */ /* 0x000e2200000e0000 */
[----:B------:R-:W-:Y:S02]  /*9a70*/  SEL R10, R10, R75, P0 ;  /* 0x0000004b0a0a7207 */ /* 0x000fe40000000000 */
[----:B-1----:R-:W-:Y:S01]  /*9a80*/  SEL R9, R113, R66, P0 ;  /* 0x0000004271097207 */ /* 0x002fe20000000000 */
[----:B------:R-:W1:Y:S01]  /*9a90*/  SHFL.IDX PT, R44, R65, R7, 0x1c1f ;  /* 0x001c1f07412c7589 */ /* 0x000e6200000e0000 */
[----:B--2---:R-:W-:Y:S02]  /*9aa0*/  SEL R11, R66, R113, P0 ;  /* 0x00000071420b7207 */ /* 0x004fe40000000000 */
[----:B---3--:R-:W-:Y:S01]  /*9ab0*/  SEL R12, R77, R14, P0 ;  /* 0x0000000e4d0c7207 */ /* 0x008fe20000000000 */
[----:B------:R-:W-:Y:S01]  /*9ac0*/  BAR.SYNC.DEFER_BLOCKING 0x1, 0x100 ;  /* 0x0044000000007b1d */ /* 0x000fe20000010000 */
[----:B------:R-:W-:-:S02]  /*9ad0*/  SEL R14, R14, R77, P0 ;  /* 0x0000004d0e0e7207 */ /* 0x000fc40000000000 */
[----:B----4-:R-:W-:Y:S02]  /*9ae0*/  SEL R13, R115, R24, P0 ;  /* 0x00000018730d7207 */ /* 0x010fe40000000000 */
[----:B------:R-:W-:Y:S02]  /*9af0*/  SEL R15, R24, R115, P0 ;  /* 0x00000073180f7207 */ /* 0x000fe40000000000 */
[----:B------:R-:W-:Y:S01]  /*9b00*/  SEL R25, R117, R28, P0 ;  /* 0x0000001c75197207 */ /* 0x000fe20000000000 */
[----:B------:R1:W-:Y:S01]  /*9b10*/  SHFL.IDX PT, R6, R37, R7, 0x1c1f ;  /* 0x001c1f0725067589 */ /* 0x0003e200000e0000 */
[----:B------:R-:W-:Y:S02]  /*9b20*/  SEL R27, R28, R117, P0 ;  /* 0x000000751c1b7207 */ /* 0x000fe40000000000 */
[----:B------:R-:W-:Y:S01]  /*9b30*/  MOV R49, R32 ;  /* 0x0000002000317202 */ /* 0x000fe20000000f00 */
[----:B------:R-:W-:Y:S01]  /*9b40*/  SHFL.IDX PT, R60, R67, R7, 0x1c1f ;  /* 0x001c1f07433c7589 */ /* 0x000fe200000e0000 */
[----:B------:R-:W-:-:S02]  /*9b50*/  SEL R24, R79, R20, P0 ;  /* 0x000000144f187207 */ /* 0x000fc40000000000 */
[----:B------:R-:W-:Y:S01]  /*9b60*/  SEL R28, R85, R30, P0 ;  /* 0x0000001e551c7207 */ /* 0x000fe20000000000 */
[----:B------:R-:W-:Y:S01]  /*9b70*/  SHFL.IDX PT, R42, R42, R7, 0x1c1f ;  /* 0x001c1f072a2a7589 */ /* 0x000fe200000e0000 */
[----:B------:R-:W-:Y:S02]  /*9b80*/  SEL R30, R30, R85, P0 ;  /* 0x000000551e1e7207 */ /* 0x000fe40000000000 */
[----:B------:R-:W-:Y:S01]  /*9b90*/  SEL R29, R119, R62, P0 ;  /* 0x0000003e771d7207 */ /* 0x000fe20000000000 */
[----:B------:R-:W-:Y:S01]  /*9ba0*/  SHFL.IDX PT, R68, R68, R7, 0x1c1f ;  /* 0x001c1f0744447589 */ /* 0x000fe200000e0000 */
[----:B------:R-:W-:Y:S02]  /*9bb0*/  SEL R31, R62, R119, P0 ;  /* 0x000000773e1f7207 */ /* 0x000fe40000000000 */
[----:B------:R-:W-:Y:S01]  /*9bc0*/  SEL R32, R87, R34, P0 ;  /* 0x0000002257207207 */ /* 0x000fe20000000000 */
[----:B------:R-:W-:Y:S01]  /*9bd0*/  SHFL.IDX PT, R40, R43, R7, 0x1c1f ;  /* 0x001c1f072b287589 */ /* 0x000fe200000e0000 */
[----:B------:R-:W-:-:S02]  /*9be0*/  SEL R34, R34, R87, P0 ;  /* 0x0000005722227207 */ /* 0x000fc40000000000 */
[----:B0-----:R-:W-:Y:S01]  /*9bf0*/  SEL R33, R121, R64, P0 ;  /* 0x0000004079217207 */ /* 0x001fe20000000000 */
[----:B------:R-:W-:Y:S01]  /*9c00*/  SHFL.IDX PT, R80, R69, R7, 0x1c1f ;  /* 0x001c1f0745507589 */ /* 0x000fe200000e0000 */
[----:B------:R-:W-:Y:S02]  /*9c10*/  SEL R35, R64, R121, P0 ;  /* 0x0000007940237207 */ /* 0x000fe40000000000 */
[----:B------:R-:W-:Y:S01]  /*9c20*/  SEL R36, R89, R38, P0 ;  /* 0x0000002659247207 */ /* 0x000fe20000000000 */
[----:B------:R-:W-:Y:S01]  /*9c30*/  SHFL.IDX PT, R101, R101, R26, 0x1c1f ;  /* 0x001c1f1a65657589 */ /* 0x000fe200000e0000 */
[----:B------:R-:W-:Y:S02]  /*9c40*/  SEL R38, R38, R89, P0 ;  /* 0x0000005926267207 */ /* 0x000fe40000000000 */
[----:B-1----:R-:W-:Y:S01]  /*9c50*/  SEL R37, R123, R44, P0 ;  /* 0x0000002c7b257207 */ /* 0x002fe20000000000 */
[----:B------:R-:W0:Y:S01]  /*9c60*/  SHFL.IDX PT, R46, R46, R7, 0x1c1f ;  /* 0x001c1f072e2e7589 */ /* 0x000e2200000e0000 */
[----:B------:R-:W-:-:S02]  /*9c70*/  SEL R39, R44, R123, P0 ;  /* 0x0000007b2c277207 */ /* 0x000fc40000000000 */
[----:B------:R-:W-:Y:S01]  /*9c80*/  PLOP3.LUT P1, PT, PT, PT, UP0, 0x80, 0x0 ;  /* 0x000000000000781c */ /* 0x000fe20003f2f008 */
[----:B------:R-:W-:Y:S04]  /*9c90*/  SHFL.IDX PT, R103, R103, R26, 0x1c1f ;  /* 0x001c1f1a67677589 */ /* 0x000fe800000e0000 */
[----:B------:R-:W-:Y:S04]  /*9ca0*/  SHFL.IDX PT, R131, R131, R26, 0x1c1f ;  /* 0x001c1f1a83837589 */ /* 0x000fe800000e0000 */
[----:B------:R-:W-:Y:S04]  /*9cb0*/  SHFL.IDX PT, R48, R47, R7, 0x1c1f ;  /* 0x001c1f072f307589 */ /* 0x000fe800000e0000 */
[----:B------:R-:W1:Y:S04]  /*9cc0*/  SHFL.IDX PT, R70, R70, R7, 0x1c1f ;  /* 0x001c1f0746467589 */ /* 0x000e6800000e0000 */
[----:B------:R-:W-:Y:S04]  /*9cd0*/  SHFL.IDX PT, R107, R107, R26, 0x1c1f ;  /* 0x001c1f1a6b6b7589 */ /* 0x000fe800000e0000 */
[----:B------:R-:W-:Y:S01]  /*9ce0*/  SHFL.IDX PT, R133, R133, R26, 0x1c1f ;  /* 0x001c1f1a85857589 */ /* 0x000fe200000e0000 */
[----:B0-----:R-:W-:-:S02]  /*9cf0*/  SEL R44, R101, R46, P0 ;  /* 0x0000002e652c7207 */ /* 0x001fc40000000000 */
[----:B------:R-:W-:Y:S01]  /*9d00*/  SEL R46, R46, R101, P0 ;  /* 0x000000652e2e7207 */ /* 0x000fe20000000000 */
[----:B------:R-:W-:Y:S04]  /*9d10*/  SHFL.IDX PT, R50, R50, R7, 0x1c1f ;  /* 0x001c1f0732327589 */ /* 0x000fe800000e0000 */
[----:B------:R-:W-:Y:S04]  /*9d20*/  SHFL.IDX PT, R82, R71, R7, 0x1c1f ;  /* 0x001c1f0747527589 */ /* 0x000fe800000e0000 */
[----:B------:R-:W-:Y:S04]  /*9d30*/  SHFL.IDX PT, R135, R135, R26, 0x1c1f ;  /* 0x001c1f1a87877589 */ /* 0x000fe800000e0000 */
[----:B------:R-:W0:Y:S01]  /*9d40*/  SHFL.IDX PT, R72, R72, R7, 0x1c1f ;  /* 0x001c1f0748487589 */ /* 0x000e2200000e0000 */
[----:B-1----:R-:W-:-:S02]  /*9d50*/  SEL R45, R131, R70, P0 ;  /* 0x00000046832d7207 */ /* 0x002fc40000000000 */
[----:B------:R-:W-:Y:S01]  /*9d60*/  SEL R47, R70, R131, P0 ;  /* 0x00000083462f7207 */ /* 0x000fe20000000000 */
[----:B------:R-:W-:Y:S04]  /*9d70*/  SHFL.IDX PT, R109, R109, R26, 0x1c1f ;  /* 0x001c1f1a6d6d7589 */ /* 0x000fe800000e0000 */
[----:B------:R-:W-:Y:S04]  /*9d80*/  SHFL.IDX PT, R137, R137, R26, 0x1c1f ;  /* 0x001c1f1a89897589 */ /* 0x000fe800000e0000 */
[----:B------:R0:W-:Y:S04]  /*9d90*/  SHFL.IDX PT, R52, R51, R7, 0x1c1f ;  /* 0x001c1f0733347589 */ /* 0x0001e800000e0000 */
[----:B------:R-:W-:Y:S04]  /*9da0*/  SHFL.IDX PT, R84, R73, R7, 0x1c1f ;  /* 0x001c1f0749547589 */ /* 0x000fe800000e0000 */
[----:B------:R-:W-:Y:S04]  /*9db0*/  SHFL.IDX PT, R97, R97, R26, 0x1c1f ;  /* 0x001c1f1a61617589 */ /* 0x000fe800000e0000 */
[----:B------:R-:W-:Y:S01]  /*9dc0*/  SHFL.IDX PT, R105, R105, R26, 0x1c1f ;  /* 0x001c1f1a69697589 */ /* 0x000fe200000e0000 */
[----:B0-----:R-:W-:-:S03]  /*9dd0*/  SEL R51, R72, R135, P0 ;  /* 0x0000008748337207 */ /* 0x001fc60000000000 */
        /* <DEDUP_REMOVED lines=8> */
[----:B------:R0:W-:Y:S04]  /*9e60*/  SHFL.IDX PT, R141, R141, R26, 0x1c1f ;  /* 0x001c1f1a8d8d7589 */ /* 0x0001e800000e0000 */
[----:B------:R1:W2:Y:S04]  /*9e70*/  SHFL.IDX PT, R78, R78, R7, 0x1c1f ;  /* 0x001c1f074e4e7589 */ /* 0x0002a800000e0000 */
[----:B------:R3:W-:Y:S01]  /*9e80*/  STSM.16.M88.4 [R106], R8 ;  /* 0x000000086a007844 */ /* 0x0007e20000000200 */
[----:B0-----:R-:W-:-:S03]  /*9e90*/  SEL R26, R20, R79, P0 ;  /* 0x0000004f141a7207 */ /* 0x001fc60000000000 */
[----:B------:R0:W-:Y:S01]  /*9ea0*/  STSM.16.M88.4 [R104], R12 ;  /* 0x0000000c68007844 */ /* 0x0001e20000000200 */
[----:B-1----:R-:W-:Y:S01]  /*9eb0*/  IMAD.U32 R7, RZ, RZ, UR6 ;  /* 0x00000006ff077e24 */ /* 0x002fe2000f8e00ff */
[----:B------:R-:W-:Y:S02]  /*9ec0*/  ULDC.64 UR6, c[0x0][0xbe0] ;  /* 0x0002f80000067ab9 */ /* 0x000fe40000000a00 */
[----:B------:R1:W-:Y:S04]  /*9ed0*/  STSM.16.M88.4 [R102], R24 ;  /* 0x0000001866007844 */ /* 0x0003e80000000200 */
[----:B------:R4:W-:Y:S01]  /*9ee0*/  STSM.16.M88.4 [R100], R28 ;  /* 0x0000001c64007844 */ /* 0x0009e20000000200 */
[----:B---3--:R-:W-:-:S03]  /*9ef0*/  SEL R8, R91, R6, P0 ;  /* 0x000000065b087207 */ /* 0x008fc60000000000 */
[----:B------:R-:W-:Y:S01]  /*9f00*/  STSM.16.M88.4 [R98], R32 ;  /* 0x0000002062007844 */ /* 0x000fe20000000200 */
[----:B------:R-:W-:Y:S02]  /*9f10*/  SEL R10, R6, R91, P0 ;  /* 0x0000005b060a7207 */ /* 0x000fe40000000000 */
[----:B------:R-:W-:Y:S01]  /*9f20*/  SEL R9, R125, R60, P0 ;  /* 0x0000003c7d097207 */ /* 0x000fe20000000000 */
[----:B------:R-:W-:Y:S01]  /*9f30*/  STSM.16.M88.4 [R96], R36 ;  /* 0x0000002460007844 */ /* 0x000fe20000000200 */
[----:B------:R-:W-:Y:S02]  /*9f40*/  SEL R11, R60, R125, P0 ;  /* 0x0000007d3c0b7207 */ /* 0x000fe40000000000 */
[----:B0-----:R-:W-:Y:S02]  /*9f50*/  SEL R12, R93, R42, P0 ;  /* 0x0000002a5d0c7207 */ /* 0x001fe40000000000 */
[----:B------:R-:W-:Y:S01]  /*9f60*/  SEL R14, R42, R93, P0 ;  /* 0x0000005d2a0e7207 */ /* 0x000fe20000000000 */
[----:B------:R0:W-:Y:S01]  /*9f70*/  STSM.16.M88.4 [R94], R8 ;  /* 0x000000085e007844 */ /* 0x0001e20000000200 */
[----:B------:R-:W-:-:S02]  /*9f80*/  SEL R13, R127, R68, P0 ;  /* 0x000000447f0d7207 */ /* 0x000fc40000000000 */
[----:B------:R-:W-:Y:S02]  /*9f90*/  SEL R15, R68, R127, P0 ;  /* 0x0000007f440f7207 */ /* 0x000fe40000000000 */
[----:B--2---:R-:W-:Y:S02]  /*9fa0*/  SEL R57, R141, R78, P0 ;  /* 0x0000004e8d397207 */ /* 0x004fe40000000000 */
[----:B------:R-:W-:Y:S01]  /*9fb0*/  SEL R59, R78, R141, P0 ;  /* 0x0000008d4e3b7207 */ /* 0x000fe20000000000 */
[----:B------:R-:W-:Y:S01]  /*9fc0*/  STSM.16.M88.4 [R92], R12 ;  /* 0x0000000c5c007844 */ /* 0x000fe20000000200 */
[----:B-1----:R-:W-:Y:S01]  /*9fd0*/  SEL R24, R95, R40, P0 ;  /* 0x000000285f187207 */ /* 0x002fe20000000000 */
[----:B------:R-:W-:Y:S01]  /*9fe0*/  UISETP.NE.U32.AND UP1, UPT, UR6, URZ, UPT ;  /* 0x0000003f0600728c */ /* 0x000fe2000bf25070 */
[----:B------:R-:W-:Y:S01]  /*9ff0*/  SEL R26, R40, R95, P0 ;  /* 0x0000005f281a7207 */ /* 0x000fe20000000000 */
[----:B------:R-:W-:Y:S01]  /*a000*/  IMAD.U32 R6, RZ, RZ, UR4 ;  /* 0x00000004ff067e24 */ /* 0x000fe2000f8e00ff */
[----:B------:R-:W-:-:S02]  /*a010*/  SEL R25, R129, R80, P0 ;  /* 0x0000005081197207 */ /* 0x000fc40000000000 */
[----:B------:R-:W-:Y:S02]  /*a020*/  SEL R27, R80, R129, P0 ;  /* 0x00000081501b7207 */ /* 0x000fe40000000000 */
[----:B----4-:R-:W-:Y:S02]  /*a030*/  SEL R28, R103, R48, P0 ;  /* 0x00000030671c7207 */ /* 0x010fe40000000000 */
[----:B------:R-:W-:Y:S01]  /*a040*/  SEL R30, R48, R103, P0 ;  /* 0x00000067301e7207 */ /* 0x000fe20000000000 */
[----:B------:R1:W-:Y:S01]  /*a050*/  STSM.16.M88.4 [R49], R24 ;  /* 0x0000001831007844 */ /* 0x0003e20000000200 */
[----:B------:R-:W-:Y:S02]  /*a060*/  SEL R29, R133, R82, P0 ;  /* 0x00000052851d7207 */ /* 0x000fe40000000000 */
[----:B------:R-:W-:Y:S01]  /*a070*/  SEL R31, R82, R133, P0 ;  /* 0x00000085521f7207 */ /* 0x000fe20000000000 */
[----:B------:R-:W-:Y:S01]  /*a080*/  STSM.16.M88.4 [R90], R44 ;  /* 0x0000002c5a007844 */ /* 0x000fe20000000200 */
[----:B------:R-:W-:-:S02]  /*a090*/  SEL R48, R107, R50, P0 ;  /* 0x000000326b307207 */ /* 0x000fc40000000000 */
[----:B------:R-:W-:Y:S01]  /*a0a0*/  SEL R50, R50, R107, P0 ;  /* 0x0000006b32327207 */ /* 0x000fe20000000000 */
[----:B------:R2:W-:Y:S01]  /*a0b0*/  STSM.16.M88.4 [R55], R28 ;  /* 0x0000001c37007844 */ /* 0x0005e20000000200 */
[----:B0-----:R-:W-:Y:S02]  /*a0c0*/  SEL R8, R109, R52, P0 ;  /* 0x000000346d087207 */ /* 0x001fe40000000000 */
[----:B------:R-:W-:Y:S02]  /*a0d0*/  SEL R10, R52, R109, P0 ;  /* 0x0000006d340a7207 */ /* 0x000fe40000000000 */
[----:B------:R-:W-:Y:S02]  /*a0e0*/  SEL R9, R137, R84, P0 ;  /* 0x0000005489097207 */ /* 0x000fe40000000000 */
[----:B------:R-:W-:Y:S02]  /*a0f0*/  SEL R11, R84, R137, P0 ;  /* 0x00000089540b7207 */ /* 0x000fe40000000000 */
[----:B-1----:R-:W-:-:S02]  /*a100*/  SEL R49, R135, R72, P0 ;  /* 0x0000004887317207 */ /* 0x002fc40000000000 */
[----:B------:R-:W-:Y:S02]  /*a110*/  SEL R12, R97, R56, P0 ;  /* 0x00000038610c7207 */ /* 0x000fe40000000000 */
[----:B------:R-:W-:Y:S01]  /*a120*/  SEL R14, R56, R97, P0 ;  /* 0x00000061380e7207 */ /* 0x000fe20000000000 */
[----:B------:R0:W-:Y:S01]  /*a130*/  STSM.16.M88.4 [R53], R48 ;  /* 0x0000003035007844 */ /* 0x0001e20000000200 */
[----:B------:R-:W-:Y:S02]  /*a140*/  SEL R13, R139, R74, P0 ;  /* 0x0000004a8b0d7207 */ /* 0x000fe40000000000 */
[----:B------:R-:W-:Y:S01]  /*a150*/  SEL R15, R74, R139, P0 ;  /* 0x0000008b4a0f7207 */ /* 0x000fe20000000000 */
[----:B------:R1:W-:Y:S01]  /*a160*/  STSM.16.M88.4 [R88], R8 ;  /* 0x0000000858007844 */ /* 0x0003e20000000200 */
[----:B------:R-:W-:Y:S02]  /*a170*/  SEL R52, R105, R54, P0 ;  /* 0x0000003669347207 */ /* 0x000fe40000000000 */
[----:B------:R-:W-:Y:S01]  /*a180*/  SEL R54, R54, R105, P0 ;  /* 0x0000006936367207 */ /* 0x000fe20000000000 */
[----:B------:R3:W-:Y:S01]  /*a190*/  STSM.16.M88.4 [R86], R12 ;  /* 0x0000000c56007844 */ /* 0x0007e20000000200 */
[----:B--2---:R-:W-:-:S02]  /*a1a0*/  SEL R55, R76, R99, P0 ;  /* 0x000000634c377207 */ /* 0x004fc40000000000 */
[----:B------:R-:W-:Y:S02]  /*a1b0*/  SEL R56, R111, R58, P0 ;  /* 0x0000003a6f387207 */ /* 0x000fe40000000000 */
[----:B------:R-:W-:Y:S02]  /*a1c0*/  SEL R58, R58, R111, P0 ;  /* 0x0000006f3a3a7207 */ /* 0x000fe40000000000 */
[----:B0-----:R-:W-:-:S05]  /*a1d0*/  SEL R53, R99, R76, P0 ;  /* 0x0000004c63357207 */ /* 0x001fca0000000000 */
[----:B------:R0:W-:Y:S04]  /*a1e0*/  STSM.16.M88.4 [R61], R52 ;  /* 0x000000343d007844 */ /* 0x0001e80000000200 */
[----:B------:R0:W-:Y:S01]  /*a1f0*/  STSM.16.M88.4 [R41], R56 ;  /* 0x0000003829007844 */ /* 0x0001e20000000200 */
[----:B------:R-:W-:Y:S01]  /*a200*/  BAR.SYNC.DEFER_BLOCKING 0x1, 0x100 ;  /* 0x0044000000007b1d */ /* 0x000fe20000010000 */
[----:B------:R-:W-:-:S07]  /*a210*/  UISETP.NE.AND.EX UP1, UPT, UR7, URZ, UPT, UP1 ;  /* 0x0000003f0700728c */ /* 0x000fce000bf25310 */
[----:B------:R-:W2:Y:S01]  /*a220*/  LDC R76, c[0x0][0xa88] ;  /* 0x0002a200ff4c7b82 */ /* 0x000ea20000000800 */
[----:B------:R-:W-:-:S03]  /*a230*/  PLOP3.LUT P2, PT, PT, PT, UP1, 0x80, 0x0 ;  /* 0x000000000000781c */ /* 0x000fc60003f4f018 */
[----:B------:R-:W-:Y:S02]  /*a240*/  @UP1 ULDC.64 UR6, c[0x0][0xbe0] ;  /* 0x0002f80000061ab9 */ /* 0x000fe40000000a00 */
[----:B------:R-:W-:-:S06]  /*a250*/  @UP1 UIMAD.WIDE UR6, UR36, 0x4, UR6 ;  /* 0x00000004240618a5 */ /* 0x000fcc000f8e0206 */
[----:B-1----:R-:W-:Y:S02]  /*a260*/  IMAD.U32 R8, RZ, RZ, UR6 ;  /* 0x00000006ff087e24 */ /* 0x002fe4000f8e00ff */
[----:B------:R-:W-:Y:S01]  /*a270*/  IMAD.U32 R9, RZ, RZ, UR7 ;  /* 0x00000007ff097e24 */ /* 0x000fe2000f8e00ff */
[----:B------:R-:W4:Y:S01]  /*a280*/  @P1 LDG.E R20, desc[UR46][R6.64] ;  /* 0x0000002e06141981 */ /* 0x000f22000c1e1900 */
[----:B------:R-:W-:Y:S01]  /*a290*/  IMAD R21, R18, 0x40, R16 ;  /* 0x0000004012157824 */ /* 0x000fe200078e0210 */
[----:B------:R-:W-:-:S03]  /*a2a0*/  UMOV UR4, URZ ;  /* 0x0000003f00047c82 */ /* 0x000fc60008000000 */
[----:B------:R-:W-:Y:S01]  /*a2b0*/  IMAD.WIDE R4, R21, 0x2, R4 ;  /* 0x0000000215047825 */ /* 0x000fe200078e0204 */
[----:B--2---:R0:W5:Y:S02]  /*a2c0*/  @P2 LDG.E R76, desc[UR46][R8.64] ;  /* 0x0000002e084c2981 */ /* 0x004164000c1e1900 */
[----:B---3--:R-:W-:Y:S02]  /*a2d0*/  IADD3 R13, P0, R4, 0x1000, RZ ;  /* 0x00001000040d7810 */ /* 0x008fe40007f1e0ff */
[----:B----4-:R-:W-:Y:S01]  /*a2e0*/  @P1 R2UR UR4, R20 ;  /* 0x00000000140412ca */ /* 0x010fe200000e0000 */
[----:B0-----:R-:W-:-:S14]  /*a2f0*/  @P2 BRA `(.L_x_148) ;  /* 0x0000000000102947 */ /* 0x001fdc0003800000 */
[----:B------:R-:W-:Y:S05]  /*a300*/  @!P1 BRA `(.L_x_148) ;  /* 0x00000000000c9947 */ /* 0x000fea0003800000 */
[----:B------:R-:W2:Y:S04]  /*a310*/  LDG.E R9, desc[UR46][R6.64] ;  /* 0x0000002e06097981 */ /* 0x000ea8000c1e1900 */
[----:B-----5:R-:W2:Y:S02]  /*a320*/  LDG.E R76, desc[UR46][R6.64+0x4] ;  /* 0x0000042e064c7981 */ /* 0x020ea4000c1e1900 */
[----:B--2---:R-:W-:-:S07]  /*a330*/  IMAD.IADD R76, R76, 0x1, -R9 ;  /* 0x000000014c4c7824 */ /* 0x004fce00078e0a09 */
.L_x_148:
[----:B------:R-:W-:Y:S01]  /*a340*/  USHF.R.S32.HI UR11, URZ, 0x1f, UR39 ;  /* 0x0000001f3f0b7899 */ /* 0x000fe20008011427 */
[C---:B------:R-:W-:Y:S01]  /*a350*/  IADD3 R9, P1, R4.reuse, 0x2000, RZ ;  /* 0x0000200004097810 */ /* 0x040fe20007f3e0ff */
[----:B------:R-:W-:Y:S01]  /*a360*/  ULDC.64 UR12, c[0x0][0xb70] ;  /* 0x0002dc00000c7ab9 */ /* 0x000fe20000000a00 */
[----:B------:R-:W-:Y:S01]  /*a370*/  USHF.R.S32.HI UR9, URZ, 0x1f, UR4 ;  /* 0x0000001f3f097899 */ /* 0x000fe20008011404 */
[----:B------:R-:W-:Y:S01]  /*a380*/  IADD3 R7, P2, R4, 0x3000, RZ ;  /* 0x0000300004077810 */ /* 0x000fe20007f5e0ff */
[----:B------:R-:W-:Y:S01]  /*a390*/  UIMAD UR10, UR11, UR12, URZ ;  /* 0x0000000c0b0a72a4 */ /* 0x000fe2000f8e023f */
[----:B------:R-:W-:Y:S01]  /*a3a0*/  LOP3.LUT R8, R9, 0x380, RZ, 0xc0, !PT ;  /* 0x0000038009087812 */ /* 0x000fe200078ec0ff */
[----:B------:R-:W-:Y:S01]  /*a3b0*/  UMOV UR8, UR4 ;  /* 0x0000000400087c82 */ /* 0x000fe20008000000 */
[----:B------:R-:W-:Y:S01]  /*a3c0*/  USEL UR37, UR37, URZ, !UP0 ;  /* 0x0000003f25257287 */ /* 0x000fe2000c000000 */
[----:B------:R-:W-:Y:S01]  /*a3d0*/  LOP3.LUT R6, R7, 0x380, RZ, 0xc0, !PT ;  /* 0x0000038007067812 */ /* 0x000fe200078ec0ff */
[----:B------:R-:W-:Y:S01]  /*a3e0*/  UIMAD.WIDE.U32 UR6, UR39, UR12, UR8 ;  /* 0x0000000c270672a5 */ /* 0x000fe2000f8e0008 */
[----:B------:R-:W-:Y:S01]  /*a3f0*/  SHF.R.U64 R8, R8, 0x3, RZ ;  /* 0x0000000308087819 */ /* 0x000fe200000012ff */
[----:B------:R-:W-:Y:S01]  /*a400*/  UIMAD UR10, UR39, UR13, UR10 ;  /* 0x0000000d270a72a4 */ /* 0x000fe2000f8e020a */
[----:B------:R-:W-:Y:S01]  /*a410*/  IMAD R11, R17, 0x80, R234 ;  /* 0x00000080110b7824 */ /* 0x000fe200078e02ea */
[----:B------:R-:W-:Y:S01]  /*a420*/  USEL UR36, UR36, URZ, !UP0 ;  /* 0x0000003f24247287 */ /* 0x000fe2000c000000 */
[----:B------:R-:W-:Y:S01]  /*a430*/  SHF.R.U64 R6, R6, 0x3, RZ ;  /* 0x0000000306067819 */ /* 0x000fe200000012ff */
[----:B------:R-:W-:Y:S01]  /*a440*/  ULDC.64 UR12, c[0x0][0xb78] ;  /* 0x0002de00000c7ab9 */ /* 0x000fe20000000a00 */
[----:B------:R-:W-:Y:S01]  /*a450*/  UIADD3 UR7, UR7, UR10, URZ ;  /* 0x0000000a07077290 */ /* 0x000fe2000fffe03f */
[----:B------:R-:W-:Y:S01]  /*a460*/  LOP3.LUT R12, R13, 0x380, RZ, 0xc0, !PT ;  /* 0x000003800d0c7812 */ /* 0x000fe200078ec0ff */
[----:B------:R-:W-:Y:S01]  /*a470*/  UIMAD UR8, UR37, UR12, URZ ;  /* 0x0000000c250872a4 */ /* 0x000fe2000f8e023f */
[----:B------:R-:W-:Y:S01]  /*a480*/  LOP3.LUT R8, R8, R9, RZ, 0x3c, !PT ;  /* 0x0000000908087212 */ /* 0x000fe200078e3cff */
[----:B------:R-:W-:Y:S01]  /*a490*/  UIMAD.WIDE.U32 UR6, UR36, UR12, UR6 ;  /* 0x0000000c240672a5 */ /* 0x000fe2000f8e0006 */
[----:B------:R-:W-:Y:S01]  /*a4a0*/  LOP3.LUT R6, R6, R7, RZ, 0x3c, !PT ;  /* 0x0000000706067212 */ /* 0x000fe200078e3cff */
[----:B------:R-:W-:Y:S01]  /*a4b0*/  UIMAD UR8, UR36, UR13, UR8 ;  /* 0x0000000d240872a4 */ /* 0x000fe2000f8e0208 */
[----:B------:R-:W-:-:S02]  /*a4c0*/  SHF.R.S32.HI R7, RZ, 0x1f, R11 ;  /* 0x0000001fff077819 */ /* 0x000fc4000001140b */
[----:B------:R-:W-:Y:S01]  /*a4d0*/  SHF.R.U64 R12, R12, 0x3, RZ ;  /* 0x000000030c0c7819 */ /* 0x000fe200000012ff */
[----:B------:R-:W-:Y:S01]  /*a4e0*/  ULDC.64 UR12, c[0x0][0xaa0] ;  /* 0x0002a800000c7ab9 */ /* 0x000fe20000000a00 */
[----:B------:R-:W-:Y:S01]  /*a4f0*/  IADD3 R9, P3, R11, UR6, RZ ;  /* 0x000000060b097c10 */ /* 0x000fe2000ff7e0ff */
[----:B------:R-:W-:Y:S01]  /*a500*/  IMAD.U32 R10, RZ, RZ, UR8 ;  /* 0x00000008ff0a7e24 */ /* 0x000fe2000f8e00ff */
[----:B------:R-:W-:Y:S01]  /*a510*/  LOP3.LUT R12, R12, R13, RZ, 0x3c, !PT ;  /* 0x0000000d0c0c7212 */ /* 0x000fe200078e3cff */
[--C-:B------:R-:W-:Y:S01]  /*a520*/  IMAD.X R13, RZ, RZ, R5.reuse, P0 ;  /* 0x000000ffff0d7224 */ /* 0x100fe200000e0605 */
[----:B------:R-:W-:Y:S02]  /*a530*/  IADD3 R69, P0, R4, 0x8000, RZ ;  /* 0x0000800004457810 */ /* 0x000fe40007f1e0ff */
[----:B------:R-:W-:Y:S01]  /*a540*/  IADD3.X R10, R7, UR7, R10, P3, !PT ;  /* 0x00000007070a7c10 */ /* 0x000fe20009ffe40a */
[----:B------:R-:W-:Y:S01]  /*a550*/  ULDC.64 UR6, c[0x0][0xb40] ;  /* 0x0002d00000067ab9 */ /* 0x000fe20000000a00 */
[----:B------:R-:W-:Y:S01]  /*a560*/  LOP3.LUT R68, R69, 0x380, RZ, 0xc0, !PT ;  /* 0x0000038045447812 */ /* 0x000fe200078ec0ff */
[----:B------:R-:W-:Y:S01]  /*a570*/  IMAD.X R7, RZ, RZ, R5, P2 ;  /* 0x000000ffff077224 */ /* 0x000fe200010e0605 */
[----:B------:R-:W-:-:S02]  /*a580*/  LEA R20, P3, R9, UR6, 0x2 ;  /* 0x0000000609147c11 */ /* 0x000fc4000f8610ff */
[----:B------:R-:W-:Y:S02]  /*a590*/  SHF.R.U64 R68, R68, 0x3, RZ ;  /* 0x0000000344447819 */ /* 0x000fe400000012ff */
[----:B------:R-:W-:Y:S01]  /*a5a0*/  LEA.HI.X R21, R9, UR7, R10, 0x2, P3 ;  /* 0x0000000709157c11 */ /* 0x000fe200098f140a */
[--C-:B------:R-:W-:Y:S01]  /*a5b0*/  IMAD.X R9, RZ, RZ, R5.reuse, P1 ;  /* 0x000000ffff097224 */ /* 0x100fe200008e0605 */
[----:B------:R-:W-:Y:S02]  /*a5c0*/  IADD3 R57, P1, R4, 0x9000, RZ ;  /* 0x0000900004397810 */ /* 0x000fe40007f3e0ff */
[----:B------:R-:W-:Y:S01]  /*a5d0*/  LOP3.LUT R68, R68, R69, RZ, 0x3c, !PT ;  /* 0x0000004544447212 */ /* 0x000fe200078e3cff */
[----:B------:R-:W-:Y:S01]  /*a5e0*/  IMAD.X R69, RZ, RZ, R5, P0 ;  /* 0x000000ffff457224 */ /* 0x000fe200000e0605 */
[----:B------:R-:W-:Y:S02]  /*a5f0*/  LOP3.LUT R56, R57, 0x380, RZ, 0xc0, !PT ;  /* 0x0000038039387812 */ /* 0x000fe400078ec0ff */
[----:B------:R-:W-:-:S02]  /*a600*/  IADD3 R61, P6, R4, 0x4000, RZ ;  /* 0x00004000043d7810 */ /* 0x000fc40007fde0ff */
[----:B------:R-:W-:Y:S02]  /*a610*/  SHF.R.U64 R56, R56, 0x3, RZ ;  /* 0x0000000338387819 */ /* 0x000fe400000012ff */
[C---:B------:R-:W-:Y:S02]  /*a620*/  IADD3 R49, P5, R4.reuse, 0x5000, RZ ;  /* 0x0000500004317810 */ /* 0x040fe40007fbe0ff */
[C---:B------:R-:W-:Y:S02]  /*a630*/  IADD3 R33, P4, R4.reuse, 0x6000, RZ ;  /* 0x0000600004217810 */ /* 0x040fe40007f9e0ff */
[C---:B------:R-:W-:Y:S02]  /*a640*/  IADD3 R25, P3, R4.reuse, 0x7000, RZ ;  /* 0x0000700004197810 */ /* 0x040fe40007f7e0ff */
[----:B------:R-:W-:Y:S02]  /*a650*/  IADD3 R45, P2, R4, 0xa000, RZ ;  /* 0x0000a000042d7810 */ /* 0x000fe40007f5e0ff */
[----:B------:R-:W-:-:S02]  /*a660*/  LOP3.LUT P0, RZ, R22, 0x3, RZ, 0xc0, !PT ;  /* 0x0000000316ff7812 */ /* 0x000fc4000780c0ff */
[----:B------:R-:W-:Y:S01]  /*a670*/  LOP3.LUT R56, R56, R57, RZ, 0x3c, !PT ;  /* 0x0000003938387212 */ /* 0x000fe200078e3cff */
[----:B------:R-:W-:Y:S01]  /*a680*/  IMAD.X R57, RZ, RZ, R5, P1 ;  /* 0x000000ffff397224 */ /* 0x000fe200008e0605 */
[----:B------:R-:W-:Y:S02]  /*a690*/  LOP3.LUT R60, R61, 0x380, RZ, 0xc0, !PT ;  /* 0x000003803d3c7812 */ /* 0x000fe400078ec0ff */
[----:B------:R-:W-:Y:S02]  /*a6a0*/  LOP3.LUT R48, R49, 0x380, RZ, 0xc0, !PT ;  /* 0x0000038031307812 */ /* 0x000fe400078ec0ff */
[----:B------:R-:W-:Y:S02]  /*a6b0*/  LOP3.LUT R32, R33, 0x380, RZ, 0xc0, !PT ;  /* 0x0000038021207812 */ /* 0x000fe400078ec0ff */
[----:B------:R-:W-:Y:S02]  /*a6c0*/  LOP3.LUT R24, R25, 0x380, RZ, 0xc0, !PT ;  /* 0x0000038019187812 */ /* 0x000fe400078ec0ff */
[----:B------:R-:W-:-:S02]  /*a6d0*/  LOP3.LUT R44, R45, 0x380, RZ, 0xc0, !PT ;  /* 0x000003802d2c7812 */ /* 0x000fc400078ec0ff */
[C---:B-----5:R-:W-:Y:S01]  /*a6e0*/  ISETP.GE.OR P1, PT, R11.reuse, R76, P0 ;  /* 0x0000004c0b00720c */ /* 0x060fe20000726670 */
[----:B------:R-:W-:Y:S01]  /*a6f0*/  VIADD R11, R11, 0x8 ;  /* 0x000000080b0b7836 */ /* 0x000fe20000000000 */
[----:B------:R-:W-:Y:S02]  /*a700*/  SHF.R.U64 R60, R60, 0x3, RZ ;  /* 0x000000033c3c7819 */ /* 0x000fe400000012ff */
[----:B------:R-:W-:Y:S02]  /*a710*/  SHF.R.U64 R48, R48, 0x3, RZ ;  /* 0x0000000330307819 */ /* 0x000fe400000012ff */
[----:B------:R-:W-:Y:S02]  /*a720*/  SHF.R.U64 R32, R32, 0x3, RZ ;  /* 0x0000000320207819 */ /* 0x000fe400000012ff */
[----:B------:R-:W-:Y:S02]  /*a730*/  SHF.R.U64 R24, R24, 0x3, RZ ;  /* 0x0000000318187819 */ /* 0x000fe400000012ff */
[----:B------:R-:W-:-:S02]  /*a740*/  SHF.R.U64 R44, R44, 0x3, RZ ;  /* 0x000000032c2c7819 */ /* 0x000fc400000012ff */
[----:B------:R-:W-:Y:S01]  /*a750*/  ISETP.GE.OR P0, PT, R11, R76, P0 ;  /* 0x0000004c0b00720c */ /* 0x000fe20000706670 */
[----:B------:R-:W-:Y:S01]  /*a760*/  @!P1 STG.E desc[UR46][R20.64], R2 ;  /* 0x0000000214009986 */ /* 0x000fe2000c10192e */
[----:B------:R-:W-:Y:S01]  /*a770*/  LOP3.LUT R60, R60, R61, RZ, 0x3c, !PT ;  /* 0x0000003d3c3c7212 */ /* 0x000fe200078e3cff */
[--C-:B------:R-:W-:Y:S01]  /*a780*/  IMAD.X R61, RZ, RZ, R5.reuse, P6 ;  /* 0x000000ffff3d7224 */ /* 0x100fe200030e0605 */
[----:B------:R-:W-:Y:S01]  /*a790*/  LOP3.LUT R48, R48, R49, RZ, 0x3c, !PT ;  /* 0x0000003130307212 */ /* 0x000fe200078e3cff */
[--C-:B------:R-:W-:Y:S01]  /*a7a0*/  IMAD.X R49, RZ, RZ, R5.reuse, P5 ;  /* 0x000000ffff317224 */ /* 0x100fe200028e0605 */
[----:B------:R-:W-:Y:S01]  /*a7b0*/  LOP3.LUT R32, R32, R33, RZ, 0x3c, !PT ;  /* 0x0000002120207212 */ /* 0x000fe200078e3cff */
[--C-:B------:R-:W-:Y:S01]  /*a7c0*/  IMAD.X R33, RZ, RZ, R5.reuse, P4 ;  /* 0x000000ffff217224 */ /* 0x100fe200020e0605 */
[----:B------:R-:W-:Y:S01]  /*a7d0*/  LOP3.LUT R24, R24, R25, RZ, 0x3c, !PT ;  /* 0x0000001918187212 */ /* 0x000fe200078e3cff */
[--C-:B------:R-:W-:Y:S01]  /*a7e0*/  IMAD.X R25, RZ, RZ, R5.reuse, P3 ;  /* 0x000000ffff197224 */ /* 0x100fe200018e0605 */
[----:B------:R-:W-:Y:S01]  /*a7f0*/  LOP3.LUT R44, R44, R45, RZ, 0x3c, !PT ;  /* 0x0000002d2c2c7212 */ /* 0x000fe200078e3cff */
[----:B------:R-:W-:Y:S01]  /*a800*/  IMAD.X R45, RZ, RZ, R5, P2 ;  /* 0x000000ffff2d7224 */ /* 0x000fe200010e0605 */
[C---:B------:R-:W-:Y:S01]  /*a810*/  IADD3 R37, P6, R4.reuse, 0xb000, RZ ;  /* 0x0000b00004257810 */ /* 0x040fe20007fde0ff */
[----:B------:R0:W-:Y:S01]  /*a820*/  @!P0 STG.E desc[UR46][R20.64+0x20], R0 ;  /* 0x0000200014008986 */ /* 0x0001e2000c10192e */
[----:B------:R-:W-:-:S02]  /*a830*/  IADD3 R73, P5, R4, 0xc000, RZ ;  /* 0x0000c00004497810 */ /* 0x000fc40007fbe0ff */
[C---:B------:R-:W-:Y:S02]  /*a840*/  IADD3 R65, P4, R4.reuse, 0xd000, RZ ;  /* 0x0000d00004417810 */ /* 0x040fe40007f9e0ff */
[C---:B------:R-:W-:Y:S01]  /*a850*/  LOP3.LUT R29, R4.reuse, 0x380, RZ, 0xc0, !PT ;  /* 0x00000380041d7812 */ /* 0x040fe200078ec0ff */
[----:B------:R-:W-:Y:S01]  /*a860*/  UIMAD UR6, UR9, UR12, URZ ;  /* 0x0000000c090672a4 */ /* 0x000fe2000f8e023f */
[C---:B------:R-:W-:Y:S01]  /*a870*/  IADD3 R53, P3, R4.reuse, 0xe000, RZ ;  /* 0x0000e00004357810 */ /* 0x040fe20007f7e0ff */
[----:B------:R-:W-:Y:S01]  /*a880*/  IMAD.U32 R19, RZ, RZ, UR12 ;  /* 0x0000000cff137e24 */ /* 0x000fe2000f8e00ff */
[----:B------:R-:W-:Y:S01]  /*a890*/  IADD3 R15, P2, R4, 0xf000, RZ ;  /* 0x0000f000040f7810 */ /* 0x000fe20007f5e0ff */
[----:B------:R-:W5:Y:S01]  /*a8a0*/  LD.E.128 R60, desc[UR46][R60.64] ;  /* 0x0000002e3c3c7980 */ /* 0x000f62000c101d00 */
[----:B------:R-:W-:Y:S02]  /*a8b0*/  LOP3.LUT R36, R37, 0x380, RZ, 0xc0, !PT ;  /* 0x0000038025247812 */ /* 0x000fe400078ec0ff */
[----:B------:R-:W-:Y:S01]  /*a8c0*/  LOP3.LUT R72, R73, 0x380, RZ, 0xc0, !PT ;  /* 0x0000038049487812 */ /* 0x000fe200078ec0ff */
[----:B0-----:R-:W-:Y:S01]  /*a8d0*/  IMAD.MOV.U32 R20, RZ, RZ, R16 ;  /* 0x000000ffff147224 */ /* 0x001fe200078e0010 */
[----:B------:R-:W-:Y:S01]  /*a8e0*/  LOP3.LUT R64, R65, 0x380, RZ, 0xc0, !PT ;  /* 0x0000038041407812 */ /* 0x000fe200078ec0ff */
[----:B------:R-:W-:Y:S01]  /*a8f0*/  IMAD.X R41, RZ, RZ, R5, P2 ;  /* 0x000000ffff297224 */ /* 0x000fe200010e0605 */
[----:B------:R-:W-:Y:S01]  /*a900*/  LOP3.LUT R52, R53, 0x380, RZ, 0xc0, !PT ;  /* 0x0000038035347812 */ /* 0x000fe200078ec0ff */
[----:B------:R-:W5:Y:S01]  /*a910*/  LD.E.128 R48, desc[UR46][R48.64] ;  /* 0x0000002e30307980 */ /* 0x000f62000c101d00 */
[----:B------:R-:W-:-:S02]  /*a920*/  SHF.R.U64 R29, R29, 0x3, RZ ;  /* 0x000000031d1d7819 */ /* 0x000fc400000012ff */
[----:B------:R-:W-:Y:S01]  /*a930*/  LOP3.LUT R10, R15, 0x380, RZ, 0xc0, !PT ;  /* 0x000003800f0a7812 */ /* 0x000fe200078ec0ff */
[----:B------:R-:W5:Y:S01]  /*a940*/  LD.E.128 R32, desc[UR46][R32.64] ;  /* 0x0000002e20207980 */ /* 0x000f62000c101d00 */
[----:B------:R-:W-:Y:S02]  /*a950*/  SHF.R.U64 R36, R36, 0x3, RZ ;  /* 0x0000000324247819 */ /* 0x000fe400000012ff */
[----:B------:R-:W-:Y:S01]  /*a960*/  SHF.R.U64 R72, R72, 0x3, RZ ;  /* 0x0000000348487819 */ /* 0x000fe200000012ff */
[----:B------:R-:W5:Y:S01]  /*a970*/  LD.E.128 R24, desc[UR46][R24.64] ;  /* 0x0000002e18187980 */ /* 0x000f62000c101d00 */
[----:B------:R-:W-:Y:S02]  /*a980*/  SHF.R.U64 R64, R64, 0x3, RZ ;  /* 0x0000000340407819 */ /* 0x000fe400000012ff */
[----:B------:R-:W-:Y:S01]  /*a990*/  SHF.R.U64 R52, R52, 0x3, RZ ;  /* 0x0000000334347819 */ /* 0x000fe200000012ff */
[----:B------:R-:W5:Y:S01]  /*a9a0*/  LD.E.128 R68, desc[UR46][R68.64] ;  /* 0x0000002e44447980 */ /* 0x000f62000c101d00 */
[----:B------:R-:W-:Y:S01]  /*a9b0*/  LOP3.LUT R28, R29, R4, RZ, 0x3c, !PT ;  /* 0x000000041d1c7212 */ /* 0x000fe200078e3cff */
[----:B------:R-:W-:Y:S01]  /*a9c0*/  IMAD.MOV.U32 R29, RZ, RZ, R5 ;  /* 0x000000ffff1d7224 */ /* 0x000fe200078e0005 */
[----:B------:R-:W-:Y:S01]  /*a9d0*/  SHF.R.U64 R4, R10, 0x3, RZ ;  /* 0x000000030a047819 */ /* 0x000fe200000012ff */
[----:B------:R-:W5:Y:S01]  /*a9e0*/  LD.E.128 R56, desc[UR46][R56.64] ;  /* 0x0000002e38387980 */ /* 0x000f62000c101d00 */
[----:B------:R-:W-:-:S02]  /*a9f0*/  SHF.R.S32.HI R21, RZ, 0x1f, R16 ;  /* 0x0000001fff157819 */ /* 0x000fc40000011410 */
        /* <DEDUP_REMOVED lines=8> */
[----:B------:R-:W-:Y:S01]  /*aa80*/  LOP3.LUT R40, R4, R15, RZ, 0x3c, !PT ;  /* 0x0000000f04287212 */ /* 0x000fe200078e3cff */
[----:B------:R-:W-:Y:S02]  /*aa90*/  UIMAD UR6, UR4, UR13, UR6 ;  /* 0x0000000d040672a4 */ /* 0x000fe4000f8e0206 */
[----:B------:R-:W-:Y:S01]  /*aaa0*/  IMAD.WIDE.U32 R20, R19, UR4, R20 ;  /* 0x0000000413147c25 */ /* 0x000fe2000f8e0014 */
[----:B------:R-:W5:Y:S04]  /*aab0*/  LD.E.128 R28, desc[UR46][R28.64] ;  /* 0x0000002e1c1c7980 */ /* 0x000f68000c101d00 */
[----:B------:R-:W5:Y:S01]  /*aac0*/  LD.E.128 R12, desc[UR46][R12.64] ;  /* 0x0000002e0c0c7980 */ /* 0x000f62000c101d00 */
[----:B------:R-:W-:Y:S01]  /*aad0*/  VIADD R21, R21, UR6 ;  /* 0x0000000615157c36 */ /* 0x000fe20008000000 */
[----:B------:R-:W-:-:S02]  /*aae0*/  ULDC.64 UR6, c[0x0][0xae0] ;  /* 0x0002b80000067ab9 */ /* 0x000fc40000000a00 */
[----:B------:R-:W5:Y:S04]  /*aaf0*/  LD.E.128 R8, desc[UR46][R8.64] ;  /* 0x0000002e08087980 */ /* 0x000f68000c101d00 */
[----:B------:R-:W5:Y:S04]  /*ab00*/  LD.E.128 R4, desc[UR46][R6.64] ;  /* 0x0000002e06047980 */ /* 0x000f68000c101d00 */
[----:B------:R-:W5:Y:S04]  /*ab10*/  LD.E.128 R44, desc[UR46][R44.64] ;  /* 0x0000002e2c2c7980 */ /* 0x000f68000c101d00 */
[----:B------:R-:W5:Y:S04]  /*ab20*/  LD.E.128 R36, desc[UR46][R36.64] ;  /* 0x0000002e24247980 */ /* 0x000f68000c101d00 */
[----:B------:R-:W5:Y:S04]  /*ab30*/  LD.E.128 R72, desc[UR46][R72.64] ;  /* 0x0000002e48487980 */ /* 0x000f68000c101d00 */
[----:B------:R-:W5:Y:S04]  /*ab40*/  LD.E.128 R64, desc[UR46][R64.64] ;  /* 0x0000002e40407980 */ /* 0x000f68000c101d00 */
[----:B------:R-:W5:Y:S04]  /*ab50*/  LD.E.128 R52, desc[UR46][R52.64] ;  /* 0x0000002e34347980 */ /* 0x000f68000c101d00 */
[----:B------:R-:W5:Y:S01]  /*ab60*/  LD.E.128 R40, desc[UR46][R40.64] ;  /* 0x0000002e28287980 */ /* 0x000f62000c101d00 */
[----:B------:R-:W-:Y:S01]  /*ab70*/  UIMAD UR4, UR11, UR6, URZ ;  /* 0x000000060b0472a4 */ /* 0x000fe2000f8e023f */
[----:B------:R-:W-:Y:S01]  /*ab80*/  @!PT LDS RZ, [RZ] ;  /* 0x00000000fffff984 */ /* 0x000fe20000000800 */
[----:B------:R-:W-:Y:S01]  /*ab90*/  @!PT LDS RZ, [RZ] ;  /* 0x00000000fffff984 */ /* 0x000fe20000000800 */
[----:B------:R-:W-:Y:S01]  /*aba0*/  @!PT LDS RZ, [RZ] ;  /* 0x00000000fffff984 */ /* 0x000fe20000000800 */
[----:B------:R-:W-:Y:S01]  /*abb0*/  @!PT LDS RZ, [RZ] ;  /* 0x00000000fffff984 */ /* 0x000fe20000000800 */
[----:B------:R0:W-:Y:S06]  /*abc0*/  MEMBAR.ALL.CTA ;  /* 0x0000000000007992 */ /* 0x0001ec0000008000 */
[----:B0-----:R-:W0:Y:S01]  /*abd0*/  FENCE.VIEW.ASYNC.S ;  /* 0x00000000000073c6 */ /* 0x001e220000000000 */
[----:B------:R-:W-:Y:S01]  /*abe0*/  IMAD.U32 R77, RZ, RZ, UR6 ;  /* 0x00000006ff4d7e24 */ /* 0x000fe2000f8e00ff */
[----:B------:R-:W-:Y:S01]  /*abf0*/  UIMAD UR4, UR39, UR7, UR4 ;  /* 0x00000007270472a4 */ /* 0x000fe2000f8e0204 */
[----:B------:R-:W-:-:S02]  /*ac00*/  IMAD R19, R17, -0x80, R76 ;  /* 0xffffff8011137824 */ /* 0x000fc400078e024c */
[----:B------:R-:W-:Y:S01]  /*ac10*/  IMAD.WIDE.U32 R20, R77, UR39, R20 ;  /* 0x000000274d147c25 */ /* 0x000fe2000f8e0014 */
[----:B------:R-:W-:-:S03]  /*ac20*/  ULDC.64 UR6, c[0x0][0xae8] ;  /* 0x0002ba0000067ab9 */ /* 0x000fc60000000a00 */
[C---:B------:R-:W-:Y:S01]  /*ac30*/  VIADD R0, R18.reuse, 0x20 ;  /* 0x0000002012007836 */ /* 0x040fe20000000000 */
[-C--:B------:R-:W-:Y:S01]  /*ac40*/  ISETP.GE.AND P3, PT, R18, R19.reuse, PT ;  /* 0x000000131200720c */ /* 0x080fe20003f66270 */
[----:B------:R-:W-:Y:S01]  /*ac50*/  VIADD R21, R21, UR4 ;  /* 0x0000000415157c36 */ /* 0x000fe20008000000 */
[----:B------:R-:W-:Y:S01]  /*ac60*/  UIMAD UR4, UR37, UR6, URZ ;  /* 0x00000006250472a4 */ /* 0x000fe2000f8e023f */
[----:B------:R-:W-:Y:S01]  /*ac70*/  VIADD R3, R3, 0x38820 ;  /* 0x0003882003037836 */ /* 0x000fe20000000000 */
[----:B------:R-:W-:Y:S01]  /*ac80*/  ISETP.GE.AND P0, PT, R0, R19, PT ;  /* 0x000000130000720c */ /* 0x000fe20003f06270 */
[C---:B------:R-:W-:Y:S02]  /*ac90*/  VIADD R0, R18.reuse, 0x40 ;  /* 0x0000004012007836 */ /* 0x040fe40000000000 */
[----:B------:R-:W-:Y:S02]  /*aca0*/  VIADD R2, R18, 0x60 ;  /* 0x0000006012027836 */ /* 0x000fe40000000000 */
[----:B------:R-:W-:Y:S01]  /*acb0*/  IMAD.U32 R77, RZ, RZ, UR6 ;  /* 0x00000006ff4d7e24 */ /* 0x000fe2000f8e00ff */
[----:B------:R-:W-:Y:S01]  /*acc0*/  UIMAD UR4, UR36, UR7, UR4 ;  /* 0x00000007240472a4 */ /* 0x000fe2000f8e0204 */
[----:B------:R-:W-:-:S02]  /*acd0*/  PRMT R3, RZ, 0x654, R3 ;  /* 0x00000654ff037816 */ /* 0x000fc40000000003 */
[----:B------:R-:W-:Y:S01]  /*ace0*/  IMAD.WIDE.U32 R76, R77, UR36, R20 ;  /* 0x000000244d4c7c25 */ /* 0x000fe2000f8e0014 */
[-C--:B------:R-:W-:Y:S01]  /*acf0*/  ISETP.GE.AND P1, PT, R0, R19.reuse, PT ;  /* 0x000000130000720c */ /* 0x080fe20003f26270 */
[----:B0-----:R0:W-:Y:S01]  /*ad00*/  SYNCS.ARRIVE.TRANS64.RED.A1T0 RZ, [R3+URZ], RZ ;  /* 0x000000ff03ff79a7 */ /* 0x0011e2000810043f */
[----:B------:R-:W-:Y:S02]  /*ad10*/  ISETP.GE.AND P2, PT, R2, R19, PT ;  /* 0x000000130200720c */ /* 0x000fe40003f46270 */
[--C-:B------:R-:W-:Y:S01]  /*ad20*/  SHF.R.S32.HI R19, RZ, 0x1f, R18.reuse ;  /* 0x0000001fff137819 */ /* 0x100fe20000011412 */
[----:B------:R-:W-:Y:S01]  /*ad30*/  VIADD R85, R77, UR4 ;  /* 0x000000044d557c36 */ /* 0x000fe20008000000 */
[----:B------:R-:W-:Y:S01]  /*ad40*/  BSSY B1, `(.L_x_149) ;  /* 0x0000019000017945 */ /* 0x000fe20003800000 */
[----:B------:R-:W-:-:S03]  /*ad50*/  IMAD.WIDE R20, R17, 0x80, R18 ;  /* 0x0000008011147825 */ /* 0x000fc600078e0212 */
[----:B0-----:R-:W-:Y:S05]  /*ad60*/  @P3 BRA `(.L_x_150) ;  /* 0x0000000000583947 */ /* 0x001fea0003800000 */
[----:B------:R-:W-:Y:S01]  /*ad70*/  ULDC.64 UR6, c[0x0][0xad8] ;  /* 0x0002b60000067ab9 */ /* 0x000fe20000000a00 */
[----:B------:R-:W-:Y:S01]  /*ad80*/  IMAD.MOV.U32 R2, RZ, RZ, R76 ;  /* 0x000000ffff027224 */ /* 0x000fe200078e004c */
[----:B------:R-:W-:Y:S01]  /*ad90*/  ULDC UR4, c[0x0][0xa8c] ;  /* 0x0002a30000047ab9 */ /* 0x000fe20000000800 */
[----:B------:R-:W-:Y:S01]  /*ada0*/  IMAD R17, R21, UR6, RZ ;  /* 0x0000000615117c24 */ /* 0x000fe2000f8e02ff */
[C---:B------:R-:W-:Y:S01]  /*adb0*/  ISETP.GE.AND P4, PT, R16.reuse, UR4, PT ;  /* 0x0000000410007c0c */ /* 0x040fe2000bf86270 */
[----:B------:R-:W-:Y:S02]  /*adc0*/  IMAD.MOV.U32 R3, RZ, RZ, R85 ;  /* 0x000000ffff037224 */ /* 0x000fe400078e0055 */
[----:B------:R-:W-:Y:S02]  /*add0*/  VIADD R0, R16, 0x40 ;  /* 0x0000004010007836 */ /* 0x000fe40000000000 */
[----:B------:R-:W-:-:S03]  /*ade0*/  IMAD.WIDE.U32 R2, R20, UR6, R2 ;  /* 0x0000000614027c25 */ /* 0x000fc6000f8e0002 */
[----:B------:R-:W-:Y:S01]  /*adf0*/  ISETP.GE.AND P3, PT, R0, UR4, PT ;  /* 0x0000000400007c0c */ /* 0x000fe2000bf66270 */
[----:B------:R-:W-:Y:S01]  /*ae00*/  IMAD R17, R20, UR7, R17 ;  /* 0x0000000714117c24 */ /* 0x000fe2000f8e0211 */
[----:B------:R-:W-:Y:S01]  /*ae10*/  ULDC.64 UR6, c[0x0][0xa80] ;  /* 0x0002a00000067ab9 */ /* 0x000fe20000000a00 */
[----:B------:R-:W-:Y:S01]  /*ae20*/  VIADD R0, R16, 0x80 ;  /* 0x0000008010007836 */ /* 0x000fe20000000000 */
[----:B------:R-:W-:Y:S01]  /*ae30*/  LEA R78, P6, R2, UR6, 0x1 ;  /* 0x00000006024e7c11 */ /* 0x000fe2000f8c08ff */
[----:B------:R-:W-:Y:S02]  /*ae40*/  IMAD.IADD R3, R3, 0x1, R17 ;  /* 0x0000000103037824 */ /* 0x000fe400078e0211 */
[----:B------:R-:W-:Y:S01]  /*ae50*/  VIADD R17, R16, 0xc0 ;  /* 0x000000c010117836 */ /* 0x000fe20000000000 */
[----:B------:R-:W-:Y:S02]  /*ae60*/  ISETP.GE.AND P5, PT, R0, UR4, PT ;  /* 0x0000000400007c0c */ /* 0x000fe4000bfa6270 */
[----:B------:R-:W-:-:S02]  /*ae70*/  LEA.HI.X R79, R2, UR7, R3, 0x1, P6 ;  /* 0x00000007024f7c11 */ /* 0x000fc4000b0f0c03 */
[----:B------:R-:W-:-:S03]  /*ae80*/  ISETP.GE.AND P6, PT, R17, UR4, PT ;  /* 0x0000000411007c0c */ /* 0x000fc6000bfc6270 */
[----:B-----5:R0:W-:Y:S04]  /*ae90*/  @!P4 STG.E.128 desc[UR46][R78.64], R28 ;  /* 0x0000001c4e00c986 */ /* 0x0201e8000c101d2e */
[----:B------:R0:W-:Y:S04]  /*aea0*/  @!P3 STG.E.128 desc[UR46][R78.64+0x80], R60 ;  /* 0x0000803c4e00b986 */ /* 0x0001e8000c101d2e */
[----:B------:R0:W-:Y:S04]  /*aeb0*/  @!P5 STG.E.128 desc[UR46][R78.64+0x100], R68 ;  /* 0x000100444e00d986 */ /* 0x0001e8000c101d2e */
[----:B------:R0:W-:Y:S02]  /*aec0*/  @!P6 STG.E.128 desc[UR46][R78.64+0x180], R72 ;  /* 0x000180484e00e986 */ /* 0x0001e4000c101d2e */
.L_x_150:
[----:B------:R-:W-:Y:S05]  /*aed0*/  BSYNC B1 ;  /* 0x0000000000017941 */ /* 0x000fea0003800000 */
.L_x_149:
[----:B------:R-:W-:Y:S04]  /*aee0*/  BSSY B1, `(.L_x_151) ;  /* 0x000001a000017945 */ /* 0x000fe80003800000 */
[----:B------:R-:W-:Y:S05]  /*aef0*/  @P0 BRA `(.L_x_152) ;  /* 0x0000000000600947 */ /* 0x000fea0003800000 */
[----:B------:R-:W-:Y:S01]  /*af00*/  IADD3 R17, P0, R20, 0x20, RZ ;  /* 0x0000002014117810 */ /* 0x000fe20007f1e0ff */
[C---:B------:R-:W-:Y:S01]  /*af10*/  VIADD R2, R16.reuse, 0x40 ;  /* 0x0000004010027836 */ /* 0x040fe20000000000 */
[----:B------:R-:W-:Y:S01]  /*af20*/  ULDC UR4, c[0x0][0xa8c] ;  /* 0x0002a30000047ab9 */ /* 0x000fe20000000800 */
[----:B------:R-:W-:Y:S01]  /*af30*/  VIADD R3, R16, 0x80 ;  /* 0x0000008010037836 */ /* 0x000fe20000000000 */
[----:B------:R-:W-:Y:S01]  /*af40*/  ULDC.64 UR6, c[0x0][0xad8] ;  /* 0x0002b60000067ab9 */ /* 0x000fe20000000a00 */
[----:B------:R-:W-:Y:S01]  /*af50*/  IMAD.X R0, RZ, RZ, R21, P0 ;  /* 0x000000ffff007224 */ /* 0x000fe200000e0615 */
[----:B------:R-:W-:Y:S01]  /*af60*/  ISETP.GE.AND P4, PT, R2, UR4, PT ;  /* 0x0000000402007c0c */ /* 0x000fe2000bf86270 */
[----:B------:R-:W-:Y:S01]  /*af70*/  IMAD.MOV.U32 R2, RZ, RZ, R76 ;  /* 0x000000ffff027224 */ /* 0x000fe200078e004c */
[----:B------:R-:W-:Y:S01]  /*af80*/  ISETP.GE.AND P5, PT, R3, UR4, PT ;  /* 0x0000000403007c0c */ /* 0x000fe2000bfa6270 */
[----:B------:R-:W-:Y:S01]  /*af90*/  IMAD.MOV.U32 R3, RZ, RZ, R85 ;  /* 0x000000ffff037224 */ /* 0x000fe200078e0055 */
[----:B------:R-:W-:Y:S01]  /*afa0*/  ISETP.GE.AND P3, PT, R16, UR4, PT ;  /* 0x0000000410007c0c */ /* 0x000fe2000bf66270 */
[----:B------:R-:W-:-:S02]  /*afb0*/  IMAD R0, R0, UR6, RZ ;  /* 0x0000000600007c24 */ /* 0x000fc4000f8e02ff */
[----:B0----5:R-:W-:Y:S02]  /*afc0*/  VIADD R28, R16, 0xc0 ;  /* 0x000000c0101c7836 */ /* 0x021fe40000000000 */
[----:B------:R-:W-:-:S03]  /*afd0*/  IMAD.WIDE.U32 R2, R17, UR6, R2 ;  /* 0x0000000611027c25 */ /* 0x000fc6000f8e0002 */
[----:B------:R-:W-:Y:S01]  /*afe0*/  ISETP.GE.AND P6, PT, R28, UR4, PT ;  /* 0x000000041c007c0c */ /* 0x000fe2000bfc6270 */
[----:B------:R-:W-:Y:S01]  /*aff0*/  IMAD R17, R17, UR7, R0 ;  /* 0x0000000711117c24 */ /* 0x000fe2000f8e0200 */
[----:B------:R-:W-:Y:S02]  /*b000*/  ULDC.64 UR6, c[0x0][0xa80] ;  /* 0x0002a00000067ab9 */ /* 0x000fe40000000a00 */
[----:B------:R-:W-:Y:S01]  /*b010*/  LEA R28, P0, R2, UR6, 0x1 ;  /* 0x00000006021c7c11 */ /* 0x000fe2000f8008ff */
[----:B------:R-:W-:-:S05]  /*b020*/  IMAD.IADD R3, R3, 0x1, R17 ;  /* 0x0000000103037824 */ /* 0x000fca00078e0211 */
[----:B------:R-:W-:-:S05]  /*b030*/  LEA.HI.X R29, R2, UR7, R3, 0x1, P0 ;  /* 0x00000007021d7c11 */ /* 0x000fca00080f0c03 */
[----:B------:R1:W-:Y:S04]  /*b040*/  @!P3 STG.E.128 desc[UR46][R28.64], R12 ;  /* 0x0000000c1c00b986 */ /* 0x0003e8000c101d2e */
[----:B------:R1:W-:Y:S04]  /*b050*/  @!P4 STG.E.128 desc[UR46][R28.64+0x80], R48 ;  /* 0x000080301c00c986 */ /* 0x0003e8000c101d2e */
[----:B------:R1:W-:Y:S04]  /*b060*/  @!P5 STG.E.128 desc[UR46][R28.64+0x100], R56 ;  /* 0x000100381c00d986 */ /* 0x0003e8000c101d2e */
[----:B------:R1:W-:Y:S02]  /*b070*/  @!P6 STG.E.128 desc[UR46][R28.64+0x180], R64 ;  /* 0x000180401c00e986 */ /* 0x0003e4000c101d2e */
.L_x_152:
[----:B------:R-:W-:Y:S05]  /*b080*/  BSYNC B1 ;  /* 0x0000000000017941 */ /* 0x000fea0003800000 */
.L_x_151:
[----:B------:R-:W-:Y:S04]  /*b090*/  BSSY B1, `(.L_x_153) ;  /* 0x000001a000017945 */ /* 0x000fe80003800000 */
[----:B------:R-:W-:Y:S05]  /*b0a0*/  @P1 BRA `(.L_x_154) ;  /* 0x0000000000601947 */ /* 0x000fea0003800000 */
[----:B-1---5:R-:W-:Y:S01]  /*b0b0*/  IADD3 R13, P0, R20, 0x40, RZ ;  /* 0x00000040140d7810 */ /* 0x022fe20007f1e0ff */
        /* <DEDUP_REMOVED lines=11> */
[----:B------:R-:W-:Y:S02]  /*b170*/  VIADD R12, R16, 0xc0 ;  /* 0x000000c0100c7836 */ /* 0x000fe40000000000 */
        /* <DEDUP_REMOVED lines=11> */
.L_x_154:
[----:B------:R-:W-:Y:S05]  /*b230*/  BSYNC B1 ;  /* 0x0000000000017941 */ /* 0x000fea0003800000 */
.L_x_153:
[----:B------:R-:W-:Y:S05]  /*b240*/  @P2 BRA `(.L_x_155) ;  /* 0x0000000c00682947 */ /* 0x000fea0003800000 */
[----:B--2--5:R-:W-:Y:S01]  /*b250*/  IADD3 R9, P0, R20, 0x60, RZ ;  /* 0x0000006014097810 */ /* 0x024fe20007f1e0ff */
[C---:B------:R-:W-:Y:S01]  /*b260*/  VIADD R0, R16.reuse, 0x40 ;  /* 0x0000004010007836 */ /* 0x040fe20000000000 */
[----:B------:R-:W-:Y:S01]  /*b270*/  ULDC UR4, c[0x0][0xa8c] ;  /* 0x0002a30000047ab9 */ /* 0x000fe20000000800 */
[----:B------:R-:W-:Y:S01]  /*b280*/  ULDC.64 UR6, c[0x0][0xad8] ;  /* 0x0002b60000067ab9 */ /* 0x000fe20000000a00 */
[----:B------:R-:W-:Y:S01]  /*b290*/  IMAD.MOV.U32 R2, RZ, RZ, R76 ;  /* 0x000000ffff027224 */ /* 0x000fe200078e004c */
[----:B------:R-:W-:Y:S01]  /*b2a0*/  ISETP.GE.AND P1, PT, R16, UR4, PT ;  /* 0x0000000410007c0c */ /* 0x000fe2000bf26270 */
[----:B------:R-:W-:Y:S01]  /*b2b0*/  IMAD.X R20, RZ, RZ, R21, P0 ;  /* 0x000000ffff147224 */ /* 0x000fe200000e0615 */
[----:B------:R-:W-:Y:S01]  /*b2c0*/  ISETP.GE.AND P2, PT, R0, UR4, PT ;  /* 0x0000000400007c0c */ /* 0x000fe2000bf46270 */
[----:B------:R-:W-:Y:S02]  /*b2d0*/  IMAD.MOV.U32 R3, RZ, RZ, R85 ;  /* 0x000000ffff037224 */ /* 0x000fe400078e0055 */
[----:B------:R-:W-:-:S02]  /*b2e0*/  IMAD R20, R20, UR6, RZ ;  /* 0x0000000614147c24 */ /* 0x000fc4000f8e02ff */
[----:B------:R-:W-:Y:S02]  /*b2f0*/  VIADD R0, R16, 0x80 ;  /* 0x0000008010007836 */ /* 0x000fe40000000000 */
[----:B------:R-:W-:-:S03]  /*b300*/  IMAD.WIDE.U32 R2, R9, UR6, R2 ;  /* 0x0000000609027c25 */ /* 0x000fc6000f8e0002 */
[----:B------:R-:W-:Y:S01]  /*b310*/  ISETP.GE.AND P3, PT, R0, UR4, PT ;  /* 0x0000000400007c0c */ /* 0x000fe2000bf66270 */
[----:B------:R-:W-:Y:S01]  /*b320*/  IMAD R9, R9, UR7, R20 ;  /* 0x0000000709097c24 */ /* 0x000fe2000f8e0214 */
[----:B------:R-:W-:Y:S01]  /*b330*/  ULDC.64 UR6, c[0x0][0xa80] ;  /* 0x0002a00000067ab9 */ /* 0x000fe20000000a00 */
[----:B------:R-:W-:Y:S01]  /*b340*/  VIADD R0, R16, 0xc0 ;  /* 0x000000c010007836 */ /* 0x000fe20000000000 */
[----:B------:R-:W-:Y:S01]  /*b350*/  LEA R8, P0, R2, UR6, 0x1 ;  /* 0x0000000602087c11 */ /* 0x000fe2000f8008ff */
[----:B------:R-:W-:-:S05]  /*b360*/  IMAD.IADD R3, R3, 0x1, R9 ;  /* 0x0000000103037824 */ /* 0x000fca00078e0209 */
[----:B------:R-:W-:Y:S02]  /*b370*/  LEA.HI.X R9, R2, UR7, R3, 0x1, P0 ;  /* 0x0000000702097c11 */ /* 0x000fe400080f0c03 */
[----:B------:R-:W-:-:S03]  /*b380*/  ISETP.GE.AND P0, PT, R0, UR4, PT ;  /* 0x0000000400007c0c */ /* 0x000fc6000bf06270 */
[----:B------:R4:W-:Y:S04]  /*b390*/  @!P1 STG.E.128 desc[UR46][R8.64], R4 ;  /* 0x0000000408009986 */ /* 0x0009e8000c101d2e */
[----:B------:R4:W-:Y:S04]  /*b3a0*/  @!P2 STG.E.128 desc[UR46][R8.64+0x80], R24 ;  /* 0x000080180800a986 */ /* 0x0009e8000c101d2e */
[----:B------:R4:W-:Y:S02]  /*b3b0*/  @!P3 STG.E.128 desc[UR46][R8.64+0x100], R36 ;  /* 0x000100240800b986 */ /* 0x0009e4000c101d2e */
[----:B------:R-:W-:Y:S05]  /*b3c0*/  @P0 BRA `(.L_x_155) ;  /* 0x0000000c00080947 */ /* 0x000fea0003800000 */
[----:B------:R2:W-:Y:S01]  /*b3d0*/  STG.E.128 desc[UR46][R8.64+0x180], R40 ;  /* 0x0001802808007986 */ /* 0x0005e2000c101d2e */
[----:B------:R-:W-:Y:S05]  /*b3e0*/  BRA `(.L_x_155) ;  /* 0x0000000c00007947 */ /* 0x000fea0003800000 */
.L_x_147:
[----:B------:R-:W-:Y:S01]  /*b3f0*/  ULDC.64 UR6, c[0x0][0xbd8] ;  /* 0x0002f60000067ab9 */ /* 0x000fe20000000a00 */
[----:B------:R-:W-:Y:S01]  /*b400*/  IMAD.MOV.U32 R7, RZ, RZ, RZ ;  /* 0x000000ffff077224 */ /* 0x000fe200078e00ff */
[----:B------:R-:W-:Y:S02]  /*b410*/  UISETP.NE.U32.AND UP0, UPT, UR6, URZ, UPT ;  /* 0x0000003f0600728c */ /* 0x000fe4000bf05070 */
[----:B------:R-:W-:Y:S02]  /*b420*/  ULEA UR6, UP1, UR36, UR6, 0x2 ;  /* 0x0000000624067291 */ /* 0x000fe4000f82103f */
[----:B------:R-:W-:Y:S02]  /*b430*/  UISETP.NE.AND.EX UP0, UPT, UR7, URZ, UPT, UP0 ;  /* 0x0000003f0700728c */ /* 0x000fe4000bf05300 */
[----:B------:R-:W-:Y:S02]  /*b440*/  ULEA.HI.X UR7, UR36, UR7, UR37, 0x2, UP1 ;  /* 0x0000000724077291 */ /* 0x000fe400088f1425 */
[----:B------:R-:W-:Y:S01]  /*b450*/  IMAD.U32 R2, RZ, RZ, UR6 ;  /* 0x00000006ff027e24 */ /* 0x000fe2000f8e00ff */
[----:B------:R-:W0:Y:S01]  /*b460*/  LDC R0, c[0x0][0xa88] ;  /* 0x0002a200ff007b82 */ /* 0x000e220000000800 */
[----:B------:R-:W-:-:S02]  /*b470*/  PLOP3.LUT P1, PT, PT, PT, UP0, 0x80, 0x0 ;  /* 0x000000000000781c */ /* 0x000fc40003f2f008 */
[----:B------:R-:W-:Y:S01]  /*b480*/  IMAD.U32 R3, RZ, RZ, UR7 ;  /* 0x00000007ff037e24 */ /* 0x000fe2000f8e00ff */
[----:B------:R-:W-:Y:S02]  /*b490*/  ULDC.64 UR6, c[0x0][0xbe0] ;  /* 0x0002f80000067ab9 */ /* 0x000fe40000000a00 */
[----:B------:R-:W-:-:S04]  /*b4a0*/  UISETP.NE.U32.AND UP1, UPT, UR6, URZ, UPT ;  /* 0x0000003f0600728c */ /* 0x000fc8000bf25070 */
[----:B------:R-:W-:-:S04]  /*b4b0*/  UISETP.NE.AND.EX UP1, UPT, UR7, URZ, UPT, UP1 ;  /* 0x0000003f0700728c */ /* 0x000fc8000bf25310 */
[----:B------:R1:W5:Y:S02]  /*b4c0*/  @P1 LDG.E R7, desc[UR46][R2.64] ;  /* 0x0000002e02071981 */ /* 0x000364000c1e1900 */
[----:B------:R-:W-:-:S05]  /*b4d0*/  PLOP3.LUT P2, PT, PT, PT, UP1, 0x80, 0x0 ;  /* 0x000000000000781c */ /* 0x000fca0003f4f018 */
[----:B------:R-:W-:Y:S02]  /*b4e0*/  @UP1 ULDC.64 UR6, c[0x0][0xbe0] ;  /* 0x0002f80000061ab9 */ /* 0x000fe40000000a00 */
[----:B------:R-:W-:-:S06]  /*b4f0*/  @UP1 UIMAD.WIDE UR6, UR36, 0x4, UR6 ;  /* 0x00000004240618a5 */ /* 0x000fcc000f8e0206 */
[----:B------:R-:W-:Y:S02]  /*b500*/  IMAD.U32 R4, RZ, RZ, UR6 ;  /* 0x00000006ff047e24 */ /* 0x000fe4000f8e00ff */
[----:B------:R-:W-:-:S05]  /*b510*/  IMAD.U32 R5, RZ, RZ, UR7 ;  /* 0x00000007ff057e24 */ /* 0x000fca000f8e00ff */
[----:B0-----:R1:W5:Y:S01]  /*b520*/  @P2 LDG.E R0, desc[UR46][R4.64] ;  /* 0x0000002e04002981 */ /* 0x001362000c1e1900 */
[----:B------:R-:W-:Y:S01]  /*b530*/  ISETP.GE.AND P0, PT, R236, 0x80, PT ;  /* 0x00000080ec00780c */ /* 0x000fe20003f06270 */
[----:B------:R-:W-:-:S12]  /*b540*/  @P2 BRA `(.L_x_156) ;  /* 0x0000000000102947 */ /* 0x000fd80003800000 */
[----:B------:R-:W-:Y:S05]  /*b550*/  @!P1 BRA `(.L_x_156) ;  /* 0x00000000000c9947 */ /* 0x000fea0003800000 */
[----:B-1----:R-:W2:Y:S04]  /*b560*/  LDG.E R5, desc[UR46][R2.64] ;  /* 0x0000002e02057981 */ /* 0x002ea8000c1e1900 */
[----:B-----5:R-:W2:Y:S02]  /*b570*/  LDG.E R0, desc[UR46][R2.64+0x4] ;  /* 0x0000042e02007981 */ /* 0x020ea4000c1e1900 */
[----:B--2---:R-:W-:-:S07]  /*b580*/  IMAD.IADD R0, R0, 0x1, -R5 ;  /* 0x0000000100007824 */ /* 0x004fce00078e0a05 */
.L_x_156:
[----:B------:R-:W-:Y:S01]  /*b590*/  USHF.R.S32.HI UR7, URZ, 0x1f, UR39 ;  /* 0x0000001f3f077899 */ /* 0x000fe20008011427 */
[----:B------:R-:W-:Y:S01]  /*b5a0*/  BSSY B1, `(.L_x_157) ;  /* 0x000001e000017945 */ /* 0x000fe20003800000 */
[----:B------:R-:W-:Y:S01]  /*b5b0*/  USEL UR36, UR36, URZ, !UP0 ;  /* 0x0000003f24247287 */ /* 0x000fe2000c000000 */
[----:B------:R-:W-:Y:S01]  /*b5c0*/  SHF.R.S32.HI R9, RZ, 0x1f, R16 ;  /* 0x0000001fff097819 */ /* 0x000fe20000011410 */
[----:B------:R-:W-:Y:S01]  /*b5d0*/  USEL UR37, UR37, URZ, !UP0 ;  /* 0x0000003f25257287 */ /* 0x000fe2000c000000 */
[----:B-----5:R-:W-:Y:S01]  /*b5e0*/  SHF.R.S32.HI R6, RZ, 0x1f, R7 ;  /* 0x0000001fff067819 */ /* 0x020fe20000011407 */
[----:B------:R-:W-:Y:S10]  /*b5f0*/  @P0 BRA `(.L_x_158) ;  /* 0x0000000000600947 */ /* 0x000ff40003800000 */
[----:B-1----:R-:W0:Y:S02]  /*b600*/  S2R R2, SR_TID.X ;  /* 0x0000000000027919 */ /* 0x002e240000002100 */
[----:B0-----:R-:W-:-:S04]  /*b610*/  IMAD R2, R17, 0x80, R2 ;  /* 0x0000008011027824 */ /* 0x001fc800078e0202 */
[----:B------:R-:W-:-:S05]  /*b620*/  VIADD R3, R2, 0xffffff80 ;  /* 0xffffff8002037836 */ /* 0x000fca0000000000 */
[----:B------:R-:W-:-:S13]  /*b630*/  ISETP.GE.AND P0, PT, R3, R0, PT ;  /* 0x000000000300720c */ /* 0x000fda0003f06270 */
[----:B------:R-:W-:Y:S05]  /*b640*/  @P0 BRA `(.L_x_158) ;  /* 0x00000000004c0947 */ /* 0x000fea0003800000 */
[C---:B------:R-:W-:Y:S01]  /*b650*/  IADD3 R2, P0, R3.reuse, R7, RZ ;  /* 0x0000000703027210 */ /* 0x040fe20007f1e0ff */
[----:B------:R-:W-:Y:S02]  /*b660*/  ULDC.64 UR8, c[0x0][0xb70] ;  /* 0x0002dc0000087ab9 */ /* 0x000fe40000000a00 */
[----:B------:R-:W-:Y:S01]  /*b670*/  UIMAD UR4, UR7, UR8, URZ ;  /* 0x00000008070472a4 */ /* 0x000fe2000f8e023f */
[----:B------:R-:W-:Y:S01]  /*b680*/  LEA.HI.X.SX32 R3, R3, R6, 0x1, P0 ;  /* 0x0000000603037211 */ /* 0x000fe200000f0eff */
[----:B------:R-:W-:Y:S02]  /*b690*/  IMAD.U32 R5, RZ, RZ, UR8 ;  /* 0x00000008ff057e24 */ /* 0x000fe4000f8e00ff */
[----:B------:R-:W-:Y:S02]  /*b6a0*/  UIMAD UR4, UR39, UR9, UR4 ;  /* 0x00000009270472a4 */ /* 0x000fe4000f8e0204 */
[----:B------:R-:W-:Y:S01]  /*b6b0*/  IMAD.WIDE.U32 R2, R5, UR39, R2 ;  /* 0x0000002705027c25 */ /* 0x000fe2000f8e0002 */
[----:B------:R-:W-:-:S02]  /*b6c0*/  ULDC.64 UR8, c[0x0][0xb78] ;  /* 0x0002de0000087ab9 */ /* 0x000fc40000000a00 */
[----:B------:R-:W-:Y:S01]  /*b6d0*/  UIMAD UR6, UR37, UR8, URZ ;  /* 0x00000008250672a4 */ /* 0x000fe2000f8e023f */
[----:B------:R-:W-:Y:S02]  /*b6e0*/  VIADD R3, R3, UR4 ;  /* 0x0000000403037c36 */ /* 0x000fe40008000000 */
[----:B------:R-:W-:Y:S01]  /*b6f0*/  IMAD.U32 R5, RZ, RZ, UR8 ;  /* 0x00000008ff057e24 */ /* 0x000fe2000f8e00ff */
[----:B------:R-:W-:-:S03]  /*b700*/  UIMAD UR6, UR36, UR9, UR6 ;  /* 0x00000009240672a4 */ /* 0x000fc6000f8e0206 */
[----:B------:R-:W-:Y:S01]  /*b710*/  IMAD.WIDE.U32 R2, R5, UR36, R2 ;  /* 0x0000002405027c25 */ /* 0x000fe2000f8e0002 */
[----:B------:R-:W-:-:S03]  /*b720*/  ULDC.64 UR8, c[0x0][0xb40] ;  /* 0x0002d00000087ab9 */ /* 0x000fc60000000a00 */
[----:B------:R-:W-:Y:S01]  /*b730*/  VIADD R3, R3, UR6 ;  /* 0x0000000603037c36 */ /* 0x000fe20008000000 */
[----:B------:R-:W-:-:S04]  /*b740*/  LEA R4, P0, R2, UR8, 0x2 ;  /* 0x0000000802047c11 */ /* 0x000fc8000f8010ff */
[----:B------:R-:W-:Y:S01]  /*b750*/  LEA.HI.X R5, R2, UR9, R3, 0x2, P0 ;  /* 0x0000000902057c11 */ /* 0x000fe200080f1403 */
[----:B------:R-:W-:-:S05]  /*b760*/  IMAD.MOV.U32 R3, RZ, RZ, -0x800000 ;  /* 0xff800000ff037424 */ /* 0x000fca00078e00ff */
[----:B------:R0:W-:Y:S03]  /*b770*/  STG.E desc[UR46][R4.64], R3 ;  /* 0x0000000304007986 */ /* 0x0001e6000c10192e */
.L_x_158:
[----:B------:R-:W-:Y:S05]  /*b780*/  BSYNC B1 ;  /* 0x0000000000017941 */ /* 0x000fea0003800000 */
.L_x_157:
[----:B------:R-:W-:Y:S01]  /*b790*/  ULDC.64 UR8, c[0x0][0xaa0] ;  /* 0x0002a80000087ab9 */ /* 0x000fe20000000a00 */
[----:B-1----:R-:W-:Y:S01]  /*b7a0*/  IMAD.MOV.U32 R2, RZ, RZ, R16 ;  /* 0x000000ffff027224 */ /* 0x002fe200078e0010 */
[----:B------:R-:W-:Y:S01]  /*b7b0*/  BSSY B1, `(.L_x_159) ;  /* 0x0000033000017945 */ /* 0x000fe20003800000 */
[----:B0-----:R-:W-:Y:S02]  /*b7c0*/  IMAD.MOV.U32 R3, RZ, RZ, R9 ;  /* 0x000000ffff037224 */ /* 0x001fe400078e0009 */
[----:B------:R-:W-:Y:S02]  /*b7d0*/  IMAD R4, R6, UR8, RZ ;  /* 0x0000000806047c24 */ /* 0x000fe4000f8e02ff */
[----:B------:R-:W-:-:S04]  /*b7e0*/  IMAD.WIDE.U32 R2, R7, UR8, R2 ;  /* 0x0000000807027c25 */ /* 0x000fc8000f8e0002 */
[----:B------:R-:W-:Y:S01]  /*b7f0*/  IMAD R7, R7, UR9, R4 ;  /* 0x0000000907077c24 */ /* 0x000fe2000f8e0204 */
[----:B------:R-:W-:Y:S01]  /*b800*/  ULDC.64 UR8, c[0x0][0xae0] ;  /* 0x0002b80000087ab9 */ /* 0x000fe20000000a00 */
[----:B------:R-:W-:Y:S01]  /*b810*/  IMAD R11, R17, -0x80, R0 ;  /* 0xffffff80110b7824 */ /* 0x000fe200078e0200 */
[----:B------:R-:W-:Y:S01]  /*b820*/  UIMAD UR4, UR7, UR8, URZ ;  /* 0x00000008070472a4 */ /* 0x000fe2000f8e023f */
[----:B------:R-:W-:Y:S01]  /*b830*/  IMAD.IADD R3, R3, 0x1, R7 ;  /* 0x0000000103037824 */ /* 0x000fe200078e0207 */
[----:B------:R-:W-:Y:S01]  /*b840*/  SHF.R.S32.HI R7, RZ, 0x1f, R18 ;  /* 0x0000001fff077819 */ /* 0x000fe20000011412 */
[----:B------:R-:W-:Y:S01]  /*b850*/  IMAD.U32 R5, RZ, RZ, UR8 ;  /* 0x00000008ff057e24 */ /* 0x000fe2000f8e00ff */
[----:B------:R-:W-:Y:S01]  /*b860*/  UIMAD UR4, UR39, UR9, UR4 ;  /* 0x00000009270472a4 */ /* 0x000fe2000f8e0204 */
[----:B------:R-:W-:Y:S01]  /*b870*/  ISETP.GE.AND P2, PT, R18, R11, PT ;  /* 0x0000000b1200720c */ /* 0x000fe20003f46270 */
[----:B------:R-:W-:Y:S01]  /*b880*/  ULDC.64 UR6, c[0x0][0xae8] ;  /* 0x0002ba0000067ab9 */ /* 0x000fe20000000a00 */
[----:B------:R-:W-:-:S04]  /*b890*/  IMAD.WIDE.U32 R2, R5, UR39, R2 ;  /* 0x0000002705027c25 */ /* 0x000fc8000f8e0002 */
[----:B------:R-:W-:Y:S01]  /*b8a0*/  VIADD R3, R3, UR4 ;  /* 0x0000000403037c36 */ /* 0x000fe20008000000 */
[----:B------:R-:W-:Y:S01]  /*b8b0*/  UIMAD UR4, UR37, UR6, URZ ;  /* 0x00000006250472a4 */ /* 0x000fe2000f8e023f */
[C---:B------:R-:W-:Y:S02]  /*b8c0*/  VIADD R4, R18.reuse, 0x40 ;  /* 0x0000004012047836 */ /* 0x040fe40000000000 */
[----:B------:R-:W-:Y:S01]  /*b8d0*/  IMAD.U32 R5, RZ, RZ, UR6 ;  /* 0x00000006ff057e24 */ /* 0x000fe2000f8e00ff */
[----:B------:R-:W-:Y:S01]  /*b8e0*/  UIMAD UR4, UR36, UR7, UR4 ;  /* 0x00000007240472a4 */ /* 0x000fe2000f8e0204 */
[----:B------:R-:W-:Y:S01]  /*b8f0*/  VIADD R0, R18, 0x20 ;  /* 0x0000002012007836 */ /* 0x000fe20000000000 */
[----:B------:R-:W-:Y:S01]  /*b900*/  ISETP.GE.AND P0, PT, R4, R11, PT ;  /* 0x0000000b0400720c */ /* 0x000fe20003f06270 */
[----:B------:R-:W-:-:S03]  /*b910*/  IMAD.WIDE.U32 R4, R5, UR36, R2 ;  /* 0x0000002405047c25 */ /* 0x000fc6000f8e0002 */
[----:B------:R-:W-:Y:S01]  /*b920*/  ISETP.GE.AND P1, PT, R0, R11, PT ;  /* 0x0000000b0000720c */ /* 0x000fe20003f26270 */
[----:B------:R-:W-:Y:S02]  /*b930*/  IMAD.MOV.U32 R6, RZ, RZ, R18 ;  /* 0x000000ffff067224 */ /* 0x000fe400078e0012 */
[----:B------:R-:W-:Y:S02]  /*b940*/  VIADD R13, R5, UR4 ;  /* 0x00000004050d7c36 */ /* 0x000fe40008000000 */
[----:B------:R-:W-:-:S04]  /*b950*/  IMAD.WIDE R6, R17, 0x80, R6 ;  /* 0x0000008011067825 */ /* 0x000fc800078e0206 */
[----:B------:R-:W-:Y:S01]  /*b960*/  VIADD R0, R18, 0x60 ;  /* 0x0000006012007836 */ /* 0x000fe20000000000 */
[----:B------:R-:W-:Y:S06]  /*b970*/  @P2 BRA `(.L_x_160) ;  /* 0x0000000000582947 */ /* 0x000fec0003800000 */
[C---:B------:R-:W-:Y:S01]  /*b980*/  VIADD R2, R16.reuse, 0x40 ;  /* 0x0000004010027836 */ /* 0x040fe20000000000 */
[----:B------:R-:W-:Y:S01]  /*b990*/  ULDC UR4, c[0x0][0xa8c] ;  /* 0x0002a30000047ab9 */ /* 0x000fe20000000800 */
[C---:B------:R-:W-:Y:S01]  /*b9a0*/  VIADD R3, R16.reuse, 0x80 ;  /* 0x0000008010037836 */ /* 0x040fe20000000000 */
[----:B------:R-:W-:Y:S01]  /*b9b0*/  ULDC.64 UR6, c[0x0][0xad8] ;  /* 0x0002b60000067ab9 */ /* 0x000fe20000000a00 */
[----:B------:R-:W-:Y:S01]  /*b9c0*/  VIADD R8, R16, 0xc0 ;  /* 0x000000c010087836 */ /* 0x000fe20000000000 */
[----:B------:R-:W-:Y:S01]  /*b9d0*/  ISETP.GE.AND P4, PT, R2, UR4, PT ;  /* 0x0000000402007c0c */ /* 0x000fe2000bf86270 */
[----:B------:R-:W-:Y:S01]  /*b9e0*/  IMAD R9, R7, UR6, RZ ;  /* 0x0000000607097c24 */ /* 0x000fe2000f8e02ff */
[----:B------:R-:W-:Y:S01]  /*b9f0*/  ISETP.GE.AND P5, PT, R3, UR4, PT ;  /* 0x0000000403007c0c */ /* 0x000fe2000bfa6270 */
[----:B------:R-:W-:Y:S01]  /*ba00*/  IMAD.MOV.U32 R2, RZ, RZ, R4 ;  /* 0x000000ffff027224 */ /* 0x000fe200078e0004 */
[----:B------:R-:W-:Y:S01]  /*ba10*/  ISETP.GE.AND P3, PT, R16, UR4, PT ;  /* 0x0000000410007c0c */ /* 0x000fe2000bf66270 */
[----:B------:R-:W-:Y:S01]  /*ba20*/  IMAD.MOV.U32 R3, RZ, RZ, R13 ;  /* 0x000000ffff037224 */ /* 0x000fe200078e000d */
[----:B------:R-:W-:Y:S01]  /*ba30*/  ISETP.GE.AND P6, PT, R8, UR4, PT ;  /* 0x0000000408007c0c */ /* 0x000fe2000bfc6270 */
[----:B------:R-:W-:-:S02]  /*ba40*/  IMAD R9, R6, UR7, R9 ;  /* 0x0000000706097c24 */ /* 0x000fc4000f8e0209 */
[----:B------:R-:W-:Y:S01]  /*ba50*/  IMAD.WIDE.U32 R2, R6, UR6, R2 ;  /* 0x0000000606027c25 */ /* 0x000fe2000f8e0002 */
[----:B------:R-:W-:-:S03]  /*ba60*/  ULDC.64 UR6, c[0x0][0xa80] ;  /* 0x0002a00000067ab9 */ /* 0x000fc60000000a00 */
[----:B------:R-:W-:Y:S01]  /*ba70*/  IMAD.IADD R3, R3, 0x1, R9 ;  /* 0x0000000103037824 */ /* 0x000fe200078e0209 */
[----:B------:R-:W-:-:S04]  /*ba80*/  LEA R8, P2, R2, UR6, 0x1 ;  /* 0x0000000602087c11 */ /* 0x000fc8000f8408ff */
[----:B------:R-:W-:-:S05]  /*ba90*/  LEA.HI.X R9, R2, UR7, R3, 0x1, P2 ;  /* 0x0000000702097c11 */ /* 0x000fca00090f0c03 */
[----:B------:R0:W-:Y:S04]  /*baa0*/  @!P3 STG.E.128 desc[UR46][R8.64], RZ ;  /* 0x000000ff0800b986 */ /* 0x0001e8000c101d2e */
[----:B------:R0:W-:Y:S04]  /*bab0*/  @!P4 STG.E.128 desc[UR46][R8.64+0x80], RZ ;  /* 0x000080ff0800c986 */ /* 0x0001e8000c101d2e */
[----:B------:R0:W-:Y:S04]  /*bac0*/  @!P5 STG.E.128 desc[UR46][R8.64+0x100], RZ ;  /* 0x000100ff0800d986 */ /* 0x0001e8000c101d2e */
[----:B------:R0:W-:Y:S02]  /*bad0*/  @!P6 STG.E.128 desc[UR46][R8.64+0x180], RZ ;  /* 0x000180ff0800e986 */ /* 0x0001e4000c101d2e */
.L_x_160:
[----:B------:R-:W-:Y:S05]  /*bae0*/  BSYNC B1 ;  /* 0x0000000000017941 */ /* 0x000fea0003800000 */
.L_x_159:
[----:B------:R-:W-:Y:S01]  /*baf0*/  BSSY B1, `(.L_x_161) ;  /* 0x000001b000017945 */ /* 0x000fe20003800000 */
[----:B------:R-:W-:-:S03]  /*bb00*/  ISETP.GE.AND P2, PT, R0, R11, PT ;  /* 0x0000000b0000720c */ /* 0x000fc60003f46270 */
[----:B------:R-:W-:Y:S10]  /*bb10*/  @P1 BRA `(.L_x_162) ;  /* 0x0000000000601947 */ /* 0x000ff40003800000 */
[----:B0-----:R-:W-:Y:S01]  /*bb20*/  IADD3 R9, P1, R6, 0x20, RZ ;  /* 0x0000002006097810 */ /* 0x001fe20007f3e0ff */
        /* <DEDUP_REMOVED lines=19> */
[----:B------:R1:W-:Y:S04]  /*bc60*/  @!P3 STG.E.128 desc[UR46][R8.64], RZ ;  /* 0x000000ff0800b986 */ /* 0x0003e8000c101d2e */
[----:B------:R1:W-:Y:S04]  /*bc70*/  @!P4 STG.E.128 desc[UR46][R8.64+0x80], RZ ;  /* 0x000080ff0800c986 */ /* 0x0003e8000c101d2e */
[----:B------:R1:W-:Y:S04]  /*bc80*/  @!P5 STG.E.128 desc[UR46][R8.64+0x100], RZ ;  /* 0x000100ff0800d986 */ /* 0x0003e8000c101d2e */
[----:B------:R1:W-:Y:S02]  /*bc90*/  @!P6 STG.E.128 desc[UR46][R8.64+0x180], RZ ;  /* 0x000180ff0800e986 */ /* 0x0003e4000c101d2e */
.L_x_162:
[----:B------:R-:W-:Y:S05]  /*bca0*/  BSYNC B1 ;  /* 0x0000000000017941 */ /* 0x000fea0003800000 */
.L_x_161:
[----:B------:R-:W-:Y:S04]  /*bcb0*/  BSSY B1, `(.L_x_163) ;  /* 0x000001a000017945 */ /* 0x000fe80003800000 */
[----:B------:R-:W-:Y:S05]  /*bcc0*/  @P0 BRA `(.L_x_164) ;  /* 0x0000000000600947 */ /* 0x000fea0003800000 */
[----:B01----:R-:W-:Y:S01]  /*bcd0*/  IADD3 R9, P0, R6, 0x40, RZ ;  /* 0x0000004006097810 */ /* 0x003fe20007f1e0ff */
        /* <DEDUP_REMOVED lines=23> */
.L_x_164:
[----:B------:R-:W-:Y:S05]  /*be50*/  BSYNC B1 ;  /* 0x0000000000017941 */ /* 0x000fea0003800000 */
.L_x_163:
[----:B------:R-:W-:Y:S05]  /*be60*/  @P2 BRA `(.L_x_155) ;  /* 0x0000000000602947 */ /* 0x000fea0003800000 */
[----:B------:R-:W-:Y:S01]  /*be70*/  IADD3 R5, P0, R6, 0x60, RZ ;  /* 0x0000006006057810 */ /* 0x000fe20007f1e0ff */
        /* <DEDUP_REMOVED lines=8> */
[----:B------:R-:W-:-:S02]  /*bf00*/  VIADD R4, R16, 0x80 ;  /* 0x0000008010047836 */ /* 0x000fc40000000000 */
[----:B------:R-:W-:Y:S02]  /*bf10*/  IMAD R6, R6, UR6, RZ ;  /* 0x0000000606067c24 */ /* 0x000fe4000f8e02ff */
[----:B------:R-:W-:Y:S01]  /*bf20*/  VIADD R0, R16, 0xc0 ;  /* 0x000000c010007836 */ /* 0x000fe20000000000 */
[----:B------:R-:W-:Y:S01]  /*bf30*/  ISETP.GE.AND P3, PT, R4, UR4, PT ;  /* 0x0000000404007c0c */ /* 0x000fe2000bf66270 */
        /* <DEDUP_REMOVED lines=11> */
.L_x_155:
[----:B------:R-:W-:Y:S05]  /*bff0*/  BSYNC B0 ;  /* 0x0000000000007941 */ /* 0x000fea0003800000 */
.L_x_146:
[----:B------:R-:W-:Y:S02]  /*c000*/  ULDC UR4, c[0x0][0xc14] ;  /* 0x0003050000047ab9 */ /* 0x000fe40000000800 */
[----:B------:R-:W-:-:S13]  /*c010*/  ISETP.GE.AND P0, PT, R83, UR4, PT ;  /* 0x0000000453007c0c */ /* 0x000fda000bf06270 */
[----:B------:R-:W-:Y:S05]  /*c020*/  @!P0 BRA `(.L_x_165) ;  /* 0xffffff4c005c8947 */ /* 0x000fea000383ffff */
[----:B------:R-:W-:Y:S05]  /*c030*/  EXIT ;  /* 0x000000000000794d */ /* 0x000fea0003800000 */
.L_x_120:
[----:B------:R-:W-:-:S08]  /*c040*/  NOP ;  /* 0x0000000000007918 */ /* 0x000fd00000000000 */
[----:B------:R-:W0:-:S00]  /*c050*/  USETMAXREG.DEALLOC.CTAPOOL 0x18 ;  /* 0x00000018000079c8 */ /* 0x000e0000080e0500 */
[----:B0-----:R-:W-:-:S06]  /*c060*/  LOP3.LUT R0, R0, 0x3, RZ, 0xc0, !PT ;  /* 0x0000000300007812 */ /* 0x001fcc00078ec0ff */
[----:B------:R-:W0:Y:S02]  /*c070*/  SHFL.IDX PT, R0, R0, RZ, 0x1f ;  /* 0x00001fff00007589 */ /* 0x000e2400000e0000 */
[----:B0-----:R-:W-:Y:S01]  /*c080*/  ISETP.NE.AND P0, PT, R0, RZ, PT ;  /* 0x000000ff0000720c */ /* 0x001fe20003f05270 */
[----:B------:R-:W-:-:S03]  /*c090*/  IMAD.MOV.U32 R0, RZ, RZ, RZ ;  /* 0x000000ffff007224 */ /* 0x000fc600078e00ff */
[----:B------:R-:W-:-:S05]  /*c0a0*/  P2R R2, PR, RZ, 0x1 ;  /* 0x00000001ff027803 */ /* 0x000fca0000000000 */
[----:B------:R0:W-:Y:S04]  /*c0b0*/  STL [R1+0x38], R2 ;  /* 0x0000380201007387 */ /* 0x0001e80000100800 */
[----:B------:R-:W-:Y:S05]  /*c0c0*/  @!P0 BRA `(.L_x_166) ;  /* 0x00000000002c8947 */ /* 0x000fea0003800000 */
[----:B------:R-:W1:Y:S08]  /*c0d0*/  S2UR UR5, SR_CgaCtaId ;  /* 0x00000000000579c3 */ /* 0x000e700000008800 */
[----:B------:R-:W-:Y:S06]  /*c0e0*/  BAR.SYNC.DEFER_BLOCKING 0x5, 0x180 ;  /* 0x0146000000007b1d */ /* 0x000fec0000010000 */
[----:B------:R-:W-:-:S02]  /*c0f0*/  UMOV UR4, 0x400 ;  /* 0x0000040000047882 */ /* 0x000fc40000000000 */
[----:B-1----:R-:W-:-:S09]  /*c100*/  ULEA UR4, UR5, UR4, 0x18 ;  /* 0x0000000405047291 */ /* 0x002fd2000f8ec03f */
[----:B------:R-:W1:Y:S04]  /*c110*/  LDS.128 R4, [UR4+0x388d0] ;  /* 0x0388d004ff047984 */ /* 0x000e680008000c00 */
[----:B-1----:R1:W-:Y:S01]  /*c120*/  STL [R1+0x24], R5 ;  /* 0x0000240501007387 */ /* 0x0023e20000100800 */
[----:B------:R-:W-:Y:S02]  /*c130*/  R2UR UR52, R7 ;  /* 0x00000000073472ca */ /* 0x000fe400000e0000 */
[----:B------:R-:W-:Y:S01]  /*c140*/  R2UR UR38, R6 ;  /* 0x00000000062672ca */ /* 0x000fe200000e0000 */
[----:B------:R1:W-:Y:S01]  /*c150*/  STL [R1+0x20], R4 ;  /* 0x0000200401007387 */ /* 0x0003e20000100800 */
[----:B------:R-:W-:Y:S06]  /*c160*/  BAR.ARV 0x4, 0x180 ;  /* 0x0106000000007b1d */ /* 0x000fec0000002000 */
[----:B------:R-:W-:Y:S07]  /*c170*/  BRA `(.L_x_167) ;  /* 0x0000000800247947 */ /* 0x000fee0003800000 */
.L_x_166:
[----:B0-----:R-:W0:Y:S01]  /*c180*/  S2R R2, SR_TID.X ;  /* 0x0000000000027919 */ /* 0x001e220000002100 */
[----:B------:R-:W-:Y:S01]  /*c190*/  ULDC UR4, c[0x0][0xc14] ;  /* 0x0003050000047ab9 */ /* 0x000fe20000000800 */
[----:B------:R-:W1:Y:S01]  /*c1a0*/  LDC R9, c[0x0][0xc10] ;  /* 0x00030400ff097b82 */ /* 0x000e620000000800 */
[----:B0-----:R-:W-:-:S04]  /*c1b0*/  LOP3.LUT R5, R2, 0x1f, RZ, 0xc0, !PT ;  /* 0x0000001f02057812 */ /* 0x001fc800078ec0ff */
[----:B------:R-:W-:-:S04]  /*c1c0*/  ISETP.NE.AND P0, PT, R5, 0x1f, PT ;  /* 0x0000001f0500780c */ /* 0x000fc80003f05270 */
[----:B------:R-:W-:-:S13]  /*c1d0*/  ISETP.GE.OR P1, PT, R5, UR4, !P0 ;  /* 0x0000000405007c0c */ /* 0x000fda000c726670 */
[----:B------:R-:W0:Y:S02]  /*c1e0*/  @!P1 LDC.64 R2, c[0x0][0xc58] ;  /* 0x00031600ff029b82 */ /* 0x000e240000000a00 */
[----:B0-----:R-:W-:-:S05]  /*c1f0*/  @!P1 IMAD.WIDE.U32 R2, R5, 0x4, R2 ;  /* 0x0000000405029825 */ /* 0x001fca00078e0002 */
[----:B------:R-:W2:Y:S01]  /*c200*/  @!P1 LDG.E R0, desc[UR46][R2.64] ;  /* 0x0000002e02009981 */ /* 0x000ea2000c1e1900 */
[C---:B------:R-:W-:Y:S01]  /*c210*/  ISETP.NE.AND P1, PT, R5.reuse, RZ, PT ;  /* 0x000000ff0500720c */ /* 0x040fe20003f25270 */
[----:B------:R-:W-:Y:S01]  /*c220*/  UMOV UR52, URZ ;  /* 0x0000003f00347c82 */ /* 0x000fe20008000000 */
[C---:B------:R-:W-:Y:S02]  /*c230*/  ISETP.GE.U32.AND P2, PT, R5.reuse, 0x2, PT ;  /* 0x000000020500780c */ /* 0x040fe40003f46070 */
[C---:B------:R-:W-:Y:S02]  /*c240*/  ISETP.GE.U32.AND P3, PT, R5.reuse, 0x4, PT ;  /* 0x000000040500780c */ /* 0x040fe40003f66070 */
[C---:B------:R-:W-:Y:S02]  /*c250*/  ISETP.GE.U32.AND P4, PT, R5.reuse, 0x8, PT ;  /* 0x000000080500780c */ /* 0x040fe40003f86070 */
[----:B------:R-:W-:Y:S01]  /*c260*/  ISETP.GE.U32.AND P5, PT, R5, 0x10, PT ;  /* 0x000000100500780c */ /* 0x000fe20003fa6070 */
[----:B--2---:R-:W0:Y:S02]  /*c270*/  SHFL.UP PT, R4, R0, 0x1, RZ ;  /* 0x0420000000047989 */ /* 0x004e2400000e00ff */
[----:B0-----:R-:W-:-:S05]  /*c280*/  SEL R7, R4, RZ, P1 ;  /* 0x000000ff04077207 */ /* 0x001fca0000800000 */
[----:B------:R-:W-:-:S05]  /*c290*/  IMAD.IADD R7, R0, 0x1, R7 ;  /* 0x0000000100077824 */ /* 0x000fca00078e0207 */
[----:B------:R-:W0:Y:S02]  /*c2a0*/  SHFL.UP PT, R4, R7, 0x2, RZ ;  /* 0x0440000007047989 */ /* 0x000e2400000e00ff */
[----:B0-----:R-:W-:-:S05]  /*c2b0*/  SEL R4, R4, RZ, P2 ;  /* 0x000000ff04047207 */ /* 0x001fca0001000000 */
[----:B------:R-:W-:-:S05]  /*c2c0*/  IMAD.IADD R4, R7, 0x1, R4 ;  /* 0x0000000107047824 */ /* 0x000fca00078e0204 */
[----:B------:R-:W0:Y:S02]  /*c2d0*/  SHFL.UP PT, R6, R4, 0x4, RZ ;  /* 0x0480000004067989 */ /* 0x000e2400000e00ff */
[----:B0-----:R-:W-:-:S05]  /*c2e0*/  SEL R3, R6, RZ, P3 ;  /* 0x000000ff06037207 */ /* 0x001fca0001800000 */
[----:B------:R-:W-:Y:S02]  /*c2f0*/  IMAD.IADD R3, R4, 0x1, R3 ;  /* 0x0000000104037824 */ /* 0x000fe400078e0203 */
[----:B------:R-:W0:Y:S03]  /*c300*/  S2R R4, SR_CTAID.X ;  /* 0x0000000000047919 */ /* 0x000e260000002500 */
[----:B------:R-:W2:Y:S02]  /*c310*/  SHFL.UP PT, R2, R3, 0x8, RZ ;  /* 0x0500000003027989 */ /* 0x000ea400000e00ff */
[----:B--2---:R-:W-:-:S05]  /*c320*/  SEL R2, R2, RZ, P4 ;  /* 0x000000ff02027207 */ /* 0x004fca0002000000 */
[----:B------:R-:W-:-:S05]  /*c330*/  IMAD.IADD R8, R3, 0x1, R2 ;  /* 0x0000000103087824 */ /* 0x000fca00078e0202 */
[----:B------:R-:W2:Y:S02]  /*c340*/  SHFL.UP PT, R2, R8, 0x10, RZ ;  /* 0x0600000008027989 */ /* 0x000ea400000e00ff */
[----:B--2---:R-:W-:-:S05]  /*c350*/  SEL R7, R2, RZ, P5 ;  /* 0x000000ff02077207 */ /* 0x004fca0002800000 */
[----:B------:R-:W-:-:S05]  /*c360*/  IMAD.IADD R2, R8, 0x1, R7 ;  /* 0x0000000108027824 */ /* 0x000fca00078e0207 */
[----:B------:R-:W1:Y:S02]  /*c370*/  SHFL.IDX PT, R6, R2, 0x1f, 0x1f ;  /* 0x03e01f0002067f89 */ /* 0x000e6400000e0000 */
[----:B-1----:R-:W-:Y:S02]  /*c380*/  IMAD R7, R6, R9, RZ ;  /* 0x0000000906077224 */ /* 0x002fe400078e02ff */
[----:B------:R-:W-:Y:S02]  /*c390*/  IMAD.MOV.U32 R6, RZ, RZ, RZ ;  /* 0x000000ffff067224 */ /* 0x000fe400078e00ff */
[----:B------:R-:W-:Y:S01]  /*c3a0*/  IMAD.MOV.U32 R10, RZ, RZ, R7 ;  /* 0x000000ffff0a7224 */ /* 0x000fe200078e0007 */
[----:B0-----:R-:W-:-:S13]  /*c3b0*/  ISETP.GT.AND P6, PT, R7, R4, PT ;  /* 0x000000040700720c */ /* 0x001fda0003fc4270 */
[----:B------:R-:W-:Y:S05]  /*c3c0*/  @P6 BRA `(.L_x_168) ;  /* 0x0000000000a46947 */ /* 0x000fea0003800000 */
[----:B------:R-:W-:Y:S01]  /*c3d0*/  IMAD.MOV.U32 R7, RZ, RZ, R10 ;  /* 0x000000ffff077224 */ /* 0x000fe200078e000a */
[----:B------:R-:W-:Y:S01]  /*c3e0*/  UMOV UR52, URZ ;  /* 0x0000003f00347c82 */ /* 0x000fe20008000000 */
[----:B------:R-:W-:Y:S01]  /*c3f0*/  ULDC UR6, c[0x0][0xc14] ;  /* 0x0003050000067ab9 */ /* 0x000fe20000000800 */
[----:B------:R-:W-:-:S05]  /*c400*/  ULDC UR5, c[0x0][0xc14] ;  /* 0x0003050000057ab9 */ /* 0x000fca0000000800 */
.L_x_172:
[----:B------:R-:W-:-:S03]  /*c410*/  UIADD3 UR4, UR52, 0x1f, URZ ;  /* 0x0000001f34047890 */ /* 0x000fc6000fffe03f */
[----:B------:R-:W-:Y:S01]  /*c420*/  UMOV UR52, UR5 ;  /* 0x0000000500347c82 */ /* 0x000fe20008000000 */
[----:B------:R-:W-:-:S06]  /*c430*/  UISETP.GE.AND UP0, UPT, UR4, UR6, UPT ;  /* 0x000000060400728c */ /* 0x000fcc000bf06270 */
[----:B------:R-:W-:-:S13]  /*c440*/  PLOP3.LUT P6, PT, PT, PT, UP0, 0x40, 0x0 ;  /* 0x000000000000781c */ /* 0x000fda0003fce808 */
[----:B------:R-:W-:Y:S05]  /*c450*/  @!P6 BRA `(.L_x_169) ;  /* 0x000000040034e947 */ /* 0x000fea0003800000 */
[----:B------:R-:W-:Y:S01]  /*c460*/  UMOV UR52, UR4 ;  /* 0x0000000400347c82 */ /* 0x000fe20008000000 */
[----:B------:R-:W-:Y:S01]  /*c470*/  BSSY B0, `(.L_x_170) ;  /* 0x0000008000007945 */ /* 0x000fe20003800000 */
[----:B------:R-:W-:Y:S02]  /*c480*/  VIADD R9, R5, UR52 ;  /* 0x0000003405097c36 */ /* 0x000fe40008000000 */
[----:B------:R-:W-:-:S03]  /*c490*/  IMAD.MOV.U32 R0, RZ, RZ, RZ ;  /* 0x000000ffff007224 */ /* 0x000fc600078e00ff */
[----:B------:R-:W-:-:S13]  /*c4a0*/  ISETP.GE.OR P6, PT, R9, UR6, !P0 ;  /* 0x0000000609007c0c */ /* 0x000fda000c7c6670 */
[----:B------:R-:W-:Y:S05]  /*c4b0*/  @P6 BRA `(.L_x_171) ;  /* 0x00000000000c6947 */ /* 0x000fea0003800000 */
[----:B------:R-:W0:Y:S02]  /*c4c0*/  LDC.64 R2, c[0x0][0xc58] ;  /* 0x00031600ff027b82 */ /* 0x000e240000000a00 */
[----:B0-----:R-:W-:-:S05]  /*c4d0*/  IMAD.WIDE R2, R9, 0x4, R2 ;  /* 0x0000000409027825 */ /* 0x001fca00078e0202 */
[----:B------:R0:W5:Y:S02]  /*c4e0*/  LDG.E R0, desc[UR46][R2.64] ;  /* 0x0000002e02007981 */ /* 0x000164000c1e1900 */
.L_x_171:
[----:B------:R-:W-:Y:S05]  /*c4f0*/  BSYNC B0 ;  /* 0x0000000000007941 */ /* 0x000fea0003800000 */
.L_x_170:
[----:B0----5:R-:W0:Y:S02]  /*c500*/  SHFL.UP PT, R2, R0, 0x1, RZ ;  /* 0x0420000000027989 */ /* 0x021e2400000e00ff */
[----:B0-----:R-:W-:-:S05]  /*c510*/  SEL R3, R2, RZ, P1 ;  /* 0x000000ff02037207 */ /* 0x001fca0000800000 */
[----:B------:R-:W-:-:S05]  /*c520*/  IMAD.IADD R3, R0, 0x1, R3 ;  /* 0x0000000100037824 */ /* 0x000fca00078e0203 */
[----:B------:R-:W0:Y:S02]  /*c530*/  SHFL.UP PT, R2, R3, 0x2, RZ ;  /* 0x0440000003027989 */ /* 0x000e2400000e00ff */
        /* <DEDUP_REMOVED lines=11> */
[----:B------:R-:W0:Y:S03]  /*c5f0*/  LDC R9, c[0x0][0xc10] ;  /* 0x00030400ff097b82 */ /* 0x000e260000000800 */
[----:B------:R-:W0:Y:S02]  /*c600*/  SHFL.IDX PT, R12, R2, 0x1f, 0x1f ;  /* 0x03e01f00020c7f89 */ /* 0x000e2400000e0000 */
[----:B0-----:R-:W-:-:S04]  /*c610*/  IMAD R12, R12, R9, RZ ;  /* 0x000000090c0c7224 */ /* 0x001fc800078e02ff */
[----:B------:R-:W-:-:S05]  /*c620*/  IMAD.IADD R7, R12, 0x1, R7 ;  /* 0x000000010c077824 */ /* 0x000fca00078e0207 */
[----:B------:R-:W-:-:S13]  /*c630*/  ISETP.GT.AND P6, PT, R7, R4, PT ;  /* 0x000000040700720c */ /* 0x000fda0003fc4270 */
[----:B------:R-:W-:Y:S05]  /*c640*/  @!P6 BRA `(.L_x_172) ;  /* 0xfffffffc0070e947 */ /* 0x000fea000383ffff */
[----:B------:R-:W-:-:S07]  /*c650*/  IMAD.MOV.U32 R10, RZ, RZ, R12 ;  /* 0x000000ffff0a7224 */ /* 0x000fce00078e000c */
.L_x_168:
[----:B------:R-:W-:-:S04]  /*c660*/  IMAD.IADD R8, R7, 0x1, -R10 ;  /* 0x0000000107087824 */ /* 0x000fc800078e0a0a */
[----:B------:R-:W-:-:S05]  /*c670*/  IMAD R3, R2, R9, R8 ;  /* 0x0000000902037224 */ /* 0x000fca00078e0208 */
[----:B------:R-:W-:-:S13]  /*c680*/  ISETP.GT.AND P0, PT, R3, R4, PT ;  /* 0x000000040300720c */ /* 0x000fda0003f04270 */
[----:B------:R-:W-:Y:S02]  /*c690*/  VOTEU.ANY UR5, UPT, !P0 ;  /* 0x0000000000057886 */ /* 0x000fe400040e0100 */
[----:B------:R-:W-:Y:S02]  /*c6a0*/  UPOPC UR4, UR5 ;  /* 0x00000005000472bf */ /* 0x000fe40008000000 */
[----:B------:R-:W-:-:S04]  /*c6b0*/  ISETP.NE.AND P0, PT, RZ, UR5, PT ;  /* 0x00000005ff007c0c */ /* 0x000fc8000bf05270 */
[----:B------:R-:W-:-:S05]  /*c6c0*/  IMAD.U32 R11, RZ, RZ, UR4 ;  /* 0x00000004ff0b7e24 */ /* 0x000fca000f8e00ff */
[----:B------:R-:W0:Y:S02]  /*c6d0*/  SHFL.IDX PT, R0, R0, R11, 0x1f ;  /* 0x00001f0b00007589 */ /* 0x000e2400000e0000 */
[----:B0-----:R-:W-:-:S04]  /*c6e0*/  IABS R7, R0 ;  /* 0x0000000000077213 */ /* 0x001fc80000000000 */
[----:B------:R-:W0:Y:S08]  /*c6f0*/  I2F.RP R10, R7 ;  /* 0x00000007000a7306 */ /* 0x000e300000209400 */
[----:B0-----:R-:W0:Y:S02]  /*c700*/  MUFU.RCP R10, R10 ;  /* 0x0000000a000a7308 */ /* 0x001e240000001000 */
[----:B0-----:R-:W-:-:S06]  /*c710*/  VIADD R3, R10, 0xffffffe ;  /* 0x0ffffffe0a037836 */ /* 0x001fcc0000000000 */
[----:B------:R-:W0:Y:S01]  /*c720*/  F2I.FTZ.U32.TRUNC.NTZ R3, R3 ;  /* 0x0000000300037305 */ /* 0x000e22000021f000 */
[----:B------:R-:W-:Y:S05]  /*c730*/  @!P0 BRA `(.L_x_173) ;  /* 0x00000000000c8947 */ /* 0x000fea0003800000 */
[----:B------:R-:W-:-:S06]  /*c740*/  UIADD3 UR5, UR4, -0x1, URZ ;  /* 0xffffffff04057890 */ /* 0x000fcc000fffe03f */
[----:B------:R-:W-:-:S05]  /*c750*/  IMAD.U32 R11, RZ, RZ, UR5 ;  /* 0x00000005ff0b7e24 */ /* 0x000fca000f8e00ff */
[----:B------:R1:W2:Y:S02]  /*c760*/  SHFL.IDX PT, R6, R2, R11, 0x1f ;  /* 0x00001f0b02067589 */ /* 0x0002a400000e0000 */
.L_x_173:
[--C-:B01----:R-:W-:Y:S01]  /*c770*/  IMAD.MOV R2, RZ, RZ, -R3.reuse ;  /* 0x000000ffff027224 */ /* 0x103fe200078e0a03 */
[----:B------:R-:W-:Y:S01]  /*c780*/  UIADD3 UR52, UR4, UR52, URZ ;  /* 0x0000003404347290 */ /* 0x000fe2000fffe03f */
[----:B--2---:R-:W-:Y:S02]  /*c790*/  IMAD R6, R6, R9, R8 ;  /* 0x0000000906067224 */ /* 0x004fe400078e0208 */
[----:B------:R-:W-:Y:S02]  /*c7a0*/  IMAD R9, R2, R7, RZ ;  /* 0x0000000702097224 */ /* 0x000fe400078e02ff */
[----:B------:R-:W-:Y:S01]  /*c7b0*/  IMAD.MOV.U32 R2, RZ, RZ, RZ ;  /* 0x000000ffff027224 */ /* 0x000fe200078e00ff */
[----:B------:R1:W-:Y:S03]  /*c7c0*/  STL [R1+0x20], R6 ;  /* 0x0000200601007387 */ /* 0x0003e60000100800 */
[----:B------:R-:W-:-:S04]  /*c7d0*/  IMAD.HI.U32 R2, R3, R9, R2 ;  /* 0x0000000903027227 */ /* 0x000fc800078e0002 */
[----:B------:R-:W-:Y:S01]  /*c7e0*/  IMAD.IADD R9, R4, 0x1, -R6 ;  /* 0x0000000104097824 */ /* 0x000fe200078e0a06 */
[----:B------:R-:W-:-:S04]  /*c7f0*/  IABS R4, R0 ;  /* 0x0000000000047213 */ /* 0x000fc80000000000 */
[----:B------:R-:W-:Y:S01]  /*c800*/  IABS R3, R9 ;  /* 0x0000000900037213 */ /* 0x000fe20000000000 */
[----:B------:R-:W-:-:S04]  /*c810*/  IMAD.MOV R4, RZ, RZ, -R4 ;  /* 0x000000ffff047224 */ /* 0x000fc800078e0a04 */
[----:B------:R-:W-:-:S04]  /*c820*/  IMAD.HI.U32 R2, R2, R3, RZ ;  /* 0x0000000302027227 */ /* 0x000fc800078e00ff */
[----:B------:R-:W-:Y:S01]  /*c830*/  IMAD R4, R2, R4, R3 ;  /* 0x0000000402047224 */ /* 0x000fe200078e0203 */
[----:B------:R-:W-:-:S04]  /*c840*/  LOP3.LUT R3, R9, R0, RZ, 0x3c, !PT ;  /* 0x0000000009037212 */ /* 0x000fc800078e3cff */
[----:B------:R-:W-:Y:S02]  /*c850*/  ISETP.GT.U32.AND P1, PT, R7, R4, PT ;  /* 0x000000040700720c */ /* 0x000fe40003f24070 */
[----:B------:R-:W-:-:S11]  /*c860*/  ISETP.GE.AND P2, PT, R3, RZ, PT ;  /* 0x000000ff0300720c */ /* 0x000fd60003f46270 */
[----:B------:R-:W-:Y:S02]  /*c870*/  @!P1 IMAD.IADD R4, R4, 0x1, -R7 ;  /* 0x0000000104049824 */ /* 0x000fe400078e0a07 */
[----:B------:R-:W-:Y:S01]  /*c880*/  @!P1 VIADD R2, R2, 0x1 ;  /* 0x0000000102029836 */ /* 0x000fe20000000000 */
[----:B------:R-:W-:Y:S02]  /*c890*/  ISETP.NE.AND P1, PT, R0, RZ, PT ;  /* 0x000000ff0000720c */ /* 0x000fe40003f25270 */
[----:B------:R-:W-:-:S13]  /*c8a0*/  ISETP.GE.U32.AND P0, PT, R4, R7, PT ;  /* 0x000000070400720c */ /* 0x000fda0003f06070 */
[----:B------:R-:W-:-:S04]  /*c8b0*/  @P0 VIADD R2, R2, 0x1 ;  /* 0x0000000102020836 */ /* 0x000fc80000000000 */
[----:B------:R-:W-:Y:S01]  /*c8c0*/  @!P2 IMAD.MOV R2, RZ, RZ, -R2 ;  /* 0x000000ffff02a224 */ /* 0x000fe200078e0a02 */
[----:B------:R-:W-:-:S04]  /*c8d0*/  @!P1 LOP3.LUT R2, RZ, R0, RZ, 0x33, !PT ;  /* 0x00000000ff029212 */ /* 0x000fc800078e33ff */
[----:B------:R-:W-:Y:S01]  /*c8e0*/  R2UR UR38, R2 ;  /* 0x00000000022672ca */ /* 0x000fe200000e0000 */
[----:B------:R-:W-:-:S04]  /*c8f0*/  IMAD.MOV R3, RZ, RZ, -R2 ;  /* 0x000000ffff037224 */ /* 0x000fc800078e0a02 */
[----:B------:R-:W-:-:S05]  /*c900*/  IMAD R0, R0, R3, R9 ;  /* 0x0000000300007224 */ /* 0x000fca00078e0209 */
[----:B------:R1:W-:Y:S01]  /*c910*/  STL [R1+0x24], R0 ;  /* 0x0000240001007387 */ /* 0x0003e20000100800 */
[----:B------:R-:W-:Y:S05]  /*c920*/  BRA `(.L_x_174) ;  /* 0x00000000000c7947 */ /* 0x000fea0003800000 */
.L_x_169:
[----:B------:R0:W-:Y:S01]  /*c930*/  STL [R1+0x20], R4 ;  /* 0x0000200401007387 */ /* 0x0001e20000100800 */
[----:B------:R-:W-:-:S03]  /*c940*/  UMOV UR38, URZ ;  /* 0x0000003f00267c82 */ /* 0x000fc60008000000 */
[----:B------:R0:W-:Y:S02]  /*c950*/  STL [R1+0x24], RZ ;  /* 0x000024ff01007387 */ /* 0x0001e40000100800 */
.L_x_174:
[----:B------:R-:W2:Y:S04]  /*c960*/  LDL R2, [R1+0x24] ;  /* 0x0000240001027983 */ /* 0x000ea80000100800 */
[----:B0-----:R-:W3:Y:S01]  /*c970*/  LDL R4, [R1+0x20] ;  /* 0x0000200001047983 */ /* 0x001ee20000100800 */
[----:B------:R-:W-:-:S13]  /*c980*/  ISETP.NE.AND P0, PT, R5, RZ, PT ;  /* 0x000000ff0500720c */ /* 0x000fda0003f05270 */
[----:B------:R-:W0:Y:S01]  /*c990*/  @!P0 S2R R3, SR_CgaCtaId ;  /* 0x0000000000038919 */ /* 0x000e220000008800 */
[----:B-1----:R-:W-:Y:S01]  /*c9a0*/  @!P0 MOV R0, 0x400 ;  /* 0x0000040000008802 */ /* 0x002fe20000000f00 */
[----:B------:R-:W-:Y:S02]  /*c9b0*/  IMAD.U32 R6, RZ, RZ, UR38 ;  /* 0x00000026ff067e24 */ /* 0x000fe4000f8e00ff */
[----:B------:R-:W-:Y:S01]  /*c9c0*/  IMAD.U32 R7, RZ, RZ, UR52 ;  /* 0x00000034ff077e24 */ /* 0x000fe2000f8e00ff */
[----:B0-----:R-:W-:Y:S01]  /*c9d0*/  @!P0 LEA R0, R3, R0, 0x18 ;  /* 0x0000000003008211 */ /* 0x001fe200078ec0ff */
[----:B--2---:R-:W-:-:S05]  /*c9e0*/  IMAD.MOV.U32 R5, RZ, RZ, R2 ;  /* 0x000000ffff057224 */ /* 0x004fca00078e0002 */
[----:B---3--:R2:W-:Y:S01]  /*c9f0*/  @!P0 STS.128 [R0+0x388d0], R4 ;  /* 0x0388d00400008388 */ /* 0x0085e20000000c00 */
[----:B------:R-:W-:Y:S06]  /*ca00*/  BAR.ARV 0x5, 0x180 ;  /* 0x0146000000007b1d */ /* 0x000fec0000002000 */
.L_x_167:
[----:B--2---:R-:W-:Y:S01]  /*ca10*/  IMAD.MOV.U32 R0, RZ, RZ, 0x1 ;  /* 0x00000001ff007424 */ /* 0x004fe200078e00ff */
[----:B------:R-:W-:Y:S01]  /*ca20*/  ULDC UR4, c[0x0][0xc14] ;  /* 0x0003050000047ab9 */ /* 0x000fe20000000800 */
[----:B------:R2:W-:Y:S01]  /*ca30*/  STL [R1+0x34], RZ ;  /* 0x000034ff01007387 */ /* 0x0005e20000100800 */
[----:B------:R-:W-:-:S03]  /*ca40*/  UISETP.GE.AND UP0, UPT, UR52, UR4, UPT ;  /* 0x000000043400728c */ /* 0x000fc6000bf06270 */
[----:B------:R2:W-:Y:S03]  /*ca50*/  STL [R1+0xc], R0 ;  /* 0x00000c0001007387 */ /* 0x0005e60000100800 */
[----:B------:R-:W-:Y:S01]  /*ca60*/  PLOP3.LUT P0, PT, PT, PT, UP0, 0x80, 0x0 ;  /* 0x000000000000781c */ /* 0x000fe20003f0f008 */
[----:B------:R2:W-:-:S12]  /*ca70*/  STL [R1+0x8], RZ ;  /* 0x000008ff01007387 */ /* 0x0005d80000100800 */
[----:B--2---:R-:W-:Y:S05]  /*ca80*/  @P0 BRA `(.L_x_175) ;  /* 0x0000004000340947 */ /* 0x004fea0003800000 */
[----:B------:R-:W0:Y:S01]  /*ca90*/  S2R R0, SR_TID.X ;  /* 0x0000000000007919 */ /* 0x000e220000002100 */
[----:B------:R-:W-:Y:S01]  /*caa0*/  ULDC UR50, c[0x0][0xc] ;  /* 0x0000030000327ab9 */ /* 0x000fe20000000800 */
[----:B------:R-:W-:Y:S01]  /*cab0*/  ULOP3.LUT UR42, UR40, 0x1, URZ, 0xfc, !UPT ;  /* 0x00000001282a7892 */ /* 0x000fe2000f8efc3f */
[----:B------:R-:W2:Y:S01]  /*cac0*/  S2R R6, SR_TID.X ;  /* 0x0000000000067919 */ /* 0x000ea20000002100 */
[----:B------:R-:W-:Y:S01]  /*cad0*/  ULOP3.LUT UR51, UR40, 0x2, URZ, 0xfc, !UPT ;  /* 0x0000000228337892 */ /* 0x000fe2000f8efc3f */
[----:B------:R-:W-:Y:S01]  /*cae0*/  ULDC.64 UR54, c[0x0][0x198] ;  /* 0x0000660000367ab9 */ /* 0x000fe20000000a00 */
[----:B0-----:R-:W-:Y:S01]  /*caf0*/  LOP3.LUT R2, R0, 0x7f, RZ, 0xc0, !PT ;  /* 0x0000007f00027812 */ /* 0x001fe200078ec0ff */
[----:B--2---:R-:W-:-:S03]  /*cb00*/  IMAD.SHL.U32 R0, R6, 0x80, RZ ;  /* 0x0000008006007824 */ /* 0x004fc600078e00ff */
[----:B------:R-:W-:Y:S01]  /*cb10*/  SHF.R.U32.HI R3, RZ, 0x5, R2 ;  /* 0x00000005ff037819 */ /* 0x000fe20000011602 */
[C---:B-1----:R-:W-:Y:S01]  /*cb20*/  IMAD.SHL.U32 R4, R6.reuse, 0x10, RZ ;  /* 0x0000001006047824 */ /* 0x042fe200078e00ff */
[----:B------:R-:W-:Y:S02]  /*cb30*/  R2P PR, R6, 0x6 ;  /* 0x0000000606007804 */ /* 0x000fe40000000000 */
[----:B------:R-:W-:Y:S02]  /*cb40*/  LOP3.LUT R2, R0, 0x380, RZ, 0xc0, !PT ;  /* 0x0000038000027812 */ /* 0x000fe400078ec0ff */
        /* <DEDUP_REMOVED lines=12> */
[----:B------:R-:W-:Y:S01]  /*cc10*/  SEL R2, R2, 0xffffffe0, !P1 ;  /* 0xffffffe002027807 */ /* 0x000fe20004800000 */
[----:B0-----:R-:W-:-:S05]  /*cc20*/  IMAD.MOV.U32 R0, RZ, RZ, 0x40 ;  /* 0x00000040ff007424 */ /* 0x001fca00078e00ff */
[----:B------:R-:W-:Y:S01]  /*cc30*/  SEL R3, R0, 0xffffffc0, !P2 ;  /* 0xffffffc000037807 */ /* 0x000fe20005000000 */
[----:B------:R-:W-:-:S04]  /*cc40*/  IMAD.MOV.U32 R0, RZ, RZ, 0x1 ;  /* 0x00000001ff007424 */ /* 0x000fc800078e00ff */
[----:B------:R0:W-:Y:S04]  /*cc50*/  STL [R1+0x18], R3 ;  /* 0x0000180301007387 */ /* 0x0001e80000100800 */
[----:B------:R0:W-:Y:S04]  /*cc60*/  STL [R1+0x14], R2 ;  /* 0x0000140201007387 */ /* 0x0001e80000100800 */
[----:B------:R0:W-:Y:S04]  /*cc70*/  STL [R1+0x8], RZ ;  /* 0x000008ff01007387 */ /* 0x0001e80000100800 */
[----:B------:R0:W-:Y:S04]  /*cc80*/  STL [R1+0xc], R0 ;  /* 0x00000c0001007387 */ /* 0x0001e80000100800 */
[----:B------:R0:W-:Y:S02]  /*cc90*/  STL [R1+0x34], RZ ;  /* 0x000034ff01007387 */ /* 0x0001e40000100800 */
.L_x_235:
[----:B------:R-:W-:Y:S01]  /*cca0*/  ULDC.64 UR4, c[0x0][0xc60] ;  /* 0x0003180000047ab9 */ /* 0x000fe20000000a00 */
[----:B------:R-:W-:Y:S01]  /*ccb0*/  ULDC.64 UR6, c[0x0][0xa28] ;  /* 0x00028a0000067ab9 */ /* 0x000fe20000000a00 */
[----:B------:R-:W-:Y:S01]  /*ccc0*/  UIMAD.WIDE UR4, UR52, 0x4, UR4 ;  /* 0x00000004340478a5 */ /* 0x000fe2000f8e0204 */
[----:B------:R-:W-:Y:S01]  /*ccd0*/  ULDC.64 UR10, c[0x0][0xa20] ;  /* 0x00028800000a7ab9 */ /* 0x000fe20000000a00 */
[----:B------:R-:W-:Y:S01]  /*cce0*/  IMAD.MOV.U32 R17, RZ, RZ, RZ ;  /* 0x000000ffff117224 */ /* 0x000fe200078e00ff */
[----:B------:R-:W-:-:S03]  /*ccf0*/  ULDC UR44, c[0x0][0x2e0] ;  /* 0x0000b800002c7ab9 */ /* 0x000fc60000000800 */
[----:B0-----:R-:W-:Y:S02]  /*cd00*/  IMAD.U32 R2, RZ, RZ, UR4 ;  /* 0x00000004ff027e24 */ /* 0x001fe4000f8e00ff */
[----:B------:R-:W-:Y:S01]  /*cd10*/  IMAD.U32 R3, RZ, RZ, UR5 ;  /* 0x00000005ff037e24 */ /* 0x000fe2000f8e00ff */
[----:B------:R-:W-:-:S04]  /*cd20*/  ULDC.64 UR4, c[0x0][0xa00] ;  /* 0x0002800000047ab9 */ /* 0x000fc80000000a00 */
[----:B--2---:R-:W2:Y:S01]  /*cd30*/  LDG.E R2, desc[UR46][R2.64] ;  /* 0x0000002e02027981 */ /* 0x004ea2000c1e1900 */
[----:B------:R-:W-:Y:S02]  /*cd40*/  UISETP.NE.U32.AND UP0, UPT, UR4, URZ, UPT ;  /* 0x0000003f0400728c */ /* 0x000fe4000bf05070 */
[----:B------:R-:W-:Y:S02]  /*cd50*/  UISETP.NE.U32.AND UP1, UPT, UR6, URZ, UPT ;  /* 0x0000003f0600728c */ /* 0x000fe4000bf25070 */
[----:B------:R-:W-:-:S06]  /*cd60*/  UISETP.NE.AND.EX UP0, UPT, UR5, URZ, UPT, UP0 ;  /* 0x0000003f0500728c */ /* 0x000fcc000bf05300 */
[----:B------:R-:W-:Y:S01]  /*cd70*/  PLOP3.LUT P0, PT, PT, PT, UP0, 0x80, 0x0 ;  /* 0x000000000000781c */ /* 0x000fe20003f0f008 */
[----:B-1----:R-:W-:Y:S01]  /*cd80*/  IMAD.MOV.U32 R4, RZ, RZ, RZ ;  /* 0x000000ffff047224 */ /* 0x002fe200078e00ff */
[----:B--2---:R-:W-:-:S13]  /*cd90*/  R2UR UR49, R2 ;  /* 0x00000000023172ca */ /* 0x004fda00000e0000 */
[----:B------:R-:W-:Y:S02]  /*cda0*/  USHF.R.S32.HI UR8, URZ, 0x1f, UR49 ;  /* 0x0000001f3f087899 */ /* 0x000fe40008011431 */
[----:B------:R-:W-:-:S04]  /*cdb0*/  @UP0 ULEA UR4, UP2, UR49, UR4, 0x2 ;  /* 0x0000000431040291 */ /* 0x000fc8000f84103f */
[----:B------:R-:W-:Y:S02]  /*cdc0*/  @UP0 ULEA.HI.X UR5, UR49, UR5, UR8, 0x2, UP2 ;  /* 0x0000000531050291 */ /* 0x000fe400090f1408 */
[----:B------:R-:W-:Y:S01]  /*cdd0*/  UISETP.NE.AND.EX UP0, UPT, UR7, URZ, UPT, UP1 ;  /* 0x0000003f0700728c */ /* 0x000fe2000bf05310 */
[----:B------:R-:W-:Y:S01]  /*cde0*/  IMAD.U32 R2, RZ, RZ, UR4 ;  /* 0x00000004ff027e24 */ /* 0x000fe2000f8e00ff */
[----:B------:R-:W-:Y:S02]  /*cdf0*/  UISETP.NE.U32.AND UP2, UPT, UR10, URZ, UPT ;  /* 0x0000003f0a00728c */ /* 0x000fe4000bf45070 */
[----:B------:R-:W-:Y:S01]  /*ce00*/  USHF.L.U32 UR45, UR49, 0x2, URZ ;  /* 0x00000002312d7899 */ /* 0x000fe2000800063f */
[----:B------:R-:W-:Y:S01]  /*ce10*/  IMAD.U32 R3, RZ, RZ, UR5 ;  /* 0x00000005ff037e24 */ /* 0x000fe2000f8e00ff */
[----:B------:R-:W-:Y:S01]  /*ce20*/  UISETP.NE.AND.EX UP2, UPT, UR11, URZ, UPT, UP2 ;  /* 0x0000003f0b00728c */ /* 0x000fe2000bf45320 */
[----:B------:R-:W-:Y:S01]  /*ce30*/  PLOP3.LUT P1, PT, PT, PT, UP0, 0x80, 0x0 ;  /* 0x000000000000781c */ /* 0x000fe20003f2f008 */
[----:B------:R-:W-:-:S02]  /*ce40*/  USHF.L.U64.HI UR48, UR49, 0x2, UR8 ;  /* 0x0000000231307899 */ /* 0x000fc40008010208 */
[----:B------:R0:W5:Y:S01]  /*ce50*/  @P0 LDG.E R17, desc[UR46][R2.64] ;  /* 0x0000002e02110981 */ /* 0x000162000c1e1900 */
[----:B------:R-:W-:Y:S01]  /*ce60*/  @UP0 ULEA UR4, UP1, UR49, UR6, 0x2 ;  /* 0x0000000631040291 */ /* 0x000fe2000f82103f */
[----:B------:R-:W-:-:S03]  /*ce70*/  PLOP3.LUT P2, PT, PT, PT, UP2, 0x80, 0x0 ;  /* 0x000000000000781c */ /* 0x000fc60003f4f028 */
[----:B------:R-:W-:Y:S02]  /*ce80*/  @UP0 ULEA.HI.X UR5, UR49, UR7, UR8, 0x2, UP1 ;  /* 0x0000000731050291 */ /* 0x000fe400088f1408 */
[----:B------:R-:W-:Y:S01]  /*ce90*/  @UP2 UIADD3 UR6, UP3, UR45, UR10, URZ ;  /* 0x0000000a2d062290 */ /* 0x000fe2000ff7e03f */
[----:B------:R-:W-:Y:S01]  /*cea0*/  ULDC.64 UR8, c[0x0][0xa08] ;  /* 0x0002820000087ab9 */ /* 0x000fe20000000a00 */
[----:B0-----:R-:W-:Y:S02]  /*ceb0*/  IMAD.U32 R2, RZ, RZ, UR4 ;  /* 0x00000004ff027e24 */ /* 0x001fe4000f8e00ff */
[----:B------:R-:W-:Y:S01]  /*cec0*/  @UP2 UIADD3.X UR7, UR48, UR11, URZ, UP3, !UPT ;  /* 0x0000000b30072290 */ /* 0x000fe20009ffe43f */
[----:B------:R-:W-:Y:S01]  /*ced0*/  IMAD.U32 R3, RZ, RZ, UR5 ;  /* 0x00000005ff037e24 */ /* 0x000fe2000f8e00ff */
[----:B------:R-:W-:Y:S01]  /*cee0*/  ISETP.NE.U32.AND P0, PT, RZ, UR8, PT ;  /* 0x00000008ff007c0c */ /* 0x000fe2000bf05070 */
[----:B------:R-:W-:-:S03]  /*cef0*/  UIADD3 UR8, UP0, UR45, UR8, URZ ;  /* 0x000000082d087290 */ /* 0x000fc6000ff1e03f */
[----:B------:R0:W2:Y:S01]  /*cf00*/  @P1 LDG.E R0, desc[UR46][R2.64] ;  /* 0x0000002e02001981 */ /* 0x0000a2000c1e1900 */
[----:B------:R-:W-:Y:S01]  /*cf10*/  ISETP.NE.AND.EX P0, PT, RZ, UR9, PT, P0 ;  /* 0x00000009ff007c0c */ /* 0x000fe2000bf05300 */
[----:B------:R-:W-:Y:S01]  /*cf20*/  UIADD3.X UR4, UR48, UR9, URZ, UP0, !UPT ;  /* 0x0000000930047290 */ /* 0x000fe200087fe43f */
[----:B0-----:R-:W-:Y:S02]  /*cf30*/  IMAD.U32 R2, RZ, RZ, UR6 ;  /* 0x00000006ff027e24 */ /* 0x001fe4000f8e00ff */
[----:B------:R-:W-:-:S05]  /*cf40*/  IMAD.U32 R3, RZ, RZ, UR7 ;  /* 0x00000007ff037e24 */ /* 0x000fca000f8e00ff */
[----:B------:R0:W3:Y:S02]  /*cf50*/  @P2 LDG.E R5, desc[UR46][R2.64] ;  /* 0x0000002e02052981 */ /* 0x0000e4000c1e1900 */
[----:B0-----:R-:W-:Y:S02]  /*cf60*/  IMAD.U32 R2, RZ, RZ, UR8 ;  /* 0x00000008ff027e24 */ /* 0x001fe4000f8e00ff */
[----:B------:R-:W-:Y:S01]  /*cf70*/  IMAD.U32 R3, RZ, RZ, UR4 ;  /* 0x00000004ff037e24 */ /* 0x000fe2000f8e00ff */
[----:B------:R-:W-:-:S04]  /*cf80*/  ULDC.64 UR4, c[0x0][0x3f8] ;  /* 0x0000fe0000047ab9 */ /* 0x000fc80000000a00 */
[----:B------:R0:W5:Y:S01]  /*cf90*/  @P0 LDG.E R4, desc[UR46][R2.64] ;  /* 0x0000002e02040981 */ /* 0x000162000c1e1900 */
[----:B------:R-:W-:-:S03]  /*cfa0*/  UISETP.NE.U32.AND UP0, UPT, UR4, URZ, UPT ;  /* 0x0000003f0400728c */ /* 0x000fc6000bf05070 */
[----:B------:R-:W-:Y:S01]  /*cfb0*/  UMOV UR4, URZ ;  /* 0x0000003f00047c82 */ /* 0x000fe20008000000 */
[----:B------:R-:W-:-:S03]  /*cfc0*/  UISETP.NE.AND.EX UP0, UPT, UR5, URZ, UPT, UP0 ;  /* 0x0000003f0500728c */ /* 0x000fc6000bf05300 */
[----:B------:R-:W-:Y:S02]  /*cfd0*/  ULDC UR5, c[0x0][0x404] ;  /* 0x0001010000057ab9 */ /* 0x000fe40000000800 */
[----:B------:R-:W-:-:S04]  /*cfe0*/  USEL UR5, UR5, 0x1, UP0 ;  /* 0x0000000105057887 */ /* 0x000fc80008000000 */
[----:B------:R-:W-:Y:S01]  /*cff0*/  UIMAD UR44, UR5, UR44, URZ ;  /* 0x0000002c052c72a4 */ /* 0x000fe2000f8e023f */
[----:B--2---:R-:W-:-:S06]  /*d000*/  @P1 R2UR UR4, R0 ;  /* 0x00000000000412ca */ /* 0x004fcc00000e0000 */
[----:B---3--:R-:W-:Y:S01]  /*d010*/  @P2 R2UR UR44, R5 ;  /* 0x00000000052c22ca */ /* 0x008fe200000e0000 */
[----:B0-----:R-:W-:-:S14]  /*d020*/  @P2 BRA `(.L_x_176) ;  /* 0x0000000000182947 */ /* 0x001fdc0003800000 */
[----:B------:R-:W-:Y:S05]  /*d030*/  @!P0 BRA `(.L_x_176) ;  /* 0x0000000000148947 */ /* 0x000fea0003800000 */
[----:B------:R-:W2:Y:S04]  /*d040*/  LDG.E R5, desc[UR46][R2.64] ;  /* 0x0000002e02057981 */ /* 0x000ea8000c1e1900 */
[----:B------:R-:W3:Y:S01]  /*d050*/  LDG.E R0, desc[UR46][R2.64+0x4] ;  /* 0x0000042e02007981 */ /* 0x000ee2000c1e1900 */
[----:B--2---:R-:W-:Y:S02]  /*d060*/  R2UR UR5, R5 ;  /* 0x00000000050572ca */ /* 0x004fe400000e0000 */
[----:B---3--:R-:W-:-:S13]  /*d070*/  R2UR UR44, R0 ;  /* 0x00000000002c72ca */ /* 0x008fda00000e0000 */
[----:B------:R-:W-:-:S12]  /*d080*/  UIADD3 UR44, -UR5, UR44, URZ ;  /* 0x0000002c052c7290 */ /* 0x000fd8000fffe13f */
.L_x_176:
[----:B-----5:R-:W-:Y:S01]  /*d090*/  VIADD R0, R4, UR4 ;  /* 0x0000000404007c36 */ /* 0x020fe20008000000 */
[----:B------:R-:W-:Y:S01]  /*d0a0*/  UIADD3 UR44, -UR4, UR44, URZ ;  /* 0x0000002c042c7290 */ /* 0x000fe2000fffe13f */
[----:B------:R-:W-:Y:S03]  /*d0b0*/  BSSY B6, `(.L_x_177) ;  /* 0x0000306000067945 */ /* 0x000fe60003800000 */
[----:B------:R0:W-:Y:S01]  /*d0c0*/  STL [R1+0x28], R0 ;  /* 0x0000280001007387 */ /* 0x0001e20000100800 */
[----:B------:R-:W-:Y:S02]  /*d0d0*/  UIADD3 UR43, UR44, 0x7f, URZ ;  /* 0x0000007f2c2b7890 */ /* 0x000fe4000fffe03f */
[----:B------:R-:W-:Y:S02]  /*d0e0*/  ISETP.LT.AND P0, PT, RZ, UR44, PT ;  /* 0x0000002cff007c0c */ /* 0x000fe4000bf01270 */
[----:B------:R-:W-:-:S04]  /*d0f0*/  USHF.R.S32.HI UR5, URZ, 0x1f, UR43 ;  /* 0x0000001f3f057899 */ /* 0x000fc8000801142b */
[----:B------:R-:W-:-:S07]  /*d100*/  ULEA.HI UR43, UR5, UR43, URZ, 0x7 ;  /* 0x0000002b052b7291 */ /* 0x000fce000f8f383f */
[----:B0-----:R-:W-:Y:S05]  /*d110*/  @P0 BRA `(.L_x_178) ;  /* 0x0000000000480947 */ /* 0x001fea0003800000 */
[----:B------:R-:W0:Y:S02]  /*d120*/  S2R R0, SR_TID.X ;  /* 0x0000000000007919 */ /* 0x000e240000002100 */
[----:B0-----:R-:W-:-:S04]  /*d130*/  LOP3.LUT R0, R0, 0x7f, RZ, 0xc0, !PT ;  /* 0x0000007f00007812 */ /* 0x001fc800078ec0ff */
[----:B------:R-:W-:-:S13]  /*d140*/  ISETP.NE.AND P0, PT, R0, RZ, PT ;  /* 0x000000ff0000720c */ /* 0x000fda0003f05270 */
[----:B------:R-:W-:Y:S05]  /*d150*/  @P0 BRA `(.L_x_179) ;  /* 0x0000002c00ec0947 */ /* 0x000fea0003800000 */
[----:B------:R-:W0:Y:S01]  /*d160*/  S2R R5, SR_LANEID ;  /* 0x0000000000057919 */ /* 0x000e220000000000 */
[----:B------:R-:W-:Y:S01]  /*d170*/  VOTEU.ANY UR4, UPT, PT ;  /* 0x0000000000047886 */ /* 0x000fe200038e0100 */
[----:B------:R-:W1:Y:S01]  /*d180*/  LDC.64 R2, c[0x0][0xc38] ;  /* 0x00030e00ff027b82 */ /* 0x000e620000000a00 */
[----:B------:R-:W0:Y:S02]  /*d190*/  FLO.U32 R0, UR4 ;  /* 0x0000000400007d00 */ /* 0x000e2400080e0000 */
[----:B0-----:R-:W-:-:S06]  /*d1a0*/  ISETP.EQ.U32.AND P0, PT, R0, R5, PT ;  /* 0x000000050000720c */ /* 0x001fcc0003f02070 */
[----:B------:R-:W1:Y:S07]  /*d1b0*/  POPC R5, UR4 ;  /* 0x0000000400057d09 */ /* 0x000e6e0008000000 */
[----:B-1----:R-:W2:Y:S01]  /*d1c0*/  @P0 ATOMG.E.ADD.STRONG.GPU PT, R3, desc[UR46][R2.64], R5 ;  /* 0x00000005020309a8 */ /* 0x002ea200081ee1ee */
[----:B------:R-:W0:Y:S02]  /*d1d0*/  S2R R4, SR_LTMASK ;  /* 0x0000000000047919 */ /* 0x000e240000003900 */
[----:B0-----:R-:W-:-:S04]  /*d1e0*/  LOP3.LUT R4, R4, UR4, RZ, 0xc0, !PT ;  /* 0x0000000404047c12 */ /* 0x001fc8000f8ec0ff */
[----:B------:R-:W0:Y:S01]  /*d1f0*/  POPC R7, R4 ;  /* 0x0000000400077309 */ /* 0x000e220000000000 */
[----:B--2---:R-:W0:Y:S02]  /*d200*/  SHFL.IDX PT, R0, R3, R0, 0x1f ;  /* 0x00001f0003007589 */ /* 0x004e2400000e0000 */
[----:B0-----:R-:W-:-:S05]  /*d210*/  IADD3 R0, R0, UR50, R7 ;  /* 0x0000003200007c10 */ /* 0x001fca000fffe007 */
[----:B------:R2:W-:Y:S01]  /*d220*/  STL [R1+0x20], R0 ;  /* 0x0000200001007387 */ /* 0x0005e20000100800 */
[----:B------:R-:W-:Y:S05]  /*d230*/  BRA `(.L_x_179) ;  /* 0x0000002c00b47947 */ /* 0x000fea0003800000 */
.L_x_178:
[----:B------:R-:W0:Y:S01]  /*d240*/  S2UR UR4, SR_CgaCtaId ;  /* 0x00000000000479c3 */ /* 0x000e220000008800 */
[----:B------:R-:W-:Y:S02]  /*d250*/  UMOV UR41, 0x400 ;  /* 0x0000040000297882 */ /* 0x000fe40000000000 */
[----:B0-----:R-:W-:-:S04]  /*d260*/  ULEA UR41, UR4, UR41, 0x18 ;  /* 0x0000002904297291 */ /* 0x001fc8000f8ec03f */
        /* <DEDUP_REMOVED lines=9> */
[----:B------:R-:W0:Y:S01]  /*d300*/  LDC.64 R2, c[0x4][R2] ;  /* 0x0100000002027b82 */ /* 0x000e220000000a00 */
        /* <DEDUP_REMOVED lines=9> */
[----:B0-----:R-:W-:Y:S05]  /*d3a0*/  CALL.ABS.NOINC R2 ;  /* 0x0000000002007343 */ /* 0x001fea0003c00000 */
.L_x_180:
        /* <DEDUP_REMOVED lines=20> */
.L_x_181:
        /* <DEDUP_REMOVED lines=20> */
.L_x_182:
        /* <DEDUP_REMOVED lines=18> */
.L_x_183:
[----:B------:R-:W0:Y:S01]  /*d750*/  LDC R0, c[0x0][0x428] ;  /* 0x00010a00ff007b82 */ /* 0x000e220000000800 */
[----:B------:R-:W-:Y:S01]  /*d760*/  ULDC.64 UR4, c[0x0][0x9f8] ;  /* 0x00027e0000047ab9 */ /* 0x000fe20000000a00 */
[----:B------:R-:W-:Y:S01]  /*d770*/  IMAD.U32 R2, RZ, RZ, UR38 ;  /* 0x00000026ff027e24 */ /* 0x000fe2000f8e00ff */
[----:B------:R-:W2:Y:S01]  /*d780*/  LDL.LU R18, [R1+0x24] ;  /* 0x0000240001127983 */ /* 0x000ea20000300800 */
[----:B------:R-:W-:Y:S01]  /*d790*/  UISETP.NE.U32.AND UP0, UPT, UR4, URZ, UPT ;  /* 0x0000003f0400728c */ /* 0x000fe2000bf05070 */
[----:B------:R-:W-:Y:S01]  /*d7a0*/  IMAD.U32 R10, RZ, RZ, UR49 ;  /* 0x00000031ff0a7e24 */ /* 0x000fe2000f8e00ff */
[----:B------:R-:W-:Y:S01]  /*d7b0*/  ULDC.64 UR10, c[0x0][0xa08] ;  /* 0x00028200000a7ab9 */ /* 0x000fe20000000a00 */
[----:B------:R-:W1:Y:S01]  /*d7c0*/  S2R R19, SR_TID.X ;  /* 0x0000000000137919 */ /* 0x000e620000002100 */
[----:B------:R-:W-:-:S06]  /*d7d0*/  UISETP.NE.AND.EX UP0, UPT, UR5, URZ, UPT, UP0 ;  /* 0x0000003f0500728c */ /* 0x000fcc000bf05300 */
[----:B------:R-:W-:-:S05]  /*d7e0*/  PLOP3.LUT P1, PT, PT, PT, UP0, 0x80, 0x0 ;  /* 0x000000000000781c */ /* 0x000fca0003f2f008 */
[----:B------:R-:W-:-:S04]  /*d7f0*/  @UP0 UIADD3 UR4, UP1, UR45, UR4, URZ ;  /* 0x000000042d040290 */ /* 0x000fc8000ff3e03f */
[----:B------:R-:W-:Y:S01]  /*d800*/  @UP0 UIADD3.X UR5, UR48, UR5, URZ, UP1, !UPT ;  /* 0x0000000530050290 */ /* 0x000fe20008ffe43f */
[----:B0-----:R-:W-:-:S13]  /*d810*/  ISETP.NE.AND P0, PT, R0, 0x1, PT ;  /* 0x000000010000780c */ /* 0x001fda0003f05270 */
[----:B------:R-:W0:Y:S01]  /*d820*/  @P0 LDC R0, c[0x0][0x42c] ;  /* 0x00010b00ff000b82 */ /* 0x000e220000000800 */
[----:B-1----:R-:W-:-:S07]  /*d830*/  LOP3.LUT R16, R19, 0x7f, RZ, 0xc0, !PT ;  /* 0x0000007f13107812 */ /* 0x002fce00078ec0ff */
[----:B------:R-:W1:Y:S01]  /*d840*/  @P0 LDC R3, c[0x0][0x430] ;  /* 0x00010c00ff030b82 */ /* 0x000e620000000800 */
[----:B0-----:R-:W-:-:S05]  /*d850*/  @P0 IMAD.HI.U32 R0, R0, UR38, RZ ;  /* 0x0000002600000c27 */ /* 0x001fca000f8e00ff */
[----:B-1----:R-:W-:Y:S01]  /*d860*/  @P0 SHF.R.U32.HI R2, RZ, R3, R0 ;  /* 0x00000003ff020219 */ /* 0x002fe20000011600 */
[----:B------:R-:W-:-:S04]  /*d870*/  IMAD.U32 R3, RZ, RZ, UR5 ;  /* 0x00000005ff037e24 */ /* 0x000fc8000f8e00ff */
[----:B------:R0:W-:Y:S02]  /*d880*/  STL [R1+0x4], R2 ;  /* 0x0000040201007387 */ /* 0x0001e40000100800 */
[----:B0-----:R-:W-:Y:S01]  /*d890*/  IMAD.U32 R2, RZ, RZ, UR4 ;  /* 0x00000004ff027e24 */ /* 0x001fe2000f8e00ff */
[----:B------:R-:W-:-:S04]  /*d8a0*/  ULDC.64 UR4, c[0x0][0xa00] ;  /* 0x0002800000047ab9 */ /* 0x000fc80000000a00 */
[----:B------:R0:W3:Y:S01]  /*d8b0*/  @P1 LDG.E R10, desc[UR46][R2.64] ;  /* 0x0000002e020a1981 */ /* 0x0000e2000c1e1900 */
[----:B------:R-:W-:Y:S01]  /*d8c0*/  ISETP.NE.AND P1, PT, R16, RZ, PT ;  /* 0x000000ff1000720c */ /* 0x000fe20003f25270 */
[----:B------:R-:W-:Y:S01]  /*d8d0*/  UMOV UR36, URZ ;  /* 0x0000003f00247c82 */ /* 0x000fe20008000000 */
[----:B------:R-:W-:Y:S01]  /*d8e0*/  ISETP.NE.U32.AND P0, PT, RZ, UR4, PT ;  /* 0x00000004ff007c0c */ /* 0x000fe2000bf05070 */
[----:B------:R-:W-:Y:S01]  /*d8f0*/  UMOV UR4, 0x80 ;  /* 0x0000008000047882 */ /* 0x000fe20000000000 */
[----:B------:R-:W-:Y:S01]  /*d900*/  UMOV UR6, UR38 ;  /* 0x0000002600067c82 */ /* 0x000fe20008000000 */
[----:B------:R-:W-:Y:S02]  /*d910*/  SHF.R.U32.HI R4, RZ, 0x5, R19 ;  /* 0x00000005ff047819 */ /* 0x000fe40000011613 */
[----:B------:R-:W-:Y:S01]  /*d920*/  ISETP.NE.AND.EX P0, PT, RZ, UR5, PT, P0 ;  /* 0x00000005ff007c0c */ /* 0x000fe2000bf05300 */
[----:B0-----:R-:W0:Y:S01]  /*d930*/  LDC.64 R2, c[0x0][0x3f8] ;  /* 0x0000fe00ff027b82 */ /* 0x001e220000000a00 */
[----:B------:R-:W-:-:S02]  /*d940*/  LOP3.LUT R4, R4, 0x3, RZ, 0xc0, !PT ;  /* 0x0000000304047812 */ /* 0x000fc400078ec0ff */
[----:B------:R-:W-:Y:S02]  /*d950*/  SEL R8, RZ, UR49, P0 ;  /* 0x00000031ff087c07 */ /* 0x000fe40008000000 */
[----:B------:R-:W-:Y:S02]  /*d960*/  VOTEU.ALL UP1, P1 ;  /* 0x00000000003f7886 */ /* 0x000fe40000820000 */
[----:B------:R-:W-:-:S03]  /*d970*/  R2UR UR39, R8 ;  /* 0x00000000082772ca */ /* 0x000fc600000e0000 */
[----:B------:R-:W-:-:S04]  /*d980*/  @!UP1 UIADD3 UR8, UP0, UR54, 0x270, URZ ;  /* 0x0000027036089890 */ /* 0x000fc8000ff1e03f */
[----:B------:R-:W-:-:S06]  /*d990*/  @!UP1 UIADD3.X UR9, URZ, UR55, URZ, UP0, !UPT ;  /* 0x000000373f099290 */ /* 0x000fcc00087fe43f */
[----:B------:R-:W-:Y:S01]  /*d9a0*/  UMOV UR7, UR39 ;  /* 0x0000002700077c82 */ /* 0x000fe20008000000 */
[----:B0-----:R-:W-:Y:S01]  /*d9b0*/  LOP3.LUT P0, RZ, R2, UR10, RZ, 0xfc, !PT ;  /* 0x0000000a02ff7c12 */ /* 0x001fe2000f80fcff */
[----:B------:R-:W-:-:S03]  /*d9c0*/  UMOV UR10, 0xffffffff ;  /* 0xffffffff000a7882 */ /* 0x000fc60000000000 */
[----:B------:R-:W-:Y:S01]  /*d9d0*/  LOP3.LUT P0, RZ, R3, UR11, RZ, 0xfc, P0 ;  /* 0x0000000b03ff7c12 */ /* 0x000fe2000800fcff */
[----:B--2---:R-:W-:-:S05]  /*d9e0*/  IMAD R7, R18, 0x80, R17 ;  /* 0x0000008012077824 */ /* 0x004fca00078e0211 */
[----:B------:R-:W-:-:S13]  /*d9f0*/  R2UR UR37, R7 ;  /* 0x00000000072572ca */ /* 0x000fda00000e0000 */
[----:B------:R-:W-:Y:S01]  /*da00*/  UMOV UR5, UR37 ;  /* 0x0000002500057c82 */ /* 0x000fe20008000000 */
[----:B------:R0:W-:Y:S01]  /*da10*/  @!UP1 UTMAPF.L2.4D [UR36], [UR8] ;  /* 0x00000024080095b8 */ /* 0x0001e20008018000 */
[----:B------:R0:W-:Y:S01]  /*da20*/  @!UP1 UTMAPF.L2.4D [UR4], [UR8] ;  /* 0x00000004080095b8 */ /* 0x0001e20008018000 */
[----:B---3--:R-:W-:Y:S01]  /*da30*/  SHF.R.S32.HI R18, RZ, 0x1f, R10 ;  /* 0x0000001fff127819 */ /* 0x008fe2000001140a */
[----:B------:R0:W-:Y:S01]  /*da40*/  STL [R1+0x10], R10 ;  /* 0x0000100a01007387 */ /* 0x0001e20000100800 */
[----:B------:R-:W-:-:S03]  /*da50*/  SEL R0, R10, RZ, !P0 ;  /* 0x000000ff0a007207 */ /* 0x000fc60004000000 */
[----:B------:R0:W-:Y:S01]  /*da60*/  STL [R1+0x24], R18 ;  /* 0x0000241201007387 */ /* 0x0001e20000100800 */
[----:B------:R-:W-:Y:S05]  /*da70*/  BRA.DIV UR10, `(.L_x_184) ;  /* 0x000000360ab47947 */ /* 0x000fea000b800000 */
[----:B------:R1:W2:Y:S02]  /*da80*/  SHFL.IDX PT, R14, R4, RZ, 0x1f ;  /* 0x00001fff040e7589 */ /* 0x0002a400000e0000 */
.L_x_254:
[----:B--2---:R-:W-:Y:S02]  /*da90*/  ISETP.NE.AND P0, PT, R14, RZ, PT ;  /* 0x000000ff0e00720c */ /* 0x004fe40003f05270 */
[----:B------:R-:W-:-:S11]  /*daa0*/  PLOP3.LUT P6, PT, PT, PT, PT, 0x8, 0x0 ;  /* 0x000000000000781c */ /* 0x000fd60003fce170 */
[----:B------:R-:W-:Y:S05]  /*dab0*/  @P0 BRA `(.L_x_185) ;  /* 0x0000000400d80947 */ /* 0x000fea0003800000 */
[----:B0-----:R-:W-:-:S06]  /*dac0*/  ULEA.HI.SX32 UR4, UR43, 0xffffffff, 0x19 ;  /* 0xffffffff2b047891 */ /* 0x001fcc000f8fca3f */
[----:B------:R-:W-:Y:S01]  /*dad0*/  IMAD.U32 R6, RZ, RZ, UR4 ;  /* 0x00000004ff067e24 */ /* 0x000fe2000f8e00ff */
[----:B------:R-:W-:-:S03]  /*dae0*/  UMOV UR4, 0xffffffff ;  /* 0xffffffff00047882 */ /* 0x000fc60000000000 */
[----:B------:R-:W-:Y:S05]  /*daf0*/  BRA.DIV UR4, `(.L_x_186) ;  /* 0x0000003604b47947 */ /* 0x000fea000b800000 */
[----:B------:R-:W-:-:S13]  /*db00*/  ELECT P6, URZ, PT ;  /* 0x00000000003f782f */ /* 0x000fda00038c0000 */
.L_x_257:
[----:B------:R-:W-:Y:S05]  /*db10*/  @!P6 BRA `(.L_x_187) ;  /* 0x000000040060e947 */ /* 0x000fea0003800000 */
[----:B------:R-:W-:-:S04]  /*db20*/  ISETP.NE.U32.AND P0, PT, R2, RZ, PT ;  /* 0x000000ff0200720c */ /* 0x000fc80003f05070 */
[----:B------:R-:W-:-:S13]  /*db30*/  ISETP.NE.AND.EX P0, PT, R3, RZ, PT, P0 ;  /* 0x000000ff0300720c */ /* 0x000fda0003f05300 */
[----:B------:R-:W-:Y:S05]  /*db40*/  @!P0 BRA `(.L_x_188) ;  /* 0x0000000000448947 */ /* 0x000fea0003800000 */
[----:B------:R-:W0:Y:S01]  /*db50*/  LDC R9, c[0x0][0x41c] ;  /* 0x00010700ff097b82 */ /* 0x000e220000000800 */
[----:B------:R-:W-:Y:S01]  /*db60*/  ULDC.64 UR4, c[0x0][0x408] ;  /* 0x0001020000047ab9 */ /* 0x000fe20000000a00 */
[----:B0-----:R-:W-:-:S13]  /*db70*/  ISETP.NE.AND P0, PT, R9, 0x1, PT ;  /* 0x000000010900780c */ /* 0x001fda0003f05270 */
[----:B-1----:R-:W0:Y:S02]  /*db80*/  @P0 LDC.64 R4, c[0x0][0x420] ;  /* 0x00010800ff040b82 */ /* 0x002e240000000a00 */
[----:B0-----:R-:W-:-:S04]  /*db90*/  @P0 IMAD.HI.U32 R0, R6, R4, RZ ;  /* 0x0000000406000227 */ /* 0x001fc800078e00ff */
        /* <DEDUP_REMOVED lines=12> */
.L_x_188:
[----:B0-----:R-:W1:Y:S04]  /*dc60*/  LDL R3, [R1+0x8] ;  /* 0x0000080001037983 */ /* 0x001e680000100800 */
[----:B------:R-:W2:Y:S01]  /*dc70*/  LDL R2, [R1+0xc] ;  /* 0x00000c0001027983 */ /* 0x000ea20000100800 */
[----:B------:R-:W-:Y:S02]  /*dc80*/  ISETP.NE.AND P0, PT, R16, RZ, PT ;  /* 0x000000ff1000720c */ /* 0x000fe40003f05270 */
[----:B-1----:R-:W-:Y:S02]  /*dc90*/  LEA R4, R3, UR41, 0x3 ;  /* 0x0000002903047c11 */ /* 0x002fe4000f8e18ff */
[----:B--2---:R-:W-:-:S04]  /*dca0*/  SHF.L.U32 R3, R2, 0x1f, RZ ;  /* 0x0000001f02037819 */ /* 0x004fc800000006ff */
[----:B------:R-:W0:Y:S02]  /*dcb0*/  SYNCS.PHASECHK.TRANS64.TRYWAIT P2, [R4+URZ+0x38880], R3 ;  /* 0x03888003040075a7 */ /* 0x000e24000804017f */
[----:B0-----:R-:W-:Y:S05]  /*dcc0*/  @!P2 BRA `(.L_x_189) ;  /* 0x000000340060a947 */ /* 0x001fea0003800000 */
.L_x_258:
[----:B------:R-:W-:Y:S05]  /*dcd0*/  @P0 BRA `(.L_x_190) ;  /* 0x00000000001c0947 */ /* 0x000fea0003800000 */
[----:B------:R-:W1:Y:S01]  /*dce0*/  S2R R2, SR_TID.X ;  /* 0x0000000000027919 */ /* 0x000e620000002100 */
[----:B------:R-:W-:-:S04]  /*dcf0*/  IMAD.MOV.U32 R5, RZ, RZ, 0x8000 ;  /* 0x00008000ff057424 */ /* 0x000fc800078e00ff */
[----:B------:R2:W-:Y:S01]  /*dd00*/  SYNCS.ARRIVE.TRANS64 RZ, [R4+URZ+0x38870], R5 ;  /* 0x0388700504ff79a7 */ /* 0x0005e2000800003f */
[----:B-1----:R-:W-:-:S04]  /*dd10*/  LOP3.LUT R2, R2, 0x1f, RZ, 0xc0, !PT ;  /* 0x0000001f02027812 */ /* 0x002fc800078ec0ff */
[----:B------:R-:W-:-:S13]  /*dd20*/  ISETP.NE.AND P2, PT, R2, RZ, PT ;  /* 0x000000ff0200720c */ /* 0x000fda0003f45270 */
[----:B--2---:R-:W-:Y:S05]  /*dd30*/  @!P2 BRA `(.L_x_190) ;  /* 0x000000000004a947 */ /* 0x004fea0003800000 */
[----:B------:R-:W-:Y:S01]  /*dd40*/  BPT.TRAP 0x1 ;  /* 0x000000040000795c */ /* 0x000fe20000300000 */
.L_x_190:
[----:B------:R-:W2:Y:S04]  /*dd50*/  LDL R2, [R1+0x8] ;  /* 0x0000080001027983 */ /* 0x000ea80000100800 */
[----:B------:R-:W3:Y:S04]  /*dd60*/  LDL R9, [R1+0x28] ;  /* 0x0000280001097983 */ /* 0x000ee80000100800 */
[----:B------:R-:W4:Y:S01]  /*dd70*/  LDL R5, [R1+0x4] ;  /* 0x0000040001057983 */ /* 0x000f220000100800 */
[----:B------:R-:W-:Y:S01]  /*dd80*/  R2UR UR9, R4 ;  /* 0x00000000040972ca */ /* 0x000fe200000e0000 */
[----:B------:R-:W-:Y:S01]  /*dd90*/  UIADD3 UR4, UP0, UR54, 0x470, URZ ;  /* 0x0000047036047890 */ /* 0x000fe2000ff1e03f */
[----:B-----5:R-:W-:Y:S01]  /*dda0*/  R2UR UR13, R0 ;  /* 0x00000000000d72ca */ /* 0x020fe200000e0000 */
[----:B------:R-:W-:Y:S01]  /*ddb0*/  UMOV UR10, URZ ;  /* 0x0000003f000a7c82 */ /* 0x000fe20008000000 */
[----:B------:R-:W-:Y:S01]  /*ddc0*/  UMOV UR6, 0x0 ;  /* 0x0000000000067882 */ /* 0x000fe20000000000 */
[----:B------:R-:W-:Y:S01]  /*ddd0*/  UIADD3.X UR5, URZ, UR55, URZ, UP0, !UPT ;  /* 0x000000373f057290 */ /* 0x000fe200087fe43f */
[----:B------:R-:W-:Y:S01]  /*dde0*/  UMOV UR7, 0x14f00000 ;  /* 0x14f0000000077882 */ /* 0x000fe20000000000 */
[----:B------:R-:W-:-:S06]  /*ddf0*/  UMOV UR15, 0x80 ;  /* 0x00000080000f7882 */ /* 0x000fcc0000000000 */
[----:B------:R-:W-:Y:S01]  /*de00*/  UIADD3 UR9, UR9, 0x38870, URZ ;  /* 0x0003887009097890 */ /* 0x000fe2000fffe03f */
[----:B--2---:R-:W-:-:S04]  /*de10*/  LEA R2, R2, UR41, 0xf ;  /* 0x0000002902027c11 */ /* 0x004fc8000f8e78ff */
[----:B------:R-:W-:Y:S01]  /*de20*/  R2UR UR14, R2 ;  /* 0x00000000020e72ca */ /* 0x000fe200000e0000 */
[----:B---3--:R-:W-:Y:S01]  /*de30*/  IMAD R6, R6, 0x80, R9 ;  /* 0x0000008006067824 */ /* 0x008fe200078e0209 */
[----:B----4-:R-:W-:-:S04]  /*de40*/  R2UR UR12, R5 ;  /* 0x00000000050c72ca */ /* 0x010fc800000e0000 */
[----:B------:R-:W-:-:S07]  /*de50*/  R2UR UR11, R6 ;  /* 0x00000000060b72ca */ /* 0x000fce00000e0000 */
[----:B------:R-:W-:Y:S02]  /*de60*/  UIADD3 UR8, UR14, 0x10400, URZ ;  /* 0x000104000e087890 */ /* 0x000fe4000fffe03f */
[----:B------:R-:W-:-:S07]  /*de70*/  UIADD3 UR14, UR14, 0x14400, URZ ;  /* 0x000144000e0e7890 */ /* 0x000fce000fffe03f */
[----:B------:R1:W-:Y:S02]  /*de80*/  UTMALDG.4D [UR8], [UR4], desc[UR6] ;  /* 0x00000608040075b4 */ /* 0x0003e40008019000 */
[----:B-1----:R-:W-:Y:S01]  /*de90*/  UMOV UR8, UR14 ;  /* 0x0000000e00087c82 */ /* 0x002fe20008000000 */
[----:B------:R-:W-:Y:S02]  /*dea0*/  UMOV UR10, UR15 ;  /* 0x0000000f000a7c82 */ /* 0x000fe40008000000 */
[----:B------:R1:W-:Y:S01]  /*deb0*/  UTMALDG.4D [UR8], [UR4], desc[UR6] ;  /* 0x00000608040075b4 */ /* 0x0003e20008019000 */
[----:B------:R-:W2:Y:S02]  /*dec0*/  SYNCS.PHASECHK.TRANS64.TRYWAIT P2, [R4+URZ+0x38840], R3 ;  /* 0x03884003040075a7 */ /* 0x000ea4000804017f */
[----:B-12---:R-:W-:Y:S05]  /*ded0*/  @!P2 BRA `(.L_x_191) ;  /* 0x0000003000f0a947 */ /* 0x006fea0003800000 */
.L_x_259:
[----:B------:R-:W-:Y:S05]  /*dee0*/  @P0 BRA `(.L_x_192) ;  /* 0x00000000001c0947 */ /* 0x000fea0003800000 */
[----:B------:R-:W2:Y:S01]  /*def0*/  S2R R5, SR_TID.X ;  /* 0x0000000000057919 */ /* 0x000ea20000002100 */
[----:B01----:R-:W-:-:S04]  /*df00*/  IMAD.MOV.U32 R3, RZ, RZ, 0x8000 ;  /* 0x00008000ff037424 */ /* 0x003fc800078e00ff */
[----:B------:R3:W-:Y:S01]  /*df10*/  SYNCS.ARRIVE.TRANS64 RZ, [R4+URZ+0x38830], R3 ;  /* 0x0388300304ff79a7 */ /* 0x0007e2000800003f */
[----:B--2---:R-:W-:-:S04]  /*df20*/  LOP3.LUT R5, R5, 0x1f, RZ, 0xc0, !PT ;  /* 0x0000001f05057812 */ /* 0x004fc800078ec0ff */
[----:B------:R-:W-:-:S13]  /*df30*/  ISETP.NE.AND P0, PT, R5, RZ, PT ;  /* 0x000000ff0500720c */ /* 0x000fda0003f05270 */
[----:B---3--:R-:W-:Y:S05]  /*df40*/  @!P0 BRA `(.L_x_192) ;  /* 0x0000000000048947 */ /* 0x008fea0003800000 */
[----:B------:R-:W-:Y:S01]  /*df50*/  BPT.TRAP 0x1 ;  /* 0x000000040000795c */ /* 0x000fe20000300000 */
.L_x_192:
[----:B01----:R-:W2:Y:S01]  /*df60*/  LDL R3, [R1+0x4] ;  /* 0x0000040001037983 */ /* 0x003ea20000100800 */
        /* <DEDUP_REMOVED lines=15> */
[----:B0-----:R-:W-:Y:S01]  /*e060*/  UMOV UR8, UR14 ;  /* 0x0000000e00087c82 */ /* 0x001fe20008000000 */
[----:B------:R-:W-:Y:S02]  /*e070*/  UMOV UR10, UR15 ;  /* 0x0000000f000a7c82 */ /* 0x000fe40008000000 */
[----:B------:R0:W-:Y:S02]  /*e080*/  UTMALDG.4D [UR8], [UR4], desc[UR6] ;  /* 0x00000608040075b4 */ /* 0x0001e40008019000 */
[----:B0-----:R-:W-:Y:S01]  /*e090*/  NOP ;  /* 0x0000000000007918 */ /* 0x001fe20000000000 */
.L_x_187:
        /* <DEDUP_REMOVED lines=11> */
[C---:B------:R-:W-:Y:S01]  /*e150*/  @P0 R2UR UR13, R8.reuse ;  /* 0x00000000080d02ca */ /* 0x040fe200000e0000 */
[----:B------:R-:W-:Y:S01]  /*e160*/  UMOV UR7, 0x12f00000 ;  /* 0x12f0000000077882 */ /* 0x000fe20000000000 */
[----:B------:R-:W-:Y:S01]  /*e170*/  @P0 R2UR UR19, R7 ;  /* 0x00000000071302ca */ /* 0x000fe200000e0000 */
[----:B------:R-:W-:Y:S01]  /*e180*/  UMOV UR10, URZ ;  /* 0x0000003f000a7c82 */ /* 0x000fe20008000000 */
[----:B------:R-:W-:Y:S01]  /*e190*/  @P0 R2UR UR21, R8 ;  /* 0x00000000081502ca */ /* 0x000fe200000e0000 */
[----:B------:R-:W-:Y:S01]  /*e1a0*/  UMOV UR12, UR38 ;  /* 0x00000026000c7c82 */ /* 0x000fe20008000000 */
[----:B------:R-:W-:Y:S01]  /*e1b0*/  UMOV UR18, 0x80 ;  /* 0x0000008000127882 */ /* 0x000fe20000000000 */
[----:B------:R-:W-:Y:S01]  /*e1c0*/  UMOV UR20, UR38 ;  /* 0x0000002600147c82 */ /* 0x000fe20008000000 */
[----:B------:R-:W-:Y:S01]  /*e1d0*/  UMOV UR17, UR9 ;  /* 0x0000000900117c82 */ /* 0x000fe20008000000 */
[----:B------:R2:W-:Y:S04]  /*e1e0*/  @P0 SYNCS.ARRIVE.TRANS64 RZ, [UR41+0x38800], R2 ;  /* 0x03880002ffff09a7 */ /* 0x0005e80008000029 */
[----:B------:R2:W-:Y:S04]  /*e1f0*/  UTMALDG.4D [UR8], [UR4], desc[UR6] ;  /* 0x00000608040075b4 */ /* 0x0005e80008019000 */
[----:B------:R2:W-:Y:S02]  /*e200*/  UTMALDG.4D [UR16], [UR4], desc[UR6] ;  /* 0x00000610040075b4 */ /* 0x0005e40008019000 */
[----:B--2---:R-:W-:Y:S01]  /*e210*/  NOP ;  /* 0x0000000000007918 */ /* 0x004fe20000000000 */
.L_x_185:
[----:B------:R-:W2:Y:S01]  /*e220*/  LDL.LU R3, [R1+0x34] ;  /* 0x0000340001037983 */ /* 0x000ea20000300800 */
[----:B------:R-:W-:Y:S01]  /*e230*/  BSSY B0, `(.L_x_193) ;  /* 0x0000009000007945 */ /* 0x000fe20003800000 */
[----:B--2---:R-:W-:-:S05]  /*e240*/  VIADD R3, R3, 0x1 ;  /* 0x0000000103037836 */ /* 0x004fca0000000000 */
[----:B------:R-:W-:Y:S01]  /*e250*/  LEA.HI R2, R3, R3, RZ, 0x1 ;  /* 0x0000000303027211 */ /* 0x000fe200078f08ff */
[----:B------:R2:W-:Y:S03]  /*e260*/  STL [R1+0x34], R3 ;  /* 0x0000340301007387 */ /* 0x0005e60000100800 */
[----:B------:R-:W-:-:S05]  /*e270*/  LOP3.LUT R2, R2, 0xfffffffe, RZ, 0xc0, !PT ;  /* 0xfffffffe02027812 */ /* 0x000fca00078ec0ff */
[----:B------:R-:W-:-:S05]  /*e280*/  IMAD.IADD R2, R3, 0x1, -R2 ;  /* 0x0000000103027824 */ /* 0x000fca00078e0a02 */
[----:B------:R-:W-:-:S04]  /*e290*/  SHF.L.U32 R2, R2, 0x1f, RZ ;  /* 0x0000001f02027819 */ /* 0x000fc800000006ff */
[----:B------:R-:W3:Y:S02]  /*e2a0*/  SYNCS.PHASECHK.TRANS64.TRYWAIT P0, [UR41+0x38820], R2 ;  /* 0x03882002ff0075a7 */ /* 0x000ee40008000169 */
[----:B--23--:R-:W-:Y:S05]  /*e2b0*/  @!P0 BRA `(.L_x_194) ;  /* 0x00000030000c8947 */ /* 0x00cfea0003800000 */
.L_x_260:
[----:B0-----:R-:W-:Y:S05]  /*e2c0*/  BSYNC B0 ;  /* 0x0000000000007941 */ /* 0x001fea0003800000 */
.L_x_193:
[----:B------:R-:W-:-:S06]  /*e2d0*/  UISETP.GE.AND UP0, UPT, UR44, 0x81, UPT ;  /* 0x000000812c00788c */ /* 0x000fcc000bf06270 */
[----:B------:R-:W-:-:S13]  /*e2e0*/  PLOP3.LUT P0, PT, PT, PT, UP0, 0x80, 0x0 ;  /* 0x000000000000781c */ /* 0x000fda0003f0f008 */
[----:B------:R-:W-:Y:S05]  /*e2f0*/  @!P0 BRA `(.L_x_195) ;  /* 0x0000001000c48947 */ /* 0x000fea0003800000 */
[----:B------:R0:W5:Y:S01]  /*e300*/  LDL.LU R6, [R1+0xc] ;  /* 0x00000c0001067983 */ /* 0x0001620000300800 */
[----:B------:R-:W-:-:S03]  /*e310*/  ULEA.HI.SX32 UR4, UR43, 0xfffffffe, 0x19 ;  /* 0xfffffffe2b047891 */ /* 0x000fc6000f8fca3f */
[----:B------:R0:W5:Y:S03]  /*e320*/  LDL.LU R7, [R1+0x8] ;  /* 0x0000080001077983 */ /* 0x0001660000300800 */
[----:B------:R-:W-:-:S07]  /*e330*/  IMAD.U32 R21, RZ, RZ, UR4 ;  /* 0x00000004ff157e24 */ /* 0x000fce000f8e00ff */
.L_x_217:
[----:B--23-5:R-:W-:Y:S01]  /*e340*/  VIADD R2, R7, 0x1 ;  /* 0x0000000107027836 */ /* 0x02cfe20000000000 */
[----:B------:R-:W-:Y:S05]  /*e350*/  YIELD ;  /* 0x0000000000007946 */ /* 0x000fea0003800000 */
[----:B------:R-:W-:Y:S01]  /*e360*/  ISETP.NE.AND P0, PT, R2, 0x2, PT ;  /* 0x000000020200780c */ /* 0x000fe20003f05270 */
[----:B------:R-:W-:Y:S03]  /*e370*/  BSSY B0, `(.L_x_196) ;  /* 0x000008e000007945 */ /* 0x000fe60003800000 */
[----:B------:R-:W-:-:S02]  /*e380*/  SEL R3, RZ, 0x1, P0 ;  /* 0x00000001ff037807 */ /* 0x000fc40000000000 */
[----:B-1----:R-:W-:Y:S02]  /*e390*/  SEL R10, R2, RZ, P0 ;  /* 0x000000ff020a7207 */ /* 0x002fe40000000000 */
[----:B------:R-:W-:-:S05]  /*e3a0*/  LOP3.LUT R9, R6, R3, RZ, 0x3c, !PT ;  /* 0x0000000306097212 */ /* 0x000fca00078e3cff */
[----:B------:R2:W-:Y:S04]  /*e3b0*/  STL [R1+0xc], R9 ;  /* 0x00000c0901007387 */ /* 0x0005e80000100800 */
[----:B------:R2:W-:Y:S01]  /*e3c0*/  STL [R1+0x8], R10 ;  /* 0x0000080a01007387 */ /* 0x0005e20000100800 */
[----:B------:R-:W-:Y:S05]  /*e3d0*/  @!P6 BRA `(.L_x_197) ;  /* 0x00000008001ce947 */ /* 0x000fea0003800000 */
[----:B------:R-:W-:Y:S01]  /*e3e0*/  ULDC.64 UR4, c[0x0][0x3f8] ;  /* 0x0000fe0000047ab9 */ /* 0x000fe20000000a00 */
[----:B------:R-:W-:Y:S01]  /*e3f0*/  IMAD.MOV.U32 R8, RZ, RZ, R21 ;  /* 0x000000ffff087224 */ /* 0x000fe200078e0015 */
[----:B------:R-:W-:-:S04]  /*e400*/  ISETP.NE.U32.AND P0, PT, RZ, UR4, PT ;  /* 0x00000004ff007c0c */ /* 0x000fc8000bf05070 */
[----:B------:R-:W-:-:S13]  /*e410*/  ISETP.NE.AND.EX P0, PT, RZ, UR5, PT, P0 ;  /* 0x00000005ff007c0c */ /* 0x000fda000bf05300 */
[----:B------:R-:W-:Y:S05]  /*e420*/  @!P0 BRA `(.L_x_198) ;  /* 0x00000000004c8947 */ /* 0x000fea0003800000 */
[----:B------:R-:W3:Y:S01]  /*e430*/  LDL R5, [R1+0x24] ;  /* 0x0000240001057983 */ /* 0x000ee20000100800 */
[----:B------:R-:W4:Y:S01]  /*e440*/  LDC R8, c[0x0][0x41c] ;  /* 0x00010700ff087b82 */ /* 0x000f220000000800 */
[----:B------:R-:W-:Y:S02]  /*e450*/  ULDC.64 UR6, c[0x0][0x408] ;  /* 0x0001020000067ab9 */ /* 0x000fe40000000a00 */
[----:B-1----:R-:W2:Y:S01]  /*e460*/  LDL R4, [R1+0x10] ;  /* 0x0000100001047983 */ /* 0x002ea20000100800 */
[----:B----4-:R-:W-:-:S13]  /*e470*/  ISETP.NE.AND P0, PT, R8, 0x1, PT ;  /* 0x000000010800780c */ /* 0x010fda0003f05270 */
[----:B------:R-:W1:Y:S02]  /*e480*/  @P0 LDC.64 R2, c[0x0][0x420] ;  /* 0x00010800ff020b82 */ /* 0x000e640000000a00 */
[----:B-1----:R-:W-:-:S04]  /*e490*/  @P0 IMAD.HI.U32 R0, R21, R2, RZ ;  /* 0x0000000215000227 */ /* 0x002fc800078e00ff */
[----:B------:R-:W-:Y:S01]  /*e4a0*/  IMAD.MOV.U32 R2, RZ, RZ, R21 ;  /* 0x000000ffff027224 */ /* 0x000fe200078e0015 */
[----:B------:R-:W-:-:S04]  /*e4b0*/  @P0 SHF.R.U32.HI R2, RZ, R3, R0 ;  /* 0x00000003ff020219 */ /* 0x000fc80000011600 */
[--C-:B------:R-:W-:Y:S01]  /*e4c0*/  SHF.R.S32.HI R3, RZ, 0x1f, R2.reuse ;  /* 0x0000001fff037819 */ /* 0x100fe20000011402 */
[----:B------:R-:W-:-:S04]  /*e4d0*/  IMAD.MOV R0, RZ, RZ, -R2 ;  /* 0x000000ffff007224 */ /* 0x000fc800078e0a02 */
[----:B------:R-:W-:Y:S02]  /*e4e0*/  IMAD R8, R8, R0, R21 ;  /* 0x0000000008087224 */ /* 0x000fe400078e0215 */
[----:B---3--:R-:W-:-:S04]  /*e4f0*/  IMAD R0, R5, UR6, RZ ;  /* 0x0000000605007c24 */ /* 0x008fc8000f8e02ff */
[C---:B--2---:R-:W-:Y:S02]  /*e500*/  IMAD R0, R4.reuse, UR7, R0 ;  /* 0x0000000704007c24 */ /* 0x044fe4000f8e0200 */
[----:B------:R-:W-:-:S04]  /*e510*/  IMAD.WIDE.U32 R2, R4, UR6, R2 ;  /* 0x0000000604027c25 */ /* 0x000fc8000f8e0002 */
[----:B------:R-:W-:Y:S01]  /*e520*/  IMAD.IADD R0, R0, 0x1, R3 ;  /* 0x0000000100007824 */ /* 0x000fe200078e0203 */
[----:B------:R-:W-:-:S04]  /*e530*/  LEA R4, P0, R2, UR4, 0x2 ;  /* 0x0000000402047c11 */ /* 0x000fc8000f8010ff */
[----:B------:R-:W-:-:S05]  /*e540*/  LEA.HI.X R5, R2, UR5, R0, 0x2, P0 ;  /* 0x0000000502057c11 */ /* 0x000fca00080f1400 */
[----:B------:R3:W5:Y:S04]  /*e550*/  LDG.E R0, desc[UR46][R4.64] ;  /* 0x0000002e04007981 */ /* 0x000768000c1e1900 */
.L_x_198:
[----:B-1-3--:R-:W-:Y:S01]  /*e560*/  LEA R4, R10, UR41, 0x3 ;  /* 0x000000290a047c11 */ /* 0x00afe2000f8e18ff */
[----:B------:R-:W1:Y:S01]  /*e570*/  S2R R2, SR_TID.X ;  /* 0x0000000000027919 */ /* 0x000e620000002100 */
[----:B------:R-:W-:Y:S01]  /*e580*/  SHF.L.U32 R3, R9, 0x1f, RZ ;  /* 0x0000001f09037819 */ /* 0x000fe200000006ff */
[----:B------:R-:W-:Y:S03]  /*e590*/  BSSY B1, `(.L_x_199) ;  /* 0x0000005000017945 */ /* 0x000fe60003800000 */
[----:B------:R-:W3:Y:S01]  /*e5a0*/  SYNCS.PHASECHK.TRANS64.TRYWAIT P0, [R4+URZ+0x38880], R3 ;  /* 0x03888003040075a7 */ /* 0x000ee2000800017f */
[----:B-1----:R-:W-:-:S04]  /*e5b0*/  LOP3.LUT R2, R2, 0x7f, RZ, 0xc0, !PT ;  /* 0x0000007f02027812 */ /* 0x002fc800078ec0ff */
[----:B------:R-:W-:Y:S01]  /*e5c0*/  ISETP.NE.AND P2, PT, R2, RZ, PT ;  /* 0x000000ff0200720c */ /* 0x000fe20003f45270 */
[----:B---3--:R-:W-:-:S12]  /*e5d0*/  @!P0 BRA `(.L_x_200) ;  /* 0x0000002c005c8947 */ /* 0x008fd80003800000 */
.L_x_261:
[----:B------:R-:W-:Y:S05]  /*e5e0*/  BSYNC B1 ;  /* 0x0000000000017941 */ /* 0x000fea0003800000 */
.L_x_199:
[----:B------:R-:W-:Y:S04]  /*e5f0*/  BSSY B1, `(.L_x_201) ;  /* 0x0000009000017945 */ /* 0x000fe80003800000 */
[----:B------:R-:W-:Y:S05]  /*e600*/  @P2 BRA `(.L_x_202) ;  /* 0x00000000001c2947 */ /* 0x000fea0003800000 */
[----:B------:R-:W3:Y:S02]  /*e610*/  S2R R2, SR_TID.X ;  /* 0x0000000000027919 */ /* 0x000ee40000002100 */
[----:B---3--:R-:W-:Y:S01]  /*e620*/  LOP3.LUT R5, R2, 0x1f, RZ, 0xc0, !PT ;  /* 0x0000001f02057812 */ /* 0x008fe200078ec0ff */
[----:B------:R-:W-:-:S03]  /*e630*/  IMAD.MOV.U32 R2, RZ, RZ, 0x8000 ;  /* 0x00008000ff027424 */ /* 0x000fc600078e00ff */
[----:B------:R-:W-:Y:S01]  /*e640*/  ISETP.NE.AND P0, PT, R5, RZ, PT ;  /* 0x000000ff0500720c */ /* 0x000fe20003f05270 */
[----:B------:R3:W-:-:S12]  /*e650*/  SYNCS.ARRIVE.TRANS64 RZ, [R4+URZ+0x38870], R2 ;  /* 0x0388700204ff79a7 */ /* 0x0007d8000800003f */
[----:B---3--:R-:W-:Y:S05]  /*e660*/  @!P0 BRA `(.L_x_202) ;  /* 0x0000000000048947 */ /* 0x008fea0003800000 */
[----:B------:R-:W-:Y:S01]  /*e670*/  BPT.TRAP 0x1 ;  /* 0x000000040000795c */ /* 0x000fe20000300000 */
.L_x_202:
[----:B------:R-:W-:Y:S05]  /*e680*/  BSYNC B1 ;  /* 0x0000000000017941 */ /* 0x000fea0003800000 */
.L_x_201:
[----:B------:R-:W3:Y:S04]  /*e690*/  LDL R2, [R1+0x8] ;  /* 0x0000080001027983 */ /* 0x000ee80000100800 */
[----:B--2---:R-:W2:Y:S04]  /*e6a0*/  LDL R9, [R1+0x4] ;  /* 0x0000040001097983 */ /* 0x004ea80000100800 */
[----:B------:R-:W4:Y:S01]  /*e6b0*/  LDL R5, [R1+0x28] ;  /* 0x0000280001057983 */ /* 0x000f220000100800 */
[----:B------:R-:W-:-:S05]  /*e6c0*/  IMAD.MOV.U32 R13, RZ, RZ, RZ ;  /* 0x000000ffff0d7224 */ /* 0x000fca00078e00ff */
[----:B------:R-:W-:Y:S01]  /*e6d0*/  R2UR UR10, R13 ;  /* 0x000000000d0a72ca */ /* 0x000fe200000e0000 */
[----:B------:R-:W-:Y:S01]  /*e6e0*/  UIADD3 UR4, UP0, UR54, 0x470, URZ ;  /* 0x0000047036047890 */ /* 0x000fe2000ff1e03f */
[----:B------:R-:W-:Y:S01]  /*e6f0*/  PLOP3.LUT P0, PT, PT, PT, PT, 0x80, 0x0 ;  /* 0x000000000000781c */ /* 0x000fe20003f0f070 */
[----:B------:R-:W-:Y:S01]  /*e700*/  UMOV UR6, 0x0 ;  /* 0x0000000000067882 */ /* 0x000fe20000000000 */
[----:B------:R-:W-:Y:S01]  /*e710*/  UMOV UR7, 0x14f00000 ;  /* 0x14f0000000077882 */ /* 0x000fe20000000000 */
[----:B------:R-:W-:Y:S01]  /*e720*/  UIADD3.X UR5, URZ, UR55, URZ, UP0, !UPT ;  /* 0x000000373f057290 */ /* 0x000fe200087fe43f */
[----:B---3--:R-:W-:Y:S02]  /*e730*/  LEA R2, R2, UR41, 0xf ;  /* 0x0000002902027c11 */ /* 0x008fe4000f8e78ff */
[----:B--2---:R-:W-:-:S03]  /*e740*/  R2UR UR12, R9 ;  /* 0x00000000090c72ca */ /* 0x004fc600000e0000 */
[----:B------:R-:W-:Y:S02]  /*e750*/  VIADD R9, R2, 0x10400 ;  /* 0x0001040002097836 */ /* 0x000fe40000000000 */
[----:B----4-:R-:W-:Y:S02]  /*e760*/  IMAD R8, R8, 0x80, R5 ;  /* 0x0000008008087824 */ /* 0x010fe400078e0205 */
[----:B------:R-:W-:-:S08]  /*e770*/  VIADD R5, R4, 0x38870 ;  /* 0x0003887004057836 */ /* 0x000fd00000000000 */
.L_x_203:
        /* <DEDUP_REMOVED lines=8> */
[----:B--2---:R-:W-:Y:S05]  /*e800*/  @P0 BRA.U.ANY `(.L_x_203) ;  /* 0xfffffffd00dc0947 */ /* 0x004fea000393ffff */
[----:B------:R-:W2:Y:S01]  /*e810*/  LDL R10, [R1+0x4] ;  /* 0x00000400010a7983 */ /* 0x000ea20000100800 */
[----:B------:R-:W-:Y:S01]  /*e820*/  IMAD.MOV.U32 R12, RZ, RZ, 0x80 ;  /* 0x00000080ff0c7424 */ /* 0x000fe200078e00ff */
[----:B------:R-:W-:Y:S01]  /*e830*/  PLOP3.LUT P0, PT, PT, PT, PT, 0x80, 0x0 ;  /* 0x000000000000781c */ /* 0x000fe20003f0f070 */
[----:B------:R-:W-:Y:S01]  /*e840*/  VIADD R9, R2, 0x14400 ;  /* 0x0001440002097836 */ /* 0x000fe20000000000 */
[----:B------:R-:W-:Y:S01]  /*e850*/  UMOV UR6, 0x0 ;  /* 0x0000000000067882 */ /* 0x000fe20000000000 */
[----:B------:R-:W-:Y:S01]  /*e860*/  UMOV UR7, 0x14f00000 ;  /* 0x14f0000000077882 */ /* 0x000fe20000000000 */
[----:B------:R-:W-:Y:S02]  /*e870*/  R2UR UR10, R12 ;  /* 0x000000000c0a72ca */ /* 0x000fe400000e0000 */
[----:B--2---:R-:W-:-:S15]  /*e880*/  R2UR UR12, R10 ;  /* 0x000000000a0c72ca */ /* 0x004fde00000e0000 */
.L_x_204:
        /* <DEDUP_REMOVED lines=8> */
[----:B--2---:R-:W-:Y:S05]  /*e910*/  @P0 BRA.U.ANY `(.L_x_204) ;  /* 0xfffffffd00dc0947 */ /* 0x004fea000393ffff */
[----:B------:R-:W2:Y:S01]  /*e920*/  SYNCS.PHASECHK.TRANS64.TRYWAIT P0, [R4+URZ+0x38840], R3 ;  /* 0x03884003040075a7 */ /* 0x000ea2000800017f */
[----:B------:R-:W-:Y:S04]  /*e930*/  BSSY B1, `(.L_x_205) ;  /* 0x0000002000017945 */ /* 0x000fe80003800000 */
[----:B--2---:R-:W-:Y:S05]  /*e940*/  @!P0 BRA `(.L_x_206) ;  /* 0x0000002800948947 */ /* 0x004fea0003800000 */
.L_x_262:
[----:B------:R-:W-:Y:S05]  /*e950*/  BSYNC B1 ;  /* 0x0000000000017941 */ /* 0x000fea0003800000 */
.L_x_205:
[----:B------:R-:W-:Y:S01]  /*e960*/  BSSY B1, `(.L_x_207) ;  /* 0x000000b000017945 */ /* 0x000fe20003800000 */
[----:B------:R-:W-:Y:S02]  /*e970*/  IMAD.MOV.U32 R10, RZ, RZ, 0x0 ;  /* 0x00000000ff0a7424 */ /* 0x000fe400078e00ff */
[----:B------:R-:W-:Y:S01]  /*e980*/  IMAD.MOV.U32 R11, RZ, RZ, 0x14f00000 ;  /* 0x14f00000ff0b7424 */ /* 0x000fe200078e00ff */
[----:B------:R-:W-:Y:S06]  /*e990*/  @P2 BRA `(.L_x_208) ;  /* 0x00000000001c2947 */ /* 0x000fec0003800000 */
[----:B------:R-:W3:Y:S01]  /*e9a0*/  S2R R5, SR_TID.X ;  /* 0x0000000000057919 */ /* 0x000ee20000002100 */
[----:B-12---:R-:W-:-:S04]  /*e9b0*/  IMAD.MOV.U32 R3, RZ, RZ, 0x8000 ;  /* 0x00008000ff037424 */ /* 0x006fc800078e00ff */
[----:B------:R4:W-:Y:S01]  /*e9c0*/  SYNCS.ARRIVE.TRANS64 RZ, [R4+URZ+0x38830], R3 ;  /* 0x0388300304ff79a7 */ /* 0x0009e2000800003f */
[----:B---3--:R-:W-:-:S04]  /*e9d0*/  LOP3.LUT R5, R5, 0x1f, RZ, 0xc0, !PT ;  /* 0x0000001f05057812 */ /* 0x008fc800078ec0ff */
[----:B------:R-:W-:-:S13]  /*e9e0*/  ISETP.NE.AND P0, PT, R5, RZ, PT ;  /* 0x000000ff0500720c */ /* 0x000fda0003f05270 */
[----:B----4-:R-:W-:Y:S05]  /*e9f0*/  @!P0 BRA `(.L_x_208) ;  /* 0x0000000000048947 */ /* 0x010fea0003800000 */
[----:B------:R-:W-:Y:S01]  /*ea00*/  BPT.TRAP 0x1 ;  /* 0x000000040000795c */ /* 0x000fe20000300000 */
.L_x_208:
[----:B------:R-:W-:Y:S05]  /*ea10*/  BSYNC B1 ;  /* 0x0000000000017941 */ /* 0x000fea0003800000 */
.L_x_207:
[----:B-12---:R-:W2:Y:S01]  /*ea20*/  LDL R3, [R1+0x4] ;  /* 0x0000040001037983 */ /* 0x006ea20000100800 */
[----:B------:R-:W-:Y:S01]  /*ea30*/  R2UR UR10, R13 ;  /* 0x000000000d0a72ca */ /* 0x000fe200000e0000 */
[----:B------:R-:W-:Y:S01]  /*ea40*/  UIADD3 UR4, UP0, UR54, 0x370, URZ ;  /* 0x0000037036047890 */ /* 0x000fe2000ff1e03f */
[----:B------:R-:W-:Y:S01]  /*ea50*/  R2UR UR6, R10 ;  /* 0x000000000a0672ca */ /* 0x000fe200000e0000 */
[----:B------:R-:W-:Y:S01]  /*ea60*/  VIADD R4, R4, 0x38830 ;  /* 0x0003883004047836 */ /* 0x000fe20000000000 */
[----:B------:R-:W-:Y:S01]  /*ea70*/  R2UR UR7, R11 ;  /* 0x000000000b0772ca */ /* 0x000fe200000e0000 */
[----:B------:R-:W-:Y:S01]  /*ea80*/  UIADD3.X UR5, URZ, UR55, URZ, UP0, !UPT ;  /* 0x000000373f057290 */ /* 0x000fe200087fe43f */
[----:B------:R-:W-:Y:S02]  /*ea90*/  PLOP3.LUT P0, PT, PT, PT, PT, 0x80, 0x0 ;  /* 0x000000000000781c */ /* 0x000fe40003f0f070 */
[----:B--2---:R-:W-:Y:S01]  /*eaa0*/  R2UR UR12, R3 ;  /* 0x00000000030c72ca */ /* 0x004fe200000e0000 */
[----:B------:R-:W-:-:S14]  /*eab0*/  VIADD R3, R2, 0x28400 ;  /* 0x0002840002037836 */ /* 0x000fdc0000000000 */
.L_x_209:
        /* <DEDUP_REMOVED lines=16> */
.L_x_210:
        /* <DEDUP_REMOVED lines=9> */
.L_x_197:
[----:B------:R-:W-:Y:S05]  /*ec50*/  BSYNC B0 ;  /* 0x0000000000007941 */ /* 0x000fea0003800000 */
.L_x_196:
[----:B------:R-:W-:-:S06]  /*ec60*/  UISETP.NE.AND UP0, UPT, UR42, 0x3, UPT ;  /* 0x000000032a00788c */ /* 0x000fcc000bf05270 */
[----:B------:R-:W-:-:S13]  /*ec70*/  PLOP3.LUT P0, PT, PT, PT, UP0, 0x80, 0x0 ;  /* 0x000000000000781c */ /* 0x000fda0003f0f008 */
[----:B------:R-:W-:Y:S05]  /*ec80*/  @!P0 BRA `(.L_x_211) ;  /* 0x0000000000048947 */ /* 0x000fea0003800000 */
[----:B------:R-:W-:Y:S01]  /*ec90*/  BPT.TRAP 0x1 ;  /* 0x000000040000795c */ /* 0x000fe20000300000 */
.L_x_211:
        /* <DEDUP_REMOVED lines=9> */
.L_x_263:
[----:B------:R-:W-:Y:S05]  /*ed30*/  BSYNC B0 ;  /* 0x0000000000007941 */ /* 0x000fea0003800000 */
.L_x_212:
[----:B------:R-:W-:Y:S05]  /*ed40*/  @!P0 BRA `(.L_x_214) ;  /* 0x0000000000048947 */ /* 0x000fea0003800000 */
[----:B------:R-:W-:Y:S01]  /*ed50*/  BPT.TRAP 0x1 ;  /* 0x000000040000795c */ /* 0x000fe20000300000 */
.L_x_214:
[----:B---3--:R-:W3:Y:S01]  /*ed60*/  LDL R3, [R1] ;  /* 0x0000000001037983 */ /* 0x008ee20000100800 */
[----:B------:R-:W-:Y:S01]  /*ed70*/  SHF.L.U32 R2, R6, 0x1f, RZ ;  /* 0x0000001f06027819 */ /* 0x000fe200000006ff */
[----:B------:R-:W-:-:S03]  /*ed80*/  IMAD.SHL.U32 R12, R7, 0x8000, RZ ;  /* 0x00008000070c7824 */ /* 0x000fc600078e00ff */
[----:B---3--:R-:W3:Y:S02]  /*ed90*/  SYNCS.PHASECHK.TRANS64.TRYWAIT P2, [R3+URZ+0x38860], R2 ;  /* 0x03886002030075a7 */ /* 0x008ee4000804017f */
[----:B---3--:R-:W-:Y:S05]  /*eda0*/  @!P2 BRA `(.L_x_215) ;  /* 0x0000002400a8a947 */ /* 0x008fea0003800000 */
.L_x_264:
[----:B---3--:R-:W3:Y:S04]  /*edb0*/  LDL R3, [R1+0x30] ;  /* 0x0000300001037983 */ /* 0x008ee80000100800 */
[----:B------:R-:W4:Y:S04]  /*edc0*/  LDL R16, [R1+0x18] ;  /* 0x0000180001107983 */ /* 0x000f280000100800 */
[----:B------:R-:W5:Y:S01]  /*edd0*/  LDL R13, [R1+0x2c] ;  /* 0x00002c00010d7983 */ /* 0x000f620000100800 */
[----:B------:R-:W-:Y:S05]  /*ede0*/  WARPSYNC.ALL ;  /* 0x0000000000007948 */ /* 0x000fea0003800000 */
[----:B---3--:R-:W-:-:S05]  /*edf0*/  LOP3.LUT R2, R12, R3, RZ, 0xfc, !PT ;  /* 0x000000030c027212 */ /* 0x008fca00078efcff */
[----:B--2---:R-:W1:Y:S01]  /*ee00*/  LDSM.16.MT88.4 R8, [R2+UR41+0x10400] ;  /* 0x010400290208783b */ /* 0x004e620008004200 */
        /* <DEDUP_REMOVED lines=27> */
[----:B------:R-:W2:Y:S04]  /*efc0*/  LDSM.16.MT88.4 R8, [R2+UR41+0x11400] ;  /* 0x011400290208783b */ /* 0x000ea80008004200 */
[----:B-1----:R-:W3:Y:S01]  /*efd0*/  LDL R18, [R1+0x14] ;  /* 0x0000140001127983 */ /* 0x002ee20000100800 */
[C-C-:B--2---:R-:W-:Y:S02]  /*efe0*/  PRMT R4, R8.reuse, 0x6420, R9.reuse ;  /* 0x0000642008047816 */ /* 0x144fe40000000009 */
        /* <DEDUP_REMOVED lines=9> */
[----:B---3--:R-:W-:-:S05]  /*f080*/  IADD3 R16, R18, 0x400, R20 ;  /* 0x0000040012107810 */ /* 0x008fca0007ffe014 */
        /* <DEDUP_REMOVED lines=58> */
[----:B------:R-:W2:Y:S01]  /*f430*/  LDSM.16.MT88.4 R4, [R3+0x17400] ;  /* 0x017400000304783b */ /* 0x000ea20000004200 */
[C-C-:B-1----:R-:W-:Y:S02]  /*f440*/  PRMT R12, R8.reuse, 0x6420, R9.reuse ;  /* 0x00006420080c7816 */ /* 0x142fe40000000009 */
[----:B------:R-:W-:-:S02]  /*f450*/  PRMT R13, R8, 0x7531, R9 ;  /* 0x00007531080d7816 */ /* 0x000fc40000000009 */
[C-C-:B------:R-:W-:Y:S02]  /*f460*/  PRMT R14, R10.reuse, 0x6420, R11.reuse ;  /* 0x000064200a0e7816 */ /* 0x140fe4000000000b */
[----:B------:R-:W-:Y:S02]  /*f470*/  PRMT R15, R10, 0x7531, R11 ;  /* 0x000075310a0f7816 */ /* 0x000fe4000000000b */
[C-C-:B--2---:R-:W-:Y:S02]  /*f480*/  PRMT R8, R4.reuse, 0x6420, R5.reuse ;  /* 0x0000642004087816 */ /* 0x144fe40000000005 */
        /* <DEDUP_REMOVED lines=10> */
[----:B--2---:R-:W2:Y:S01]  /*f530*/  FENCE.VIEW.ASYNC.S ;  /* 0x00000000000073c6 */ /* 0x004ea20000000000 */
[----:B------:R-:W-:Y:S05]  /*f540*/  @!P0 BRA `(.L_x_216) ;  /* 0x0000000000048947 */ /* 0x000fea0003800000 */
[----:B------:R-:W-:Y:S01]  /*f550*/  BPT.TRAP 0x1 ;  /* 0x000000040000795c */ /* 0x000fe20000300000 */
.L_x_216:
[----:B------:R-:W2:Y:S01]  /*f560*/  LDL.LU R2, [R1] ;  /* 0x0000000001027983 */ /* 0x000ea20000300800 */
[C---:B------:R-:W-:Y:S01]  /*f570*/  ISETP.GT.AND P0, PT, R21.reuse, RZ, PT ;  /* 0x000000ff1500720c */ /* 0x040fe20003f04270 */
[----:B------:R-:W-:Y:S02]  /*f580*/  VIADD R21, R21, 0xffffffff ;  /* 0xffffffff15157836 */ /* 0x000fe40000000000 */
[----:B------:R3:W5:Y:S04]  /*f590*/  LDL R6, [R1+0xc] ;  /* 0x00000c0001067983 */ /* 0x0007680000100800 */
[----:B------:R3:W5:Y:S01]  /*f5a0*/  LDL R7, [R1+0x8] ;  /* 0x0000080001077983 */ /* 0x0007620000100800 */
[----:B--2---:R2:W-:Y:S02]  /*f5b0*/  SYNCS.ARRIVE.TRANS64.A1T0 RZ, [R2+URZ+0x38850], RZ ;  /* 0x038850ff02ff79a7 */ /* 0x0045e4000810003f */
[----:B--2---:R-:W-:-:S05]  /*f5c0*/  @!P1 VIADD R2, R2, 0x38880 ;  /* 0x0003888002029836 */ /* 0x004fca0000000000 */
[----:B------:R-:W-:Y:S01]  /*f5d0*/  @!P1 PRMT R2, RZ, 0x654, R2 ;  /* 0x00000654ff029816 */ /* 0x000fe20000000002 */
[----:B------:R-:W-:Y:S06]  /*f5e0*/  BAR.SYNC.DEFER_BLOCKING 0x2, 0x80 ;  /* 0x0082000000007b1d */ /* 0x000fec0000010000 */
[----:B------:R3:W-:Y:S01]  /*f5f0*/  @!P1 SYNCS.ARRIVE.TRANS64.RED.A1T0 RZ, [R2+URZ], RZ ;  /* 0x000000ff02ff99a7 */ /* 0x0007e2000810043f */
[----:B------:R-:W-:Y:S05]  /*f600*/  @P0 BRA `(.L_x_217) ;  /* 0xffffffec004c0947 */ /* 0x000fea000383ffff */
.L_x_195:
[----:B------:R-:W-:Y:S04]  /*f610*/  BSSY B0, `(.L_x_218) ;  /* 0x000000f000007945 */ /* 0x000fe80003800000 */
[----:B------:R-:W-:Y:S05]  /*f620*/  @P1 BRA `(.L_x_219) ;  /* 0x0000000000341947 */ /* 0x000fea0003800000 */
[----:B------:R-:W4:Y:S01]  /*f630*/  S2R R5, SR_LANEID ;  /* 0x0000000000057919 */ /* 0x000f220000000000 */
[----:B------:R-:W-:Y:S01]  /*f640*/  VOTEU.ANY UR4, UPT, PT ;  /* 0x0000000000047886 */ /* 0x000fe200038e0100 */
[----:B--23--:R-:W2:Y:S01]  /*f650*/  LDC.64 R2, c[0x0][0xc38] ;  /* 0x00030e00ff027b82 */ /* 0x00cea20000000a00 */
[----:B------:R-:W4:Y:S02]  /*f660*/  FLO.U32 R0, UR4 ;  /* 0x0000000400007d00 */ /* 0x000f2400080e0000 */
[----:B----4-:R-:W-:-:S06]  /*f670*/  ISETP.EQ.U32.AND P0, PT, R0, R5, PT ;  /* 0x000000050000720c */ /* 0x010fcc0003f02070 */
[----:B------:R-:W2:Y:S07]  /*f680*/  POPC R5, UR4 ;  /* 0x0000000400057d09 */ /* 0x000eae0008000000 */
[----:B--2---:R-:W2:Y:S01]  /*f690*/  @P0 ATOMG.E.ADD.STRONG.GPU PT, R3, desc[UR46][R2.64], R5 ;  /* 0x00000005020309a8 */ /* 0x004ea200081ee1ee */
[----:B-1----:R-:W1:Y:S02]  /*f6a0*/  S2R R4, SR_LTMASK ;  /* 0x0000000000047919 */ /* 0x002e640000003900 */
[----:B-1----:R-:W-:-:S04]  /*f6b0*/  LOP3.LUT R4, R4, UR4, RZ, 0xc0, !PT ;  /* 0x0000000404047c12 */ /* 0x002fc8000f8ec0ff */
[----:B-----5:R-:W1:Y:S01]  /*f6c0*/  POPC R7, R4 ;  /* 0x0000000400077309 */ /* 0x020e620000000000 */
[----:B--2---:R-:W1:Y:S02]  /*f6d0*/  SHFL.IDX PT, R0, R3, R0, 0x1f ;  /* 0x00001f0003007589 */ /* 0x004e6400000e0000 */
[----:B-1----:R-:W-:-:S05]  /*f6e0*/  IADD3 R0, R0, UR50, R7 ;  /* 0x0000003200007c10 */ /* 0x002fca000fffe007 */
[----:B------:R4:W-:Y:S02]  /*f6f0*/  STL [R1+0x20], R0 ;  /* 0x0000200001007387 */ /* 0x0009e40000100800 */
.L_x_219:
[----:B------:R-:W-:Y:S05]  /*f700*/  BSYNC B0 ;  /* 0x0000000000007941 */ /* 0x000fea0003800000 */
.L_x_218:
[----:B------:R-:W-:-:S06]  /*f710*/  UISETP.NE.AND UP0, UPT, UR42, 0x3, UPT ;  /* 0x000000032a00788c */ /* 0x000fcc000bf05270 */
[----:B------:R-:W-:-:S13]  /*f720*/  PLOP3.LUT P0, PT, PT, PT, UP0, 0x80, 0x0 ;  /* 0x000000000000781c */ /* 0x000fda0003f0f008 */
[----:B------:R-:W-:Y:S05]  /*f730*/  @!P0 BRA `(.L_x_220) ;  /* 0x0000000000048947 */ /* 0x000fea0003800000 */
[----:B------:R-:W-:Y:S01]  /*f740*/  BPT.TRAP 0x1 ;  /* 0x000000040000795c */ /* 0x000fe20000300000 */
.L_x_220:
[----:B----4-:R-:W4:Y:S04]  /*f750*/  LDL R0, [R1+0xc] ;  /* 0x00000c0001007983 */ /* 0x010f280000100800 */
[----:B--23--:R-:W2:Y:S01]  /*f760*/  LDL R2, [R1+0x8] ;  /* 0x0000080001027983 */ /* 0x00cea20000100800 */
[----:B------:R-:W-:Y:S01]  /*f770*/  BSSY B0, `(.L_x_221) ;  /* 0x0000008000007945 */ /* 0x000fe20003800000 */
[----:B----4-:R-:W-:-:S04]  /*f780*/  LOP3.LUT R0, R0, 0x1, RZ, 0x3c, !PT ;  /* 0x0000000100007812 */ /* 0x010fc800078e3cff */
[----:B------:R-:W-:Y:S02]  /*f790*/  SHF.L.U32 R0, R0, 0x1f, RZ ;  /* 0x0000001f00007819 */ /* 0x000fe400000006ff */
[----:B--2---:R-:W-:-:S04]  /*f7a0*/  LEA R21, R2, UR41, 0x3 ;  /* 0x0000002902157c11 */ /* 0x004fc8000f8e18ff */
[----:B------:R-:W2:Y:S01]  /*f7b0*/  SYNCS.PHASECHK.TRANS64.TRYWAIT P0, [R21+URZ+0x38870], R0 ;  /* 0x03887000150075a7 */ /* 0x000ea2000800017f */
[----:B------:R-:W-:-:S05]  /*f7c0*/  IMAD.U32 R2, RZ, RZ, UR51 ;  /* 0x00000033ff027e24 */ /* 0x000fca000f8e00ff */
[----:B------:R-:W-:Y:S01]  /*f7d0*/  ISETP.NE.AND P2, PT, R2, 0x3, PT ;  /* 0x000000030200780c */ /* 0x000fe20003f45270 */
[----:B--2---:R-:W-:-:S12]  /*f7e0*/  @!P0 BRA `(.L_x_222) ;  /* 0x0000001c00308947 */ /* 0x004fd80003800000 */
.L_x_265:
[----:B------:R-:W-:Y:S05]  /*f7f0*/  BSYNC B0 ;  /* 0x0000000000007941 */ /* 0x000fea0003800000 */
.L_x_221:
[----:B------:R-:W-:Y:S05]  /*f800*/  @!P2 BRA `(.L_x_223) ;  /* 0x000000000004a947 */ /* 0x000fea0003800000 */
[----:B------:R-:W-:Y:S01]  /*f810*/  BPT.TRAP 0x1 ;  /* 0x000000040000795c */ /* 0x000fe20000300000 */
.L_x_223:
[----:B--2---:R-:W2:Y:S02]  /*f820*/  LDL R0, [R1+0xc] ;  /* 0x00000c0001007983 */ /* 0x004ea40000100800 */
[----:B--2---:R-:W-:-:S04]  /*f830*/  SHF.L.U32 R0, R0, 0x1f, RZ ;  /* 0x0000001f00007819 */ /* 0x004fc800000006ff */
[----:B------:R-:W2:Y:S02]  /*f840*/  SYNCS.PHASECHK.TRANS64.TRYWAIT P0, [R21+URZ+0x38860], R0 ;  /* 0x03886000150075a7 */ /* 0x000ea4000800017f */
[----:B--2---:R-:W-:Y:S05]  /*f850*/  @!P0 BRA `(.L_x_224) ;  /* 0x0000001c00288947 */ /* 0x004fea0003800000 */
.L_x_266:
[----:B------:R-:W3:Y:S04]  /*f860*/  LDL R3, [R1+0x8] ;  /* 0x0000080001037983 */ /* 0x000ee80000100800 */
[----:B------:R-:W2:Y:S04]  /*f870*/  LDL R2, [R1+0x30] ;  /* 0x0000300001027983 */ /* 0x000ea80000100800 */
[----:B-1----:R-:W4:Y:S04]  /*f880*/  LDL R16, [R1+0x18] ;  /* 0x0000180001107983 */ /* 0x002f280000100800 */
[----:B------:R-:W4:Y:S01]  /*f890*/  LDL R12, [R1+0x2c] ;  /* 0x00002c00010c7983 */ /* 0x000f220000100800 */
[----:B------:R-:W-:Y:S05]  /*f8a0*/  WARPSYNC.ALL ;  /* 0x0000000000007948 */ /* 0x000fea0003800000 */
[----:B---3--:R-:W-:-:S05]  /*f8b0*/  IMAD.SHL.U32 R3, R3, 0x8000, RZ ;  /* 0x0000800003037824 */ /* 0x008fca00078e00ff */
[----:B--2---:R-:W-:-:S05]  /*f8c0*/  LOP3.LUT R0, R3, R2, RZ, 0xfc, !PT ;  /* 0x0000000203007212 */ /* 0x004fca00078efcff */
[----:B-----5:R-:W1:Y:S01]  /*f8d0*/  LDSM.16.MT88.4 R4, [R0+UR41+0x10400] ;  /* 0x010400290004783b */ /* 0x020e620008004200 */
        /* <DEDUP_REMOVED lines=117> */
.L_x_225:
[----:B------:R-:W3:Y:S01]  /*10030*/  LDL.LU R2, [R1+0x8] ;  /* 0x0000080001027983 */ /* 0x000ee20000300800 */
[----:B-1----:R-:W-:Y:S03]  /*10040*/  SYNCS.ARRIVE.TRANS64.A1T0 RZ, [R21+URZ+0x38850], RZ ;  /* 0x038850ff15ff79a7 */ /* 0x002fe6000810003f */
[----:B--2---:R-:W2:Y:S01]  /*10050*/  LDL.LU R3, [R1+0xc] ;  /* 0x00000c0001037983 */ /* 0x004ea20000300800 */
[----:B------:R-:W-:-:S05]  /*10060*/  @!P1 VIADD R0, R21, 0x38880 ;  /* 0x0003888015009836 */ /* 0x000fca0000000000 */
[----:B------:R-:W-:Y:S01]  /*10070*/  @!P1 PRMT R0, RZ, 0x654, R0 ;  /* 0x00000654ff009816 */ /* 0x000fe20000000000 */
[----:B------:R-:W-:Y:S06]  /*10080*/  BAR.SYNC.DEFER_BLOCKING 0x2, 0x80 ;  /* 0x0082000000007b1d */ /* 0x000fec0000010000 */
[----:B------:R3:W-:Y:S02]  /*10090*/  @!P1 SYNCS.ARRIVE.TRANS64.RED.A1T0 RZ, [R0+URZ], RZ ;  /* 0x000000ff00ff99a7 */ /* 0x0007e4000810043f */
[----:B---3--:R-:W-:-:S05]  /*100a0*/  VIADD R0, R2, 0x1 ;  /* 0x0000000102007836 */ /* 0x008fca0000000000 */
[----:B------:R-:W-:-:S04]  /*100b0*/  ISETP.NE.AND P0, PT, R0, 0x2, PT ;  /* 0x000000020000780c */ /* 0x000fc80003f05270 */
[----:B------:R-:W-:Y:S02]  /*100c0*/  SEL R2, RZ, 0x1, P0 ;  /* 0x00000001ff027807 */ /* 0x000fe40000000000 */
[----:B------:R-:W-:Y:S02]  /*100d0*/  SEL R0, R0, RZ, P0 ;  /* 0x000000ff00007207 */ /* 0x000fe40000000000 */
[----:B--2---:R-:W-:-:S03]  /*100e0*/  LOP3.LUT R3, R3, R2, RZ, 0x3c, !PT ;  /* 0x0000000203037212 */ /* 0x004fc600078e3cff */
[----:B------:R1:W-:Y:S04]  /*100f0*/  STL [R1+0x8], R0 ;  /* 0x0000080001007387 */ /* 0x0003e80000100800 */
[----:B------:R1:W-:Y:S02]  /*10100*/  STL [R1+0xc], R3 ;  /* 0x00000c0301007387 */ /* 0x0003e40000100800 */
.L_x_179:
[----:B------:R-:W-:Y:S05]  /*10110*/  BSYNC B6 ;  /* 0x0000000000067941 */ /* 0x000fea0003800000 */
.L_x_177:
[----:B-12---:R-:W2:Y:S02]  /*10120*/  LDL R0, [R1+0x38] ;  /* 0x0000380001007983 */ /* 0x006ea40000100800 */
[----:B--2---:R-:W-:-:S13]  /*10130*/  ISETP.NE.AND P0, PT, R0, RZ, PT ;  /* 0x000000ff0000720c */ /* 0x004fda0003f05270 */
[----:B------:R-:W-:Y:S05]  /*10140*/  @!P0 BRA `(.L_x_226) ;  /* 0x0000000000308947 */ /* 0x000fea0003800000 */
[----:B------:R-:W1:Y:S08]  /*10150*/  S2UR UR5, SR_CgaCtaId ;  /* 0x00000000000579c3 */ /* 0x000e700000008800 */
[----:B------:R-:W-:Y:S06]  /*10160*/  BAR.SYNC.DEFER_BLOCKING 0x5, 0x180 ;  /* 0x0146000000007b1d */ /* 0x000fec0000010000 */
[----:B------:R-:W-:-:S02]  /*10170*/  UMOV UR4, 0x400 ;  /* 0x0000040000047882 */ /* 0x000fc40000000000 */
[----:B-1----:R-:W-:-:S09]  /*10180*/  ULEA UR4, UR5, UR4, 0x18 ;  /* 0x0000000405047291 */ /* 0x002fd2000f8ec03f */
[----:B------:R-:W1:Y:S04]  /*10190*/  LDS.128 R4, [UR4+0x388d0] ;  /* 0x0388d004ff047984 */ /* 0x000e680008000c00 */
[----:B-1----:R2:W-:Y:S01]  /*101a0*/  STL.64 [R1+0x20], R4 ;  /* 0x0000200401007387 */ /* 0x0025e20000100a00 */
[----:B------:R-:W-:Y:S02]  /*101b0*/  IMAD.MOV.U32 R2, RZ, RZ, R7 ;  /* 0x000000ffff027224 */ /* 0x000fe400078e0007 */
[----:B------:R-:W-:-:S03]  /*101c0*/  IMAD.MOV.U32 R0, RZ, RZ, R6 ;  /* 0x000000ffff007224 */ /* 0x000fc600078e0006 */
[----:B------:R-:W-:Y:S02]  /*101d0*/  R2UR UR52, R2 ;  /* 0x00000000023472ca */ /* 0x000fe400000e0000 */
[----:B------:R-:W-:Y:S01]  /*101e0*/  R2UR UR38, R0 ;  /* 0x00000000002672ca */ /* 0x000fe200000e0000 */
[----:B------:R-:W-:Y:S06]  /*101f0*/  BAR.ARV 0x4, 0x180 ;  /* 0x0106000000007b1d */ /* 0x000fec0000002000 */
[----:B------:R-:W-:Y:S08]  /*10200*/  BRA `(.L_x_227) ;  /* 0x0000000800447947 */ /* 0x000ff00003800000 */
.L_x_226:
[----:B------:R-:W1:Y:S01]  /*10210*/  S2R R2, SR_TID.X ;  /* 0x0000000000027919 */ /* 0x000e620000002100 */
[----:B------:R-:W-:Y:S01]  /*10220*/  ULDC UR4, c[0x0][0xc14] ;  /* 0x0003050000047ab9 */ /* 0x000fe20000000800 */
[----:B------:R-:W2:Y:S01]  /*10230*/  LDL.LU R0, [R1+0x20] ;  /* 0x0000200001007983 */ /* 0x000ea20000300800 */
[----:B------:R-:W-:Y:S01]  /*10240*/  IMAD.MOV.U32 R4, RZ, RZ, RZ ;  /* 0x000000ffff047224 */ /* 0x000fe200078e00ff */
[----:B-1----:R-:W-:-:S04]  /*10250*/  LOP3.LUT R8, R2, 0x1f, RZ, 0xc0, !PT ;  /* 0x0000001f02087812 */ /* 0x002fc800078ec0ff */
[C---:B------:R-:W-:Y:S01]  /*10260*/  ISETP.NE.AND P0, PT, R8.reuse, 0x1f, PT ;  /* 0x0000001f0800780c */ /* 0x040fe20003f05270 */
[----:B------:R-:W-:-:S05]  /*10270*/  VIADD R5, R8, UR52 ;  /* 0x0000003408057c36 */ /* 0x000fca0008000000 */
[----:B------:R-:W-:Y:S01]  /*10280*/  ISETP.GE.OR P1, PT, R5, UR4, !P0 ;  /* 0x0000000405007c0c */ /* 0x000fe2000c726670 */
[----:B------:R-:W-:-:S12]  /*10290*/  ULDC UR4, c[0x0][0xc14] ;  /* 0x0003050000047ab9 */ /* 0x000fd80000000800 */
[----:B------:R-:W1:Y:S02]  /*102a0*/  @!P1 LDC.64 R2, c[0x0][0xc58] ;  /* 0x00031600ff029b82 */ /* 0x000e640000000a00 */
[----:B-1----:R-:W-:-:S05]  /*102b0*/  @!P1 IMAD.WIDE R2, R5, 0x4, R2 ;  /* 0x0000000405029825 */ /* 0x002fca00078e0202 */
[----:B------:R-:W3:Y:S01]  /*102c0*/  @!P1 LDG.E R4, desc[UR46][R2.64] ;  /* 0x0000002e02049981 */ /* 0x000ee2000c1e1900 */
[C---:B------:R-:W-:Y:S02]  /*102d0*/  ISETP.NE.AND P1, PT, R8.reuse, RZ, PT ;  /* 0x000000ff0800720c */ /* 0x040fe40003f25270 */
[C---:B------:R-:W-:Y:S02]  /*102e0*/  ISETP.GE.U32.AND P2, PT, R8.reuse, 0x2, PT ;  /* 0x000000020800780c */ /* 0x040fe40003f46070 */
[C---:B------:R-:W-:Y:S02]  /*102f0*/  ISETP.GE.U32.AND P3, PT, R8.reuse, 0x4, PT ;  /* 0x000000040800780c */ /* 0x040fe40003f66070 */
[C---:B------:R-:W-:Y:S02]  /*10300*/  ISETP.GE.U32.AND P4, PT, R8.reuse, 0x8, PT ;  /* 0x000000080800780c */ /* 0x040fe40003f86070 */
[----:B------:R-:W-:Y:S01]  /*10310*/  ISETP.GE.U32.AND P5, PT, R8, 0x10, PT ;  /* 0x000000100800780c */ /* 0x000fe20003fa6070 */
[----:B--2---:R-:W-:-:S02]  /*10320*/  IMAD.MOV.U32 R9, RZ, RZ, R0 ;  /* 0x000000ffff097224 */ /* 0x004fc400078e0000 */
[----:B---3--:R-:W1:Y:S02]  /*10330*/  SHFL.UP PT, R0, R4, 0x1, RZ ;  /* 0x0420000004007989 */ /* 0x008e6400000e00ff */
[----:B-1----:R-:W-:-:S05]  /*10340*/  SEL R5, R0, RZ, P1 ;  /* 0x000000ff00057207 */ /* 0x002fca0000800000 */
[----:B------:R-:W-:-:S05]  /*10350*/  IMAD.IADD R5, R4, 0x1, R5 ;  /* 0x0000000104057824 */ /* 0x000fca00078e0205 */
[----:B------:R-:W1:Y:S02]  /*10360*/  SHFL.UP PT, R0, R5, 0x2, RZ ;  /* 0x0440000005007989 */ /* 0x000e6400000e00ff */
[----:B-1----:R-:W-:-:S05]  /*10370*/  SEL R0, R0, RZ, P2 ;  /* 0x000000ff00007207 */ /* 0x002fca0001000000 */
[----:B------:R-:W-:-:S05]  /*10380*/  IMAD.IADD R0, R5, 0x1, R0 ;  /* 0x0000000105007824 */ /* 0x000fca00078e0200 */
[----:B------:R-:W1:Y:S02]  /*10390*/  SHFL.UP PT, R6, R0, 0x4, RZ ;  /* 0x0480000000067989 */ /* 0x000e6400000e00ff */
[----:B-1----:R-:W-:-:S05]  /*103a0*/  SEL R3, R6, RZ, P3 ;  /* 0x000000ff06037207 */ /* 0x002fca0001800000 */
[----:B------:R-:W-:-:S05]  /*103b0*/  IMAD.IADD R6, R0, 0x1, R3 ;  /* 0x0000000100067824 */ /* 0x000fca00078e0203 */
[----:B------:R-:W1:Y:S02]  /*103c0*/  SHFL.UP PT, R2, R6, 0x8, RZ ;  /* 0x0500000006027989 */ /* 0x000e6400000e00ff */
[----:B-1----:R-:W-:-:S05]  /*103d0*/  SEL R3, R2, RZ, P4 ;  /* 0x000000ff02037207 */ /* 0x002fca0002000000 */
[----:B------:R-:W-:Y:S02]  /*103e0*/  IMAD.IADD R7, R6, 0x1, R3 ;  /* 0x0000000106077824 */ /* 0x000fe400078e0203 */
[----:B------:R-:W1:Y:S03]  /*103f0*/  LDC R3, c[0x0][0xc10] ;  /* 0x00030400ff037b82 */ /* 0x000e660000000800 */
[----:B------:R-:W2:Y:S04]  /*10400*/  SHFL.UP PT, R2, R7, 0x10, RZ ;  /* 0x0600000007027989 */ /* 0x000ea800000e00ff */
[----:B------:R-:W-:Y:S01]  /*10410*/  SHFL.IDX PT, R5, R9, 0x1, 0x1f ;  /* 0x00201f0009057f89 */ /* 0x000fe200000e0000 */
[----:B--2---:R-:W-:-:S05]  /*10420*/  SEL R2, R2, RZ, P5 ;  /* 0x000000ff02027207 */ /* 0x004fca0002800000 */
[----:B------:R-:W-:-:S05]  /*10430*/  IMAD.IADD R2, R7, 0x1, R2 ;  /* 0x0000000107027824 */ /* 0x000fca00078e0202 */
[----:B------:R-:W1:Y:S04]  /*10440*/  SHFL.IDX PT, R8, R2, 0x1f, 0x1f ;  /* 0x03e01f0002087f89 */ /* 0x000e6800000e0000 */
[----:B------:R-:W2:Y:S01]  /*10450*/  SHFL.IDX PT, R0, R9, RZ, 0x1f ;  /* 0x00001fff09007589 */ /* 0x000ea200000e0000 */
[----:B-1----:R-:W-:-:S04]  /*10460*/  IMAD R6, R8, R3, RZ ;  /* 0x0000000308067224 */ /* 0x002fc800078e02ff */
[----:B------:R-:W-:-:S05]  /*10470*/  IMAD.IADD R5, R5, 0x1, R6 ;  /* 0x0000000105057824 */ /* 0x000fca00078e0206 */
[----:B--2---:R-:W-:-:S13]  /*10480*/  ISETP.GT.AND P6, PT, R5, R0, PT ;  /* 0x000000000500720c */ /* 0x004fda0003fc4270 */
[----:B------:R-:W-:Y:S05]  /*10490*/  @P6 BRA `(.L_x_228) ;  /* 0x0000000000986947 */ /* 0x000fea0003800000 */
.L_x_232:
[----:B------:R-:W-:-:S04]  /*104a0*/  UIADD3 UR52, UR52, 0x1f, URZ ;  /* 0x0000001f34347890 */ /* 0x000fc8000fffe03f */
[----:B------:R-:W-:-:S06]  /*104b0*/  UISETP.GE.AND UP0, UPT, UR52, UR4, UPT ;  /* 0x000000043400728c */ /* 0x000fcc000bf06270 */
[----:B------:R-:W-:-:S13]  /*104c0*/  PLOP3.LUT P6, PT, PT, PT, UP0, 0x40, 0x0 ;  /* 0x000000000000781c */ /* 0x000fda0003fce808 */
[----:B------:R-:W-:Y:S05]  /*104d0*/  @!P6 BRA `(.L_x_229) ;  /* 0x000000040044e947 */ /* 0x000fea0003800000 */
[----:B------:R-:W1:Y:S01]  /*104e0*/  S2R R2, SR_TID.X ;  /* 0x0000000000027919 */ /* 0x000e620000002100 */
[----:B------:R-:W-:Y:S01]  /*104f0*/  BSSY B0, `(.L_x_230) ;  /* 0x0000009000007945 */ /* 0x000fe20003800000 */
[----:B------:R-:W-:Y:S01]  /*10500*/  IMAD.MOV.U32 R4, RZ, RZ, RZ ;  /* 0x000000ffff047224 */ /* 0x000fe200078e00ff */
[----:B-1----:R-:W-:-:S05]  /*10510*/  LOP3.LUT R2, R2, 0x1f, RZ, 0xc0, !PT ;  /* 0x0000001f02027812 */ /* 0x002fca00078ec0ff */
[----:B------:R-:W-:-:S05]  /*10520*/  VIADD R7, R2, UR52 ;  /* 0x0000003402077c36 */ /* 0x000fca0008000000 */
[----:B------:R-:W-:-:S13]  /*10530*/  ISETP.GE.OR P6, PT, R7, UR4, !P0 ;  /* 0x0000000407007c0c */ /* 0x000fda000c7c6670 */
[----:B------:R-:W-:Y:S05]  /*10540*/  @P6 BRA `(.L_x_231) ;  /* 0x00000000000c6947 */ /* 0x000fea0003800000 */
[----:B------:R-:W1:Y:S02]  /*10550*/  LDC.64 R2, c[0x0][0xc58] ;  /* 0x00031600ff027b82 */ /* 0x000e640000000a00 */
[----:B-1----:R-:W-:-:S05]  /*10560*/  IMAD.WIDE R2, R7, 0x4, R2 ;  /* 0x0000000407027825 */ /* 0x002fca00078e0202 */
[----:B------:R1:W5:Y:S02]  /*10570*/  LDG.E R4, desc[UR46][R2.64] ;  /* 0x0000002e02047981 */ /* 0x000364000c1e1900 */
.L_x_231:
[----:B------:R-:W-:Y:S05]  /*10580*/  BSYNC B0 ;  /* 0x0000000000007941 */ /* 0x000fea0003800000 */
.L_x_230:
[----:B-1---5:R-:W1:Y:S02]  /*10590*/  SHFL.UP PT, R2, R4, 0x1, RZ ;  /* 0x0420000004027989 */ /* 0x022e6400000e00ff */
[----:B-1----:R-:W-:-:S05]  /*105a0*/  SEL R3, R2, RZ, P1 ;  /* 0x000000ff02037207 */ /* 0x002fca0000800000 */
[----:B------:R-:W-:-:S05]  /*105b0*/  IMAD.IADD R3, R4, 0x1, R3 ;  /* 0x0000000104037824 */ /* 0x000fca00078e0203 */
[----:B------:R-:W1:Y:S02]  /*105c0*/  SHFL.UP PT, R2, R3, 0x2, RZ ;  /* 0x0440000003027989 */ /* 0x000e6400000e00ff */
[----:B-1----:R-:W-:-:S05]  /*105d0*/  SEL R2, R2, RZ, P2 ;  /* 0x000000ff02027207 */ /* 0x002fca0001000000 */
[----:B------:R-:W-:Y:S02]  /*105e0*/  IMAD.IADD R2, R3, 0x1, R2 ;  /* 0x0000000103027824 */ /* 0x000fe400078e0202 */
[----:B------:R-:W1:Y:S03]  /*105f0*/  LDC R3, c[0x0][0xc10] ;  /* 0x00030400ff037b82 */ /* 0x000e660000000800 */
[----:B------:R-:W2:Y:S02]  /*10600*/  SHFL.UP PT, R6, R2, 0x4, RZ ;  /* 0x0480000002067989 */ /* 0x000ea400000e00ff */
[----:B--2---:R-:W-:-:S05]  /*10610*/  SEL R7, R6, RZ, P3 ;  /* 0x000000ff06077207 */ /* 0x004fca0001800000 */
[----:B------:R-:W-:-:S05]  /*10620*/  IMAD.IADD R7, R2, 0x1, R7 ;  /* 0x0000000102077824 */ /* 0x000fca00078e0207 */
[----:B------:R-:W2:Y:S02]  /*10630*/  SHFL.UP PT, R6, R7, 0x8, RZ ;  /* 0x0500000007067989 */ /* 0x000ea400000e00ff */
[----:B--2---:R-:W-:-:S05]  /*10640*/  SEL R6, R6, RZ, P4 ;  /* 0x000000ff06067207 */ /* 0x004fca0002000000 */
[----:B------:R-:W-:-:S05]  /*10650*/  IMAD.IADD R6, R7, 0x1, R6 ;  /* 0x0000000107067824 */ /* 0x000fca00078e0206 */
[----:B------:R-:W2:Y:S02]  /*10660*/  SHFL.UP PT, R8, R6, 0x10, RZ ;  /* 0x0600000006087989 */ /* 0x000ea400000e00ff */
[----:B--2---:R-:W-:-:S05]  /*10670*/  SEL R9, R8, RZ, P5 ;  /* 0x000000ff08097207 */ /* 0x004fca0002800000 */
[----:B------:R-:W-:-:S05]  /*10680*/  IMAD.IADD R9, R6, 0x1, R9 ;  /* 0x0000000106097824 */ /* 0x000fca00078e0209 */
[----:B------:R-:W1:Y:S02]  /*10690*/  SHFL.IDX PT, R8, R9, 0x1f, 0x1f ;  /* 0x03e01f0009087f89 */ /* 0x000e6400000e0000 */
[----:B-1----:R-:W-:-:S04]  /*106a0*/  IMAD R8, R8, R3, RZ ;  /* 0x0000000308087224 */ /* 0x002fc800078e02ff */
[----:B------:R-:W-:-:S05]  /*106b0*/  IMAD.IADD R5, R8, 0x1, R5 ;  /* 0x0000000108057824 */ /* 0x000fca00078e0205 */
[----:B------:R-:W-:-:S13]  /*106c0*/  ISETP.GT.AND P6, PT, R5, R0, PT ;  /* 0x000000000500720c */ /* 0x000fda0003fc4270 */
[----:B------:R-:W-:Y:S05]  /*106d0*/  @!P6 BRA `(.L_x_232) ;  /* 0xfffffffc0070e947 */ /* 0x000fea000383ffff */
[----:B------:R-:W-:Y:S02]  /*106e0*/  IMAD.MOV.U32 R2, RZ, RZ, R9 ;  /* 0x000000ffff027224 */ /* 0x000fe400078e0009 */
[----:B------:R-:W-:-:S07]  /*106f0*/  IMAD.MOV.U32 R6, RZ, RZ, R8 ;  /* 0x000000ffff067224 */ /* 0x000fce00078e0008 */
.L_x_228:
[----:B------:R-:W-:Y:S02]  /*10700*/  IMAD.IADD R6, R5, 0x1, -R6 ;  /* 0x0000000105067824 */ /* 0x000fe400078e0a06 */
[----:B------:R-:W-:Y:S02]  /*10710*/  IMAD.MOV.U32 R8, RZ, RZ, RZ ;  /* 0x000000ffff087224 */ /* 0x000fe400078e00ff */
[----:B------:R-:W-:-:S05]  /*10720*/  IMAD R5, R2, R3, R6 ;  /* 0x0000000302057224 */ /* 0x000fca00078e0206 */
[----:B------:R-:W-:-:S13]  /*10730*/  ISETP.GT.AND P0, PT, R5, R0, PT ;  /* 0x000000000500720c */ /* 0x000fda0003f04270 */
[----:B------:R-:W-:Y:S02]  /*10740*/  VOTEU.ANY UR5, UPT, !P0 ;  /* 0x0000000000057886 */ /* 0x000fe400040e0100 */
[----:B------:R-:W-:Y:S02]  /*10750*/  UPOPC UR4, UR5 ;  /* 0x00000005000472bf */ /* 0x000fe40008000000 */
[----:B------:R-:W-:-:S04]  /*10760*/  ISETP.NE.AND P0, PT, RZ, UR5, PT ;  /* 0x00000005ff007c0c */ /* 0x000fc8000bf05270 */
[----:B------:R-:W-:-:S05]  /*10770*/  IMAD.U32 R11, RZ, RZ, UR4 ;  /* 0x00000004ff0b7e24 */ /* 0x000fca000f8e00ff */
[----:B------:R-:W1:Y:S02]  /*10780*/  SHFL.IDX PT, R4, R4, R11, 0x1f ;  /* 0x00001f0b04047589 */ /* 0x000e6400000e0000 */
[----:B-1----:R-:W-:-:S04]  /*10790*/  IABS R5, R4 ;  /* 0x0000000400057213 */ /* 0x002fc80000000000 */
[----:B------:R-:W1:Y:S08]  /*107a0*/  I2F.RP R9, R5 ;  /* 0x0000000500097306 */ /* 0x000e700000209400 */
[----:B-1----:R-:W1:Y:S02]  /*107b0*/  MUFU.RCP R9, R9 ;  /* 0x0000000900097308 */ /* 0x002e640000001000 */
[----:B-1----:R-:W-:-:S06]  /*107c0*/  VIADD R7, R9, 0xffffffe ;  /* 0x0ffffffe09077836 */ /* 0x002fcc0000000000 */
[----:B------:R-:W1:Y:S01]  /*107d0*/  F2I.FTZ.U32.TRUNC.NTZ R7, R7 ;  /* 0x0000000700077305 */ /* 0x000e62000021f000 */
[----:B------:R-:W-:Y:S05]  /*107e0*/  @!P0 BRA `(.L_x_233) ;  /* 0x00000000000c8947 */ /* 0x000fea0003800000 */
[----:B------:R-:W-:-:S06]  /*107f0*/  UIADD3 UR5, UR4, -0x1, URZ ;  /* 0xffffffff04057890 */ /* 0x000fcc000fffe03f */
[----:B------:R-:W-:-:S05]  /*10800*/  IMAD.U32 R9, RZ, RZ, UR5 ;  /* 0x00000005ff097e24 */ /* 0x000fca000f8e00ff */
[----:B------:R2:W3:Y:S02]  /*10810*/  SHFL.IDX PT, R8, R2, R9, 0x1f ;  /* 0x00001f0902087589 */ /* 0x0004e400000e0000 */
.L_x_233:
[----:B---3--:R-:W-:Y:S01]  /*10820*/  IMAD R8, R8, R3, R6 ;  /* 0x0000000308087224 */ /* 0x008fe200078e0206 */
[----:B------:R-:W-:Y:S01]  /*10830*/  UIADD3 UR52, UR4, UR52, URZ ;  /* 0x0000003404347290 */ /* 0x000fe2000fffe03f */
[--C-:B-1----:R-:W-:Y:S02]  /*10840*/  IMAD.MOV R6, RZ, RZ, -R7.reuse ;  /* 0x000000ffff067224 */ /* 0x102fe400078e0a07 */
[----:B--2---:R-:W-:Y:S01]  /*10850*/  IMAD.MOV.U32 R2, RZ, RZ, RZ ;  /* 0x000000ffff027224 */ /* 0x004fe200078e00ff */
[----:B------:R2:W-:Y:S01]  /*10860*/  STL [R1+0x20], R8 ;  /* 0x0000200801007387 */ /* 0x0005e20000100800 */
[----:B------:R-:W-:Y:S02]  /*10870*/  IMAD R6, R6, R5, RZ ;  /* 0x0000000506067224 */ /* 0x000fe400078e02ff */
[----:B------:R-:W-:Y:S02]  /*10880*/  IMAD.MOV.U32 R3, RZ, RZ, R7 ;  /* 0x000000ffff037224 */ /* 0x000fe400078e0007 */
[----:B------:R-:W-:Y:S01]  /*10890*/  IMAD.HI.U32 R7, R7, R6, R2 ;  /* 0x0000000607077227 */ /* 0x000fe200078e0002 */
[----:B------:R-:W-:-:S03]  /*108a0*/  IABS R2, R4 ;  /* 0x0000000400027213 */ /* 0x000fc60000000000 */
[----:B------:R-:W-:Y:S02]  /*108b0*/  IMAD.IADD R3, R0, 0x1, -R8 ;  /* 0x0000000100037824 */ /* 0x000fe400078e0a08 */
[----:B------:R-:W-:-:S03]  /*108c0*/  IMAD.MOV R2, RZ, RZ, -R2 ;  /* 0x000000ffff027224 */ /* 0x000fc600078e0a02 */
[----:B------:R-:W-:-:S05]  /*108d0*/  IABS R0, R3 ;  /* 0x0000000300007213 */ /* 0x000fca0000000000 */
[----:B------:R-:W-:-:S04]  /*108e0*/  IMAD.HI.U32 R7, R7, R0, RZ ;  /* 0x0000000007077227 */ /* 0x000fc800078e00ff */
[----:B------:R-:W-:-:S05]  /*108f0*/  IMAD R0, R7, R2, R0 ;  /* 0x0000000207007224 */ /* 0x000fca00078e0200 */
[----:B------:R-:W-:-:S13]  /*10900*/  ISETP.GT.U32.AND P1, PT, R5, R0, PT ;  /* 0x000000000500720c */ /* 0x000fda0003f24070 */
[----:B------:R-:W-:Y:S02]  /*10910*/  @!P1 IMAD.IADD R0, R0, 0x1, -R5 ;  /* 0x0000000100009824 */ /* 0x000fe400078e0a05 */
[----:B------:R-:W-:Y:S01]  /*10920*/  @!P1 VIADD R7, R7, 0x1 ;  /* 0x0000000107079836 */ /* 0x000fe20000000000 */
[----:B------:R-:W-:Y:S02]  /*10930*/  ISETP.NE.AND P1, PT, R4, RZ, PT ;  /* 0x000000ff0400720c */ /* 0x000fe40003f25270 */
[----:B------:R-:W-:Y:S02]  /*10940*/  ISETP.GE.U32.AND P0, PT, R0, R5, PT ;  /* 0x000000050000720c */ /* 0x000fe40003f06070 */
[----:B------:R-:W-:-:S04]  /*10950*/  LOP3.LUT R0, R3, R4, RZ, 0x3c, !PT ;  /* 0x0000000403007212 */ /* 0x000fc800078e3cff */
[----:B------:R-:W-:-:S07]  /*10960*/  ISETP.GE.AND P2, PT, R0, RZ, PT ;  /* 0x000000ff0000720c */ /* 0x000fce0003f46270 */
[----:B------:R-:W-:-:S06]  /*10970*/  @P0 VIADD R7, R7, 0x1 ;  /* 0x0000000107070836 */ /* 0x000fcc0000000000 */
[----:B------:R-:W-:Y:S01]  /*10980*/  @!P2 IMAD.MOV R7, RZ, RZ, -R7 ;  /* 0x000000ffff07a224 */ /* 0x000fe200078e0a07 */
[----:B------:R-:W-:-:S04]  /*10990*/  @!P1 LOP3.LUT R7, RZ, R4, RZ, 0x33, !PT ;  /* 0x00000004ff079212 */ /* 0x000fc800078e33ff */
[----:B------:R-:W-:Y:S01]  /*109a0*/  R2UR UR38, R7 ;  /* 0x00000000072672ca */ /* 0x000fe200000e0000 */
[----:B------:R-:W-:-:S04]  /*109b0*/  IMAD.MOV R7, RZ, RZ, -R7 ;  /* 0x000000ffff077224 */ /* 0x000fc800078e0a07 */
[----:B------:R-:W-:-:S05]  /*109c0*/  IMAD R0, R4, R7, R3 ;  /* 0x0000000704007224 */ /* 0x000fca00078e0203 */
[----:B------:R2:W-:Y:S01]  /*109d0*/  STL [R1+0x24], R0 ;  /* 0x0000240001007387 */ /* 0x0005e20000100800 */
[----:B------:R-:W-:Y:S05]  /*109e0*/  BRA `(.L_x_234) ;  /* 0x0000000000107947 */ /* 0x000fea0003800000 */
.L_x_229:
[----:B------:R1:W-:Y:S01]  /*109f0*/  STL [R1+0x20], R0 ;  /* 0x0000200001007387 */ /* 0x0003e20000100800 */
[----:B------:R-:W-:Y:S01]  /*10a00*/  ULDC UR52, c[0x0][0xc14] ;  /* 0x0003050000347ab9 */ /* 0x000fe20000000800 */
[----:B------:R-:W-:Y:S02]  /*10a10*/  UMOV UR38, URZ ;  /* 0x0000003f00267c82 */ /* 0x000fe40008000000 */
[----:B------:R1:W-:Y:S03]  /*10a20*/  STL [R1+0x24], RZ ;  /* 0x000024ff01007387 */ /* 0x0003e60000100800 */
.L_x_234:
[----:B------:R-:W3:Y:S04]  /*10a30*/  LDL R3, [R1+0x20] ;  /* 0x0000200001037983 */ /* 0x000ee80000100800 */
[----:B------:R-:W4:Y:S01]  /*10a40*/  LDL R2, [R1+0x24] ;  /* 0x0000240001027983 */ /* 0x000f220000100800 */
[----:B------:R-:W-:Y:S02]  /*10a50*/  IMAD.U32 R6, RZ, RZ, UR38 ;  /* 0x00000026ff067e24 */ /* 0x000fe4000f8e00ff */
[----:B------:R-:W-:Y:S01]  /*10a60*/  IMAD.U32 R7, RZ, RZ, UR52 ;  /* 0x00000034ff077e24 */ /* 0x000fe2000f8e00ff */
[----:B-12---:R-:W1:Y:S02]  /*10a70*/  S2R R0, SR_TID.X ;  /* 0x0000000000007919 */ /* 0x006e640000002100 */
[----:B-1----:R-:W-:Y:S01]  /*10a80*/  LOP3.LUT R0, R0, 0x1f, RZ, 0xc0, !PT ;  /* 0x0000001f00007812 */ /* 0x002fe200078ec0ff */
[----:B------:R-:W-:Y:S03]  /*10a90*/  BAR.SYNC.DEFER_BLOCKING 0x4, 0x180 ;  /* 0x0106000000007b1d */ /* 0x000fe60000010000 */
[----:B------:R-:W-:-:S13]  /*10aa0*/  ISETP.NE.AND P0, PT, R0, RZ, PT ;  /* 0x000000ff0000720c */ /* 0x000fda0003f05270 */
[----:B------:R-:W-:Y:S01]  /*10ab0*/  @!P0 MOV R0, 0x400 ;  /* 0x0000040000008802 */ /* 0x000fe20000000f00 */
[----:B---3--:R-:W-:Y:S02]  /*10ac0*/  IMAD.MOV.U32 R4, RZ, RZ, R3 ;  /* 0x000000ffff047224 */ /* 0x008fe400078e0003 */
[----:B------:R-:W1:Y:S01]  /*10ad0*/  @!P0 S2R R3, SR_CgaCtaId ;  /* 0x0000000000038919 */ /* 0x000e620000008800 */
[----:B----4-:R-:W-:Y:S01]  /*10ae0*/  IMAD.MOV.U32 R5, RZ, RZ, R2 ;  /* 0x000000ffff057224 */ /* 0x010fe200078e0002 */
[----:B-1----:R-:W-:-:S05]  /*10af0*/  @!P0 LEA R0, R3, R0, 0x18 ;  /* 0x0000000003008211 */ /* 0x002fca00078ec0ff */
[----:B------:R1:W-:Y:S01]  /*10b00*/  @!P0 STS.128 [R0+0x388d0], R4 ;  /* 0x0388d00400008388 */ /* 0x0003e20000000c00 */
[----:B------:R-:W-:Y:S06]  /*10b10*/  BAR.ARV 0x5, 0x180 ;  /* 0x0146000000007b1d */ /* 0x000fec0000002000 */
.L_x_227:
[----:B------:R-:W-:Y:S02]  /*10b20*/  ULDC UR4, c[0x0][0xc14] ;  /* 0x0003050000047ab9 */ /* 0x000fe40000000800 */
[----:B------:R-:W-:-:S06]  /*10b30*/  UISETP.GE.AND UP0, UPT, UR52, UR4, UPT ;  /* 0x000000043400728c */ /* 0x000fcc000bf06270 */
[----:B------:R-:W-:-:S13]  /*10b40*/  PLOP3.LUT P0, PT, PT, PT, UP0, 0x80, 0x0 ;  /* 0x000000000000781c */ /* 0x000fda0003f0f008 */
[----:B------:R-:W-:Y:S05]  /*10b50*/  @!P0 BRA `(.L_x_235) ;  /* 0xffffffc000508947 */ /* 0x000fea000383ffff */
.L_x_175:
[----:B-1----:R-:W3:Y:S01]  /*10b60*/  LDL.LU R0, [R1+0x34] ;  /* 0x0000340001007983 */ /* 0x002ee20000300800 */
[----:B------:R-:W-:Y:S01]  /*10b70*/  BSSY B0, `(.L_x_236) ;  /* 0x000000b000007945 */ /* 0x000fe20003800000 */
[----:B--2---:R-:W1:Y:S01]  /*10b80*/  S2R R5, SR_CgaCtaId ;  /* 0x0000000000057919 */ /* 0x004e620000008800 */
[----:B---3--:R-:W-:-:S05]  /*10b90*/  VIADD R0, R0, 0x1 ;  /* 0x0000000100007836 */ /* 0x008fca0000000000 */
[----:B0-----:R-:W-:-:S04]  /*10ba0*/  LEA.HI R2, R0, R0, RZ, 0x1 ;  /* 0x0000000000027211 */ /* 0x001fc800078f08ff */
[----:B------:R-:W-:-:S05]  /*10bb0*/  LOP3.LUT R3, R2, 0xfffffffe, RZ, 0xc0, !PT ;  /* 0xfffffffe02037812 */ /* 0x000fca00078ec0ff */
[----:B------:R-:W-:Y:S01]  /*10bc0*/  IMAD.IADD R3, R0, 0x1, -R3 ;  /* 0x0000000100037824 */ /* 0x000fe200078e0a03 */
[----:B------:R-:W-:-:S04]  /*10bd0*/  MOV R0, 0x400 ;  /* 0x0000040000007802 */ /* 0x000fc80000000f00 */
[----:B-1----:R-:W-:Y:S02]  /*10be0*/  LEA R0, R5, R0, 0x18 ;  /* 0x0000000005007211 */ /* 0x002fe400078ec0ff */
[----:B------:R-:W-:-:S04]  /*10bf0*/  SHF.L.U32 R3, R3, 0x1f, RZ ;  /* 0x0000001f03037819 */ /* 0x000fc800000006ff */
[----:B------:R-:W0:Y:S02]  /*10c00*/  SYNCS.PHASECHK.TRANS64.TRYWAIT P0, [R0+URZ+0x38820], R3 ;  /* 0x03882003000075a7 */ /* 0x000e24000800017f */
[----:B0-----:R-:W-:Y:S05]  /*10c10*/  @!P0 BRA `(.L_x_237) ;  /* 0x00000008004c8947 */ /* 0x001fea0003800000 */
.L_x_267:
[----:B------:R-:W-:Y:S05]  /*10c20*/  BSYNC B0 ;  /* 0x0000000000007941 */ /* 0x000fea0003800000 */
.L_x_236:
[----:B------:R-:W-:-:S03]  /*10c30*/  UMOV UR4, 0xffffffff ;  /* 0xffffffff00047882 */ /* 0x000fc60000000000 */
[----:B------:R-:W-:Y:S05]  /*10c40*/  BRA.DIV UR4, `(.L_x_238) ;  /* 0x0000000a04547947 */ /* 0x000fea000b800000 */
[----:B------:R-:W1:Y:S02]  /*10c50*/  S2R R2, SR_TID.X ;  /* 0x0000000000027919 */ /* 0x000e640000002100 */
[----:B-1----:R-:W-:-:S04]  /*10c60*/  SHF.R.U32.HI R2, RZ, 0x5, R2 ;  /* 0x00000005ff027819 */ /* 0x002fc80000011602 */
[----:B------:R-:W-:-:S05]  /*10c70*/  LOP3.LUT R2, R2, 0x3, RZ, 0xc0, !PT ;  /* 0x0000000302027812 */ /* 0x000fca00078ec0ff */
[----:B------:R1:W2:Y:S02]  /*10c80*/  SHFL.IDX PT, R14, R2, RZ, 0x1f ;  /* 0x00001fff020e7589 */ /* 0x0002a400000e0000 */
.L_x_270:
[----:B--2---:R-:W-:Y:S01]  /*10c90*/  ISETP.NE.AND P0, PT, R14, RZ, PT ;  /* 0x000000ff0e00720c */ /* 0x004fe20003f05270 */
[----:B------:R-:W-:-:S12]  /*10ca0*/  BSSY B0, `(.L_x_239) ;  /* 0x000002e000007945 */ /* 0x000fd80003800000 */
[----:B------:R-:W-:Y:S05]  /*10cb0*/  @P0 BRA `(.L_x_240) ;  /* 0x0000000000b00947 */ /* 0x000fea0003800000 */
[----:B------:R-:W-:-:S03]  /*10cc0*/  UMOV UR4, 0xffffffff ;  /* 0xffffffff00047882 */ /* 0x000fc60000000000 */
[----:B------:R-:W-:Y:S05]  /*10cd0*/  BRA.DIV UR4, `(.L_x_241) ;  /* 0x0000000a04647947 */ /* 0x000fea000b800000 */
[----:B------:R-:W-:-:S13]  /*10ce0*/  ELECT P6, URZ, PT ;  /* 0x00000000003f782f */ /* 0x000fda00038c0000 */
.L_x_273:
[----:B------:R-:W-:Y:S05]  /*10cf0*/  @!P6 BRA `(.L_x_240) ;  /* 0x0000000000a0e947 */ /* 0x000fea0003800000 */
[----:B------:R-:W-:-:S06]  /*10d00*/  ULOP3.LUT UR4, UR40, 0x2, URZ, 0xfc, !UPT ;  /* 0x0000000228047892 */ /* 0x000fcc000f8efc3f */
[----:B-1----:R-:W-:-:S05]  /*10d10*/  IMAD.U32 R2, RZ, RZ, UR4 ;  /* 0x00000004ff027e24 */ /* 0x002fca000f8e00ff */
[----:B------:R-:W-:-:S13]  /*10d20*/  ISETP.NE.AND P0, PT, R2, 0x3, PT ;  /* 0x000000030200780c */ /* 0x000fda0003f05270 */
[----:B------:R-:W-:Y:S05]  /*10d30*/  @!P0 BRA `(.L_x_242) ;  /* 0x0000000000048947 */ /* 0x000fea0003800000 */
[----:B------:R-:W-:Y:S01]  /*10d40*/  BPT.TRAP 0x1 ;  /* 0x000000040000795c */ /* 0x000fe20000300000 */
.L_x_242:
[----:B0-----:R-:W2:Y:S04]  /*10d50*/  LDL R3, [R1+0x8] ;  /* 0x0000080001037983 */ /* 0x001ea80000100800 */
[----:B------:R-:W3:Y:S01]  /*10d60*/  LDL.LU R7, [R1+0xc] ;  /* 0x00000c0001077983 */ /* 0x000ee20000300800 */
[----:B------:R-:W-:-:S04]  /*10d70*/  VIADD R2, R0, 0x38840 ;  /* 0x0003884000027836 */ /* 0x000fc80000000000 */
[C---:B--2---:R-:W-:Y:S02]  /*10d80*/  IMAD R6, R3.reuse, 0x8, R2 ;  /* 0x0000000803067824 */ /* 0x044fe400078e0202 */
[----:B------:R-:W-:Y:S01]  /*10d90*/  VIADD R3, R3, 0x1 ;  /* 0x0000000103037836 */ /* 0x000fe20000000000 */
[----:B---3--:R-:W-:-:S04]  /*10da0*/  SHF.L.U32 R5, R7, 0x1f, RZ ;  /* 0x0000001f07057819 */ /* 0x008fc800000006ff */
[C---:B------:R-:W-:Y:S01]  /*10db0*/  ISETP.NE.AND P2, PT, R3.reuse, 0x2, PT ;  /* 0x000000020300780c */ /* 0x040fe20003f45270 */
[----:B------:R-:W0:Y:S03]  /*10dc0*/  SYNCS.PHASECHK.TRANS64.TRYWAIT P1, [R6+URZ], R5 ;  /* 0x00000005060075a7 */ /* 0x000e26000802017f */
[----:B------:R-:W-:Y:S02]  /*10dd0*/  SEL R4, RZ, 0x1, P2 ;  /* 0x00000001ff047807 */ /* 0x000fe40001000000 */
[----:B------:R-:W-:Y:S02]  /*10de0*/  SEL R3, R3, RZ, P2 ;  /* 0x000000ff03037207 */ /* 0x000fe40001000000 */
[----:B------:R-:W-:-:S03]  /*10df0*/  LOP3.LUT R4, R7, R4, RZ, 0x3c, !PT ;  /* 0x0000000407047212 */ /* 0x000fc600078e3cff */
[----:B------:R-:W-:Y:S01]  /*10e00*/  IMAD R7, R3, 0x8, R2 ;  /* 0x0000000803077824 */ /* 0x000fe200078e0202 */
[----:B------:R-:W-:Y:S01]  /*10e10*/  SHF.L.U32 R2, R4, 0x1f, RZ ;  /* 0x0000001f04027819 */ /* 0x000fe200000006ff */
[----:B0-----:R-:W-:Y:S06]  /*10e20*/  @!P1 BRA `(.L_x_243) ;  /* 0x0000000800309947 */ /* 0x001fec0003800000 */
.L_x_274:
[----:B------:R-:W1:Y:S02]  /*10e30*/  SYNCS.PHASECHK.TRANS64.TRYWAIT P1, [R7+URZ], R2 ;  /* 0x00000002070075a7 */ /* 0x000e64000802017f */
[----:B-1----:R-:W-:Y:S05]  /*10e40*/  @!P1 BRA `(.L_x_244) ;  /* 0x00000008003c9947 */ /* 0x002fea0003800000 */
.L_x_275:
[----:B------:R-:W-:Y:S05]  /*10e50*/  @!P0 BRA `(.L_x_245) ;  /* 0x0000000000048947 */ /* 0x000fea0003800000 */
[----:B------:R-:W-:Y:S01]  /*10e60*/  BPT.TRAP 0x1 ;  /* 0x000000040000795c */ /* 0x000fe20000300000 */
.L_x_245:
[----:B------:R-:W2:Y:S02]  /*10e70*/  LDL.LU R4, [R1+0x8] ;  /* 0x0000080001047983 */ /* 0x000ea40000300800 */
[----:B--2---:R-:W-:-:S04]  /*10e80*/  IMAD R4, R4, 0x8, R0 ;  /* 0x0000000804047824 */ /* 0x004fc800078e0200 */
[----:B------:R-:W2:Y:S02]  /*10e90*/  SYNCS.PHASECHK.TRANS64.TRYWAIT P1, [R4+URZ+0x38860], R5 ;  /* 0x03886005040075a7 */ /* 0x000ea4000802017f */
[----:B--2---:R-:W-:Y:S05]  /*10ea0*/  @!P1 BRA `(.L_x_246) ;  /* 0x0000000800389947 */ /* 0x004fea0003800000 */
.L_x_276:
[----:B------:R-:W-:Y:S05]  /*10eb0*/  @!P0 BRA `(.L_x_247) ;  /* 0x0000000000048947 */ /* 0x000fea0003800000 */
[----:B------:R-:W-:Y:S01]  /*10ec0*/  BPT.TRAP 0x1 ;  /* 0x000000040000795c */ /* 0x000fe20000300000 */
.L_x_247:
[----:B------:R-:W-:-:S04]  /*10ed0*/  IMAD R3, R3, 0x8, R0 ;  /* 0x0000000803037824 */ /* 0x000fc800078e0200 */
[----:B------:R-:W3:Y:S02]  /*10ee0*/  SYNCS.PHASECHK.TRANS64.TRYWAIT P1, [R3+URZ+0x38860], R2 ;  /* 0x03886002030075a7 */ /* 0x000ee4000802017f */
[----:B---3--:R-:W-:Y:S05]  /*10ef0*/  @!P1 BRA `(.L_x_248) ;  /* 0x0000000800389947 */ /* 0x008fea0003800000 */
.L_x_277:
[----:B------:R-:W-:Y:S05]  /*10f00*/  @!P0 BRA `(.L_x_249) ;  /* 0x0000000000048947 */ /* 0x000fea0003800000 */
[----:B------:R-:W-:Y:S01]  /*10f10*/  BPT.TRAP 0x1 ;  /* 0x000000040000795c */ /* 0x000fe20000300000 */
.L_x_249:
[----:B------:R-:W4:Y:S02]  /*10f20*/  SYNCS.PHASECHK.TRANS64.TRYWAIT P0, [R4+URZ+0x38880], R5 ;  /* 0x03888005040075a7 */ /* 0x000f24000800017f */
[----:B----4-:R-:W-:Y:S05]  /*10f30*/  @!P0 BRA `(.L_x_250) ;  /* 0x00000008003c8947 */ /* 0x010fea0003800000 */
.L_x_251:
[----:B------:R0:W0:Y:S02]  /*10f40*/  SYNCS.PHASECHK.TRANS64.TRYWAIT P0, [R3+URZ+0x38880], R2 ;  /* 0x03888002030075a7 */ /* 0x000024000800017f */
[----:B0-----:R-:W-:Y:S05]  /*10f50*/  @!P0 NANOSLEEP.SYNCS 0x989680 ;  /* 0x009896800000895d */ /* 0x001fea0003900000 */
[----:B------:R-:W0:Y:S02]  /*10f60*/  @!P0 SYNCS.PHASECHK.TRANS64 P0, [R3+URZ+0x38880], R2 ;  /* 0x03888002030085a7 */ /* 0x000e24000800007f */
[----:B0-----:R-:W-:Y:S05]  /*10f70*/  @!P0 BRA `(.L_x_251) ;  /* 0xfffffffc00f08947 */ /* 0x001fea000383ffff */
.L_x_240:
[----:B------:R-:W-:Y:S05]  /*10f80*/  BSYNC B0 ;  /* 0x0000000000007941 */ /* 0x000fea0003800000 */
.L_x_239:
[----:B------:R-:W-:Y:S05]  /*10f90*/  EXIT ;  /* 0x000000000000794d */ /* 0x000fea0003800000 */
.L_x_125:
[----:B0-----:R0:W1:Y:S02]  /*10fa0*/  SYNCS.PHASECHK.TRANS64.TRYWAIT P1, [R2+URZ+0x38800], R11 ;  /* 0x0388000b020075a7 */ /* 0x001064000802017f */
[----:B-1----:R-:W-:Y:S05]  /*10fb0*/  @!P1 NANOSLEEP.SYNCS 0x989680 ;  /* 0x009896800000995d */ /* 0x002fea0003900000 */
[----:B------:R-:W1:Y:S02]  /*10fc0*/  @!P1 SYNCS.PHASECHK.TRANS64 P1, [R2+URZ+0x38800], R11 ;  /* 0x0388000b020095a7 */ /* 0x000e64000802007f */
[----:B-1----:R-:W-:Y:S05]  /*10fd0*/  @!P1 BRA `(.L_x_125) ;  /* 0xfffffffc00f09947 */ /* 0x002fea000383ffff */
[----:B------:R-:W-:Y:S05]  /*10fe0*/  BRA `(.L_x_252) ;  /* 0xffffff0800e87947 */ /* 0x000fea000383ffff */
.L_x_129:
[----:B--2---:R2:W3:Y:S02]  /*10ff0*/  SYNCS.PHASECHK.TRANS64.TRYWAIT P1, [R4+URZ+0x38830], R5 ;  /* 0x03883005040075a7 */ /* 0x0044e4000802017f */
[----:B---3--:R-:W-:Y:S05]  /*11000*/  @!P1 NANOSLEEP.SYNCS 0x989680 ;  /* 0x009896800000995d */ /* 0x008fea0003900000 */
[----:B------:R-:W3:Y:S02]  /*11010*/  @!P1 SYNCS.PHASECHK.TRANS64 P1, [R4+URZ+0x38830], R5 ;  /* 0x03883005040095a7 */ /* 0x000ee4000802007f */
[----:B---3--:R-:W-:Y:S05]  /*11020*/  @!P1 BRA `(.L_x_129) ;  /* 0xfffffffc00f09947 */ /* 0x008fea000383ffff */
[----:B------:R-:W-:Y:S05]  /*11030*/  BRA `(.L_x_128) ;  /* 0xffffff0c00107947 */ /* 0x000fea000383ffff */
.L_x_134:
[----:B-1----:R-:W-:-:S04]  /*11040*/  IMAD.U32 R3, RZ, RZ, UR6 ;  /* 0x00000006ff037e24 */ /* 0x002fc8000f8e00ff */
[----:B------:R1:W2:Y:S03]  /*11050*/  SYNCS.PHASECHK.TRANS64.TRYWAIT P1, [R3+URZ+0x38830], R2 ;  /* 0x03883002030075a7 */ /* 0x0002a6000802017f */
[----:B--2---:R-:W-:Y:S05]  /*11060*/  @!P1 NANOSLEEP.SYNCS 0x989680 ;  /* 0x009896800000995d */ /* 0x004fea0003900000 */
[----:B------:R-:W2:Y:S02]  /*11070*/  @!P1 SYNCS.PHASECHK.TRANS64 P1, [R3+URZ+0x38830], R2 ;  /* 0x03883002030095a7 */ /* 0x000ea4000802007f */
[----:B--2---:R-:W-:Y:S05]  /*11080*/  @!P1 BRA `(.L_x_134) ;  /* 0xfffffffc00ec9947 */ /* 0x004fea000383ffff */
[----:B------:R-:W-:Y:S05]  /*11090*/  BRA `(.L_x_131) ;  /* 0xffffff3c00bc7947 */ /* 0x000fea000383ffff */
.L_x_138:
[----:B-1----:R-:W-:-:S04]  /*110a0*/  IMAD.U32 R3, RZ, RZ, UR6 ;  /* 0x00000006ff037e24 */ /* 0x002fc8000f8e00ff */
[----:B------:R1:W2:Y:S03]  /*110b0*/  SYNCS.PHASECHK.TRANS64.TRYWAIT P1, [R3+URZ+0x38850], R2 ;  /* 0x03885002030075a7 */ /* 0x0002a6000802017f */
[----:B--2---:R-:W-:Y:S05]  /*110c0*/  @!P1 NANOSLEEP.SYNCS 0x989680 ;  /* 0x009896800000995d */ /* 0x004fea0003900000 */
[----:B------:R-:W2:Y:S02]  /*110d0*/  @!P1 SYNCS.PHASECHK.TRANS64 P1, [R3+URZ+0x38850], R2 ;  /* 0x03885002030095a7 */ /* 0x000ea4000802007f */
[----:B--2---:R-:W-:Y:S05]  /*110e0*/  @!P1 BRA `(.L_x_138) ;  /* 0xfffffffc00ec9947 */ /* 0x004fea000383ffff */
[----:B------:R-:W-:Y:S05]  /*110f0*/  BRA `(.L_x_135) ;  /* 0xffffff4000947947 */ /* 0x000fea000383ffff */
.L_x_144:
[----:B-1----:R1:W2:Y:S02]  /*11100*/  SYNCS.PHASECHK.TRANS64.TRYWAIT P1, [R13+URZ+0x38850], R0 ;  /* 0x038850000d0075a7 */ /* 0x0022a4000802017f */
[----:B--2---:R-:W-:Y:S05]  /*11110*/  @!P1 NANOSLEEP.SYNCS 0x989680 ;  /* 0x009896800000995d */ /* 0x004fea0003900000 */
[----:B------:R-:W2:Y:S02]  /*11120*/  @!P1 SYNCS.PHASECHK.TRANS64 P1, [R13+URZ+0x38850], R0 ;  /* 0x038850000d0095a7 */ /* 0x000ea4000802007f */
[----:B--2---:R-:W-:Y:S05]  /*11130*/  @!P1 BRA `(.L_x_144) ;  /* 0xfffffffc00f09947 */ /* 0x004fea000383ffff */
[----:B------:R-:W-:Y:S05]  /*11140*/  BRA `(.L_x_143) ;  /* 0xffffff68006c7947 */ /* 0x000fea000383ffff */
.L_x_184:
[----:B------:R-:W-:Y:S02]  /*11150*/  IMAD.MOV.U32 R13, RZ, RZ, R4 ;  /* 0x000000ffff0d7224 */ /* 0x000fe400078e0004 */
[----:B------:R-:W-:Y:S02]  /*11160*/  IMAD.MOV.U32 R12, RZ, RZ, RZ ;  /* 0x000000ffff0c7224 */ /* 0x000fe400078e00ff */
[----:B------:R-:W-:Y:S02]  /*11170*/  IMAD.MOV.U32 R11, RZ, RZ, 0x1f ;  /* 0x0000001fff0b7424 */ /* 0x000fe400078e00ff */
[----:B------:R-:W-:-:S07]  /*11180*/  IMAD.MOV.U32 R15, RZ, RZ, -0x1 ;  /* 0xffffffffff0f7424 */ /* 0x000fce00078e00ff */
[----:B0-----:R-:W-:Y:S05]  /*11190*/  WARPSYNC.COLLECTIVE R15, `(.L_x_253) ;  /* 0x000000000f087348 */ /* 0x001fea0003c00000 */
[----:B------:R1:W2:Y:S02]  /*111a0*/  SHFL.IDX P6, R14, R13, R12, R11 ;  /* 0x0000000c0d0e7389 */ /* 0x0002a400000c000b */
[----:B012---:R-:W-:Y:S01]  /*111b0*/  ENDCOLLECTIVE ;  /* 0x000000000000791b */ /* 0x007fe20003800000 */
.L_x_253:
[----:B------:R-:W-:Y:S05]  /*111c0*/  BRA `(.L_x_254) ;  /* 0xffffffc800307947 */ /* 0x000fea000383ffff */
.L_x_186:
[----:B------:R-:W-:Y:S01]  /*111d0*/  BSSY B0, `(.L_x_255) ;  /* 0x0000006000007945 */ /* 0x000fe20003800000 */
[----:B------:R-:W-:-:S07]  /*111e0*/  IMAD.MOV.U32 R15, RZ, RZ, -0x1 ;  /* 0xffffffffff0f7424 */ /* 0x000fce00078e00ff */
[----:B-1----:R-:W-:Y:S05]  /*111f0*/  WARPSYNC.COLLECTIVE R15, `(.L_x_256) ;  /* 0x000000000f0c7348 */ /* 0x002fea0003c00000 */
[----:B------:R-:W-:Y:S02]  /*11200*/  ELECT P6, UR62, PT ;  /* 0x00000000003e782f */ /* 0x000fe400038c0000 */
[----:B------:R-:W-:Y:S01]  /*11210*/  MOV R14, UR62 ;  /* 0x0000003e000e7c02 */ /* 0x000fe20008000f00 */
[----:B-1----:R-:W-:Y:S10]  /*11220*/  ENDCOLLECTIVE ;  /* 0x000000000000791b */ /* 0x002ff40003800000 */
.L_x_256:
[----:B------:R-:W-:Y:S05]  /*11230*/  BSYNC B0 ;  /* 0x0000000000007941 */ /* 0x000fea0003800000 */
.L_x_255:
[----:B------:R-:W-:Y:S05]  /*11240*/  BRA `(.L_x_257) ;  /* 0xffffffc800307947 */ /* 0x000fea000383ffff */
.L_x_189:
[----:B0-----:R0:W1:Y:S02]  /*11250*/  SYNCS.PHASECHK.TRANS64.TRYWAIT P2, [R4+URZ+0x38880], R3 ;  /* 0x03888003040075a7 */ /* 0x001064000804017f */
[----:B-1----:R-:W-:Y:S05]  /*11260*/  @!P2 NANOSLEEP.SYNCS 0x989680 ;  /* 0x009896800000a95d */ /* 0x002fea0003900000 */
[----:B------:R-:W1:Y:S02]  /*11270*/  @!P2 SYNCS.PHASECHK.TRANS64 P2, [R4+URZ+0x38880], R3 ;  /* 0x038880030400a5a7 */ /* 0x000e64000804007f */
[----:B-1----:R-:W-:Y:S05]  /*11280*/  @!P2 BRA `(.L_x_189) ;  /* 0xfffffffc00f0a947 */ /* 0x002fea000383ffff */
[----:B------:R-:W-:Y:S05]  /*11290*/  BRA `(.L_x_258) ;  /* 0xffffffc8008c7947 */ /* 0x000fea000383ffff */
.L_x_191:
[----:B-1----:R1:W2:Y:S02]  /*112a0*/  SYNCS.PHASECHK.TRANS64.TRYWAIT P2, [R4+URZ+0x38840], R3 ;  /* 0x03884003040075a7 */ /* 0x0022a4000804017f */
[----:B--2---:R-:W-:Y:S05]  /*112b0*/  @!P2 NANOSLEEP.SYNCS 0x989680 ;  /* 0x009896800000a95d */ /* 0x004fea0003900000 */
[----:B------:R-:W2:Y:S02]  /*112c0*/  @!P2 SYNCS.PHASECHK.TRANS64 P2, [R4+URZ+0x38840], R3 ;  /* 0x038840030400a5a7 */ /* 0x000ea4000804007f */
[----:B--2---:R-:W-:Y:S05]  /*112d0*/  @!P2 BRA `(.L_x_191) ;  /* 0xfffffffc00f0a947 */ /* 0x004fea000383ffff */
[----:B------:R-:W-:Y:S05]  /*112e0*/  BRA `(.L_x_259) ;  /* 0xffffffc800fc7947 */ /* 0x000fea000383ffff */
.L_x_194:
[----:B--2---:R-:W-:-:S04]  /*112f0*/  IMAD.U32 R3, RZ, RZ, UR41 ;  /* 0x00000029ff037e24 */ /* 0x004fc8000f8e00ff */
[----:B------:R2:W3:Y:S03]  /*11300*/  SYNCS.PHASECHK.TRANS64.TRYWAIT P0, [R3+URZ+0x38820], R2 ;  /* 0x03882002030075a7 */ /* 0x0004e6000800017f */
[----:B---3--:R-:W-:Y:S05]  /*11310*/  @!P0 NANOSLEEP.SYNCS 0x989680 ;  /* 0x009896800000895d */ /* 0x008fea0003900000 */
[----:B------:R-:W3:Y:S02]  /*11320*/  @!P0 SYNCS.PHASECHK.TRANS64 P0, [R3+URZ+0x38820], R2 ;  /* 0x03882002030085a7 */ /* 0x000ee4000800007f */
[----:B---3--:R-:W-:Y:S05]  /*11330*/  @!P0 BRA `(.L_x_194) ;  /* 0xfffffffc00ec8947 */ /* 0x008fea000383ffff */
[----:B------:R-:W-:Y:S05]  /*11340*/  BRA `(.L_x_260) ;  /* 0xffffffcc00dc7947 */ /* 0x000fea000383ffff */
.L_x_200:
[----:B-1----:R1:W3:Y:S02]  /*11350*/  SYNCS.PHASECHK.TRANS64.TRYWAIT P0, [R4+URZ+0x38880], R3 ;  /* 0x03888003040075a7 */ /* 0x0022e4000800017f */
[----:B---3--:R-:W-:Y:S05]  /*11360*/  @!P0 NANOSLEEP.SYNCS 0x989680 ;  /* 0x009896800000895d */ /* 0x008fea0003900000 */
[----:B------:R-:W3:Y:S02]  /*11370*/  @!P0 SYNCS.PHASECHK.TRANS64 P0, [R4+URZ+0x38880], R3 ;  /* 0x03888003040085a7 */ /* 0x000ee4000800007f */
[----:B---3--:R-:W-:Y:S05]  /*11380*/  @!P0 BRA `(.L_x_200) ;  /* 0xfffffffc00f08947 */ /* 0x008fea000383ffff */
[----:B------:R-:W-:Y:S05]  /*11390*/  BRA `(.L_x_261) ;  /* 0xffffffd000907947 */ /* 0x000fea000383ffff */
.L_x_206:
[----:B--2---:R2:W3:Y:S02]  /*113a0*/  SYNCS.PHASECHK.TRANS64.TRYWAIT P0, [R4+URZ+0x38840], R3 ;  /* 0x03884003040075a7 */ /* 0x0044e4000800017f */
[----:B---3--:R-:W-:Y:S05]  /*113b0*/  @!P0 NANOSLEEP.SYNCS 0x989680 ;  /* 0x009896800000895d */ /* 0x008fea0003900000 */
[----:B------:R-:W3:Y:S02]  /*113c0*/  @!P0 SYNCS.PHASECHK.TRANS64 P0, [R4+URZ+0x38840], R3 ;  /* 0x03884003040085a7 */ /* 0x000ee4000800007f */
[----:B---3--:R-:W-:Y:S05]  /*113d0*/  @!P0 BRA `(.L_x_206) ;  /* 0xfffffffc00f08947 */ /* 0x008fea000383ffff */
[----:B------:R-:W-:Y:S05]  /*113e0*/  BRA `(.L_x_262) ;  /* 0xffffffd400587947 */ /* 0x000fea000383ffff */
.L_x_213:
[----:B---3--:R-:W3:Y:S02]  /*113f0*/  LDL R3, [R1] ;  /* 0x0000000001037983 */ /* 0x008ee40000100800 */
[----:B---3--:R3:W4:Y:S02]  /*11400*/  SYNCS.PHASECHK.TRANS64.TRYWAIT P2, [R3+URZ+0x38870], R2 ;  /* 0x03887002030075a7 */ /* 0x008724000804017f */
[----:B----4-:R-:W-:Y:S05]  /*11410*/  @!P2 NANOSLEEP.SYNCS 0x989680 ;  /* 0x009896800000a95d */ /* 0x010fea0003900000 */
[----:B------:R-:W4:Y:S02]  /*11420*/  @!P2 SYNCS.PHASECHK.TRANS64 P2, [R3+URZ+0x38870], R2 ;  /* 0x038870020300a5a7 */ /* 0x000f24000804007f */
[----:B----4-:R-:W-:Y:S05]  /*11430*/  @!P2 BRA `(.L_x_213) ;  /* 0xfffffffc00eca947 */ /* 0x010fea000383ffff */
[----:B------:R-:W-:Y:S05]  /*11440*/  BRA `(.L_x_263) ;  /* 0xffffffd800387947 */ /* 0x000fea000383ffff */
.L_x_215:
[----:B---3--:R-:W3:Y:S02]  /*11450*/  LDL R3, [R1] ;  /* 0x0000000001037983 */ /* 0x008ee40000100800 */
[----:B---3--:R3:W4:Y:S02]  /*11460*/  SYNCS.PHASECHK.TRANS64.TRYWAIT P2, [R3+URZ+0x38860], R2 ;  /* 0x03886002030075a7 */ /* 0x008724000804017f */
[----:B----4-:R-:W-:Y:S05]  /*11470*/  @!P2 NANOSLEEP.SYNCS 0x989680 ;  /* 0x009896800000a95d */ /* 0x010fea0003900000 */
[----:B------:R-:W4:Y:S02]  /*11480*/  @!P2 SYNCS.PHASECHK.TRANS64 P2, [R3+URZ+0x38860], R2 ;  /* 0x038860020300a5a7 */ /* 0x000f24000804007f */
[----:B----4-:R-:W-:Y:S05]  /*11490*/  @!P2 BRA `(.L_x_215) ;  /* 0xfffffffc00eca947 */ /* 0x010fea000383ffff */
[----:B------:R-:W-:Y:S05]  /*114a0*/  BRA `(.L_x_264) ;  /* 0xffffffd800407947 */ /* 0x000fea000383ffff */
.L_x_222:
[----:B--2---:R2:W3:Y:S02]  /*114b0*/  SYNCS.PHASECHK.TRANS64.TRYWAIT P0, [R21+URZ+0x38870], R0 ;  /* 0x03887000150075a7 */ /* 0x0044e4000800017f */
[----:B---3--:R-:W-:Y:S05]  /*114c0*/  @!P0 NANOSLEEP.SYNCS 0x989680 ;  /* 0x009896800000895d */ /* 0x008fea0003900000 */
[----:B------:R-:W3:Y:S02]  /*114d0*/  @!P0 SYNCS.PHASECHK.TRANS64 P0, [R21+URZ+0x38870], R0 ;  /* 0x03887000150085a7 */ /* 0x000ee4000800007f */
[----:B---3--:R-:W-:Y:S05]  /*114e0*/  @!P0 BRA `(.L_x_222) ;  /* 0xfffffffc00f08947 */ /* 0x008fea000383ffff */
[----:B------:R-:W-:Y:S05]  /*114f0*/  BRA `(.L_x_265) ;  /* 0xffffffe000bc7947 */ /* 0x000fea000383ffff */
.L_x_224:
[----:B--2---:R2:W3:Y:S02]  /*11500*/  SYNCS.PHASECHK.TRANS64.TRYWAIT P0, [R21+URZ+0x38860], R0 ;  /* 0x03886000150075a7 */ /* 0x0044e4000800017f */
[----:B---3--:R-:W-:Y:S05]  /*11510*/  @!P0 NANOSLEEP.SYNCS 0x989680 ;  /* 0x009896800000895d */ /* 0x008fea0003900000 */
[----:B------:R-:W3:Y:S02]  /*11520*/  @!P0 SYNCS.PHASECHK.TRANS64 P0, [R21+URZ+0x38860], R0 ;  /* 0x03886000150085a7 */ /* 0x000ee4000800007f */
[----:B---3--:R-:W-:Y:S05]  /*11530*/  @!P0 BRA `(.L_x_224) ;  /* 0xfffffffc00f08947 */ /* 0x008fea000383ffff */
[----:B------:R-:W-:Y:S05]  /*11540*/  BRA `(.L_x_266) ;  /* 0xffffffe000c47947 */ /* 0x000fea000383ffff */
.L_x_237:
[----:B0-----:R0:W1:Y:S02]  /*11550*/  SYNCS.PHASECHK.TRANS64.TRYWAIT P0, [R0+URZ+0x38820], R3 ;  /* 0x03882003000075a7 */ /* 0x001064000800017f */
[----:B-1----:R-:W-:Y:S05]  /*11560*/  @!P0 NANOSLEEP.SYNCS 0x989680 ;  /* 0x009896800000895d */ /* 0x002fea0003900000 */
[----:B------:R-:W1:Y:S02]  /*11570*/  @!P0 SYNCS.PHASECHK.TRANS64 P0, [R0+URZ+0x38820], R3 ;  /* 0x03882003000085a7 */ /* 0x000e64000800007f */
[----:B-1----:R-:W-:Y:S05]  /*11580*/  @!P0 BRA `(.L_x_237) ;  /* 0xfffffffc00f08947 */ /* 0x002fea000383ffff */
[----:B------:R-:W-:Y:S05]  /*11590*/  BRA `(.L_x_267) ;  /* 0xfffffff400a07947 */ /* 0x000fea000383ffff */
.L_x_238:
[----:B------:R-:W1:Y:S01]  /*115a0*/  S2R R2, SR_TID.X ;  /* 0x0000000000027919 */ /* 0x000e620000002100 */
[----:B------:R-:W-:Y:S01]  /*115b0*/  BSSY B0, `(.L_x_268) ;  /* 0x000000a000007945 */ /* 0x000fe20003800000 */
[----:B------:R-:W-:Y:S02]  /*115c0*/  IMAD.MOV.U32 R12, RZ, RZ, RZ ;  /* 0x000000ffff0c7224 */ /* 0x000fe400078e00ff */
[----:B------:R-:W-:Y:S02]  /*115d0*/  IMAD.MOV.U32 R11, RZ, RZ, 0x1f ;  /* 0x0000001fff0b7424 */ /* 0x000fe400078e00ff */
[----:B------:R-:W-:Y:S01]  /*115e0*/  IMAD.MOV.U32 R15, RZ, RZ, -0x1 ;  /* 0xffffffffff0f7424 */ /* 0x000fe200078e00ff */
[----:B-1----:R-:W-:-:S04]  /*115f0*/  SHF.R.U32.HI R2, RZ, 0x5, R2 ;  /* 0x00000005ff027819 */ /* 0x002fc80000011602 */
[----:B------:R-:W-:-:S05]  /*11600*/  LOP3.LUT R2, R2, 0x3, RZ, 0xc0, !PT ;  /* 0x0000000302027812 */ /* 0x000fca00078ec0ff */
[----:B------:R-:W-:-:S07]  /*11610*/  IMAD.MOV.U32 R13, RZ, RZ, R2 ;  /* 0x000000ffff0d7224 */ /* 0x000fce00078e0002 */
[----:B0-----:R-:W-:Y:S05]  /*11620*/  WARPSYNC.COLLECTIVE R15, `(.L_x_269) ;  /* 0x000000000f087348 */ /* 0x001fea0003c00000 */
[----:B------:R1:W2:Y:S02]  /*11630*/  SHFL.IDX P6, R14, R13, R12, R11 ;  /* 0x0000000c0d0e7389 */ /* 0x0002a400000c000b */
[----:B012---:R-:W-:Y:S01]  /*11640*/  ENDCOLLECTIVE ;  /* 0x000000000000791b */ /* 0x007fe20003800000 */
.L_x_269:
[----:B------:R-:W-:Y:S05]  /*11650*/  BSYNC B0 ;  /* 0x0000000000007941 */ /* 0x000fea0003800000 */
.L_x_268:
[----:B------:R-:W-:Y:S05]  /*11660*/  BRA `(.L_x_270) ;  /* 0xfffffff400887947 */ /* 0x000fea000383ffff */
.L_x_241:
[----:B------:R-:W-:Y:S01]  /*11670*/  BSSY B1, `(.L_x_271) ;  /* 0x0000006000017945 */ /* 0x000fe20003800000 */
[----:B------:R-:W-:-:S07]  /*11680*/  IMAD.MOV.U32 R15, RZ, RZ, -0x1 ;  /* 0xffffffffff0f7424 */ /* 0x000fce00078e00ff */
[----:B01----:R-:W-:Y:S05]  /*11690*/  WARPSYNC.COLLECTIVE R15, `(.L_x_272) ;  /* 0x000000000f0c7348 */ /* 0x003fea0003c00000 */
[----:B------:R-:W-:Y:S02]  /*116a0*/  ELECT P6, UR62, PT ;  /* 0x00000000003e782f */ /* 0x000fe400038c0000 */
[----:B------:R-:W-:Y:S01]  /*116b0*/  MOV R14, UR62 ;  /* 0x0000003e000e7c02 */ /* 0x000fe20008000f00 */
[----:B01----:R-:W-:Y:S10]  /*116c0*/  ENDCOLLECTIVE ;  /* 0x000000000000791b */ /* 0x003ff40003800000 */
.L_x_272:
[----:B------:R-:W-:Y:S05]  /*116d0*/  BSYNC B1 ;  /* 0x0000000000017941 */ /* 0x000fea0003800000 */
.L_x_271:
[----:B------:R-:W-:Y:S05]  /*116e0*/  BRA `(.L_x_273) ;  /* 0xfffffff400807947 */ /* 0x000fea000383ffff */
.L_x_243:
[----:B0-----:R0:W1:Y:S02]  /*116f0*/  SYNCS.PHASECHK.TRANS64.TRYWAIT P1, [R6+URZ], R5 ;  /* 0x00000005060075a7 */ /* 0x001064000802017f */
[----:B-1----:R-:W-:Y:S05]  /*11700*/  @!P1 NANOSLEEP.SYNCS 0x989680 ;  /* 0x009896800000995d */ /* 0x002fea0003900000 */
[----:B------:R-:W1:Y:S02]  /*11710*/  @!P1 SYNCS.PHASECHK.TRANS64 P1, [R6+URZ], R5 ;  /* 0x00000005060095a7 */ /* 0x000e64000802007f */
[----:B-1----:R-:W-:Y:S05]  /*11720*/  @!P1 BRA `(.L_x_243) ;  /* 0xfffffffc00f09947 */ /* 0x002fea000383ffff */
[----:B------:R-:W-:Y:S05]  /*11730*/  BRA `(.L_x_274) ;  /* 0xfffffff400bc7947 */ /* 0x000fea000383ffff */
.L_x_244:
[----:B-1----:R1:W2:Y:S02]  /*11740*/  SYNCS.PHASECHK.TRANS64.TRYWAIT P1, [R7+URZ], R2 ;  /* 0x00000002070075a7 */ /* 0x0022a4000802017f */
[----:B--2---:R-:W-:Y:S05]  /*11750*/  @!P1 NANOSLEEP.SYNCS 0x989680 ;  /* 0x009896800000995d */ /* 0x004fea0003900000 */
[----:B------:R-:W2:Y:S02]  /*11760*/  @!P1 SYNCS.PHASECHK.TRANS64 P1, [R7+URZ], R2 ;  /* 0x00000002070095a7 */ /* 0x000ea4000802007f */
[----:B--2---:R-:W-:Y:S05]  /*11770*/  @!P1 BRA `(.L_x_244) ;  /* 0xfffffffc00f09947 */ /* 0x004fea000383ffff */
[----:B------:R-:W-:Y:S05]  /*11780*/  BRA `(.L_x_275) ;  /* 0xfffffff400b07947 */ /* 0x000fea000383ffff */
.L_x_246:
[----:B--2---:R2:W3:Y:S02]  /*11790*/  SYNCS.PHASECHK.TRANS64.TRYWAIT P1, [R4+URZ+0x38860], R5 ;  /* 0x03886005040075a7 */ /* 0x0044e4000802017f */
[----:B---3--:R-:W-:Y:S05]  /*117a0*/  @!P1 NANOSLEEP.SYNCS 0x989680 ;  /* 0x009896800000995d */ /* 0x008fea0003900000 */
[----:B------:R-:W3:Y:S02]  /*117b0*/  @!P1 SYNCS.PHASECHK.TRANS64 P1, [R4+URZ+0x38860], R5 ;  /* 0x03886005040095a7 */ /* 0x000ee4000802007f */
[----:B---3--:R-:W-:Y:S05]  /*117c0*/  @!P1 BRA `(.L_x_246) ;  /* 0xfffffffc00f09947 */ /* 0x008fea000383ffff */
[----:B------:R-:W-:Y:S05]  /*117d0*/  BRA `(.L_x_276) ;  /* 0xfffffff400b47947 */ /* 0x000fea000383ffff */
.L_x_248:
[----:B---3--:R3:W4:Y:S02]  /*117e0*/  SYNCS.PHASECHK.TRANS64.TRYWAIT P1, [R3+URZ+0x38860], R2 ;  /* 0x03886002030075a7 */ /* 0x008724000802017f */
[----:B----4-:R-:W-:Y:S05]  /*117f0*/  @!P1 NANOSLEEP.SYNCS 0x989680 ;  /* 0x009896800000995d */ /* 0x010fea0003900000 */
[----:B------:R-:W4:Y:S02]  /*11800*/  @!P1 SYNCS.PHASECHK.TRANS64 P1, [R3+URZ+0x38860], R2 ;  /* 0x03886002030095a7 */ /* 0x000f24000802007f */
[----:B----4-:R-:W-:Y:S05]  /*11810*/  @!P1 BRA `(.L_x_248) ;  /* 0xfffffffc00f09947 */ /* 0x010fea000383ffff */
[----:B------:R-:W-:Y:S05]  /*11820*/  BRA `(.L_x_277) ;  /* 0xfffffff400b47947 */ /* 0x000fea000383ffff */
.L_x_250:
[----:B----4-:R4:W0:Y:S02]  /*11830*/  SYNCS.PHASECHK.TRANS64.TRYWAIT P0, [R4+URZ+0x38880], R5 ;  /* 0x03888005040075a7 */ /* 0x010824000800017f */
[----:B0-----:R-:W-:Y:S05]  /*11840*/  @!P0 NANOSLEEP.SYNCS 0x989680 ;  /* 0x009896800000895d */ /* 0x001fea0003900000 */
[----:B------:R-:W0:Y:S02]  /*11850*/  @!P0 SYNCS.PHASECHK.TRANS64 P0, [R4+URZ+0x38880], R5 ;  /* 0x03888005040085a7 */ /* 0x000e24000800007f */
[----:B0-----:R-:W-:Y:S05]  /*11860*/  @!P0 BRA `(.L_x_250) ;  /* 0xfffffffc00f08947 */ /* 0x001fea000383ffff */
[----:B------:R-:W-:Y:S05]  /*11870*/  BRA `(.L_x_251) ;  /* 0xfffffff400b07947 */ /* 0x000fea000383ffff */
.L_x_278:
        /* <DEDUP_REMOVED lines=16> */
.L_x_2765:


//--------------------- .text._ZN7cutlass13device_kernelIN5flash11enable_sm90INS1_16FlashAttnFwdSm90INS1_25CollectiveMainloopFwdSm90ILi2EN4cute5tupleIJNS5_1CILi1EEES8_S8_EEENS6_IJNS7_ILi128EEESA_NS7_ILi256EEEEEELi256ENS_12float_e4m3_tEfNS_4arch4Sm90ELb0ELb0ELb1ELb1ELb0ELb1ELb0ELb1ELb1ELb0ELb0ELb0EEENS1_21CollectiveEpilogueFwdINS6_IJSA_SB_SA_EEES9_NS_10bfloat16_tESF_Li256ELb1ELb0ELb0ELb1EEENS1_36VarlenDynamicPersistentTileSchedulerILi128ELi128ELi256ELi128ELb0ELb0ELb1ELb0ELb1ELb1EEEEEEEEEvNT_6ParamsE --------------------------
	.section	.text._ZN7cutlass13device_kernelIN5flash11enable_sm90INS1_16FlashAttnFwdSm90INS1_25CollectiveMainloopFwdSm90ILi2EN4cute5tupleIJNS5_1CILi1EEES8_S8_EEENS6_IJNS7_ILi128EEESA_NS7_ILi256EEEEEELi256ENS_12float_e4m3_tEfNS_4arch4Sm90ELb0ELb0ELb1ELb1ELb0ELb1ELb0ELb1ELb1ELb0ELb0ELb0EEENS1_21CollectiveEpilogueFwdINS6_IJSA_SB_SA_EEES9_NS_10bfloat16_tESF_Li256ELb1ELb0ELb0ELb1EEENS1_36VarlenDynamicPersistentTileSchedulerILi128ELi128ELi256ELi128ELb0ELb0ELb1ELb0ELb1ELb1EEEEEEEEEvNT_6ParamsE,"ax",@progbits
	.align	128
.text._ZN7cutlass13device_kernelIN5flash11enable_sm90INS1_16FlashAttnFwdSm90INS1_25CollectiveMainloopFwdSm90ILi2EN4cute5tupleIJNS5_1CILi1EEES8_S8_EEENS6_IJNS7_ILi128EEESA_NS7_ILi256EEEEEELi256ENS_12float_e4m3_tEfNS_4arch4Sm90ELb0ELb0ELb1ELb1ELb0ELb1ELb0ELb1ELb1ELb0ELb0ELb0EEENS1_21CollectiveEpilogueFwdINS6_IJSA_SB_SA_EEES9_NS_10bfloat16_tESF_Li256ELb1ELb0ELb0ELb1EEENS1_36VarlenDynamicPersistentTileSchedulerILi128ELi128ELi256ELi128ELb0ELb0ELb1ELb0ELb1ELb1EEEEEEEEEvNT_6ParamsE:
        .type           _ZN7cutlass13device_kernelIN5flash11enable_sm90INS1_16FlashAttnFwdSm90INS1_25CollectiveMainloopFwdSm90ILi2EN4cute5tupleIJNS5_1CILi1EEES8_S8_EEENS6_IJNS7_ILi128EEESA_NS7_ILi256EEEEEELi256ENS_12float_e4m3_tEfNS_4arch4Sm90ELb0ELb0ELb1ELb1ELb0ELb1ELb0ELb1ELb1ELb0ELb0ELb0EEENS1_21CollectiveEpilogueFwdINS6_IJSA_SB_SA_EEES9_NS_10bfloat16_tESF_Li256ELb1ELb0ELb0ELb1EEENS1_36VarlenDynamicPersistentTileSchedulerILi128ELi128ELi256ELi128ELb0ELb0ELb1ELb0ELb1ELb1EEEEEEEEEvNT_6ParamsE,@function
        .size           _ZN7cutlass13device_kernelIN5flash11enable_sm90INS1_16FlashAttnFwdSm90INS1_25CollectiveMainloopFwdSm90ILi2EN4cute5tupleIJNS5_1CILi1EEES8_S8_EEENS6_IJNS7_ILi128EEESA_NS7_ILi256EEEEEELi256ENS_12float_e4m3_tEfNS_4arch4Sm90ELb0ELb0ELb1ELb1ELb0ELb1ELb0ELb1ELb1ELb0ELb0ELb0EEENS1_21CollectiveEpilogueFwdINS6_IJSA_SB_SA_EEES9_NS_10bfloat16_tESF_Li256ELb1ELb0ELb0ELb1EEENS1_36VarlenDynamicPersistentTileSchedulerILi128ELi128ELi256ELi128ELb0ELb0ELb1ELb0ELb1ELb1EEEEEEEEEvNT_6ParamsE,(.L_x_2766 - _ZN7cutlass13device_kernelIN5flash11enable_sm90INS1_16FlashAttnFwdSm90INS1_25CollectiveMainloopFwdSm90ILi2EN4cute5tupleIJNS5_1CILi1EEES8_S8_EEENS6_IJNS7_ILi128EEESA_NS7_ILi256EEEEEELi256ENS_12float_e4m3_tEfNS_4arch4Sm90ELb0ELb0ELb1ELb1ELb0ELb1ELb0ELb1ELb1ELb0ELb0ELb0EEENS1_21CollectiveEpilogueFwdINS6_IJSA_SB_SA_EEES9_NS_10bfloat16_tESF_Li256ELb1ELb0ELb0ELb1EEENS1_36VarlenDynamicPersistentTileSchedulerILi128ELi128ELi256ELi128ELb0ELb0ELb1ELb0ELb1ELb1EEEEEEEEEvNT_6ParamsE)
        .other          _ZN7cutlass13device_kernelIN5flash11enable_sm90INS1_16FlashAttnFwdSm90INS1_25CollectiveMainloopFwdSm90ILi2EN4cute5tupleIJNS5_1CILi1EEES8_S8_EEENS6_IJNS7_ILi128EEESA_NS7_ILi256EEEEEELi256ENS_12float_e4m3_tEfNS_4arch4Sm90ELb0ELb0ELb1ELb1ELb0ELb1ELb0ELb1ELb1ELb0ELb0ELb0EEENS1_21CollectiveEpilogueFwdINS6_IJSA_SB_SA_EEES9_NS_10bfloat16_tESF_Li256ELb1ELb0ELb0ELb1EEENS1_36VarlenDynamicPersistentTileSchedulerILi128ELi128ELi256ELi128ELb0ELb0ELb1ELb0ELb1ELb1EEEEEEEEEvNT_6ParamsE,@"STO_CUDA_ENTRY STV_DEFAULT"
_ZN7cutlass13device_kernelIN5flash11enable_sm90INS1_16FlashAttnFwdSm90INS1_25CollectiveMainloopFwdSm90ILi2EN4cute5tupleIJNS5_1CILi1EEES8_S8_EEENS6_IJNS7_ILi128EEESA_NS7_ILi256EEEEEELi256ENS_12float_e4m3_tEfNS_4arch4Sm90ELb0ELb0ELb1ELb1ELb0ELb1ELb0ELb1ELb1ELb0ELb0ELb0EEENS1_21CollectiveEpilogueFwdINS6_IJSA_SB_SA_EEES9_NS_10bfloat16_tESF_Li256ELb1ELb0ELb0ELb1EEENS1_36VarlenDynamicPersistentTileSchedulerILi128ELi128ELi256ELi128ELb0ELb0ELb1ELb0ELb1ELb1EEEEEEEEEvNT_6ParamsE:
        /* <DEDUP_REMOVED lines=14> */
[----:B------:R-:W-:Y:S02]  /*00e0*/  UIADD3 UR12, UP3, UR4, 0x570, URZ ;  /* 0x00000570040c7890 */ /* 0x000fe4000ff7e03f */
[----:B------:R-:W-:-:S02]  /*00f0*/  UIADD3 UR4, UP4, UR4, 0x670, URZ ;  /* 0x0000067004047890 */ /* 0x000fc4000ff9e03f */
[----:B------:R-:W-:Y:S02]  /*0100*/  UIADD3.X UR7, URZ, UR5, URZ, UP0, !UPT ;  /* 0x000000053f077290 */ /* 0x000fe400087fe43f */
[----:B------:R-:W-:Y:S02]  /*0110*/  UIADD3.X UR9, URZ, UR5, URZ, UP1, !UPT ;  /* 0x000000053f097290 */ /* 0x000fe40008ffe43f */
[----:B------:R-:W-:Y:S02]  /*0120*/  UIADD3.X UR11, URZ, UR5, URZ, UP2, !UPT ;  /* 0x000000053f0b7290 */ /* 0x000fe400097fe43f */
[----:B------:R-:W-:Y:S02]  /*0130*/  UIADD3.X UR13, URZ, UR5, URZ, UP3, !UPT ;  /* 0x000000053f0d7290 */ /* 0x000fe40009ffe43f */
[----:B------:R-:W-:Y:S01]  /*0140*/  UIADD3.X UR5, URZ, UR5, URZ, UP4, !UPT ;  /* 0x000000053f057290 */ /* 0x000fe2000a7fe43f */
[----:B------:R0:W-:Y:S02]  /*0150*/  UTMACCTL.PF [UR6] ;  /* 0x00000000060079b9 */ /* 0x0001e40008040000 */
[----:B------:R0:W-:Y:S02]  /*0160*/  UTMACCTL.PF [UR8] ;  /* 0x00000000080079b9 */ /* 0x0001e40008040000 */
[----:B------:R0:W-:Y:S02]  /*0170*/  UTMACCTL.PF [UR10] ;  /* 0x000000000a0079b9 */ /* 0x0001e40008040000 */
[----:B------:R0:W-:Y:S02]  /*0180*/  UTMACCTL.PF [UR12] ;  /* 0x000000000c0079b9 */ /* 0x0001e40008040000 */
[----:B------:R0:W-:Y:S02]  /*0190*/  UTMACCTL.PF [UR4] ;  /* 0x00000000040079b9 */ /* 0x0001e40008040000 */
[----:B0-----:R-:W-:Y:S01]  /*01a0*/  NOP ;  /* 0x0000000000007918 */ /* 0x001fe20000000000 */
.L_x_280:
[----:B------:R-:W-:Y:S05]  /*01b0*/  BSYNC B0 ;  /* 0x0000000000007941 */ /* 0x000fea0003800000 */
.L_x_279:
        /* <DEDUP_REMOVED lines=41> */
.L_x_281:
        /* <DEDUP_REMOVED lines=22> */
.L_x_282:
        /* <DEDUP_REMOVED lines=18> */
.L_x_283:
        /* <DEDUP_REMOVED lines=22> */
.L_x_284:
        /* <DEDUP_REMOVED lines=22> */
.L_x_285:
[----:B------:R-:W-:Y:S01]  /*0990*/  PLOP3.LUT P0, PT, PT, PT, UP0, 0x80, 0x0 ;  /* 0x000000000000781c */ /* 0x000fe20003f0f008 */
[----:B------:R-:W-:Y:S01]  /*09a0*/  UMOV UR40, 0x1 ;  /* 0x0000000100287882 */ /* 0x000fe20000000000 */
[----:B------:R-:W-:Y:S01]  /*09b0*/  NOP ;  /* 0x0000000000007918 */ /* 0x000fe20000000000 */
[----:B------:R-:W-:Y:S01]  /*09c0*/  USEL UR40, UR40, 0x2, !UP0 ;  /* 0x0000000228287887 */ /* 0x000fe2000c000000 */
[----:B------:R-:W-:Y:S01]  /*09d0*/  BSSY B8, `(.L_x_286) ;  /* 0x00023ce000087945 */ /* 0x000fe20003800000 */
[----:B------:R-:W-:Y:S01]  /*09e0*/  ULDC.64 UR42, c[0x0][0x208] ;  /* 0x00008200002a7ab9 */ /* 0x000fe20000000a00 */
[----:B012-4-:R-:W-:Y:S07]  /*09f0*/  BAR.SYNC.DEFER_BLOCKING 0x0 ;  /* 0x0000000000007b1d */ /* 0x017fee0000010000 */
[----:B------:R-:W-:Y:S05]  /*0a00*/  @!P0 BRA `(.L_x_287) ;  /* 0x000001d400588947 */ /* 0x000fea0003800000 */
.L_x_288:
        /* <DEDUP_REMOVED lines=8> */
[----:B-1----:R-:W-:-:S06]  /*0a90*/  ULEA UR4, UR44, UR4, 0x18 ;  /* 0x000000042c047291 */ /* 0x002fcc000f8ec03f */
[----:B------:R-:W-:Y:S01]  /*0aa0*/  IMAD.U32 R19, RZ, RZ, UR4 ;  /* 0x00000004ff137e24 */ /* 0x000fe2000f8e00ff */
[----:B0-----:R-:W-:Y:S01]  /*0ab0*/  SHF.R.U32.HI R0, RZ, 0x7, R0 ;  /* 0x00000007ff007819 */ /* 0x001fe20000011600 */
[----:B------:R-:W-:-:S03]  /*0ac0*/  ULDC UR4, c[0x0][0xc14] ;  /* 0x0003050000047ab9 */ /* 0x000fc60000000800 */
[----:B------:R-:W-:-:S13]  /*0ad0*/  ISETP.NE.AND P0, PT, R0, 0x1, PT ;  /* 0x000000010000780c */ /* 0x000fda0003f05270 */
[----:B------:R-:W-:Y:S08]  /*0ae0*/  @!P0 BAR.ARV 0x9, 0x100 ;  /* 0x0244000000008b1d */ /* 0x000ff00000002000 */
[----:B------:R-:W-:Y:S06]  /*0af0*/  BAR.SYNC.DEFER_BLOCKING 0x5, 0x180 ;  /* 0x0146000000007b1d */ /* 0x000fec0000010000 */
[----:B------:R-:W0:Y:S02]  /*0b00*/  LDS.128 R124, [R19+0x388d0] ;  /* 0x0388d000137c7984 */ /* 0x000e240000000c00 */
[----:B------:R-:W-:Y:S06]  /*0b10*/  BAR.ARV 0x4, 0x180 ;  /* 0x0106000000007b1d */ /* 0x000fec0000002000 */
[----:B0-----:R-:W-:-:S13]  /*0b20*/  ISETP.GE.AND P0, PT, R127, UR4, PT ;  /* 0x000000047f007c0c */ /* 0x001fda000bf06270 */
[----:B------:R-:W-:Y:S05]  /*0b30*/  @P0 BRA `(.L_x_289) ;  /* 0x0000023800dc0947 */ /* 0x000fea0003800000 */
[----:B------:R-:W0:Y:S01]  /*0b40*/  S2R R0, SR_TID.X ;  /* 0x0000000000007919 */ /* 0x000e220000002100 */
[----:B------:R-:W-:Y:S01]  /*0b50*/  R2UR UR46, R19 ;  /* 0x00000000132e72ca */ /* 0x000fe200000e0000 */
[----:B------:R-:W-:Y:S01]  /*0b60*/  IMAD.MOV.U32 R237, RZ, RZ, RZ ;  /* 0x000000ffffed7224 */ /* 0x000fe200078e00ff */
[----:B------:R-:W-:Y:S01]  /*0b70*/  MOV R152, RZ ;  /* 0x000000ff00987202 */ /* 0x000fe20000000f00 */
[----:B------:R-:W-:Y:S01]  /*0b80*/  IMAD.MOV.U32 R232, RZ, RZ, RZ ;  /* 0x000000ffffe87224 */ /* 0x000fe200078e00ff */
[----:B------:R-:W-:Y:S01]  /*0b90*/  ULOP3.LUT UR47, UR40, 0x1, URZ, 0xfc, !UPT ;  /* 0x00000001282f7892 */ /* 0x000fe2000f8efc3f */
[----:B------:R-:W-:-:S08]  /*0ba0*/  UMOV UR45, URZ ;  /* 0x0000003f002d7c82 */ /* 0x000fd00008000000 */
[----:B------:R-:W-:Y:S01]  /*0bb0*/  UIADD3 UR46, UR46, 0x20400, URZ ;  /* 0x000204002e2e7890 */ /* 0x000fe2000fffe03f */
[----:B0-----:R-:W-:-:S05]  /*0bc0*/  VIADD R0, R0, 0xffffff80 ;  /* 0xffffff8000007836 */ /* 0x001fca0000000000 */
[----:B------:R-:W-:-:S04]  /*0bd0*/  SHF.R.S32.HI R3, RZ, 0x1f, R0 ;  /* 0x0000001fff037819 */ /* 0x000fc80000011400 */
[CC--:B------:R-:W-:Y:S02]  /*0be0*/  LEA.HI R2, R3.reuse, R0.reuse, RZ, 0x4 ;  /* 0x0000000003027211 */ /* 0x0c0fe400078f20ff */
[CC--:B------:R-:W-:Y:S02]  /*0bf0*/  LEA.HI R22, R3.reuse, R0.reuse, RZ, 0x3 ;  /* 0x0000000003167211 */ /* 0x0c0fe400078f18ff */
[----:B------:R-:W-:Y:S02]  /*0c00*/  SHF.R.S32.HI R7, RZ, 0x4, R2 ;  /* 0x00000004ff077819 */ /* 0x000fe40000011402 */
[CC--:B------:R-:W-:Y:S02]  /*0c10*/  LEA.HI R4, R3.reuse, R0.reuse, RZ, 0x5 ;  /* 0x0000000003047211 */ /* 0x0c0fe400078f28ff */
[----:B------:R-:W-:Y:S02]  /*0c20*/  LEA.HI R6, R3, R0, RZ, 0x6 ;  /* 0x0000000003067211 */ /* 0x000fe400078f30ff */
[----:B------:R-:W-:-:S02]  /*0c30*/  LOP3.LUT R3, R22, 0xfffffff8, RZ, 0xc0, !PT ;  /* 0xfffffff816037812 */ /* 0x000fc400078ec0ff */
[----:B------:R-:W-:Y:S01]  /*0c40*/  LOP3.LUT R5, R2, 0x3fffff0, RZ, 0xc0, !PT ;  /* 0x03fffff002057812 */ /* 0x000fe200078ec0ff */
[----:B------:R-:W-:Y:S01]  /*0c50*/  IMAD.SHL.U32 R6, R6, 0x10, RZ ;  /* 0x0000001006067824 */ /* 0x000fe200078e00ff */
[----:B------:R-:W-:Y:S01]  /*0c60*/  SHF.R.S32.HI R22, RZ, 0x3, R22 ;  /* 0x00000003ff167819 */ /* 0x000fe20000011416 */
[----:B------:R-:W-:Y:S01]  /*0c70*/  IMAD.IADD R3, R0, 0x1, -R3 ;  /* 0x0000000100037824 */ /* 0x000fe200078e0a03 */
[----:B------:R-:W-:Y:S01]  /*0c80*/  LEA.HI R2, R2, R7, RZ, 0x1 ;  /* 0x0000000702027211 */ /* 0x000fe200078f08ff */
[----:B------:R-:W-:Y:S01]  /*0c90*/  IMAD.IADD R5, R0, 0x1, -R5 ;  /* 0x0000000100057824 */ /* 0x000fe200078e0a05 */
[----:B------:R-:W-:Y:S01]  /*0ca0*/  SHF.L.U32 R4, R4, 0x5, RZ ;  /* 0x0000000504047819 */ /* 0x000fe200000006ff */
[----:B------:R-:W-:Y:S01]  /*0cb0*/  VIADD R234, R22, 0x20 ;  /* 0x0000002016ea7836 */ /* 0x000fe20000000000 */
[----:B------:R-:W-:Y:S01]  /*0cc0*/  LOP3.LUT R2, R2, 0x1ffffffe, RZ, 0xc0, !PT ;  /* 0x1ffffffe02027812 */ /* 0x000fe200078ec0ff */
[----:B------:R-:W-:Y:S01]  /*0cd0*/  VIADD R233, R22, 0x40 ;  /* 0x0000004016e97836 */ /* 0x000fe20000000000 */
[----:B------:R-:W-:Y:S01]  /*0ce0*/  LOP3.LUT R4, R4, 0xfffffc00, RZ, 0xc0, !PT ;  /* 0xfffffc0004047812 */ /* 0x000fe200078ec0ff */
[----:B------:R-:W-:Y:S01]  /*0cf0*/  VIADD R235, R22, 0x60 ;  /* 0x0000006016eb7836 */ /* 0x000fe20000000000 */
[----:B------:R-:W-:Y:S01]  /*0d00*/  IADD3 R2, R7, -R2, RZ ;  /* 0x8000000207027210 */ /* 0x000fe20007ffe0ff */
[----:B------:R-:W-:Y:S01]  /*0d10*/  IMAD.SHL.U32 R0, R234, 0x80, RZ ;  /* 0x00000080ea007824 */ /* 0x000fe200078e00ff */
[----:B------:R-:W-:Y:S01]  /*0d20*/  SHF.R.S32.HI R7, RZ, 0x1f, R234 ;  /* 0x0000001fff077819 */ /* 0x000fe200000114ea */
[----:B------:R-:W-:Y:S01]  /*0d30*/  IMAD R5, R5, 0x40, R4 ;  /* 0x0000004005057824 */ /* 0x000fe200078e0204 */
[----:B------:R-:W-:Y:S01]  /*0d40*/  SHF.R.S32.HI R10, RZ, 0x1f, R233 ;  /* 0x0000001fff0a7819 */ /* 0x000fe200000114e9 */
[----:B------:R-:W-:Y:S01]  /*0d50*/  IMAD.SHL.U32 R8, R233, 0x80, RZ ;  /* 0x00000080e9087824 */ /* 0x000fe200078e00ff */
[----:B------:R-:W-:Y:S01]  /*0d60*/  LEA.HI R4, R7, R234, RZ, 0x3 ;  /* 0x000000ea07047211 */ /* 0x000fe200078f18ff */
[----:B------:R-:W-:Y:S01]  /*0d70*/  IMAD.SHL.U32 R11, R235, 0x80, RZ ;  /* 0x00000080eb0b7824 */ /* 0x000fe200078e00ff */
[----:B------:R-:W-:-:S02]  /*0d80*/  SHF.R.S32.HI R12, RZ, 0x1f, R235 ;  /* 0x0000001fff0c7819 */ /* 0x000fc400000114eb */
[----:B------:R-:W-:Y:S02]  /*0d90*/  SHF.L.U32 R16, R3, 0x4, RZ ;  /* 0x0000000403107819 */ /* 0x000fe400000006ff */
[----:B------:R-:W-:Y:S02]  /*0da0*/  LOP3.LUT R7, R0, 0x380, RZ, 0xc0, !PT ;  /* 0x0000038000077812 */ /* 0x000fe400078ec0ff */
[----:B------:R-:W-:Y:S02]  /*0db0*/  SHF.L.U32 R4, R4, 0x7, RZ ;  /* 0x0000000704047819 */ /* 0x000fe400000006ff */
[----:B------:R-:W-:Y:S02]  /*0dc0*/  LEA.HI R10, R10, R233, RZ, 0x3 ;  /* 0x000000e90a0a7211 */ /* 0x000fe400078f18ff */
[----:B------:R-:W-:Y:S02]  /*0dd0*/  LEA.HI R12, R12, R235, RZ, 0x3 ;  /* 0x000000eb0c0c7211 */ /* 0x000fe400078f18ff */
[----:B------:R-:W-:Y:S01]  /*0de0*/  SHF.R.U32.HI R0, RZ, 0x3, R7 ;  /* 0x00000003ff007819 */ /* 0x000fe20000011607 */
[----:B------:R-:W-:Y:S01]  /*0df0*/  IMAD.SHL.U32 R10, R10, 0x80, RZ ;  /* 0x000000800a0a7824 */ /* 0x000fe200078e00ff */
[----:B------:R-:W-:Y:S01]  /*0e00*/  LOP3.LUT R13, R7, 0x70, R16, 0xf8, !PT ;  /* 0x00000070070d7812 */ /* 0x000fe200078ef810 */
[----:B------:R-:W-:Y:S01]  /*0e10*/  IMAD.SHL.U32 R12, R12, 0x80, RZ ;  /* 0x000000800c0c7824 */ /* 0x000fe200078e00ff */
[----:B------:R-:W-:Y:S01]  /*0e20*/  LOP3.LUT R20, R4, 0xfffffc00, RZ, 0xc0, !PT ;  /* 0xfffffc0004147812 */ /* 0x000fe200078ec0ff */
[----:B------:R-:W-:Y:S01]  /*0e30*/  IMAD R4, R2, 0x8, R5 ;  /* 0x0000000802047824 */ /* 0x000fe200078e0205 */
[----:B------:R-:W-:-:S02]  /*0e40*/  LOP3.LUT R18, R10, 0xfffffc00, RZ, 0xc0, !PT ;  /* 0xfffffc000a127812 */ /* 0x000fc400078ec0ff */
[----:B------:R-:W-:Y:S01]  /*0e50*/  LOP3.LUT R2, R20, R13, R0, 0xf6, !PT ;  /* 0x0000000d14027212 */ /* 0x000fe200078ef600 */
[----:B------:R-:W-:Y:S01]  /*0e60*/  STL [R1+0x24], R20 ;  /* 0x0000241401007387 */ /* 0x000fe20000100800 */
[----:B------:R-:W-:Y:S02]  /*0e70*/  SHF.L.U32 R0, R22, 0x7, RZ ;  /* 0x0000000716007819 */ /* 0x000fe400000006ff */
[----:B------:R-:W-:Y:S01]  /*0e80*/  LOP3.LUT R15, R12, 0xfffffc00, RZ, 0xc0, !PT ;  /* 0xfffffc000c0f7812 */ /* 0x000fe200078ec0ff */
[----:B------:R0:W-:Y:S01]  /*0e90*/  STL [R1+0x48], R4 ;  /* 0x0000480401007387 */ /* 0x0001e20000100800 */
[----:B------:R-:W-:Y:S02]  /*0ea0*/  LOP3.LUT R5, R0, 0x380, RZ, 0xc0, !PT ;  /* 0x0000038000057812 */ /* 0x000fe400078ec0ff */
[----:B------:R-:W-:Y:S01]  /*0eb0*/  LOP3.LUT R9, R8, 0x380, RZ, 0xc0, !PT ;  /* 0x0000038008097812 */ /* 0x000fe200078ec0ff */
[----:B------:R1:W-:Y:S01]  /*0ec0*/  STL [R1+0x20], R18 ;  /* 0x0000201201007387 */ /* 0x0003e20000100800 */
[----:B------:R-:W-:-:S02]  /*0ed0*/  LOP3.LUT R0, R5, 0x70, R16, 0xf8, !PT ;  /* 0x0000007005007812 */ /* 0x000fc400078ef810 */
[----:B------:R-:W-:Y:S01]  /*0ee0*/  LOP3.LUT R11, R11, 0x380, RZ, 0xc0, !PT ;  /* 0x000003800b0b7812 */ /* 0x000fe200078ec0ff */
[----:B------:R-:W-:Y:S01]  /*0ef0*/  STL [R1+0x1c], R15 ;  /* 0x00001c0f01007387 */ /* 0x000fe20000100800 */
[----:B------:R-:W-:Y:S02]  /*0f00*/  SHF.R.U32.HI R7, RZ, 0x3, R9 ;  /* 0x00000003ff077819 */ /* 0x000fe40000011609 */
[----:B0-----:R-:W-:Y:S01]  /*0f10*/  LOP3.LUT R4, R6, 0xfffffc00, RZ, 0xc0, !PT ;  /* 0xfffffc0006047812 */ /* 0x001fe200078ec0ff */
[----:B------:R0:W-:Y:S01]  /*0f20*/  STL [R1+0x4], R5 ;  /* 0x0000040501007387 */ /* 0x0001e20000100800 */
[--C-:B------:R-:W-:Y:S02]  /*0f30*/  LOP3.LUT R14, R9, 0x70, R16.reuse, 0xf8, !PT ;  /* 0x00000070090e7812 */ /* 0x100fe400078ef810 */
[----:B------:R-:W-:Y:S01]  /*0f40*/  SHF.R.U32.HI R8, RZ, 0x3, R11 ;  /* 0x00000003ff087819 */ /* 0x000fe2000001160b */
[----:B------:R-:W-:Y:S01]  /*0f50*/  STL [R1], RZ ;  /* 0x000000ff01007387 */ /* 0x000fe20000100800 */
[----:B------:R-:W-:-:S02]  /*0f60*/  LOP3.LUT R11, R11, 0x70, R16, 0xf8, !PT ;  /* 0x000000700b0b7812 */ /* 0x000fc400078ef810 */
[----:B------:R-:W-:Y:S01]  /*0f70*/  LOP3.LUT R14, R18, R14, R7, 0xf6, !PT ;  /* 0x0000000e120e7212 */ /* 0x000fe200078ef607 */
[----:B------:R-:W-:Y:S01]  /*0f80*/  STL [R1+0x10], R4 ;  /* 0x0000100401007387 */ /* 0x000fe20000100800 */
[----:B------:R-:W-:Y:S01]  /*0f90*/  LOP3.LUT R8, R15, R11, R8, 0xf6, !PT ;  /* 0x0000000b0f087212 */ /* 0x000fe200078ef608 */
[----:B-1----:R-:W-:Y:S01]  /*0fa0*/  IMAD.SHL.U32 R18, R3, 0x8, RZ ;  /* 0x0000000803127824 */ /* 0x002fe200078e00ff */
[----:B0-----:R-:W-:Y:S02]  /*0fb0*/  SHF.R.U32.HI R5, RZ, 0x3, R5 ;  /* 0x00000003ff057819 */ /* 0x001fe40000011605 */
[C---:B------:R-:W-:Y:S01]  /*0fc0*/  IADD3 R3, R19.reuse, R2, RZ ;  /* 0x0000000213037210 */ /* 0x040fe20007ffe0ff */
[----:B------:R-:W-:Y:S01]  /*0fd0*/  IMAD.IADD R2, R19, 0x1, R14 ;  /* 0x0000000113027824 */ /* 0x000fe200078e020e */
[----:B------:R-:W-:Y:S01]  /*0fe0*/  LOP3.LUT R0, R4, R0, R5, 0xf6, !PT ;  /* 0x0000000004007212 */ /* 0x000fe200078ef605 */
[----:B------:R-:W-:Y:S01]  /*0ff0*/  STL [R1+0xc], R5 ;  /* 0x00000c0501007387 */ /* 0x000fe20000100800 */
[----:B------:R-:W-:Y:S01]  /*1000*/  SHF.R.S32.HI R23, RZ, 0x1f, R22 ;  /* 0x0000001fff177819 */ /* 0x000fe20000011416 */
[----:B------:R-:W-:-:S02]  /*1010*/  VIADD R236, R18, 0x40 ;  /* 0x0000004012ec7836 */ /* 0x000fc40000000000 */
[----:B------:R-:W-:-:S05]  /*1020*/  IMAD.IADD R0, R19, 0x1, R0 ;  /* 0x0000000113007824 */ /* 0x000fca00078e0200 */
[----:B------:R0:W-:Y:S04]  /*1030*/  STL [R1+0x28], R0 ;  /* 0x0000280001007387 */ /* 0x0001e80000100800 */
[----:B------:R1:W-:Y:S04]  /*1040*/  STL [R1+0x44], R3 ;  /* 0x0000440301007387 */ /* 0x0003e80000100800 */
[----:B------:R1:W-:Y:S01]  /*1050*/  STL [R1+0x40], R2 ;  /* 0x0000400201007387 */ /* 0x0003e20000100800 */
[----:B0-----:R-:W-:-:S05]  /*1060*/  IMAD.IADD R0, R19, 0x1, R8 ;  /* 0x0000000113007824 */ /* 0x001fca00078e0208 */
[----:B------:R1:W-:Y:S02]  /*1070*/  STL [R1+0x3c], R0 ;  /* 0x00003c0001007387 */ /* 0x0003e40000100800 */
.L_x_470:
[----:B01----:R-:W0:Y:S02]  /*1080*/  LDC.64 R2, c[0x0][0xc60] ;  /* 0x00031800ff027b82 */ /* 0x003e240000000a00 */
[----:B0-----:R-:W-:-:S05]  /*1090*/  IMAD.WIDE R2, R127, 0x4, R2 ;  /* 0x000000047f027825 */ /* 0x001fca00078e0202 */
[----:B--2---:R0:W2:Y:S01]  /*10a0*/  LDG.E R0, desc[UR42][R2.64] ;  /* 0x0000002a02007981 */ /* 0x0040a2000c1e1900 */
[----:B------:R-:W-:Y:S05]  /*10b0*/  YIELD ;  /* 0x0000000000007946 */ /* 0x000fea0003800000 */
[----:B------:R-:W-:Y:S01]  /*10c0*/  ULDC.64 UR4, c[0x0][0xa28] ;  /* 0x00028a0000047ab9 */ /* 0x000fe20000000a00 */
[----:B------:R-:W-:Y:S01]  /*10d0*/  ULDC.64 UR8, c[0x0][0xa18] ;  /* 0x0002860000087ab9 */ /* 0x000fe20000000a00 */
[----:B------:R-:W-:Y:S01]  /*10e0*/  ISETP.NE.U32.AND P1, PT, RZ, UR4, PT ;  /* 0x00000004ff007c0c */ /* 0x000fe2000bf25070 */
[----:B------:R-:W-:Y:S01]  /*10f0*/  ULDC.64 UR6, c[0x0][0xa08] ;  /* 0x0002820000067ab9 */ /* 0x000fe20000000a00 */
[----:B0-----:R-:W-:Y:S01]  /*1100*/  MOV R3, RZ ;  /* 0x000000ff00037202 */ /* 0x001fe20000000f00 */
[----:B-----5:R-:W-:Y:S01]  /*1110*/  IMAD.MOV.U32 R29, RZ, RZ, RZ ;  /* 0x000000ffff1d7224 */ /* 0x020fe200078e00ff */
[----:B------:R-:W-:-:S02]  /*1120*/  ISETP.NE.AND.EX P1, PT, RZ, UR5, PT, P1 ;  /* 0x00000005ff007c0c */ /* 0x000fc4000bf25310 */
[----:B------:R-:W-:-:S04]  /*1130*/  ISETP.NE.U32.AND P0, PT, RZ, UR6, PT ;  /* 0x00000006ff007c0c */ /* 0x000fc8000bf05070 */
[----:B------:R-:W-:Y:S02]  /*1140*/  ISETP.NE.AND.EX P0, PT, RZ, UR7, PT, P0 ;  /* 0x00000007ff007c0c */ /* 0x000fe4000bf05300 */
[----:B--2---:R-:W-:Y:S01]  /*1150*/  SHF.R.S32.HI R6, RZ, 0x1f, R0 ;  /* 0x0000001fff067819 */ /* 0x004fe20000011400 */
[----:B------:R-:W-:-:S04]  /*1160*/  IMAD.SHL.U32 R28, R0, 0x4, RZ ;  /* 0x00000004001c7824 */ /* 0x000fc800078e00ff */
[C---:B----4-:R-:W-:Y:S01]  /*1170*/  @P1 LEA R4, P2, R0.reuse, UR4, 0x2 ;  /* 0x0000000400041c11 */ /* 0x050fe2000f8410ff */
[----:B------:R-:W-:Y:S01]  /*1180*/  STL [R1+0x18], R0 ;  /* 0x0000180001007387 */ /* 0x000fe20000100800 */
[C-C-:B------:R-:W-:Y:S02]  /*1190*/  SHF.L.U64.HI R30, R0.reuse, 0x2, R6.reuse ;  /* 0x00000002001e7819 */ /* 0x140fe40000010206 */
[----:B------:R-:W-:Y:S01]  /*11a0*/  @P1 LEA.HI.X R5, R0, UR5, R6, 0x2, P2 ;  /* 0x0000000500051c11 */ /* 0x000fe200090f1406 */
[----:B------:R0:W-:Y:S01]  /*11b0*/  STL [R1+0x30], R6 ;  /* 0x0000300601007387 */ /* 0x0001e20000100800 */
[----:B------:R-:W-:Y:S01]  /*11c0*/  ISETP.NE.U32.AND P2, PT, RZ, UR8, PT ;  /* 0x00000008ff007c0c */ /* 0x000fe2000bf45070 */
[----:B------:R-:W-:Y:S01]  /*11d0*/  ULDC UR4, c[0x0][0x288] ;  /* 0x0000a20000047ab9 */ /* 0x000fe20000000800 */
[----:B------:R-:W-:Y:S01]  /*11e0*/  IADD3 R8, P3, R28, UR6, RZ ;  /* 0x000000061c087c10 */ /* 0x000fe2000ff7e0ff */
[----:B------:R1:W5:Y:S01]  /*11f0*/  @P1 LDG.E R3, desc[UR42][R4.64] ;  /* 0x0000002a04031981 */ /* 0x000362000c1e1900 */
[----:B------:R-:W-:Y:S01]  /*1200*/  ISETP.NE.AND.EX P2, PT, RZ, UR9, PT, P2 ;  /* 0x00000009ff007c0c */ /* 0x000fe2000bf45320 */
[----:B------:R-:W-:Y:S01]  /*1210*/  IMAD.U32 R132, RZ, RZ, UR4 ;  /* 0x00000004ff847e24 */ /* 0x000fe2000f8e00ff */
[----:B------:R-:W-:Y:S01]  /*1220*/  IADD3.X R9, R30, UR7, RZ, P3, !PT ;  /* 0x000000071e097c10 */ /* 0x000fe20009ffe4ff */
[----:B------:R-:W-:-:S04]  /*1230*/  ULDC.64 UR4, c[0x0][0x3f8] ;  /* 0x0000fe0000047ab9 */ /* 0x000fc80000000a00 */
[----:B------:R1:W5:Y:S06]  /*1240*/  @P0 LDG.E R29, desc[UR42][R8.64] ;  /* 0x0000002a081d0981 */ /* 0x00036c000c1e1900 */
[----:B0-----:R-:W-:-:S04]  /*1250*/  @P2 IADD3 R6, P1, R28, UR8, RZ ;  /* 0x000000081c062c10 */ /* 0x001fc8000ff3e0ff */
[----:B------:R-:W-:-:S05]  /*1260*/  @P2 IADD3.X R7, R30, UR9, RZ, P1, !PT ;  /* 0x000000091e072c10 */ /* 0x000fca0008ffe4ff */
[----:B------:R1:W5:Y:S01]  /*1270*/  @P2 LDG.E R132, desc[UR42][R6.64] ;  /* 0x0000002a06842981 */ /* 0x000362000c1e1900 */
[----:B------:R-:W-:-:S03]  /*1280*/  UISETP.NE.U32.AND UP0, UPT, UR4, URZ, UPT ;  /* 0x0000003f0400728c */ /* 0x000fc6000bf05070 */
[----:B------:R-:W-:Y:S01]  /*1290*/  ULDC UR4, c[0x0][0x404] ;  /* 0x0001010000047ab9 */ /* 0x000fe20000000800 */
[----:B------:R-:W-:-:S03]  /*12a0*/  UISETP.NE.AND.EX UP0, UPT, UR5, URZ, UPT, UP0 ;  /* 0x0000003f0500728c */ /* 0x000fc6000bf05300 */
[----:B------:R-:W-:Y:S01]  /*12b0*/  ULDC UR5, c[0x0][0x2e0] ;  /* 0x0000b80000057ab9 */ /* 0x000fe20000000800 */
[----:B------:R-:W-:-:S04]  /*12c0*/  USEL UR4, UR4, 0x1, UP0 ;  /* 0x0000000104047887 */ /* 0x000fc80008000000 */
[----:B------:R-:W-:-:S03]  /*12d0*/  UIMAD UR4, UR4, UR5, URZ ;  /* 0x00000005040472a4 */ /* 0x000fc6000f8e023f */
[----:B------:R-:W-:Y:S02]  /*12e0*/  ULDC UR5, c[0x0][0x338] ;  /* 0x0000ce0000057ab9 */ /* 0x000fe40000000800 */
[----:B------:R-:W-:Y:S02]  /*12f0*/  IMAD.U32 R2, RZ, RZ, UR5 ;  /* 0x00000005ff027e24 */ /* 0x000fe4000f8e00ff */
[----:B------:R-:W-:Y:S01]  /*1300*/  IMAD.U32 R26, RZ, RZ, UR4 ;  /* 0x00000004ff1a7e24 */ /* 0x000fe2000f8e00ff */
[----:B------:R-:W-:Y:S01]  /*1310*/  MOV R27, R0 ;  /* 0x00000000001b7202 */ /* 0x000fe20000000f00 */
[----:B-1----:R-:W-:Y:S06]  /*1320*/  @P2 BRA `(.L_x_290) ;  /* 0x0000000000242947 */ /* 0x002fec0003800000 */
[----:B------:R-:W-:Y:S02]  /*1330*/  ULDC.64 UR4, c[0x0][0xa00] ;  /* 0x0002800000047ab9 */ /* 0x000fe40000000a00 */
[----:B------:R-:W-:-:S04]  /*1340*/  ISETP.NE.U32.AND P1, PT, RZ, UR4, PT ;  /* 0x00000004ff007c0c */ /* 0x000fc8000bf25070 */
[----:B------:R-:W-:-:S13]  /*1350*/  ISETP.NE.AND.EX P1, PT, RZ, UR5, PT, P1 ;  /* 0x00000005ff007c0c */ /* 0x000fda000bf25310 */
[----:B------:R-:W-:Y:S05]  /*1360*/  @!P1 BRA `(.L_x_290) ;  /* 0x0000000000149947 */ /* 0x000fea0003800000 */
[----:B------:R-:W0:Y:S02]  /*1370*/  LDC.64 R4, c[0x0][0xa00] ;  /* 0x00028000ff047b82 */ /* 0x000e240000000a00 */
[----:B0-----:R-:W-:-:S05]  /*1380*/  IMAD.WIDE R4, R27, 0x4, R4 ;  /* 0x000000041b047825 */ /* 0x001fca00078e0204 */
[----:B-----5:R-:W2:Y:S04]  /*1390*/  LDG.E R132, desc[UR42][R4.64] ;  /* 0x0000002a04847981 */ /* 0x020ea8000c1e1900 */
[----:B------:R-:W2:Y:S02]  /*13a0*/  LDG.E R7, desc[UR42][R4.64+0x4] ;  /* 0x0000042a04077981 */ /* 0x000ea4000c1e1900 */
[----:B--2---:R-:W-:-:S07]  /*13b0*/  IMAD.IADD R132, R7, 0x1, -R132 ;  /* 0x0000000107847824 */ /* 0x004fce00078e0a84 */
.L_x_290:
[----:B------:R-:W-:Y:S01]  /*13c0*/  ULDC.64 UR4, c[0x0][0xa20] ;  /* 0x0002880000047ab9 */ /* 0x000fe20000000a00 */
[----:B------:R0:W-:Y:S01]  /*13d0*/  STL [R1+0x34], R125 ;  /* 0x0000347d01007387 */ /* 0x0001e20000100800 */
[----:B------:R-:W-:-:S03]  /*13e0*/  ISETP.NE.U32.AND P1, PT, RZ, UR4, PT ;  /* 0x00000004ff007c0c */ /* 0x000fc6000bf25070 */
[----:B------:R0:W-:Y:S01]  /*13f0*/  STL [R1+0x2c], R126 ;  /* 0x00002c7e01007387 */ /* 0x0001e20000100800 */
[----:B------:R-:W-:-:S13]  /*1400*/  ISETP.NE.AND.EX P1, PT, RZ, UR5, PT, P1 ;  /* 0x00000005ff007c0c */ /* 0x000fda000bf25310 */
[----:B0-----:R-:W-:Y:S05]  /*1410*/  @!P1 BRA `(.L_x_291) ;  /* 0x0000000000109947 */ /* 0x001fea0003800000 */
[----:B------:R-:W-:-:S04]  /*1420*/  IADD3 R4, P0, R28, UR4, RZ ;  /* 0x000000041c047c10 */ /* 0x000fc8000ff1e0ff */
[----:B------:R-:W-:-:S05]  /*1430*/  IADD3.X R5, R30, UR5, RZ, P0, !PT ;  /* 0x000000051e057c10 */ /* 0x000fca00087fe4ff */
[----:B------:R0:W5:Y:S01]  /*1440*/  LDG.E R26, desc[UR42][R4.64] ;  /* 0x0000002a041a7981 */ /* 0x000162000c1e1900 */
[----:B------:R-:W-:Y:S05]  /*1450*/  BRA `(.L_x_292) ;  /* 0x0000000000107947 */ /* 0x000fea0003800000 */
.L_x_291:
[----:B------:R-:W-:Y:S05]  /*1460*/  @!P0 BRA `(.L_x_292) ;  /* 0x00000000000c8947 */ /* 0x000fea0003800000 */
[----:B------:R-:W2:Y:S04]  /*1470*/  LDG.E R5, desc[UR42][R8.64] ;  /* 0x0000002a08057981 */ /* 0x000ea8000c1e1900 */
[----:B------:R-:W2:Y:S02]  /*1480*/  LDG.E R26, desc[UR42][R8.64+0x4] ;  /* 0x0000042a081a7981 */ /* 0x000ea4000c1e1900 */
[----:B--2---:R-:W-:-:S07]  /*1490*/  IMAD.IADD R26, R26, 0x1, -R5 ;  /* 0x000000011a1a7824 */ /* 0x004fce00078e0a05 */
.L_x_292:
[----:B------:R-:W-:Y:S02]  /*14a0*/  ULDC.64 UR4, c[0x0][0xa10] ;  /* 0x0002840000047ab9 */ /* 0x000fe40000000a00 */
[----:B------:R-:W-:-:S04]  /*14b0*/  ISETP.NE.U32.AND P0, PT, RZ, UR4, PT ;  /* 0x00000004ff007c0c */ /* 0x000fc8000bf05070 */
[----:B------:R-:W-:Y:S01]  /*14c0*/  ISETP.NE.AND.EX P0, PT, RZ, UR5, PT, P0 ;  /* 0x00000005ff007c0c */ /* 0x000fe2000bf05300 */
[----:B-----5:R-:W-:Y:S01]  /*14d0*/  IMAD.IADD R11, R26, 0x1, -R3 ;  /* 0x000000011a0b7824 */ /* 0x020fe200078e0a03 */
[----:B------:R-:W-:-:S11]  /*14e0*/  ULDC.64 UR4, c[0x0][0xa30] ;  /* 0x00028c0000047ab9 */ /* 0x000fd60000000a00 */
[----:B0-----:R-:W0:Y:S02]  /*14f0*/  @P0 LDC.64 R4, c[0x0][0xa10] ;  /* 0x00028400ff040b82 */ /* 0x001e240000000a00 */
[----:B0-----:R-:W-:-:S05]  /*1500*/  @P0 IMAD.WIDE R4, R27, 0x4, R4 ;  /* 0x000000041b040825 */ /* 0x001fca00078e0204 */
[----:B------:R-:W2:Y:S04]  /*1510*/  @P0 LDG.E R0, desc[UR42][R4.64] ;  /* 0x0000002a04000981 */ /* 0x000ea8000c1e1900 */
[----:B------:R-:W2:Y:S01]  /*1520*/  @P0 LDG.E R9, desc[UR42][R4.64+0x4] ;  /* 0x0000042a04090981 */ /* 0x000ea2000c1e1900 */
[----:B------:R-:W-:Y:S01]  /*1530*/  IMAD.MOV R24, RZ, RZ, -R11 ;  /* 0x000000ffff187224 */ /* 0x000fe200078e0a0b */
[----:B------:R-:W-:Y:S02]  /*1540*/  ISETP.NE.U32.AND P1, PT, RZ, UR4, PT ;  /* 0x00000004ff007c0c */ /* 0x000fe4000bf25070 */
[----:B------:R-:W-:Y:S02]  /*1550*/  MOV R121, R26 ;  /* 0x0000001a00797202 */ /* 0x000fe40000000f00 */
[----:B------:R-:W-:-:S02]  /*1560*/  VIMNMX R24, RZ, R24, !PT ;  /* 0x00000018ff187248 */ /* 0x000fc40007fe0100 */
[----:B------:R-:W-:-:S13]  /*1570*/  ISETP.NE.AND.EX P1, PT, RZ, UR5, PT, P1 ;  /* 0x00000005ff007c0c */ /* 0x000fda000bf25310 */
[----:B------:R-:W-:-:S04]  /*1580*/  @P1 IADD3 R6, P2, R28, UR4, RZ ;  /* 0x000000041c061c10 */ /* 0x000fc8000ff5e0ff */
[----:B------:R-:W-:-:S05]  /*1590*/  @P1 IADD3.X R7, R30, UR5, RZ, P2, !PT ;  /* 0x000000051e071c10 */ /* 0x000fca00097fe4ff */
[----:B------:R0:W5:Y:S01]  /*15a0*/  @P1 LDG.E R121, desc[UR42][R6.64] ;  /* 0x0000002a06791981 */ /* 0x000162000c1e1900 */
[----:B--2---:R-:W-:-:S04]  /*15b0*/  @P0 IMAD.IADD R2, R9, 0x1, -R0 ;  /* 0x0000000109020824 */ /* 0x004fc800078e0a00 */
[----:B------:R-:W-:-:S05]  /*15c0*/  IMAD.IADD R127, R11, 0x1, R2 ;  /* 0x000000010b7f7824 */ /* 0x000fca00078e0202 */
[----:B------:R-:W-:-:S04]  /*15d0*/  IADD3 R0, R127, 0x7f, RZ ;  /* 0x0000007f7f007810 */ /* 0x000fc80007ffe0ff */
[----:B------:R-:W-:-:S04]  /*15e0*/  SHF.R.S32.HI R3, RZ, 0x1f, R0 ;  /* 0x0000001fff037819 */ /* 0x000fc80000011400 */
[----:B------:R-:W-:-:S04]  /*15f0*/  LEA.HI R3, R3, R0, RZ, 0x7 ;  /* 0x0000000003037211 */ /* 0x000fc800078f38ff */
[----:B------:R-:W-:Y:S02]  /*1600*/  LOP3.LUT R5, R3, 0xffffff80, RZ, 0xc0, !PT ;  /* 0xffffff8003057812 */ /* 0x000fe400078ec0ff */
[----:B------:R-:W-:Y:S02]  /*1610*/  SHF.R.S32.HI R153, RZ, 0x7, R3 ;  /* 0x00000007ff997819 */ /* 0x000fe40000011403 */
[----:B------:R-:W-:-:S04]  /*1620*/  VIADDMNMX R5, R5, -R11, R2, PT ;  /* 0x8000000b05057246 */ /* 0x000fc80003800102 */
[----:B------:R-:W-:Y:S02]  /*1630*/  ISETP.GT.AND P0, PT, R5, R24, PT ;  /* 0x000000180500720c */ /* 0x000fe40003f04270 */
[----:B------:R-:W-:-:S05]  /*1640*/  SHF.R.U32.HI R24, RZ, 0x7, R24 ;  /* 0x00000007ff187819 */ /* 0x000fca0000011618 */
[----:B------:R-:W-:-:S06]  /*1650*/  IMAD.MOV.U32 R25, RZ, RZ, R24 ;  /* 0x000000ffff197224 */ /* 0x000fcc00078e0018 */
[----:B------:R-:W-:-:S05]  /*1660*/  @P0 VIADD R0, R5, 0x7f ;  /* 0x0000007f05000836 */ /* 0x000fca0000000000 */
[----:B------:R-:W-:-:S04]  /*1670*/  @P0 SHF.R.S32.HI R5, RZ, 0x1f, R0 ;  /* 0x0000001fff050819 */ /* 0x000fc80000011400 */
[----:B------:R-:W-:-:S04]  /*1680*/  @P0 LEA.HI R5, R5, R0, RZ, 0x7 ;  /* 0x0000000005050211 */ /* 0x000fc800078f38ff */
[----:B------:R-:W-:Y:S02]  /*1690*/  @P0 SHF.R.S32.HI R25, RZ, 0x7, R5 ;  /* 0x00000007ff190819 */ /* 0x000fe40000011405 */
[----:B------:R-:W-:Y:S02]  /*16a0*/  PLOP3.LUT P0, PT, PT, PT, PT, 0x80, 0x0 ;  /* 0x000000000000781c */ /* 0x000fe40003f0f070 */
[----:B------:R-:W-:-:S13]  /*16b0*/  ISETP.GT.AND P1, PT, R25, R24, PT ;  /* 0x000000181900720c */ /* 0x000fda0003f24270 */
[----:B0-----:R-:W-:Y:S05]  /*16c0*/  @!P1 BRA `(.L_x_293) ;  /* 0x000000a400709947 */ /* 0x001fea0003800000 */
[----:B------:R-:W-:Y:S01]  /*16d0*/  IADD3 R0, R19, 0x28400, RZ ;  /* 0x0002840013007810 */ /* 0x000fe20007ffe0ff */
[----:B------:R-:W-:Y:S03]  /*16e0*/  BSSY B6, `(.L_x_294) ;  /* 0x0000013000067945 */ /* 0x000fe60003800000 */
[----:B------:R-:W-:-:S13]  /*16f0*/  LOP3.LUT P0, RZ, R0, 0x3ff, RZ, 0xc0, !PT ;  /* 0x000003ff00ff7812 */ /* 0x000fda000780c0ff */
[----:B------:R-:W-:Y:S05]  /*1700*/  @!P0 BRA `(.L_x_295) ;  /* 0x0000000000408947 */ /* 0x000fea0003800000 */
[----:B------:R-:W-:Y:S01]  /*1710*/  MOV R0, 0x0 ;  /* 0x0000000000007802 */ /* 0x000fe20000000f00 */
[----:B------:R-:W-:Y:S01]  /*1720*/  ULDC.64 UR4, c[0x4][0xc0] ;  /* 0x0100300000047ab9 */ /* 0x000fe20000000a00 */
[----:B------:R-:W-:Y:S01]  /*1730*/  ULDC.64 UR6, c[0x4][0x20] ;  /* 0x0100080000067ab9 */ /* 0x000fe20000000a00 */
[----:B------:R-:W-:Y:S01]  /*1740*/  IMAD.U32 R4, RZ, RZ, UR4 ;  /* 0x00000004ff047e24 */ /* 0x000fe2000f8e00ff */
[----:B------:R0:W1:Y:S01]  /*1750*/  LDC.64 R14, c[0x4][R0] ;  /* 0x01000000000e7b82 */ /* 0x0000620000000a00 */
[----:B------:R-:W-:Y:S01]  /*1760*/  IMAD.U32 R5, RZ, RZ, UR5 ;  /* 0x00000005ff057e24 */ /* 0x000fe2000f8e00ff */
[----:B------:R-:W-:Y:S01]  /*1770*/  ULDC.64 UR4, c[0x4][0xc8] ;  /* 0x0100320000047ab9 */ /* 0x000fe20000000a00 */
[----:B------:R-:W-:Y:S01]  /*1780*/  IMAD.U32 R10, RZ, RZ, UR6 ;  /* 0x00000006ff0a7e24 */ /* 0x000fe2000f8e00ff */
[----:B------:R-:W-:Y:S01]  /*1790*/  MOV R7, UR5 ;  /* 0x0000000500077c02 */ /* 0x000fe20008000f00 */
[----:B------:R-:W-:Y:S01]  /*17a0*/  IMAD.U32 R6, RZ, RZ, UR4 ;  /* 0x00000004ff067e24 */ /* 0x000fe2000f8e00ff */
[----:B------:R-:W-:Y:S01]  /*17b0*/  MOV R12, 0x1 ;  /* 0x00000001000c7802 */ /* 0x000fe20000000f00 */
[----:B------:R-:W-:-:S02]  /*17c0*/  IMAD.U32 R11, RZ, RZ, UR7 ;  /* 0x00000007ff0b7e24 */ /* 0x000fc4000f8e00ff */
[----:B------:R-:W-:Y:S02]  /*17d0*/  IMAD.MOV.U32 R8, RZ, RZ, 0x70 ;  /* 0x00000070ff087424 */ /* 0x000fe400078e00ff */
[----:B0-----:R-:W-:-:S07]  /*17e0*/  IMAD.MOV.U32 R13, RZ, RZ, RZ ;  /* 0x000000ffff0d7224 */ /* 0x001fce00078e00ff */
[----:B------:R-:W-:-:S07]  /*17f0*/  LEPC R20, `(.L_x_295) ;  /* 0x000000001014794e */ /* 0x000fce0000000000 */
[----:B-1---5:R-:W-:Y:S05]  /*1800*/  CALL.ABS.NOINC R14 ;  /* 0x000000000e007343 */ /* 0x022fea0003c00000 */
.L_x_295:
[----:B------:R-:W-:Y:S05]  /*1810*/  BSYNC B6 ;  /* 0x0000000000067941 */ /* 0x000fea0003800000 */
.L_x_294:
[----:B------:R-:W-:Y:S01]  /*1820*/  VIADD R0, R19, 0x10400 ;  /* 0x0001040013007836 */ /* 0x000fe20000000000 */
[----:B------:R-:W-:Y:S04]  /*1830*/  BSSY B6, `(.L_x_296) ;  /* 0x0000013000067945 */ /* 0x000fe80003800000 */
[----:B------:R-:W-:-:S13]  /*1840*/  LOP3.LUT P0, RZ, R0, 0x3ff, RZ, 0xc0, !PT ;  /* 0x000003ff00ff7812 */ /* 0x000fda000780c0ff */
[----:B------:R-:W-:Y:S05]  /*1850*/  @!P0 BRA `(.L_x_297) ;  /* 0x0000000000408947 */ /* 0x000fea0003800000 */
[----:B------:R-:W-:Y:S01]  /*1860*/  MOV R0, 0x0 ;  /* 0x0000000000007802 */ /* 0x000fe20000000f00 */
[----:B------:R-:W-:Y:S01]  /*1870*/  ULDC.64 UR4, c[0x4][0xc0] ;  /* 0x0100300000047ab9 */ /* 0x000fe20000000a00 */
[----:B------:R-:W-:Y:S01]  /*1880*/  ULDC.64 UR6, c[0x4][0x20] ;  /* 0x0100080000067ab9 */ /* 0x000fe20000000a00 */
[----:B------:R-:W-:Y:S01]  /*1890*/  IMAD.U32 R4, RZ, RZ, UR4 ;  /* 0x00000004ff047e24 */ /* 0x000fe2000f8e00ff */
[----:B------:R0:W1:Y:S01]  /*18a0*/  LDC.64 R14, c[0x4][R0] ;  /* 0x01000000000e7b82 */ /* 0x0000620000000a00 */
[----:B------:R-:W-:Y:S01]  /*18b0*/  MOV R5, UR5 ;  /* 0x0000000500057c02 */ /* 0x000fe20008000f00 */
[----:B------:R-:W-:Y:S01]  /*18c0*/  ULDC.64 UR4, c[0x4][0xc8] ;  /* 0x0100320000047ab9 */ /* 0x000fe20000000a00 */
[----:B------:R-:W-:Y:S01]  /*18d0*/  IMAD.U32 R10, RZ, RZ, UR6 ;  /* 0x00000006ff0a7e24 */ /* 0x000fe2000f8e00ff */
[----:B------:R-:W-:Y:S01]  /*18e0*/  MOV R11, UR7 ;  /* 0x00000007000b7c02 */ /* 0x000fe20008000f00 */
[----:B------:R-:W-:Y:S02]  /*18f0*/  IMAD.U32 R6, RZ, RZ, UR4 ;  /* 0x00000004ff067e24 */ /* 0x000fe4000f8e00ff */
[----:B------:R-:W-:-:S02]  /*1900*/  IMAD.U32 R7, RZ, RZ, UR5 ;  /* 0x00000005ff077e24 */ /* 0x000fc4000f8e00ff */
[----:B------:R-:W-:Y:S02]  /*1910*/  IMAD.MOV.U32 R8, RZ, RZ, 0x70 ;  /* 0x00000070ff087424 */ /* 0x000fe400078e00ff */
[----:B------:R-:W-:Y:S02]  /*1920*/  IMAD.MOV.U32 R12, RZ, RZ, 0x1 ;  /* 0x00000001ff0c7424 */ /* 0x000fe400078e00ff */
[----:B0-----:R-:W-:-:S07]  /*1930*/  IMAD.MOV.U32 R13, RZ, RZ, RZ ;  /* 0x000000ffff0d7224 */ /* 0x001fce00078e00ff */
[----:B------:R-:W-:-:S07]  /*1940*/  LEPC R20, `(.L_x_297) ;  /* 0x000000001014794e */ /* 0x000fce0000000000 */
[----:B-1---5:R-:W-:Y:S05]  /*1950*/  CALL.ABS.NOINC R14 ;  /* 0x000000000e007343 */ /* 0x022fea0003c00000 */
.L_x_297:
[----:B------:R-:W-:Y:S05]  /*1960*/  BSYNC B6 ;  /* 0x0000000000067941 */ /* 0x000fea0003800000 */
.L_x_296:
[----:B------:R-:W-:Y:S01]  /*1970*/  ULDC.64 UR4, c[0x0][0x9f8] ;  /* 0x00027e0000047ab9 */ /* 0x000fe20000000a00 */
[----:B------:R-:W0:Y:S01]  /*1980*/  S2R R20, SR_TID.X ;  /* 0x0000000000147919 */ /* 0x000e220000002100 */
[----:B------:R-:W-:Y:S01]  /*1990*/  ISETP.NE.U32.AND P0, PT, RZ, UR4, PT ;  /* 0x00000004ff007c0c */ /* 0x000fe2000bf05070 */
[----:B------:R-:W1:Y:S08]  /*19a0*/  LDC R0, c[0x0][0x428] ;  /* 0x00010a00ff007b82 */ /* 0x000e700000000800 */
[----:B------:R-:W2:Y:S01]  /*19b0*/  LDC.64 R102, c[0x0][0x2f0] ;  /* 0x0000bc00ff667b82 */ /* 0x000ea20000000a00 */
[----:B------:R-:W-:Y:S01]  /*19c0*/  ISETP.NE.AND.EX P0, PT, RZ, UR5, PT, P0 ;  /* 0x00000005ff007c0c */ /* 0x000fe2000bf05300 */
[----:B------:R-:W3:Y:S01]  /*19d0*/  LDL R12, [R1+0x4] ;  /* 0x00000400010c7983 */ /* 0x000ee20000100800 */
[----:B------:R-:W-:Y:S01]  /*19e0*/  IADD3 R45, R29, R26, RZ ;  /* 0x0000001a1d2d7210 */ /* 0x000fe20007ffe0ff */
[----:B------:R-:W-:-:S02]  /*19f0*/  ULDC.64 UR6, c[0x0][0xa08] ;  /* 0x0002820000067ab9 */ /* 0x000fc40000000a00 */
[----:B------:R-:W4:Y:S02]  /*1a00*/  LDL R36, [R1+0xc] ;  /* 0x00000c0001247983 */ /* 0x000f240000100800 */
[----:B------:R-:W2:Y:S02]  /*1a10*/  LDC.64 R38, c[0x0][0x3d8] ;  /* 0x0000f600ff267b82 */ /* 0x000ea40000000a00 */
[----:B------:R-:W4:Y:S04]  /*1a20*/  LDL R35, [R1+0x10] ;  /* 0x0000100001237983 */ /* 0x000f280000100800 */
[----:B------:R-:W-:Y:S01]  /*1a30*/  @P0 IADD3 R4, P1, R28, UR4, RZ ;  /* 0x000000041c040c10 */ /* 0x000fe2000ff3e0ff */
[----:B------:R-:W4:Y:S01]  /*1a40*/  LDL R33, [R1+0x24] ;  /* 0x0000240001217983 */ /* 0x000f220000100800 */
[----:B------:R-:W2:Y:S02]  /*1a50*/  LDC R123, c[0x0][0x3d4] ;  /* 0x0000f500ff7b7b82 */ /* 0x000ea40000000800 */
[----:B------:R-:W-:Y:S01]  /*1a60*/  @P0 IADD3.X R5, R30, UR5, RZ, P1, !PT ;  /* 0x000000051e050c10 */ /* 0x000fe20008ffe4ff */
[----:B------:R-:W4:Y:S01]  /*1a70*/  LDL R15, [R1+0x1c] ;  /* 0x00001c00010f7983 */ /* 0x000f220000100800 */
[----:B0-----:R-:W-:-:S03]  /*1a80*/  SHF.R.U32.HI R34, RZ, 0x7, R20 ;  /* 0x00000007ff227819 */ /* 0x001fc60000011614 */
[----:B------:R0:W3:Y:S01]  /*1a90*/  @P0 LDG.E R27, desc[UR42][R4.64] ;  /* 0x0000002a041b0981 */ /* 0x0000e2000c1e1900 */
[----:B-1----:R-:W-:Y:S01]  /*1aa0*/  ISETP.NE.AND P0, PT, R0, 0x1, PT ;  /* 0x000000010000780c */ /* 0x002fe20003f05270 */
[----:B------:R-:W-:Y:S01]  /*1ab0*/  ULDC.64 UR4, c[0x0][0x2f8] ;  /* 0x0000be0000047ab9 */ /* 0x000fe20000000a00 */
[----:B------:R-:W-:Y:S01]  /*1ac0*/  SHF.R.S32.HI R41, RZ, 0x1f, R45 ;  /* 0x0000001fff297819 */ /* 0x000fe2000001142d */
[----:B------:R-:W4:Y:S01]  /*1ad0*/  LDL R20, [R1+0x20] ;  /* 0x0000200001147983 */ /* 0x000f220000100800 */
[----:B------:R-:W1:Y:S03]  /*1ae0*/  LDC.64 R114, c[0x0][0x3e8] ;  /* 0x0000fa00ff727b82 */ /* 0x000e660000000a00 */
[-C--:B--2---:R-:W-:Y:S02]  /*1af0*/  IMAD R6, R41, R102.reuse, RZ ;  /* 0x0000006629067224 */ /* 0x084fe400078e02ff */
[----:B0-----:R-:W-:-:S04]  /*1b00*/  IMAD.WIDE.U32 R4, R45, R102, RZ ;  /* 0x000000662d047225 */ /* 0x001fc800078e00ff */
[----:B------:R-:W0:Y:S08]  /*1b10*/  @P0 LDC R3, c[0x0][0x42c] ;  /* 0x00010b00ff030b82 */ /* 0x000e300000000800 */
[----:B------:R-:W2:Y:S01]  /*1b20*/  @P0 LDC R7, c[0x0][0x430] ;  /* 0x00010c00ff070b82 */ /* 0x000ea20000000800 */
[----:B0-----:R-:W-:-:S04]  /*1b30*/  @P0 IMAD.HI.U32 R0, R126, R3, RZ ;  /* 0x000000037e000227 */ /* 0x001fc800078e00ff */
[----:B------:R-:W-:Y:S01]  /*1b40*/  IMAD.MOV.U32 R3, RZ, RZ, R126 ;  /* 0x000000ffff037224 */ /* 0x000fe200078e007e */
[----:B--2---:R-:W-:Y:S01]  /*1b50*/  @P0 SHF.R.U32.HI R3, RZ, R7, R0 ;  /* 0x00000007ff030219 */ /* 0x004fe20000011600 */
[----:B------:R-:W-:Y:S01]  /*1b60*/  IMAD R7, R45, R103, R6 ;  /* 0x000000672d077224 */ /* 0x000fe200078e0206 */
[----:B------:R-:W-:Y:S02]  /*1b70*/  ISETP.NE.U32.AND P0, PT, RZ, UR6, PT ;  /* 0x00000006ff007c0c */ /* 0x000fe4000bf05070 */
[----:B------:R-:W-:Y:S01]  /*1b80*/  SHF.R.S32.HI R8, RZ, 0x1f, R3 ;  /* 0x0000001fff087819 */ /* 0x000fe20000011403 */
[----:B------:R-:W-:Y:S01]  /*1b90*/  IMAD.IADD R5, R5, 0x1, R7 ;  /* 0x0000000105057824 */ /* 0x000fe200078e0207 */
[----:B------:R-:W-:-:S03]  /*1ba0*/  ISETP.NE.AND.EX P0, PT, RZ, UR7, PT, P0 ;  /* 0x00000007ff007c0c */ /* 0x000fc6000bf05300 */
[----:B------:R-:W-:Y:S01]  /*1bb0*/  IMAD R6, R8, UR4, RZ ;  /* 0x0000000408067c24 */ /* 0x000fe2000f8e02ff */
[----:B------:R-:W-:Y:S01]  /*1bc0*/  ISETP.NE.AND P6, PT, R34, 0x1, PT ;  /* 0x000000012200780c */ /* 0x000fe20003fc5270 */
[----:B------:R-:W-:-:S04]  /*1bd0*/  IMAD.WIDE.U32 R4, R3, UR4, R4 ;  /* 0x0000000403047c25 */ /* 0x000fc8000f8e0004 */
[----:B------:R-:W-:Y:S01]  /*1be0*/  IMAD R7, R3, UR5, R6 ;  /* 0x0000000503077c24 */ /* 0x000fe2000f8e0206 */
[----:B------:R-:W-:-:S03]  /*1bf0*/  ULDC.64 UR4, c[0x0][0x300] ;  /* 0x0000c00000047ab9 */ /* 0x000fc60000000a00 */
[----:B------:R-:W-:Y:S01]  /*1c00*/  IMAD.IADD R5, R5, 0x1, R7 ;  /* 0x0000000105057824 */ /* 0x000fe200078e0207 */
[----:B------:R-:W-:Y:S02]  /*1c10*/  SHF.R.S32.HI R17, RZ, 0x1f, R16 ;  /* 0x0000001fff117819 */ /* 0x000fe40000011410 */
[----:B------:R-:W-:Y:S01]  /*1c20*/  ISETP.GE.AND P2, PT, R16, R123, PT ;  /* 0x0000007b1000720c */ /* 0x000fe20003f46270 */
[----:B-1----:R-:W-:-:S04]  /*1c30*/  IMAD R10, R23, R114, RZ ;  /* 0x00000072170a7224 */ /* 0x002fc800078e02ff */
[C---:B------:R-:W-:Y:S02]  /*1c40*/  IMAD R89, R22.reuse, R115, R10 ;  /* 0x0000007316597224 */ /* 0x040fe400078e020a */
[----:B------:R-:W-:-:S04]  /*1c50*/  IMAD.WIDE.U32 R10, R22, R114, R16 ;  /* 0x00000072160a7225 */ /* 0x000fc800078e0010 */
[----:B------:R-:W-:Y:S01]  /*1c60*/  IMAD.MOV.U32 R88, RZ, RZ, R10 ;  /* 0x000000ffff587224 */ /* 0x000fe200078e000a */
[----:B------:R-:W-:-:S04]  /*1c70*/  SHF.L.U32 R30, R234, 0x7, RZ ;  /* 0x00000007ea1e7819 */ /* 0x000fc800000006ff */
[----:B------:R-:W-:Y:S01]  /*1c80*/  LOP3.LUT R30, R30, 0x380, RZ, 0xc0, !PT ;  /* 0x000003801e1e7812 */ /* 0x000fe200078ec0ff */
[----:B------:R-:W-:Y:S02]  /*1c90*/  IMAD.SHL.U32 R29, R233, 0x80, RZ ;  /* 0x00000080e91d7824 */ /* 0x000fe400078e00ff */
[----:B------:R-:W-:Y:S01]  /*1ca0*/  IMAD.SHL.U32 R28, R235, 0x80, RZ ;  /* 0x00000080eb1c7824 */ /* 0x000fe200078e00ff */
[----:B-----5:R-:W-:Y:S01]  /*1cb0*/  SHF.R.S32.HI R31, RZ, 0x1f, R121 ;  /* 0x0000001fff1f7819 */ /* 0x020fe20000011479 */
[C---:B------:R-:W-:Y:S01]  /*1cc0*/  IMAD.SHL.U32 R92, R102.reuse, 0x20, RZ ;  /* 0x00000020665c7824 */ /* 0x040fe200078e00ff */
[----:B------:R-:W-:Y:S02]  /*1cd0*/  SHF.L.U64.HI R93, R102, 0x5, R103 ;  /* 0x00000005665d7819 */ /* 0x000fe40000010267 */
[----:B------:R-:W-:Y:S02]  /*1ce0*/  LOP3.LUT R29, R29, 0x380, RZ, 0xc0, !PT ;  /* 0x000003801d1d7812 */ /* 0x000fe400078ec0ff */
[----:B------:R-:W-:Y:S01]  /*1cf0*/  LOP3.LUT R28, R28, 0x380, RZ, 0xc0, !PT ;  /* 0x000003801c1c7812 */ /* 0x000fe200078ec0ff */
[----:B------:R-:W-:Y:S01]  /*1d00*/  IMAD.WIDE.U32 R46, R22, R102, R92 ;  /* 0x00000066162e7225 */ /* 0x000fe200078e005c */
[----:B------:R-:W-:-:S02]  /*1d10*/  SHF.R.U32.HI R26, RZ, 0x3, R29 ;  /* 0x00000003ff1a7819 */ /* 0x000fc4000001161d */
[----:B------:R-:W-:Y:S01]  /*1d20*/  SHF.R.U32.HI R21, RZ, 0x3, R28 ;  /* 0x00000003ff157819 */ /* 0x000fe2000001161c */
[----:B------:R-:W-:Y:S02]  /*1d30*/  IMAD R32, R31, R38, RZ ;  /* 0x000000261f207224 */ /* 0x000fe400078e02ff */
[----:B------:R-:W-:Y:S01]  /*1d40*/  IMAD.WIDE.U32 R42, R22, R102, R16 ;  /* 0x00000066162a7225 */ /* 0x000fe200078e0010 */
[----:B------:R-:W-:Y:S02]  /*1d50*/  SHF.L.U64.HI R116, R38, 0x7, R39 ;  /* 0x0000000726747819 */ /* 0x000fe40000010227 */
[----:B------:R-:W-:Y:S01]  /*1d60*/  IADD3 R133, R34, 0x8, RZ ;  /* 0x0000000822857810 */ /* 0x000fe20007ffe0ff */
[C---:B------:R-:W-:Y:S01]  /*1d70*/  IMAD.SHL.U32 R136, R102.reuse, 0x80, RZ ;  /* 0x0000008066887824 */ /* 0x040fe200078e00ff */
[----:B------:R-:W-:Y:S02]  /*1d80*/  SHF.L.U64.HI R111, R102, 0x6, R103 ;  /* 0x00000006666f7819 */ /* 0x000fe40000010267 */
[----:B---3--:R-:W-:-:S02]  /*1d90*/  SHF.R.S32.HI R0, RZ, 0x1f, R27 ;  /* 0x0000001fff007819 */ /* 0x008fc4000001141b */
[----:B------:R-:W-:Y:S02]  /*1da0*/  SEL R99, R27, RZ, !P0 ;  /* 0x000000ff1b637207 */ /* 0x000fe40004000000 */
[----:B------:R-:W-:-:S05]  /*1db0*/  SEL R6, R0, RZ, !P0 ;  /* 0x000000ff00067207 */ /* 0x000fca0004000000 */
[----:B------:R-:W-:Y:S02]  /*1dc0*/  IMAD R0, R6, UR4, RZ ;  /* 0x0000000406007c24 */ /* 0x000fe4000f8e02ff */
[----:B------:R-:W-:-:S04]  /*1dd0*/  IMAD.WIDE.U32 R100, R99, UR4, R4 ;  /* 0x0000000463647c25 */ /* 0x000fc8000f8e0004 */
[----:B------:R-:W-:Y:S01]  /*1de0*/  IMAD R37, R99, UR5, R0 ;  /* 0x0000000563257c24 */ /* 0x000fe2000f8e0200 */
[----:B------:R-:W-:Y:S05]  /*1df0*/  @!P6 WARPSYNC.ALL ;  /* 0x000000000000e948 */ /* 0x000fea0003800000 */
[----:B------:R-:W-:Y:S02]  /*1e00*/  ULDC.64 UR4, c[0x0][0x320] ;  /* 0x0000c80000047ab9 */ /* 0x000fe40000000a00 */
[----:B------:R-:W-:Y:S02]  /*1e10*/  IMAD R0, R8, UR4, RZ ;  /* 0x0000000408007c24 */ /* 0x000fe4000f8e02ff */
[----:B------:R-:W-:-:S04]  /*1e20*/  IMAD.WIDE.U32 R4, R3, UR4, R16 ;  /* 0x0000000403047c25 */ /* 0x000fc8000f8e0010 */
[----:B------:R-:W-:Y:S01]  /*1e30*/  IMAD R7, R3, UR5, R0 ;  /* 0x0000000503077c24 */ /* 0x000fe2000f8e0200 */
[----:B------:R-:W-:Y:S02]  /*1e40*/  ULDC.64 UR4, c[0x0][0x328] ;  /* 0x0000ca0000047ab9 */ /* 0x000fe40000000a00 */
[----:B------:R-:W-:Y:S02]  /*1e50*/  IMAD R0, R6, UR4, RZ ;  /* 0x0000000406007c24 */ /* 0x000fe4000f8e02ff */
[----:B------:R-:W-:Y:S01]  /*1e60*/  IADD3 R5, R5, R7, RZ ;  /* 0x0000000705057210 */ /* 0x000fe20007ffe0ff */
[--C-:B------:R-:W-:Y:S01]  /*1e70*/  IMAD.MOV.U32 R6, RZ, RZ, R18.reuse ;  /* 0x000000ffff067224 */ /* 0x100fe200078e0012 */
[----:B------:R-:W-:Y:S01]  /*1e80*/  SHF.R.S32.HI R7, RZ, 0x1f, R18 ;  /* 0x0000001fff077819 */ /* 0x000fe20000011412 */
[----:B------:R-:W-:Y:S02]  /*1e90*/  IMAD R53, R99, UR5, R0 ;  /* 0x0000000563357c24 */ /* 0x000fe4000f8e0200 */
[----:B------:R-:W-:-:S02]  /*1ea0*/  IMAD R0, R23, R38, RZ ;  /* 0x0000002617007224 */ /* 0x000fc400078e02ff */
[----:B------:R-:W-:Y:S01]  /*1eb0*/  IMAD.WIDE.U32 R98, R99, UR4, R4 ;  /* 0x0000000463627c25 */ /* 0x000fe2000f8e0004 */
[----:B------:R-:W-:Y:S01]  /*1ec0*/  SHF.R.U32.HI R27, RZ, 0x3, R30 ;  /* 0x00000003ff1b7819 */ /* 0x000fe2000001161e */
[----:B------:R-:W-:Y:S02]  /*1ed0*/  ULDC UR4, c[0x0][0x2e4] ;  /* 0x0000b90000047ab9 */ /* 0x000fe40000000800 */
[C---:B------:R-:W-:Y:S02]  /*1ee0*/  IMAD R3, R22.reuse, R39, R0 ;  /* 0x0000002716037224 */ /* 0x040fe400078e0200 */
[----:B------:R-:W-:-:S04]  /*1ef0*/  IMAD.WIDE.U32 R4, R22, R38, R6 ;  /* 0x0000002616047225 */ /* 0x000fc800078e0006 */
[----:B------:R-:W-:-:S04]  /*1f00*/  IMAD.WIDE.U32 R8, R22, R38, R16 ;  /* 0x0000002616087225 */ /* 0x000fc800078e0010 */
[----:B------:R-:W-:Y:S02]  /*1f10*/  IMAD.IADD R5, R5, 0x1, R3 ;  /* 0x0000000105057824 */ /* 0x000fe400078e0203 */
[----:B------:R-:W-:Y:S01]  /*1f20*/  IMAD.IADD R9, R3, 0x1, R9 ;  /* 0x0000000103097824 */ /* 0x000fe200078e0209 */
[----:B------:R-:W-:-:S05]  /*1f30*/  SEL R3, R123, RZ, P2 ;  /* 0x000000ff7b037207 */ /* 0x000fca0001000000 */
[----:B------:R-:W-:-:S05]  /*1f40*/  IMAD.IADD R3, R16, 0x1, R3 ;  /* 0x0000000110037824 */ /* 0x000fca00078e0203 */
[----:B------:R-:W-:-:S04]  /*1f50*/  SHF.R.S32.HI R10, RZ, 0x1f, R3 ;  /* 0x0000001fff0a7819 */ /* 0x000fc80000011403 */
[CC--:B------:R-:W-:Y:S02]  /*1f60*/  LEA.HI R49, R10.reuse, R3.reuse, RZ, 0x4 ;  /* 0x000000030a317211 */ /* 0x0c0fe400078f20ff */
[----:B------:R-:W-:Y:S01]  /*1f70*/  LEA.HI R3, R10, R3, RZ, 0x7 ;  /* 0x000000030a037211 */ /* 0x000fe200078f38ff */
[----:B------:R-:W-:-:S04]  /*1f80*/  IMAD.WIDE.U32 R6, R22, R114, R6 ;  /* 0x0000007216067225 */ /* 0x000fc800078e0006 */
[----:B------:R-:W-:Y:S01]  /*1f90*/  IMAD.SHL.U32 R10, R3, 0x80, RZ ;  /* 0x00000080030a7824 */ /* 0x000fe200078e00ff */
[--C-:B------:R-:W-:Y:S02]  /*1fa0*/  LOP3.LUT R3, R12, 0x70, R49.reuse, 0xf8, !PT ;  /* 0x000000700c037812 */ /* 0x100fe400078ef831 */
[----:B------:R-:W-:Y:S02]  /*1fb0*/  LOP3.LUT R12, R30, 0x70, R49, 0xf8, !PT ;  /* 0x000000701e0c7812 */ /* 0x000fe400078ef831 */
[----:B------:R-:W-:Y:S02]  /*1fc0*/  LOP3.LUT R10, R10, 0xffffc000, RZ, 0xc0, !PT ;  /* 0xffffc0000a0a7812 */ /* 0x000fe400078ec0ff */
[----:B----4-:R-:W-:Y:S02]  /*1fd0*/  LOP3.LUT R3, R3, R36, RZ, 0x3c, !PT ;  /* 0x0000002403037212 */ /* 0x010fe400078e3cff */
[----:B------:R-:W-:Y:S01]  /*1fe0*/  IADD3 R7, R7, R89, RZ ;  /* 0x0000005907077210 */ /* 0x000fe20007ffe0ff */
[----:B------:R-:W-:Y:S01]  /*1ff0*/  IMAD.IADD R89, R89, 0x1, R11 ;  /* 0x0000000159597824 */ /* 0x000fe200078e020b */
[----:B------:R-:W-:-:S02]  /*2000*/  LOP3.LUT R11, R12, R27, RZ, 0x3c, !PT ;  /* 0x0000001b0c0b7212 */ /* 0x000fc400078e3cff */
[----:B------:R-:W-:Y:S01]  /*2010*/  IADD3 R122, R3, R10, R35 ;  /* 0x0000000a037a7210 */ /* 0x000fe20007ffe023 */
[----:B------:R-:W-:Y:S01]  /*2020*/  IMAD R3, R23, R102, RZ ;  /* 0x0000006617037224 */ /* 0x000fe200078e02ff */
[----:B------:R-:W-:Y:S01]  /*2030*/  IADD3 R120, R11, R10, R33 ;  /* 0x0000000a0b787210 */ /* 0x000fe20007ffe021 */
[----:B------:R-:W-:Y:S01]  /*2040*/  IMAD.WIDE.U32 R96, R121, R38, R4 ;  /* 0x0000002679607225 */ /* 0x000fe200078e0004 */
[----:B------:R-:W-:-:S03]  /*2050*/  LOP3.LUT R13, R29, 0x70, R49, 0xf8, !PT ;  /* 0x000000701d0d7812 */ /* 0x000fc600078ef831 */
[----:B------:R-:W-:Y:S01]  /*2060*/  IMAD R4, R31, R114, RZ ;  /* 0x000000721f047224 */ /* 0x000fe200078e02ff */
[----:B------:R-:W-:Y:S01]  /*2070*/  LOP3.LUT R14, R28, 0x70, R49, 0xf8, !PT ;  /* 0x000000701c0e7812 */ /* 0x000fe200078ef831 */
[C---:B------:R-:W-:Y:S01]  /*2080*/  IMAD R33, R22.reuse, R103, R3 ;  /* 0x0000006716217224 */ /* 0x040fe200078e0203 */
[----:B------:R-:W-:Y:S01]  /*2090*/  IADD3 R44, P0, R22, R45, RZ ;  /* 0x0000002d162c7210 */ /* 0x000fe20007f1e0ff */
[----:B------:R-:W-:Y:S01]  /*20a0*/  IMAD R51, R121, R115, R4 ;  /* 0x0000007379337224 */ /* 0x000fe200078e0204 */
[----:B------:R-:W-:Y:S01]  /*20b0*/  LOP3.LUT R13, R13, R26, RZ, 0x3c, !PT ;  /* 0x0000001a0d0d7212 */ /* 0x000fe200078e3cff */
[----:B------:R-:W-:Y:S01]  /*20c0*/  IMAD.IADD R4, R33, 0x1, R47 ;  /* 0x0000000121047824 */ /* 0x000fe200078e022f */
[----:B------:R-:W-:Y:S02]  /*20d0*/  LOP3.LUT R117, R14, R21, RZ, 0x3c, !PT ;  /* 0x000000150e757212 */ /* 0x000fe400078e3cff */
[----:B------:R-:W-:Y:S01]  /*20e0*/  IADD3 R3, P1, R92, R46, RZ ;  /* 0x0000002e5c037210 */ /* 0x000fe20007f3e0ff */
[----:B------:R-:W-:Y:S01]  /*20f0*/  IMAD R35, R121, R39, R32 ;  /* 0x0000002779237224 */ /* 0x000fe200078e0220 */
[----:B------:R-:W-:Y:S01]  /*2100*/  IADD3 R32, R43, R33, RZ ;  /* 0x000000212b207210 */ /* 0x000fe20007ffe0ff */
[----:B------:R-:W-:-:S02]  /*2110*/  IMAD.X R45, R23, 0x1, R41, P0 ;  /* 0x00000001172d7824 */ /* 0x000fc400000e0629 */
[----:B------:R-:W-:Y:S01]  /*2120*/  IMAD.IADD R36, R101, 0x1, R37 ;  /* 0x0000000165247824 */ /* 0x000fe200078e0225 */
[----:B------:R-:W-:Y:S01]  /*2130*/  IADD3 R37, P0, R100, R42, RZ ;  /* 0x0000002a64257210 */ /* 0x000fe20007f1e0ff */
[----:B------:R-:W-:Y:S01]  /*2140*/  IMAD.WIDE.U32 R94, R121, R38, R8 ;  /* 0x00000026795e7225 */ /* 0x000fe200078e0008 */
[-C--:B------:R-:W-:Y:S02]  /*2150*/  IADD3 R119, R13, R10.reuse, R20 ;  /* 0x0000000a0d777210 */ /* 0x080fe40007ffe014 */
[----:B------:R-:W-:Y:S01]  /*2160*/  IADD3 R117, R117, R10, R15 ;  /* 0x0000000a75757210 */ /* 0x000fe20007ffe00f */
[----:B------:R-:W-:Y:S01]  /*2170*/  IMAD.WIDE.U32 R90, R121, R114, R6 ;  /* 0x00000072795a7225 */ /* 0x000fe200078e0006 */
[----:B------:R-:W-:Y:S02]  /*2180*/  IADD3.X R31, R4, R93, RZ, P1, !PT ;  /* 0x0000005d041f7210 */ /* 0x000fe40000ffe4ff */
[C-C-:B------:R-:W-:Y:S01]  /*2190*/  SHF.L.U64.HI R20, R38.reuse, 0x5, R39.reuse ;  /* 0x0000000526147819 */ /* 0x140fe20000010227 */
[C---:B------:R-:W-:Y:S01]  /*21a0*/  IMAD.SHL.U32 R13, R38.reuse, 0x40, RZ ;  /* 0x00000040260d7824 */ /* 0x040fe200078e00ff */
[C---:B------:R-:W-:Y:S01]  /*21b0*/  SHF.L.U64.HI R15, R38.reuse, 0x6, R39 ;  /* 0x00000006260f7819 */ /* 0x040fe20000010227 */
[----:B------:R-:W-:Y:S01]  /*21c0*/  IMAD.SHL.U32 R12, R38, 0x80, RZ ;  /* 0x00000080260c7824 */ /* 0x000fe200078e00ff */
[----:B------:R-:W-:Y:S01]  /*21d0*/  IADD3 R113, P1, R3, R92, RZ ;  /* 0x0000005c03717210 */ /* 0x000fe20007f3e0ff */
[----:B------:R-:W-:Y:S01]  /*21e0*/  VIADD R6, R16, 0x80 ;  /* 0x0000008010067836 */ /* 0x000fe20000000000 */
[----:B------:R-:W-:Y:S01]  /*21f0*/  P2R R0, PR, RZ, 0x4 ;  /* 0x00000004ff007803 */ /* 0x000fe20000000000 */
[----:B------:R-:W-:Y:S01]  /*2200*/  IMAD.WIDE.U32 R88, R121, R114, R88 ;  /* 0x0000007279587225 */ /* 0x000fe200078e0058 */
[----:B------:R-:W-:-:S02]  /*2210*/  SHF.L.U32 R14, R38, 0x5, RZ ;  /* 0x00000005260e7819 */ /* 0x000fc400000006ff */
[----:B------:R-:W-:Y:S02]  /*2220*/  IADD3 R39, P3, R100, 0x80, RZ ;  /* 0x0000008064277810 */ /* 0x000fe40007f7e0ff */
[----:B------:R-:W-:Y:S02]  /*2230*/  LOP3.LUT R38, R49, 0xfffffff0, RZ, 0xc0, !PT ;  /* 0xfffffff031267812 */ /* 0x000fe400078ec0ff */
[----:B------:R-:W-:Y:S02]  /*2240*/  IADD3.X R40, R32, R36, RZ, P0, !PT ;  /* 0x0000002420287210 */ /* 0x000fe400007fe4ff */
[----:B------:R-:W-:Y:S01]  /*2250*/  IADD3 R41, P2, R37, 0x80, RZ ;  /* 0x0000008025297810 */ /* 0x000fe20007f5e0ff */
[----:B------:R-:W-:Y:S01]  /*2260*/  IMAD.X R112, R31, 0x1, R93, P1 ;  /* 0x000000011f707824 */ /* 0x000fe200008e065d */
[C---:B------:R-:W-:Y:S01]  /*2270*/  SHF.L.U64.HI R11, R114.reuse, 0x5, R115 ;  /* 0x00000005720b7819 */ /* 0x040fe20000010273 */
[----:B------:R-:W-:Y:S01]  /*2280*/  IMAD.IADD R33, R97, 0x1, R35 ;  /* 0x0000000161217824 */ /* 0x000fe200078e0223 */
[C---:B------:R-:W-:Y:S01]  /*2290*/  SHF.L.U64.HI R10, R114.reuse, 0x6, R115 ;  /* 0x00000006720a7819 */ /* 0x040fe20000010273 */
[----:B------:R-:W-:Y:S01]  /*22a0*/  IMAD.SHL.U32 R8, R114, 0x40, RZ ;  /* 0x0000004072087824 */ /* 0x000fe200078e00ff */
[----:B------:R-:W-:Y:S01]  /*22b0*/  SHF.L.U64.HI R5, R102, 0x7, R103 ;  /* 0x0000000766057819 */ /* 0x000fe20000010267 */
[C---:B------:R-:W-:Y:S01]  /*22c0*/  IMAD.SHL.U32 R7, R114.reuse, 0x80, RZ ;  /* 0x0000008072077824 */ /* 0x040fe200078e00ff */
[----:B------:R-:W-:Y:S01]  /*22d0*/  IADD3 R34, R35, R95, RZ ;  /* 0x0000005f23227210 */ /* 0x000fe20007ffe0ff */
[----:B------:R-:W-:Y:S01]  /*22e0*/  IMAD.SHL.U32 R123, R123, 0x2, RZ ;  /* 0x000000027b7b7824 */ /* 0x000fe200078e00ff */
[C---:B------:R-:W-:Y:S01]  /*22f0*/  SHF.L.U64.HI R115, R114.reuse, 0x7, R115 ;  /* 0x0000000772737819 */ /* 0x040fe20000010273 */
[----:B------:R-:W-:Y:S01]  /*2300*/  IMAD.IADD R35, R91, 0x1, R51 ;  /* 0x000000015b237824 */ /* 0x000fe200078e0233 */
[----:B------:R-:W-:Y:S01]  /*2310*/  SHF.L.U32 R9, R114, 0x5, RZ ;  /* 0x0000000572097819 */ /* 0x000fe200000006ff */
[----:B------:R-:W-:Y:S01]  /*2320*/  IMAD.IADD R103, R51, 0x1, R89 ;  /* 0x0000000133677824 */ /* 0x000fe200078e0259 */
[----:B------:R-:W-:Y:S01]  /*2330*/  @!P6 BAR.SYNC.DEFER_BLOCKING 0x9, 0x100 ;  /* 0x024400000000eb1d */ /* 0x000fe20000010000 */
[----:B------:R-:W-:Y:S01]  /*2340*/  ISETP.GE.AND P0, PT, R16, UR4, PT ;  /* 0x0000000410007c0c */ /* 0x000fe2000bf06270 */
[----:B------:R-:W-:Y:S01]  /*2350*/  IMAD.X R106, RZ, RZ, R36, P3 ;  /* 0x000000ffff6a7224 */ /* 0x000fe200018e0624 */
[----:B------:R-:W-:Y:S01]  /*2360*/  ISETP.GE.AND P1, PT, R6, UR4, PT ;  /* 0x0000000406007c0c */ /* 0x000fe2000bf26270 */
[----:B------:R-:W-:Y:S01]  /*2370*/  IMAD.IADD R108, R99, 0x1, R53 ;  /* 0x00000001636c7824 */ /* 0x000fe200078e0235 */
[----:B------:R-:W-:-:S02]  /*2380*/  SHF.R.S32.HI R104, RZ, 0x4, R49 ;  /* 0x00000004ff687819 */ /* 0x000fc40000011431 */
[----:B------:R-:W-:Y:S02]  /*2390*/  SHF.R.S32.HI R105, RZ, 0x1f, R38 ;  /* 0x0000001fff697819 */ /* 0x000fe40000011426 */
[----:B------:R-:W-:-:S07]  /*23a0*/  IADD3.X R107, RZ, R40, RZ, P2, !PT ;  /* 0x00000028ff6b7210 */ /* 0x000fce00017fe4ff */
.L_x_381:
[----:B------:R-:W2:Y:S01]  /*23b0*/  LDL R48, [R1+0x4] ;  /* 0x0000040001307983 */ /* 0x000ea20000100800 */
[----:B------:R-:W0:Y:S03]  /*23c0*/  LDC R130, c[0x0][0x3d4] ;  /* 0x0000f500ff827b82 */ /* 0x000e260000000800 */
[----:B------:R-:W3:Y:S04]  /*23d0*/  LDL R50, [R1+0xc] ;  /* 0x00000c0001327983 */ /* 0x000ee80000100800 */
[----:B------:R-:W3:Y:S01]  /*23e0*/  LDL R49, [R1+0x10] ;  /* 0x0000100001317983 */ /* 0x000ee20000100800 */
[----:B------:R-:W-:Y:S01]  /*23f0*/  VIADD R25, R25, 0xffffffff ;  /* 0xffffffff19197836 */ /* 0x000fe20000000000 */
[----:B------:R-:W-:Y:S05]  /*2400*/  YIELD ;  /* 0x0000000000007946 */ /* 0x000fea0003800000 */
[----:B------:R-:W-:Y:S01]  /*2410*/  ISETP.GT.AND P3, PT, R25, R24, PT ;  /* 0x000000181900720c */ /* 0x000fe20003f64270 */
[----:B------:R-:W-:Y:S03]  /*2420*/  BSSY B0, `(.L_x_298) ;  /* 0x000090c000007945 */ /* 0x000fe60003800000 */
[----:B------:R-:W-:-:S02]  /*2430*/  P2R R110, PR, RZ, 0x8 ;  /* 0x00000008ff6e7803 */ /* 0x000fc40000000000 */
[----:B0-----:R-:W-:Y:S02]  /*2440*/  ISETP.GE.AND P2, PT, R130, 0x1, PT ;  /* 0x000000018200780c */ /* 0x001fe40003f46270 */
[----:B--2---:R-:W-:-:S04]  /*2450*/  LOP3.LUT R48, R48, 0x70, R16, 0xf8, !PT ;  /* 0x0000007030307812 */ /* 0x004fc800078ef810 */
[----:B---3--:R-:W-:-:S04]  /*2460*/  LOP3.LUT R49, R49, R48, R50, 0xf6, !PT ;  /* 0x0000003031317212 */ /* 0x008fc800078ef632 */
[----:B------:R-:W-:-:S05]  /*2470*/  LEA R114, R232, R49, 0xf ;  /* 0x00000031e8727211 */ /* 0x000fca00078e78ff */
[----:B------:R-:W-:Y:S01]  /*2480*/  IMAD.IADD R114, R19, 0x1, R114 ;  /* 0x0000000113727824 */ /* 0x000fe200078e0272 */
[----:B------:R-:W-:Y:S06]  /*2490*/  @!P2 BRA `(.L_x_299) ;  /* 0x0000008800d0a947 */ /* 0x000fec0003800000 */
[----:B------:R-:W-:Y:S01]  /*24a0*/  ULDC.U8 UR4, c[0x0][0x3f0] ;  /* 0x0000fc0000047ab9 */ /* 0x000fe20000000000 */
[----:B------:R-:W-:Y:S01]  /*24b0*/  SHF.R.S32.HI R49, RZ, 0x1f, R25 ;  /* 0x0000001fff317819 */ /* 0x000fe20000011419 */
[-C--:B------:R-:W-:Y:S01]  /*24c0*/  IMAD R48, R5, R25.reuse, RZ ;  /* 0x0000001905307224 */ /* 0x080fe200078e02ff */
[----:B------:R-:W-:Y:S01]  /*24d0*/  ISETP.NE.AND P2, PT, RZ, UR4, PT ;  /* 0x00000004ff007c0c */ /* 0x000fe2000bf45270 */
[-C--:B------:R-:W-:Y:S02]  /*24e0*/  IMAD R50, R116, R25.reuse, RZ ;  /* 0x0000001974327224 */ /* 0x080fe400078e02ff */
[----:B------:R-:W-:Y:S02]  /*24f0*/  IMAD R52, R115, R25, RZ ;  /* 0x0000001973347224 */ /* 0x000fe400078e02ff */
[C---:B------:R-:W-:Y:S02]  /*2500*/  IMAD R131, R49.reuse, R136, R48 ;  /* 0x0000008831837224 */ /* 0x040fe400078e0230 */
[----:B------:R-:W-:-:S02]  /*2510*/  IMAD R53, R49, R12, R50 ;  /* 0x0000000c31357224 */ /* 0x000fc400078e0232 */
[----:B------:R-:W-:Y:S02]  /*2520*/  IMAD R55, R49, R7, R52 ;  /* 0x0000000731377224 */ /* 0x000fe400078e0234 */
[----:B------:R-:W-:Y:S02]  /*2530*/  IMAD R118, R25, -0x80, R2 ;  /* 0xffffff8019767824 */ /* 0x000fe400078e0202 */
[----:B------:R-:W-:-:S03]  /*2540*/  IMAD.WIDE.U32 R48, R12, R25, RZ ;  /* 0x000000190c307225 */ /* 0x000fc600078e00ff */
[----:B------:R-:W-:Y:S01]  /*2550*/  VIMNMX R118, R118, 0x80, PT ;  /* 0x0000008076767848 */ /* 0x000fe20003fe0100 */
[----:B------:R-:W-:Y:S01]  /*2560*/  IMAD.WIDE.U32 R128, R136, R25, RZ ;  /* 0x0000001988807225 */ /* 0x000fe200078e00ff */
[----:B------:R-:W-:-:S03]  /*2570*/  IADD3 R109, R49, R53, RZ ;  /* 0x00000035316d7210 */ /* 0x000fc60007ffe0ff */
[----:B------:R-:W-:-:S04]  /*2580*/  IMAD.WIDE.U32 R50, R7, R25, RZ ;  /* 0x0000001907327225 */ /* 0x000fc800078e00ff */
[----:B------:R-:W-:Y:S02]  /*2590*/  IMAD.IADD R131, R129, 0x1, R131 ;  /* 0x0000000181837824 */ /* 0x000fe400078e0283 */
[----:B------:R-:W-:Y:S01]  /*25a0*/  IMAD.IADD R124, R51, 0x1, R55 ;  /* 0x00000001337c7824 */ /* 0x000fe200078e0237 */
[----:B------:R-:W-:Y:S06]  /*25b0*/  @!P2 BRA `(.L_x_300) ;  /* 0x0000004000eca947 */ /* 0x000fec0003800000 */
[----:B------:R-:W-:Y:S01]  /*25c0*/  ISETP.GE.AND P2, PT, R22, R118, PT ;  /* 0x000000761600720c */ /* 0x000fe20003f46270 */
[----:B------:R-:W-:Y:S01]  /*25d0*/  BSSY B1, `(.L_x_301) ;  /* 0x0000017000017945 */ /* 0x000fe20003800000 */
[----:B------:R-:W-:Y:S02]  /*25e0*/  CS2R R68, SRZ ;  /* 0x0000000000447805 */ /* 0x000fe4000001ff00 */
[----:B------:R-:W-:Y:S02]  /*25f0*/  CS2R R76, SRZ ;  /* 0x00000000004c7805 */ /* 0x000fe4000001ff00 */
[----:B------:R-:W-:Y:S02]  /*2600*/  CS2R R80, SRZ ;  /* 0x0000000000507805 */ /* 0x000fe4000001ff00 */
[----:B------:R-:W-:Y:S02]  /*2610*/  CS2R R78, SRZ ;  /* 0x00000000004e7805 */ /* 0x000fe4000001ff00 */
[----:B------:R-:W-:-:S03]  /*2620*/  CS2R R82, SRZ ;  /* 0x0000000000527805 */ /* 0x000fc6000001ff00 */
[----:B------:R-:W-:Y:S05]  /*2630*/  @P2 BRA `(.L_x_302) ;  /* 0x0000000000402947 */ /* 0x000fea0003800000 */
[----:B------:R-:W-:Y:S01]  /*2640*/  ULDC.64 UR4, c[0x0][0x3c8] ;  /* 0x0000f20000047ab9 */ /* 0x000fe20000000a00 */
[----:B------:R-:W-:Y:S02]  /*2650*/  CS2R R80, SRZ ;  /* 0x0000000000507805 */ /* 0x000fe4000001ff00 */
[----:B------:R-:W-:Y:S02]  /*2660*/  IADD3 R52, P3, P4, R96, UR4, R48 ;  /* 0x0000000460347c10 */ /* 0x000fe4000fc7e030 */
[----:B------:R-:W-:Y:S02]  /*2670*/  CS2R R82, SRZ ;  /* 0x0000000000527805 */ /* 0x000fe4000001ff00 */
[----:B------:R-:W-:Y:S01]  /*2680*/  IADD3.X R53, R33, UR5, R109, P3, P4 ;  /* 0x0000000521357c10 */ /* 0x000fe20009fe846d */
[----:B------:R-:W-:Y:S02]  /*2690*/  ULDC.64 UR4, c[0x0][0x3e0] ;  /* 0x0000f80000047ab9 */ /* 0x000fe40000000a00 */
[----:B------:R-:W-:-:S04]  /*26a0*/  IADD3 R54, P3, P4, R90, UR4, R50 ;  /* 0x000000045a367c10 */ /* 0x000fc8000fc7e032 */
[----:B------:R-:W-:Y:S02]  /*26b0*/  IADD3.X R55, R35, UR5, R124, P3, P4 ;  /* 0x0000000523377c10 */ /* 0x000fe40009fe847c */
[----:B------:R-:W-:Y:S02]  /*26c0*/  ISETP.GE.AND P3, PT, R18, R130, PT ;  /* 0x000000821200720c */ /* 0x000fe40003f66270 */
[----:B------:R-:W-:Y:S02]  /*26d0*/  CS2R R76, SRZ ;  /* 0x00000000004c7805 */ /* 0x000fe4000001ff00 */
[----:B------:R-:W-:-:S09]  /*26e0*/  CS2R R78, SRZ ;  /* 0x00000000004e7805 */ /* 0x000fd2000001ff00 */
[----:B------:R0:W5:Y:S04]  /*26f0*/  @!P3 LDG.E.64 R80, desc[UR42][R52.64] ;  /* 0x0000002a3450b981 */ /* 0x000168000c1e1b00 */
[----:B------:R0:W5:Y:S01]  /*2700*/  @!P3 LDG.E.64 R82, desc[UR42][R54.64] ;  /* 0x0000002a3652b981 */ /* 0x000162000c1e1b00 */
[----:B------:R-:W-:-:S13]  /*2710*/  ISETP.GE.AND P3, PT, R236, R130, PT ;  /* 0x00000082ec00720c */ /* 0x000fda0003f66270 */
[----:B------:R0:W5:Y:S04]  /*2720*/  @!P3 LDG.E.64 R76, desc[UR42][R52.64+0x40] ;  /* 0x0000402a344cb981 */ /* 0x000168000c1e1b00 */
[----:B------:R0:W5:Y:S02]  /*2730*/  @!P3 LDG.E.64 R78, desc[UR42][R54.64+0x40] ;  /* 0x0000402a364eb981 */ /* 0x000164000c1e1b00 */
.L_x_302:
[----:B------:R-:W-:Y:S05]  /*2740*/  BSYNC B1 ;  /* 0x0000000000017941 */ /* 0x000fea0003800000 */
.L_x_301:
[----:B------:R-:W-:Y:S01]  /*2750*/  ISETP.GE.AND P3, PT, R234, R118, PT ;  /* 0x00000076ea00720c */ /* 0x000fe20003f66270 */
[----:B------:R-:W-:Y:S01]  /*2760*/  BSSY B1, `(.L_x_303) ;  /* 0x0000023000017945 */ /* 0x000fe20003800000 */
[----:B------:R-:W-:Y:S02]  /*2770*/  CS2R R72, SRZ ;  /* 0x0000000000487805 */ /* 0x000fe4000001ff00 */
[----:B------:R-:W-:Y:S02]  /*2780*/  CS2R R70, SRZ ;  /* 0x0000000000467805 */ /* 0x000fe4000001ff00 */
[----:B0-----:R-:W-:Y:S02]  /*2790*/  CS2R R52, SRZ ;  /* 0x0000000000347805 */ /* 0x001fe4000001ff00 */
[----:B------:R-:W-:Y:S02]  /*27a0*/  CS2R R60, SRZ ;  /* 0x00000000003c7805 */ /* 0x000fe4000001ff00 */
[----:B------:R-:W-:-:S02]  /*27b0*/  CS2R R64, SRZ ;  /* 0x0000000000407805 */ /* 0x000fc4000001ff00 */
[----:B------:R-:W-:Y:S02]  /*27c0*/  CS2R R62, SRZ ;  /* 0x00000000003e7805 */ /* 0x000fe4000001ff00 */
[----:B------:R-:W-:Y:S02]  /*27d0*/  CS2R R66, SRZ ;  /* 0x0000000000427805 */ /* 0x000fe4000001ff00 */
[----:B------:R-:W-:Y:S02]  /*27e0*/  CS2R R56, SRZ ;  /* 0x0000000000387805 */ /* 0x000fe4000001ff00 */
[----:B------:R-:W-:Y:S02]  /*27f0*/  CS2R R54, SRZ ;  /* 0x0000000000367805 */ /* 0x000fe4000001ff00 */
[----:B------:R-:W-:Y:S01]  /*2800*/  CS2R R58, SRZ ;  /* 0x00000000003a7805 */ /* 0x000fe2000001ff00 */
[----:B-----5:R-:W-:Y:S01]  /*2810*/  IMAD.MOV.U32 R137, RZ, RZ, R76 ;  /* 0x000000ffff897224 */ /* 0x020fe200078e004c */
[----:B------:R-:W-:-:S02]  /*2820*/  MOV R147, R80 ;  /* 0x0000005000937202 */ /* 0x000fc40000000f00 */
[----:B------:R-:W-:Y:S01]  /*2830*/  CS2R R74, SRZ ;  /* 0x00000000004a7805 */ /* 0x000fe2000001ff00 */
[----:B------:R-:W-:Y:S06]  /*2840*/  @P3 BRA `(.L_x_304) ;  /* 0x0000000000503947 */ /* 0x000fec0003800000 */
[----:B------:R-:W-:Y:S01]  /*2850*/  IADD3 R84, P4, P5, R96, R48, R14 ;  /* 0x0000003060547210 */ /* 0x000fe20007d9e00e */
[----:B------:R-:W-:Y:S01]  /*2860*/  ULDC.64 UR4, c[0x0][0x3c8] ;  /* 0x0000f20000047ab9 */ /* 0x000fe20000000a00 */
[----:B------:R-:W-:Y:S02]  /*2870*/  CS2R R72, SRZ ;  /* 0x0000000000487805 */ /* 0x000fe4000001ff00 */
[----:B------:R-:W-:Y:S02]  /*2880*/  CS2R R74, SRZ ;  /* 0x00000000004a7805 */ /* 0x000fe4000001ff00 */
[----:B------:R-:W-:Y:S02]  /*2890*/  IADD3.X R69, R33, R109, R20, P4, P5 ;  /* 0x0000006d21457210 */ /* 0x000fe400027ea414 */
[----:B------:R-:W-:-:S04]  /*28a0*/  IADD3 R86, P4, P5, R90, R50, R9 ;  /* 0x000000325a567210 */ /* 0x000fc80007d9e009 */
[----:B------:R-:W-:Y:S02]  /*28b0*/  IADD3.X R68, R35, R124, R11, P4, P5 ;  /* 0x0000007c23447210 */ /* 0x000fe400027ea40b */
[----:B------:R-:W-:-:S04]  /*28c0*/  IADD3 R84, P4, R84, UR4, RZ ;  /* 0x0000000454547c10 */ /* 0x000fc8000ff9e0ff */
[----:B------:R-:W-:Y:S01]  /*28d0*/  IADD3.X R85, R69, UR5, RZ, P4, !PT ;  /* 0x0000000545557c10 */ /* 0x000fe2000a7fe4ff */
[----:B------:R-:W-:Y:S02]  /*28e0*/  ULDC.64 UR4, c[0x0][0x3e0] ;  /* 0x0000f80000047ab9 */ /* 0x000fe40000000a00 */
[----:B------:R-:W-:-:S04]  /*28f0*/  IADD3 R86, P4, R86, UR4, RZ ;  /* 0x0000000456567c10 */ /* 0x000fc8000ff9e0ff */
[----:B------:R-:W-:Y:S02]  /*2900*/  IADD3.X R87, R68, UR5, RZ, P4, !PT ;  /* 0x0000000544577c10 */ /* 0x000fe4000a7fe4ff */
        /* <DEDUP_REMOVED lines=8> */
.L_x_304:
[----:B------:R-:W-:Y:S05]  /*2990*/  BSYNC B1 ;  /* 0x0000000000017941 */ /* 0x000fea0003800000 */
.L_x_303:
[----:B------:R-:W-:Y:S01]  /*29a0*/  ISETP.GE.AND P4, PT, R233, R118, PT ;  /* 0x00000076e900720c */ /* 0x000fe20003f86270 */
[----:B------:R-:W-:Y:S03]  /*29b0*/  BSSY B1, `(.L_x_305) ;  /* 0x0000017000017945 */ /* 0x000fe60003800000 */
[----:B------:R-:W-:-:S09]  /*29c0*/  P2R R148, PR, RZ, 0x10 ;  /* 0x00000010ff947803 */ /* 0x000fd20000000000 */
[----:B------:R-:W-:Y:S05]  /*29d0*/  @P4 BRA `(.L_x_306) ;  /* 0x0000000000504947 */ /* 0x000fea0003800000 */
[----:B0-----:R-:W-:Y:S01]  /*29e0*/  IADD3 R84, P4, P5, R96, R13, R48 ;  /* 0x0000000d60547210 */ /* 0x001fe20007d9e030 */
        /* <DEDUP_REMOVED lines=19> */
.L_x_306:
[----:B------:R-:W-:Y:S05]  /*2b20*/  BSYNC B1 ;  /* 0x0000000000017941 */ /* 0x000fea0003800000 */
.L_x_305:
[----:B------:R-:W-:Y:S01]  /*2b30*/  ISETP.GE.AND P4, PT, R235, R118, PT ;  /* 0x00000076eb00720c */ /* 0x000fe20003f86270 */
[----:B------:R-:W-:-:S12]  /*2b40*/  BSSY B1, `(.L_x_307) ;  /* 0x000001c000017945 */ /* 0x000fd80003800000 */
[----:B------:R-:W-:Y:S05]  /*2b50*/  @P4 BRA `(.L_x_308) ;  /* 0x0000000000684947 */ /* 0x000fea0003800000 */
[----:B------:R-:W2:Y:S01]  /*2b60*/  LDC.64 R52, c[0x0][0x3d8] ;  /* 0x0000f600ff347b82 */ /* 0x000ea20000000a00 */
[----:B------:R-:W-:Y:S01]  /*2b70*/  IMAD.MOV.U32 R49, RZ, RZ, R109 ;  /* 0x000000ffff317224 */ /* 0x000fe200078e006d */
[----:B------:R-:W-:Y:S01]  /*2b80*/  ULDC.64 UR4, c[0x0][0x3c8] ;  /* 0x0000f20000047ab9 */ /* 0x000fe20000000a00 */
[----:B------:R-:W-:Y:S02]  /*2b90*/  MOV R51, R124 ;  /* 0x0000007c00337202 */ /* 0x000fe40000000f00 */
[----:B------:R-:W-:Y:S02]  /*2ba0*/  CS2R R56, SRZ ;  /* 0x0000000000387805 */ /* 0x000fe4000001ff00 */
[----:B------:R-:W-:Y:S01]  /*2bb0*/  CS2R R58, SRZ ;  /* 0x00000000003a7805 */ /* 0x000fe2000001ff00 */
[----:B--2---:R-:W-:-:S04]  /*2bc0*/  IMAD.WIDE.U32 R48, R52, 0x60, R48 ;  /* 0x0000006034307825 */ /* 0x004fc800078e0030 */
[----:B------:R-:W-:Y:S01]  /*2bd0*/  IMAD R53, R53, 0x60, RZ ;  /* 0x0000006035357824 */ /* 0x000fe200078e02ff */
[----:B------:R-:W-:-:S03]  /*2be0*/  IADD3 R48, P5, P6, R96, UR4, R48 ;  /* 0x0000000460307c10 */ /* 0x000fc6000febe030 */
[----:B------:R-:W-:-:S05]  /*2bf0*/  IMAD.IADD R52, R49, 0x1, R53 ;  /* 0x0000000131347824 */ /* 0x000fca00078e0235 */
[----:B------:R-:W-:Y:S01]  /*2c00*/  IADD3.X R49, R33, UR5, R52, P5, P6 ;  /* 0x0000000521317c10 */ /* 0x000fe2000afec434 */
[----:B------:R-:W-:Y:S01]  /*2c10*/  ULDC.64 UR4, c[0x0][0x3e0] ;  /* 0x0000f80000047ab9 */ /* 0x000fe20000000a00 */
[----:B------:R-:W2:Y:S02]  /*2c20*/  LDC.64 R52, c[0x0][0x3e8] ;  /* 0x0000fa00ff347b82 */ /* 0x000ea40000000a00 */
[----:B--2---:R-:W-:-:S04]  /*2c30*/  IMAD.WIDE.U32 R50, R52, 0x60, R50 ;  /* 0x0000006034327825 */ /* 0x004fc800078e0032 */
[----:B------:R-:W-:Y:S01]  /*2c40*/  IMAD R53, R53, 0x60, RZ ;  /* 0x0000006035357824 */ /* 0x000fe200078e02ff */
[----:B------:R-:W-:-:S03]  /*2c50*/  IADD3 R50, P5, P6, R90, UR4, R50 ;  /* 0x000000045a327c10 */ /* 0x000fc6000febe032 */
[----:B------:R-:W-:-:S05]  /*2c60*/  IMAD.IADD R52, R51, 0x1, R53 ;  /* 0x0000000133347824 */ /* 0x000fca00078e0235 */
        /* <DEDUP_REMOVED lines=9> */
.L_x_308:
[----:B------:R-:W-:Y:S05]  /*2d00*/  BSYNC B1 ;  /* 0x0000000000017941 */ /* 0x000fea0003800000 */
.L_x_307:
[----:B------:R-:W-:Y:S01]  /*2d10*/  UISETP.NE.AND UP0, UPT, UR47, 0x3, UPT ;  /* 0x000000032f00788c */ /* 0x000fe2000bf05270 */
[----:B------:R-:W-:Y:S01]  /*2d20*/  IMAD.MOV.U32 R146, RZ, RZ, R78 ;  /* 0x000000ffff927224 */ /* 0x000fe200078e004e */
[----:B------:R-:W-:Y:S01]  /*2d30*/  MOV R159, R82 ;  /* 0x00000052009f7202 */ /* 0x000fe20000000f00 */
[----:B-----5:R-:W-:Y:S01]  /*2d40*/  IMAD.MOV.U32 R140, RZ, RZ, R68 ;  /* 0x000000ffff8c7224 */ /* 0x020fe200078e0044 */
[----:B------:R-:W-:Y:S01]  /*2d50*/  MOV R141, R70 ;  /* 0x00000046008d7202 */ /* 0x000fe20000000f00 */
[----:B------:R-:W-:Y:S01]  /*2d60*/  IMAD.MOV.U32 R142, RZ, RZ, R72 ;  /* 0x000000ffff8e7224 */ /* 0x000fe200078e0048 */
[----:B------:R-:W-:Y:S01]  /*2d70*/  PLOP3.LUT P5, PT, PT, PT, UP0, 0x80, 0x0 ;  /* 0x000000000000781c */ /* 0x000fe20003faf008 */
[----:B------:R-:W-:Y:S01]  /*2d80*/  IMAD.MOV.U32 R143, RZ, RZ, R74 ;  /* 0x000000ffff8f7224 */ /* 0x000fe200078e004a */
[----:B------:R-:W-:Y:S01]  /*2d90*/  MOV R138, R64 ;  /* 0x00000040008a7202 */ /* 0x000fe20000000f00 */
[----:B------:R-:W-:Y:S01]  /*2da0*/  IMAD.MOV.U32 R134, RZ, RZ, R60 ;  /* 0x000000ffff867224 */ /* 0x000fe200078e003c */
[----:B01----:R-:W-:Y:S01]  /*2db0*/  MOV R84, R52 ;  /* 0x0000003400547202 */ /* 0x003fe20000000f00 */
[----:B------:R-:W-:Y:S01]  /*2dc0*/  IMAD.MOV.U32 R135, RZ, RZ, R62 ;  /* 0x000000ffff877224 */ /* 0x000fe200078e003e */
[----:B------:R-:W-:Y:S01]  /*2dd0*/  MOV R87, R58 ;  /* 0x0000003a00577202 */ /* 0x000fe20000000f00 */
[----:B------:R-:W-:-:S02]  /*2de0*/  IMAD.MOV.U32 R139, RZ, RZ, R66 ;  /* 0x000000ffff8b7224 */ /* 0x000fc400078e0042 */
[----:B------:R-:W-:Y:S02]  /*2df0*/  IMAD.MOV.U32 R86, RZ, RZ, R56 ;  /* 0x000000ffff567224 */ /* 0x000fe400078e0038 */
[----:B------:R-:W-:Y:S02]  /*2e00*/  IMAD.MOV.U32 R85, RZ, RZ, R54 ;  /* 0x000000ffff557224 */ /* 0x000fe400078e0036 */
[----:B------:R-:W-:Y:S05]  /*2e10*/  @!P5 BRA `(.L_x_309) ;  /* 0x000000000004d947 */ /* 0x000fea0003800000 */
[----:B------:R-:W-:Y:S01]  /*2e20*/  BPT.TRAP 0x1 ;  /* 0x000000040000795c */ /* 0x000fe20000300000 */
.L_x_309:
[----:B------:R-:W-:Y:S01]  /*2e30*/  IMAD R109, R232, 0x8, R19 ;  /* 0x00000008e86d7824 */ /* 0x000fe200078e0213 */
[----:B------:R-:W-:Y:S01]  /*2e40*/  SHF.L.U32 R124, R237, 0x1f, RZ ;  /* 0x0000001fed7c7819 */ /* 0x000fe200000006ff */
[----:B------:R-:W-:Y:S03]  /*2e50*/  BSSY B1, `(.L_x_310) ;  /* 0x0000003000017945 */ /* 0x000fe60003800000 */
[----:B------:R-:W0:Y:S02]  /*2e60*/  SYNCS.PHASECHK.TRANS64.TRYWAIT P6, [R109+URZ+0x38890], R124 ;  /* 0x0388907c6d0075a7 */ /* 0x000e2400080c017f */
[----:B0-----:R-:W-:Y:S05]  /*2e70*/  @!P6 BRA `(.L_x_311) ;  /* 0x000002180014e947 */ /* 0x001fea0003800000 */
.L_x_597:
[----:B------:R-:W-:Y:S05]  /*2e80*/  BSYNC B1 ;  /* 0x0000000000017941 */ /* 0x000fea0003800000 */
.L_x_310:
[----:B------:R-:W-:Y:S04]  /*2e90*/  BSSY B1, `(.L_x_312) ;  /* 0x00000e8000017945 */ /* 0x000fe80003800000 */
[----:B------:R-:W-:Y:S05]  /*2ea0*/  @P2 BRA `(.L_x_313) ;  /* 0x0000000c00982947 */ /* 0x000fea0003800000 */
[----:B------:R-:W-:Y:S01]  /*2eb0*/  IADD3 R144, P2, R42, R128, RZ ;  /* 0x000000802a907210 */ /* 0x000fe20007f5e0ff */
[----:B------:R-:W-:Y:S04]  /*2ec0*/  BSSY B2, `(.L_x_314) ;  /* 0x0000073000027945 */ /* 0x000fe80003800000 */
[----:B------:R-:W-:Y:S01]  /*2ed0*/  IMAD.X R145, R131, 0x1, R32, P2 ;  /* 0x0000000183917824 */ /* 0x000fe200010e0620 */
[----:B------:R-:W-:Y:S07]  /*2ee0*/  @P0 BRA `(.L_x_315) ;  /* 0x0000000400c00947 */ /* 0x000fee0003800000 */
[----:B--2---:R1:W2:Y:S01]  /*2ef0*/  LDS.128 R48, [R114+0x28400] ;  /* 0x0284000072307984 */ /* 0x0042a20000000c00 */
[----:B------:R-:W-:Y:S01]  /*2f00*/  ISETP.GE.AND P2, PT, R18, R130, PT ;  /* 0x000000821200720c */ /* 0x000fe20003f46270 */
[----:B------:R-:W-:-:S12]  /*2f10*/  BSSY B3, `(.L_x_316) ;  /* 0x0000069000037945 */ /* 0x000fd80003800000 */
[----:B-1----:R-:W-:Y:S05]  /*2f20*/  @P2 BRA `(.L_x_317) ;  /* 0x00000004009c2947 */ /* 0x002fea0003800000 */
[----:B------:R-:W-:Y:S02]  /*2f30*/  SHF.R.U32.HI R80, RZ, 0x8, R83 ;  /* 0x00000008ff507819 */ /* 0x000fe40000011653 */
[--C-:B------:R-:W-:Y:S02]  /*2f40*/  SHF.R.U32.HI R151, RZ, 0x8, R81.reuse ;  /* 0x00000008ff977819 */ /* 0x100fe40000011651 */
[----:B------:R-:W-:Y:S02]  /*2f50*/  SHF.R.U32.HI R154, RZ, 0x10, R81 ;  /* 0x00000010ff9a7819 */ /* 0x000fe40000011651 */
[----:B------:R-:W-:Y:S02]  /*2f60*/  LOP3.LUT R82, R81, 0xff0000ff, RZ, 0xc0, !PT ;  /* 0xff0000ff51527812 */ /* 0x000fe400078ec0ff */
[----:B------:R-:W-:Y:S02]  /*2f70*/  SHF.R.U32.HI R149, RZ, 0x10, R83 ;  /* 0x00000010ff957819 */ /* 0x000fe40000011653 */
[----:B------:R-:W-:Y:S01]  /*2f80*/  LOP3.LUT R150, R83, 0xff0000ff, RZ, 0xc0, !PT ;  /* 0xff0000ff53967812 */ /* 0x000fe200078ec0ff */
[----:B------:R-:W-:Y:S01]  /*2f90*/  IMAD.SHL.U32 R83, R80, 0x100, RZ ;  /* 0x0000010050537824 */ /* 0x000fe200078e00ff */
[----:B------:R-:W-:Y:S01]  /*2fa0*/  SHF.L.U32 R81, R151, 0x8, RZ ;  /* 0x0000000897517819 */ /* 0x000fe200000006ff */
[----:B--2---:R-:W-:Y:S01]  /*2fb0*/  IMAD.MOV.U32 R80, RZ, RZ, R48 ;  /* 0x000000ffff507224 */ /* 0x004fe200078e0030 */
[----:B------:R-:W-:Y:S01]  /*2fc0*/  F2FP.F16.E4M3.UNPACK_B R48, R49 ;  /* 0x00000031ff30723e */ /* 0x000fe200020006ff */
[----:B------:R-:W-:Y:S01]  /*2fd0*/  IMAD.U32 R149, R149, 0x10000, RZ ;  /* 0x0001000095957824 */ /* 0x000fe200078e00ff */
[----:B------:R-:W-:-:S02]  /*2fe0*/  LOP3.LUT R82, R82, 0xff00, R81, 0xf8, !PT ;  /* 0x0000ff0052527812 */ /* 0x000fc400078ef851 */
[----:B------:R-:W-:Y:S02]  /*2ff0*/  LOP3.LUT R150, R150, 0xff00, R83, 0xf8, !PT ;  /* 0x0000ff0096967812 */ /* 0x000fe400078ef853 */
[----:B------:R-:W-:Y:S02]  /*3000*/  SHF.L.U32 R81, R154, 0x10, RZ ;  /* 0x000000109a517819 */ /* 0x000fe400000006ff */
[----:B------:R-:W-:Y:S02]  /*3010*/  F2FP.F16.E4M3.UNPACK_B R83, R159.H1 ;  /* 0x0000009fff53723e */ /* 0x000fe400030006ff */
[----:B------:R-:W-:Y:S01]  /*3020*/  LOP3.LUT R151, R82, 0xff0000, R81, 0xf8, !PT ;  /* 0x00ff000052977812 */ /* 0x000fe200078ef851 */
[--C-:B------:R-:W-:Y:S01]  /*3030*/  HADD2.F32 R81, -RZ, R48.reuse.H1_H1 ;  /* 0x30000030ff517230 */ /* 0x100fe20000004100 */
[----:B------:R-:W-:Y:S01]  /*3040*/  LOP3.LUT R156, R150, 0xff0000, R149, 0xf8, !PT ;  /* 0x00ff0000969c7812 */ /* 0x000fe200078ef895 */
[--C-:B------:R-:W-:Y:S01]  /*3050*/  HADD2.F32 R154, -RZ, R83.reuse.H0_H0 ;  /* 0x20000053ff9a7230 */ /* 0x100fe20000004100 */
[----:B------:R-:W-:Y:S01]  /*3060*/  F2FP.F16.E4M3.UNPACK_B R149, R147.H1 ;  /* 0x00000093ff95723e */ /* 0x000fe200030006ff */
[----:B------:R-:W-:Y:S01]  /*3070*/  HADD2.F32 R48, -RZ, R48.H0_H0 ;  /* 0x20000030ff307230 */ /* 0x000fe20000004100 */
[----:B------:R-:W-:Y:S01]  /*3080*/  F2FP.F16.E4M3.UNPACK_B R49, R49.H1 ;  /* 0x00000031ff31723e */ /* 0x000fe200030006ff */
[----:B------:R-:W-:-:S02]  /*3090*/  HADD2.F32 R155, -RZ, R83.H1_H1 ;  /* 0x30000053ff9b7230 */ /* 0x000fc40000004100 */
[CC--:B------:R-:W-:Y:S01]  /*30a0*/  FMUL.FTZ R157, R81.reuse, R154.reuse ;  /* 0x0000009a519d7220 */ /* 0x0c0fe20000410000 */
[----:B------:R-:W-:Y:S02]  /*30b0*/  HADD2.F32 R150, -RZ, R149.H0_H0 ;  /* 0x20000095ff967230 */ /* 0x000fe40000004100 */
[C---:B------:R-:W-:Y:S01]  /*30c0*/  FMUL.FTZ R158, R48.reuse, R154 ;  /* 0x0000009a309e7220 */ /* 0x040fe20000410000 */
[--C-:B------:R-:W-:Y:S01]  /*30d0*/  HADD2.F32 R83, -RZ, R49.reuse.H1_H1 ;  /* 0x30000031ff537230 */ /* 0x100fe20000004100 */
[----:B------:R-:W-:Y:S01]  /*30e0*/  F2FP.F16.E4M3.UNPACK_B R154, R159 ;  /* 0x0000009fff9a723e */ /* 0x000fe200020006ff */
[----:B------:R-:W-:Y:S02]  /*30f0*/  HADD2.F32 R82, -RZ, R49.H0_H0 ;  /* 0x20000031ff527230 */ /* 0x000fe40000004100 */
[-C--:B------:R-:W-:Y:S01]  /*3100*/  FFMA.FTZ R48, R48, R150.reuse, -R157 ;  /* 0x0000009630307223 */ /* 0x080fe2000001089d */
[----:B------:R-:W-:Y:S02]  /*3110*/  HADD2.F32 R149, -RZ, R149.H1_H1 ;  /* 0x30000095ff957230 */ /* 0x000fe40000004100 */
[----:B------:R-:W-:Y:S01]  /*3120*/  FFMA.FTZ R49, R81, R150, R158 ;  /* 0x0000009651317223 */ /* 0x000fe2000001009e */
[CC--:B------:R-:W-:Y:S01]  /*3130*/  FMUL.FTZ R157, R83.reuse, R155.reuse ;  /* 0x0000009b539d7220 */ /* 0x0c0fe20000410000 */
[C---:B------:R-:W-:Y:S01]  /*3140*/  FMUL.FTZ R160, R82.reuse, R155 ;  /* 0x0000009b52a07220 */ /* 0x040fe20000410000 */
[-C--:B------:R-:W-:Y:S01]  /*3150*/  F2FP.F16.E4M3.UNPACK_B R81, R80.reuse.H1 ;  /* 0x00000050ff51723e */ /* 0x080fe200030006ff */
[----:B------:R-:W-:Y:S01]  /*3160*/  HADD2.F32 R150, -RZ, R154.H1_H1 ;  /* 0x3000009aff967230 */ /* 0x000fe20000004100 */
[----:B------:R-:W-:Y:S01]  /*3170*/  F2FP.F16.E4M3.UNPACK_B R80, R80 ;  /* 0x00000050ff50723e */ /* 0x000fe200020006ff */
[-C--:B------:R-:W-:Y:S01]  /*3180*/  FFMA.FTZ R159, R82, R149.reuse, -R157 ;  /* 0x00000095529f7223 */ /* 0x080fe2000001089d */
[----:B------:R-:W-:Y:S01]  /*3190*/  FFMA.FTZ R160, R83, R149, R160 ;  /* 0x0000009553a07223 */ /* 0x000fe200000100a0 */
[----:B------:R-:W-:Y:S01]  /*31a0*/  F2FP.F16.E4M3.UNPACK_B R147, R147 ;  /* 0x00000093ff93723e */ /* 0x000fe200020006ff */
[----:B------:R-:W-:-:S02]  /*31b0*/  HADD2.F32 R82, -RZ, R81.H0_H0 ;  /* 0x20000051ff527230 */ /* 0x000fc40000004100 */
[----:B------:R-:W-:Y:S01]  /*31c0*/  HADD2.F32 R83, -RZ, R81.H1_H1 ;  /* 0x30000051ff537230 */ /* 0x000fe20000004100 */
[----:B------:R-:W-:Y:S01]  /*31d0*/  F2FP.SATFINITE.E4M3.F32.PACK_AB_MERGE_C R162, R160, R159, RZ ;  /* 0x0000009fa0a2723e */ /* 0x000fe200048070ff */
[----:B------:R-:W-:Y:S02]  /*31e0*/  HADD2.F32 R81, -RZ, R80.H0_H0 ;  /* 0x20000050ff517230 */ /* 0x000fe40000004100 */
[-C--:B------:R-:W-:Y:S01]  /*31f0*/  FMUL.FTZ R158, R82, R150.reuse ;  /* 0x00000096529e7220 */ /* 0x080fe20000410000 */
[----:B------:R-:W-:Y:S02]  /*3200*/  HADD2.F32 R154, -RZ, R154.H0_H0 ;  /* 0x2000009aff9a7230 */ /* 0x000fe40000004100 */
[----:B------:R-:W-:Y:S01]  /*3210*/  FMUL.FTZ R157, R83, R150 ;  /* 0x00000096539d7220 */ /* 0x000fe20000410000 */
[----:B------:R-:W-:Y:S01]  /*3220*/  HADD2.F32 R80, -RZ, R80.H1_H1 ;  /* 0x30000050ff507230 */ /* 0x000fe20000004100 */
[----:B------:R-:W-:Y:S01]  /*3230*/  F2FP.SATFINITE.E4M3.F32.PACK_AB_MERGE_C R49, R49, R48, R162 ;  /* 0x000000303131723e */ /* 0x000fe200048070a2 */
[----:B------:R-:W-:-:S02]  /*3240*/  HADD2.F32 R149, -RZ, R147.H1_H1 ;  /* 0x30000093ff957230 */ /* 0x000fc40000004100 */
[-C--:B------:R-:W-:Y:S01]  /*3250*/  FMUL.FTZ R155, R81, R154.reuse ;  /* 0x0000009a519b7220 */ /* 0x080fe20000410000 */
[----:B------:R-:W-:Y:S02]  /*3260*/  HADD2.F32 R147, -RZ, R147.H0_H0 ;  /* 0x20000093ff937230 */ /* 0x000fe40000004100 */
[----:B------:R-:W-:Y:S01]  /*3270*/  FMUL.FTZ R150, R80, R154 ;  /* 0x0000009a50967220 */ /* 0x000fe20000410000 */
[-C--:B------:R-:W-:Y:S01]  /*3280*/  FFMA.FTZ R82, R82, R149.reuse, -R157 ;  /* 0x0000009552527223 */ /* 0x080fe2000001089d */
[----:B------:R-:W-:Y:S02]  /*3290*/  FFMA.FTZ R83, R83, R149, R158 ;  /* 0x0000009553537223 */ /* 0x000fe4000001009e */
[----:B------:R-:W-:Y:S01]  /*32a0*/  FFMA.FTZ R157, R81, R147, -R150 ;  /* 0x00000093519d7223 */ /* 0x000fe20000010896 */
[----:B------:R-:W-:Y:S01]  /*32b0*/  F2FP.F16.E4M3.UNPACK_B R81, R51.H1 ;  /* 0x00000033ff51723e */ /* 0x000fe200030006ff */
[----:B------:R-:W-:Y:S01]  /*32c0*/  FFMA.FTZ R158, R80, R147, R155 ;  /* 0x00000093509e7223 */ /* 0x000fe2000001009b */
[----:B------:R-:W-:-:S02]  /*32d0*/  F2FP.F16.E4M3.UNPACK_B R150, R156.H1 ;  /* 0x0000009cff96723e */ /* 0x000fc400030006ff */
[----:B------:R-:W-:Y:S01]  /*32e0*/  F2FP.SATFINITE.E4M3.F32.PACK_AB_MERGE_C R161, R83, R82, RZ ;  /* 0x0000005253a1723e */ /* 0x000fe200048070ff */
[--C-:B------:R-:W-:Y:S01]  /*32f0*/  HADD2.F32 R83, -RZ, R81.reuse.H1_H1 ;  /* 0x30000051ff537230 */ /* 0x100fe20000004100 */
[-C--:B------:R-:W-:Y:S01]  /*3300*/  F2FP.F16.E4M3.UNPACK_B R147, R151.reuse.H1 ;  /* 0x00000097ff93723e */ /* 0x080fe200030006ff */
[----:B------:R-:W-:Y:S01]  /*3310*/  HADD2.F32 R155, -RZ, R150.H1_H1 ;  /* 0x30000096ff9b7230 */ /* 0x000fe20000004100 */
[----:B------:R-:W-:Y:S01]  /*3320*/  F2FP.F16.E4M3.UNPACK_B R80, R50.H1 ;  /* 0x00000032ff50723e */ /* 0x000fe200030006ff */
[----:B------:R-:W-:Y:S01]  /*3330*/  HADD2.F32 R82, -RZ, R81.H0_H0 ;  /* 0x20000051ff527230 */ /* 0x000fe20000004100 */
[----:B------:R-:W-:Y:S01]  /*3340*/  F2FP.F16.E4M3.UNPACK_B R156, R156 ;  /* 0x0000009cff9c723e */ /* 0x000fe200020006ff */
[----:B------:R-:W-:Y:S01]  /*3350*/  HADD2.F32 R149, -RZ, R147.H1_H1 ;  /* 0x30000093ff957230 */ /* 0x000fe20000004100 */
[----:B------:R-:W-:Y:S01]  /*3360*/  F2FP.F16.E4M3.UNPACK_B R151, R151 ;  /* 0x00000097ff97723e */ /* 0x000fe200020006ff */
[----:B------:R-:W-:Y:S02]  /*3370*/  HADD2.F32 R81, -RZ, R80.H1_H1 ;  /* 0x30000050ff517230 */ /* 0x000fe40000004100 */
[----:B------:R-:W-:Y:S01]  /*3380*/  FMUL.FTZ R159, R83, R155 ;  /* 0x0000009b539f7220 */ /* 0x000fe20000410000 */
[----:B------:R-:W-:-:S02]  /*3390*/  HADD2.F32 R154, -RZ, R156.H1_H1 ;  /* 0x3000009cff9a7230 */ /* 0x000fc40000004100 */
[C---:B------:R-:W-:Y:S01]  /*33a0*/  FMUL.FTZ R160, R82.reuse, R155 ;  /* 0x0000009b52a07220 */ /* 0x040fe20000410000 */
[----:B------:R-:W-:Y:S02]  /*33b0*/  HADD2.F32 R80, -RZ, R80.H0_H0 ;  /* 0x20000050ff507230 */ /* 0x000fe40000004100 */
[----:B------:R-:W-:Y:S01]  /*33c0*/  FFMA.FTZ R159, R82, R149, -R159 ;  /* 0x00000095529f7223 */ /* 0x000fe2000001089f */
[----:B------:R-:W-:Y:S02]  /*33d0*/  HADD2.F32 R82, -RZ, R151.H1_H1 ;  /* 0x30000097ff527230 */ /* 0x000fe40000004100 */
[-C--:B------:R-:W-:Y:S01]  /*33e0*/  FMUL.FTZ R155, R81, R154.reuse ;  /* 0x0000009a519b7220 */ /* 0x080fe20000410000 */
[----:B------:R-:W-:Y:S01]  /*33f0*/  F2FP.F16.E4M3.UNPACK_B R51, R51 ;  /* 0x00000033ff33723e */ /* 0x000fe200020006ff */
[C---:B------:R-:W-:Y:S01]  /*3400*/  FMUL.FTZ R154, R80.reuse, R154 ;  /* 0x0000009a509a7220 */ /* 0x040fe20000410000 */
[----:B------:R-:W-:Y:S01]  /*3410*/  F2FP.F16.E4M3.UNPACK_B R50, R50 ;  /* 0x00000032ff32723e */ /* 0x000fe200020006ff */
[----:B------:R-:W-:Y:S01]  /*3420*/  FFMA.FTZ R155, R80, R82, -R155 ;  /* 0x00000052509b7223 */ /* 0x000fe2000001089b */
[----:B------:R-:W-:-:S02]  /*3430*/  HADD2.F32 R150, -RZ, R150.H0_H0 ;  /* 0x20000096ff967230 */ /* 0x000fc40000004100 */
[----:B------:R-:W-:Y:S01]  /*3440*/  FFMA.FTZ R154, R81, R82, R154 ;  /* 0x00000052519a7223 */ /* 0x000fe2000001009a */
[--C-:B------:R-:W-:Y:S02]  /*3450*/  HADD2.F32 R80, -RZ, R51.reuse.H0_H0 ;  /* 0x20000033ff507230 */ /* 0x100fe40000004100 */
[----:B------:R-:W-:Y:S01]  /*3460*/  FFMA.FTZ R160, R83, R149, R160 ;  /* 0x0000009553a07223 */ /* 0x000fe200000100a0 */
[----:B------:R-:W-:Y:S01]  /*3470*/  HADD2.F32 R81, -RZ, R51.H1_H1 ;  /* 0x30000033ff517230 */ /* 0x000fe20000004100 */
[----:B------:R-:W-:Y:S01]  /*3480*/  F2FP.SATFINITE.E4M3.F32.PACK_AB_MERGE_C R48, R158, R157, R161 ;  /* 0x0000009d9e30723e */ /* 0x000fe200048070a1 */
[--C-:B------:R-:W-:Y:S01]  /*3490*/  HADD2.F32 R51, -RZ, R50.reuse.H0_H0 ;  /* 0x20000032ff337230 */ /* 0x100fe20000004100 */
[----:B------:R-:W-:Y:S01]  /*34a0*/  F2FP.SATFINITE.E4M3.F32.PACK_AB_MERGE_C R154, R154, R155, RZ ;  /* 0x0000009b9a9a723e */ /* 0x000fe200048070ff */
[----:B------:R-:W-:Y:S02]  /*34b0*/  HADD2.F32 R50, -RZ, R50.H1_H1 ;  /* 0x30000032ff327230 */ /* 0x000fe40000004100 */
[----:B------:R-:W-:Y:S01]  /*34c0*/  FMUL.FTZ R149, R81, R150 ;  /* 0x0000009651957220 */ /* 0x000fe20000410000 */
[----:B------:R-:W-:-:S02]  /*34d0*/  HADD2.F32 R156, -RZ, R156.H0_H0 ;  /* 0x2000009cff9c7230 */ /* 0x000fc40000004100 */
[----:B------:R-:W-:Y:S01]  /*34e0*/  FMUL.FTZ R150, R80, R150 ;  /* 0x0000009650967220 */ /* 0x000fe20000410000 */
[----:B------:R-:W-:Y:S01]  /*34f0*/  HADD2.F32 R147, -RZ, R147.H0_H0 ;  /* 0x20000093ff937230 */ /* 0x000fe20000004100 */
[----:B------:R-:W-:Y:S01]  /*3500*/  F2FP.SATFINITE.E4M3.F32.PACK_AB_MERGE_C R159, R160, R159, RZ ;  /* 0x0000009fa09f723e */ /* 0x000fe200048070ff */
[----:B------:R-:W-:Y:S02]  /*3510*/  HADD2.F32 R151, -RZ, R151.H0_H0 ;  /* 0x20000097ff977230 */ /* 0x000fe40000004100 */
[-C--:B------:R-:W-:Y:S01]  /*3520*/  FMUL.FTZ R82, R50, R156.reuse ;  /* 0x0000009c32527220 */ /* 0x080fe20000410000 */
[----:B------:R-:W-:Y:S01]  /*3530*/  FMUL.FTZ R83, R51, R156 ;  /* 0x0000009c33537220 */ /* 0x000fe20000410000 */
[-C--:B------:R-:W-:Y:S01]  /*3540*/  FFMA.FTZ R149, R80, R147.reuse, -R149 ;  /* 0x0000009350957223 */ /* 0x080fe20000010895 */
[----:B------:R-:W-:Y:S01]  /*3550*/  FFMA.FTZ R150, R81, R147, R150 ;  /* 0x0000009351967223 */ /* 0x000fe20000010096 */
[-C--:B------:R-:W-:Y:S01]  /*3560*/  FFMA.FTZ R82, R51, R151.reuse, -R82 ;  /* 0x0000009733527223 */ /* 0x080fe20000010852 */
[----:B------:R-:W-:-:S03]  /*3570*/  FFMA.FTZ R83, R50, R151, R83 ;  /* 0x0000009732537223 */ /* 0x000fc60000010053 */
[----:B------:R-:W-:Y:S02]  /*3580*/  F2FP.SATFINITE.E4M3.F32.PACK_AB_MERGE_C R51, R150, R149, R159 ;  /* 0x000000959633723e */ /* 0x000fe4000480709f */
[----:B------:R-:W-:-:S07]  /*3590*/  F2FP.SATFINITE.E4M3.F32.PACK_AB_MERGE_C R50, R83, R82, R154 ;  /* 0x000000525332723e */ /* 0x000fce000480709a */
.L_x_317:
[----:B------:R-:W-:Y:S05]  /*35a0*/  BSYNC B3 ;  /* 0x0000000000037941 */ /* 0x000fea0003800000 */
.L_x_316:
[----:B------:R-:W-:Y:S02]  /*35b0*/  ULDC.64 UR4, c[0x0][0x2d8] ;  /* 0x0000b60000047ab9 */ /* 0x000fe40000000a00 */
[----:B------:R-:W-:-:S04]  /*35c0*/  IADD3 R80, P2, P6, R144, UR4, R100 ;  /* 0x0000000490507c10 */ /* 0x000fc8000fe5e064 */
[----:B------:R-:W-:-:S05]  /*35d0*/  IADD3.X R81, R145, UR5, R36, P2, P6 ;  /* 0x0000000591517c10 */ /* 0x000fca00097ec424 */
[----:B--2---:R1:W-:Y:S04]  /*35e0*/  STG.E.128 desc[UR42][R80.64], R48 ;  /* 0x0000003050007986 */ /* 0x0043e8000c101d2a */
.L_x_315:
[----:B------:R-:W-:Y:S05]  /*35f0*/  BSYNC B2 ;  /* 0x0000000000027941 */ /* 0x000fea0003800000 */
.L_x_314:
[----:B------:R-:W-:Y:S05]  /*3600*/  @P1 BRA `(.L_x_313) ;  /* 0x0000000400c01947 */ /* 0x000fea0003800000 */
[----:B-12---:R1:W2:Y:S01]  /*3610*/  LDS.128 R48, [R114+0x2c400] ;  /* 0x02c4000072307984 */ /* 0x0062a20000000c00 */
[----:B------:R-:W-:Y:S01]  /*3620*/  ISETP.GE.AND P2, PT, R236, R130, PT ;  /* 0x00000082ec00720c */ /* 0x000fe20003f46270 */
[----:B------:R-:W-:-:S12]  /*3630*/  BSSY B2, `(.L_x_318) ;  /* 0x0000069000027945 */ /* 0x000fd80003800000 */
[----:B-1----:R-:W-:Y:S05]  /*3640*/  @P2 BRA `(.L_x_319) ;  /* 0x00000004009c2947 */ /* 0x002fea0003800000 */
[--C-:B------:R-:W-:Y:S02]  /*3650*/  SHF.R.U32.HI R83, RZ, 0x8, R77.reuse ;  /* 0x00000008ff537819 */ /* 0x100fe4000001164d */
[----:B------:R-:W-:Y:S02]  /*3660*/  LOP3.LUT R78, R77, 0xff0000ff, RZ, 0xc0, !PT ;  /* 0xff0000ff4d4e7812 */ /* 0x000fe400078ec0ff */
[----:B------:R-:W-:Y:S01]  /*3670*/  SHF.R.U32.HI R82, RZ, 0x10, R77 ;  /* 0x00000010ff527819 */ /* 0x000fe2000001164d */
[----:B------:R-:W-:Y:S01]  /*3680*/  IMAD.SHL.U32 R77, R83, 0x100, RZ ;  /* 0x00000100534d7824 */ /* 0x000fe200078e00ff */
[--C-:B------:R-:W-:Y:S02]  /*3690*/  SHF.R.U32.HI R76, RZ, 0x8, R79.reuse ;  /* 0x00000008ff4c7819 */ /* 0x100fe4000001164f */
[----:B------:R-:W-:Y:S02]  /*36a0*/  LOP3.LUT R80, R79, 0xff0000ff, RZ, 0xc0, !PT ;  /* 0xff0000ff4f507812 */ /* 0x000fe400078ec0ff */
[----:B------:R-:W-:-:S02]  /*36b0*/  SHF.R.U32.HI R81, RZ, 0x10, R79 ;  /* 0x00000010ff517819 */ /* 0x000fc4000001164f */
[----:B------:R-:W-:Y:S01]  /*36c0*/  SHF.L.U32 R79, R76, 0x8, RZ ;  /* 0x000000084c4f7819 */ /* 0x000fe200000006ff */
[----:B--2---:R-:W-:Y:S01]  /*36d0*/  IMAD.MOV.U32 R76, RZ, RZ, R48 ;  /* 0x000000ffff4c7224 */ /* 0x004fe200078e0030 */
[----:B------:R-:W-:Y:S01]  /*36e0*/  LOP3.LUT R77, R78, 0xff00, R77, 0xf8, !PT ;  /* 0x0000ff004e4d7812 */ /* 0x000fe200078ef84d */
[----:B------:R-:W-:Y:S01]  /*36f0*/  IMAD.U32 R78, R82, 0x10000, RZ ;  /* 0x00010000524e7824 */ /* 0x000fe200078e00ff */
[----:B------:R-:W-:Y:S02]  /*3700*/  LOP3.LUT R80, R80, 0xff00, R79, 0xf8, !PT ;  /* 0x0000ff0050507812 */ /* 0x000fe400078ef84f */
[----:B------:R-:W-:Y:S02]  /*3710*/  SHF.L.U32 R81, R81, 0x10, RZ ;  /* 0x0000001051517819 */ /* 0x000fe400000006ff */
[----:B------:R-:W-:Y:S02]  /*3720*/  F2FP.F16.E4M3.UNPACK_B R48, R49 ;  /* 0x00000031ff30723e */ /* 0x000fe400020006ff */
[----:B------:R-:W-:-:S02]  /*3730*/  F2FP.F16.E4M3.UNPACK_B R79, R146.H1 ;  /* 0x00000092ff4f723e */ /* 0x000fc400030006ff */
[----:B------:R-:W-:Y:S01]  /*3740*/  LOP3.LUT R82, R77, 0xff0000, R78, 0xf8, !PT ;  /* 0x00ff00004d527812 */ /* 0x000fe200078ef84e */
[--C-:B------:R-:W-:Y:S01]  /*3750*/  HADD2.F32 R77, -RZ, R48.reuse.H1_H1 ;  /* 0x30000030ff4d7230 */ /* 0x100fe20000004100 */
[----:B------:R-:W-:Y:S01]  /*3760*/  LOP3.LUT R149, R80, 0xff0000, R81, 0xf8, !PT ;  /* 0x00ff000050957812 */ /* 0x000fe200078ef851 */
[--C-:B------:R-:W-:Y:S01]  /*3770*/  HADD2.F32 R83, -RZ, R79.reuse.H0_H0 ;  /* 0x2000004fff537230 */ /* 0x100fe20000004100 */
[----:B------:R-:W-:Y:S01]  /*3780*/  F2FP.F16.E4M3.UNPACK_B R80, R137.H1 ;  /* 0x00000089ff50723e */ /* 0x000fe200030006ff */
[----:B------:R-:W-:Y:S01]  /*3790*/  HADD2.F32 R48, -RZ, R48.H0_H0 ;  /* 0x20000030ff307230 */ /* 0x000fe20000004100 */
[----:B------:R-:W-:Y:S01]  /*37a0*/  F2FP.F16.E4M3.UNPACK_B R49, R49.H1 ;  /* 0x00000031ff31723e */ /* 0x000fe200030006ff */
[----:B------:R-:W-:Y:S02]  /*37b0*/  HADD2.F32 R147, -RZ, R79.H1_H1 ;  /* 0x3000004fff937230 */ /* 0x000fe40000004100 */
[----:B------:R-:W-:Y:S01]  /*37c0*/  FMUL.FTZ R151, R77, R83 ;  /* 0x000000534d977220 */ /* 0x000fe20000410000 */
[----:B------:R-:W-:-:S02]  /*37d0*/  HADD2.F32 R81, -RZ, R80.H0_H0 ;  /* 0x20000050ff517230 */ /* 0x000fc40000004100 */
[----:B------:R-:W-:Y:S01]  /*37e0*/  FMUL.FTZ R150, R48, R83 ;  /* 0x0000005330967220 */ /* 0x000fe20000410000 */
[--C-:B------:R-:W-:Y:S01]  /*37f0*/  HADD2.F32 R79, -RZ, R49.reuse.H1_H1 ;  /* 0x30000031ff4f7230 */ /* 0x100fe20000004100 */
[----:B------:R-:W-:Y:S01]  /*3800*/  F2FP.F16.E4M3.UNPACK_B R146, R146 ;  /* 0x00000092ff92723e */ /* 0x000fe200020006ff */
[----:B------:R-:W-:Y:S02]  /*3810*/  HADD2.F32 R78, -RZ, R49.H0_H0 ;  /* 0x20000031ff4e7230 */ /* 0x000fe40000004100 */
[----:B------:R-:W-:Y:S01]  /*3820*/  FFMA.FTZ R49, R77, R81, R150 ;  /* 0x000000514d317223 */ /* 0x000fe20000010096 */
[----:B------:R-:W-:Y:S02]  /*3830*/  HADD2.F32 R80, -RZ, R80.H1_H1 ;  /* 0x30000050ff507230 */ /* 0x000fe40000004100 */
[CC--:B------:R-:W-:Y:S01]  /*3840*/  FMUL.FTZ R83, R79.reuse, R147.reuse ;  /* 0x000000934f537220 */ /* 0x0c0fe20000410000 */
[----:B------:R-:W-:Y:S01]  /*3850*/  F2FP.F16.E4M3.UNPACK_B R77, R76.H1 ;  /* 0x0000004cff4d723e */ /* 0x000fe200030006ff */
[----:B------:R-:W-:Y:S01]  /*3860*/  FMUL.FTZ R154, R78, R147 ;  /* 0x000000934e9a7220 */ /* 0x000fe20000410000 */
[----:B------:R-:W-:Y:S01]  /*3870*/  FFMA.FTZ R48, R48, R81, -R151 ;  /* 0x0000005130307223 */ /* 0x000fe20000010897 */
[----:B------:R-:W-:Y:S01]  /*3880*/  FFMA.FTZ R151, R78, R80, -R83 ;  /* 0x000000504e977223 */ /* 0x000fe20000010853 */
[----:B------:R-:W-:Y:S01]  /*3890*/  F2FP.F16.E4M3.UNPACK_B R76, R76 ;  /* 0x0000004cff4c723e */ /* 0x000fe200020006ff */
[----:B------:R-:W-:Y:S01]  /*38a0*/  FFMA.FTZ R156, R79, R80, R154 ;  /* 0x000000504f9c7223 */ /* 0x000fe2000001009a */
[----:B------:R-:W-:Y:S01]  /*38b0*/  F2FP.F16.E4M3.UNPACK_B R137, R137 ;  /* 0x00000089ff89723e */ /* 0x000fe200020006ff */
[----:B------:R-:W-:-:S02]  /*38c0*/  HADD2.F32 R81, -RZ, R146.H1_H1 ;  /* 0x30000092ff517230 */ /* 0x000fc40000004100 */
[--C-:B------:R-:W-:Y:S01]  /*38d0*/  HADD2.F32 R78, -RZ, R77.reuse.H0_H0 ;  /* 0x2000004dff4e7230 */ /* 0x100fe20000004100 */
[----:B------:R-:W-:Y:S01]  /*38e0*/  F2FP.SATFINITE.E4M3.F32.PACK_AB_MERGE_C R158, R156, R151, RZ ;  /* 0x000000979c9e723e */ /* 0x000fe200048070ff */
[----:B------:R-:W-:Y:S02]  /*38f0*/  HADD2.F32 R79, -RZ, R77.H1_H1 ;  /* 0x3000004dff4f7230 */ /* 0x000fe40000004100 */
[----:B------:R-:W-:Y:S02]  /*3900*/  HADD2.F32 R77, -RZ, R76.H0_H0 ;  /* 0x2000004cff4d7230 */ /* 0x000fe40000004100 */
[-C--:B------:R-:W-:Y:S01]  /*3910*/  FMUL.FTZ R154, R78, R81.reuse ;  /* 0x000000514e9a7220 */ /* 0x080fe20000410000 */
[----:B------:R-:W-:Y:S02]  /*3920*/  HADD2.F32 R80, -RZ, R137.H1_H1 ;  /* 0x30000089ff507230 */ /* 0x000fe40000004100 */
[----:B------:R-:W-:Y:S01]  /*3930*/  FMUL.FTZ R83, R79, R81 ;  /* 0x000000514f537220 */ /* 0x000fe20000410000 */
[----:B------:R-:W-:Y:S01]  /*3940*/  HADD2.F32 R146, -RZ, R146.H0_H0 ;  /* 0x20000092ff927230 */ /* 0x000fe20000004100 */
[----:B------:R-:W-:Y:S01]  /*3950*/  F2FP.SATFINITE.E4M3.F32.PACK_AB_MERGE_C R49, R49, R48, R158 ;  /* 0x000000303131723e */ /* 0x000fe2000480709e */
[----:B------:R-:W-:-:S02]  /*3960*/  HADD2.F32 R76, -RZ, R76.H1_H1 ;  /* 0x3000004cff4c7230 */ /* 0x000fc40000004100 */
[-C--:B------:R-:W-:Y:S01]  /*3970*/  FFMA.FTZ R83, R78, R80.reuse, -R83 ;  /* 0x000000504e537223 */ /* 0x080fe20000010853 */
[----:B------:R-:W-:Y:S02]  /*3980*/  HADD2.F32 R137, -RZ, R137.H0_H0 ;  /* 0x20000089ff897230 */ /* 0x000fe40000004100 */
[----:B------:R-:W-:Y:S01]  /*3990*/  FFMA.FTZ R154, R79, R80, R154 ;  /* 0x000000504f9a7223 */ /* 0x000fe2000001009a */
[CC--:B------:R-:W-:Y:S01]  /*39a0*/  FMUL.FTZ R81, R77.reuse, R146.reuse ;  /* 0x000000924d517220 */ /* 0x0c0fe20000410000 */
[----:B------:R-:W-:Y:S01]  /*39b0*/  FMUL.FTZ R150, R76, R146 ;  /* 0x000000924c967220 */ /* 0x000fe20000410000 */
[----:B------:R-:W-:Y:S02]  /*39c0*/  F2FP.F16.E4M3.UNPACK_B R80, R82.H1 ;  /* 0x00000052ff50723e */ /* 0x000fe400030006ff */
[----:B------:R-:W-:Y:S01]  /*39d0*/  F2FP.SATFINITE.E4M3.F32.PACK_AB_MERGE_C R157, R154, R83, RZ ;  /* 0x000000539a9d723e */ /* 0x000fe200048070ff */
[----:B------:R-:W-:Y:S01]  /*39e0*/  FFMA.FTZ R150, R77, R137, -R150 ;  /* 0x000000894d967223 */ /* 0x000fe20000010896 */
[----:B------:R-:W-:Y:S01]  /*39f0*/  F2FP.F16.E4M3.UNPACK_B R77, R51.H1 ;  /* 0x00000033ff4d723e */ /* 0x000fe200030006ff */
[----:B------:R-:W-:Y:S01]  /*3a00*/  FFMA.FTZ R147, R76, R137, R81 ;  /* 0x000000894c937223 */ /* 0x000fe20000010051 */
[-C--:B------:R-:W-:Y:S01]  /*3a10*/  F2FP.F16.E4M3.UNPACK_B R83, R149.reuse.H1 ;  /* 0x00000095ff53723e */ /* 0x080fe200030006ff */
[----:B------:R-:W-:Y:S01]  /*3a20*/  HADD2.F32 R81, -RZ, R80.H1_H1 ;  /* 0x30000050ff517230 */ /* 0x000fe20000004100 */
[----:B------:R-:W-:Y:S01]  /*3a30*/  F2FP.F16.E4M3.UNPACK_B R76, R50.H1 ;  /* 0x00000032ff4c723e */ /* 0x000fe200030006ff */
[----:B------:R-:W-:Y:S01]  /*3a40*/  HADD2.F32 R79, -RZ, R77.H1_H1 ;  /* 0x3000004dff4f7230 */ /* 0x000fe20000004100 */
[----:B------:R-:W-:Y:S01]  /*3a50*/  F2FP.F16.E4M3.UNPACK_B R149, R149 ;  /* 0x00000095ff95723e */ /* 0x000fe200020006ff */
[----:B------:R-:W-:Y:S01]  /*3a60*/  HADD2.F32 R146, -RZ, R83.H1_H1 ;  /* 0x30000053ff927230 */ /* 0x000fe20000004100 */
[----:B------:R-:W-:Y:S01]  /*3a70*/  F2FP.F16.E4M3.UNPACK_B R82, R82 ;  /* 0x00000052ff52723e */ /* 0x000fe200020006ff */
[----:B------:R-:W-:Y:S01]  /*3a80*/  HADD2.F32 R78, -RZ, R77.H0_H0 ;  /* 0x2000004dff4e7230 */ /* 0x000fe20000004100 */
[----:B------:R-:W-:Y:S01]  /*3a90*/  F2FP.F16.E4M3.UNPACK_B R51, R51 ;  /* 0x00000033ff33723e */ /* 0x000fe200020006ff */
[----:B------:R-:W-:-:S02]  /*3aa0*/  HADD2.F32 R77, -RZ, R76.H1_H1 ;  /* 0x3000004cff4d7230 */ /* 0x000fc40000004100 */
[-C--:B------:R-:W-:Y:S01]  /*3ab0*/  FMUL.FTZ R151, R79, R146.reuse ;  /* 0x000000924f977220 */ /* 0x080fe20000410000 */
[--C-:B------:R-:W-:Y:S02]  /*3ac0*/  HADD2.F32 R137, -RZ, R149.reuse.H1_H1 ;  /* 0x30000095ff897230 */ /* 0x100fe40000004100 */
[C---:B------:R-:W-:Y:S01]  /*3ad0*/  FMUL.FTZ R154, R78.reuse, R146 ;  /* 0x000000924e9a7220 */ /* 0x040fe20000410000 */
[----:B------:R-:W-:Y:S02]  /*3ae0*/  HADD2.F32 R76, -RZ, R76.H0_H0 ;  /* 0x2000004cff4c7230 */ /* 0x000fe40000004100 */
[----:B------:R-:W-:Y:S01]  /*3af0*/  FFMA.FTZ R155, R78, R81, -R151 ;  /* 0x000000514e9b7223 */ /* 0x000fe20000010897 */
[----:B------:R-:W-:Y:S02]  /*3b00*/  HADD2.F32 R78, -RZ, R82.H1_H1 ;  /* 0x30000052ff4e7230 */ /* 0x000fe40000004100 */
[-C--:B------:R-:W-:Y:S01]  /*3b10*/  FMUL.FTZ R151, R77, R137.reuse ;  /* 0x000000894d977220 */ /* 0x080fe20000410000 */
[----:B------:R-:W-:Y:S01]  /*3b20*/  F2FP.F16.E4M3.UNPACK_B R50, R50 ;  /* 0x00000032ff32723e */ /* 0x000fe200020006ff */
[----:B------:R-:W-:Y:S01]  /*3b30*/  FMUL.FTZ R146, R76, R137 ;  /* 0x000000894c927220 */ /* 0x000fe20000410000 */
[----:B------:R-:W-:-:S02]  /*3b40*/  HADD2.F32 R149, -RZ, R149.H0_H0 ;  /* 0x20000095ff957230 */ /* 0x000fc40000004100 */
[-C--:B------:R-:W-:Y:S01]  /*3b50*/  FFMA.FTZ R151, R76, R78.reuse, -R151 ;  /* 0x0000004e4c977223 */ /* 0x080fe20000010897 */
[--C-:B------:R-:W-:Y:S02]  /*3b60*/  HADD2.F32 R76, -RZ, R51.reuse.H0_H0 ;  /* 0x20000033ff4c7230 */ /* 0x100fe40000004100 */
[----:B------:R-:W-:Y:S01]  /*3b70*/  FFMA.FTZ R146, R77, R78, R146 ;  /* 0x0000004e4d927223 */ /* 0x000fe20000010092 */
[----:B------:R-:W-:Y:S02]  /*3b80*/  HADD2.F32 R77, -RZ, R51.H1_H1 ;  /* 0x30000033ff4d7230 */ /* 0x000fe40000004100 */
[----:B------:R-:W-:Y:S01]  /*3b90*/  FFMA.FTZ R156, R79, R81, R154 ;  /* 0x000000514f9c7223 */ /* 0x000fe2000001009a */
[--C-:B------:R-:W-:Y:S01]  /*3ba0*/  HADD2.F32 R51, -RZ, R50.reuse.H0_H0 ;  /* 0x20000032ff337230 */ /* 0x100fe20000004100 */
[----:B------:R-:W-:Y:S01]  /*3bb0*/  F2FP.SATFINITE.E4M3.F32.PACK_AB_MERGE_C R48, R147, R150, R157 ;  /* 0x000000969330723e */ /* 0x000fe2000480709d */
[----:B------:R-:W-:Y:S01]  /*3bc0*/  HADD2.F32 R50, -RZ, R50.H1_H1 ;  /* 0x30000032ff327230 */ /* 0x000fe20000004100 */
[----:B------:R-:W-:Y:S01]  /*3bd0*/  F2FP.SATFINITE.E4M3.F32.PACK_AB_MERGE_C R146, R146, R151, RZ ;  /* 0x000000979292723e */ /* 0x000fe200048070ff */
[----:B------:R-:W-:Y:S01]  /*3be0*/  HADD2.F32 R83, -RZ, R83.H0_H0 ;  /* 0x20000053ff537230 */ /* 0x000fe20000004100 */
[----:B------:R-:W-:Y:S01]  /*3bf0*/  F2FP.SATFINITE.E4M3.F32.PACK_AB_MERGE_C R155, R156, R155, RZ ;  /* 0x0000009b9c9b723e */ /* 0x000fe200048070ff */
[----:B------:R-:W-:-:S02]  /*3c00*/  HADD2.F32 R80, -RZ, R80.H0_H0 ;  /* 0x20000050ff507230 */ /* 0x000fc40000004100 */
[----:B------:R-:W-:Y:S01]  /*3c10*/  FMUL.FTZ R78, R50, R149 ;  /* 0x00000095324e7220 */ /* 0x000fe20000410000 */
[----:B------:R-:W-:Y:S02]  /*3c20*/  HADD2.F32 R82, -RZ, R82.H0_H0 ;  /* 0x20000052ff527230 */ /* 0x000fe40000004100 */
[-C--:B------:R-:W-:Y:S01]  /*3c30*/  FMUL.FTZ R79, R77, R83.reuse ;  /* 0x000000534d4f7220 */ /* 0x080fe20000410000 */
[C---:B------:R-:W-:Y:S01]  /*3c40*/  FMUL.FTZ R154, R76.reuse, R83 ;  /* 0x000000534c9a7220 */ /* 0x040fe20000410000 */
[----:B------:R-:W-:Y:S02]  /*3c50*/  FMUL.FTZ R149, R51, R149 ;  /* 0x0000009533957220 */ /* 0x000fe40000410000 */
[-C--:B------:R-:W-:Y:S01]  /*3c60*/  FFMA.FTZ R79, R76, R80.reuse, -R79 ;  /* 0x000000504c4f7223 */ /* 0x080fe2000001084f */
[----:B------:R-:W-:Y:S01]  /*3c70*/  FFMA.FTZ R154, R77, R80, R154 ;  /* 0x000000504d9a7223 */ /* 0x000fe2000001009a */
[-C--:B------:R-:W-:Y:S01]  /*3c80*/  FFMA.FTZ R78, R51, R82.reuse, -R78 ;  /* 0x00000052334e7223 */ /* 0x080fe2000001084e */
[----:B------:R-:W-:-:S03]  /*3c90*/  FFMA.FTZ R149, R50, R82, R149 ;  /* 0x0000005232957223 */ /* 0x000fc60000010095 */
[----:B------:R-:W-:Y:S02]  /*3ca0*/  F2FP.SATFINITE.E4M3.F32.PACK_AB_MERGE_C R51, R154, R79, R155 ;  /* 0x0000004f9a33723e */ /* 0x000fe4000480709b */
[----:B------:R-:W-:-:S07]  /*3cb0*/  F2FP.SATFINITE.E4M3.F32.PACK_AB_MERGE_C R50, R149, R78, R146 ;  /* 0x0000004e9532723e */ /* 0x000fce0004807092 */
.L_x_319:
[----:B------:R-:W-:Y:S05]  /*3cc0*/  BSYNC B2 ;  /* 0x0000000000027941 */ /* 0x000fea0003800000 */
.L_x_318:
[----:B------:R-:W-:Y:S02]  /*3cd0*/  ULDC.64 UR4, c[0x0][0x2d8] ;  /* 0x0000b60000047ab9 */ /* 0x000fe40000000a00 */
[----:B------:R-:W-:-:S04]  /*3ce0*/  IADD3 R76, P2, P6, R39, UR4, R144 ;  /* 0x00000004274c7c10 */ /* 0x000fc8000fe5e090 */
[----:B------:R-:W-:-:S05]  /*3cf0*/  IADD3.X R77, R106, UR5, R145, P2, P6 ;  /* 0x000000056a4d7c10 */ /* 0x000fca00097ec491 */
[----:B--2---:R3:W-:Y:S04]  /*3d00*/  STG.E.128 desc[UR42][R76.64], R48 ;  /* 0x000000304c007986 */ /* 0x0047e8000c101d2a */
.L_x_313:
[----:B------:R-:W-:Y:S05]  /*3d10*/  BSYNC B1 ;  /* 0x0000000000017941 */ /* 0x000fea0003800000 */
.L_x_312:
[----:B------:R-:W-:Y:S04]  /*3d20*/  BSSY B1, `(.L_x_320) ;  /* 0x00000ea000017945 */ /* 0x000fe80003800000 */
[----:B------:R-:W-:Y:S05]  /*3d30*/  @P3 BRA `(.L_x_321) ;  /* 0x0000000c00a03947 */ /* 0x000fea0003800000 */
[----:B---3--:R-:W-:Y:S01]  /*3d40*/  IADD3 R76, P2, P3, R46, R128, R16 ;  /* 0x000000802e4c7210 */ /* 0x008fe20007b5e010 */
[----:B------:R-:W-:Y:S03]  /*3d50*/  BSSY B2, `(.L_x_322) ;  /* 0x0000073000027945 */ /* 0x000fe60003800000 */
[----:B------:R-:W-:Y:S01]  /*3d60*/  IADD3.X R77, R4, R131, R17, P2, P3 ;  /* 0x00000083044d7210 */ /* 0x000fe200017e6411 */
[----:B------:R-:W-:Y:S08]  /*3d70*/  @P0 BRA `(.L_x_323) ;  /* 0x0000000400c00947 */ /* 0x000ff00003800000 */
[----:B-12---:R1:W2:Y:S01]  /*3d80*/  LDS.128 R48, [R114+0x29400] ;  /* 0x0294000072307984 */ /* 0x0062a20000000c00 */
[----:B------:R-:W-:Y:S01]  /*3d90*/  ISETP.GE.AND P2, PT, R18, R130, PT ;  /* 0x000000821200720c */ /* 0x000fe20003f46270 */
[----:B------:R-:W-:-:S12]  /*3da0*/  BSSY B3, `(.L_x_324) ;  /* 0x0000069000037945 */ /* 0x000fd80003800000 */
[----:B-1----:R-:W-:Y:S05]  /*3db0*/  @P2 BRA `(.L_x_325) ;  /* 0x00000004009c2947 */ /* 0x002fea0003800000 */
[----:B------:R-:W-:Y:S02]  /*3dc0*/  SHF.R.U32.HI R81, RZ, 0x8, R73 ;  /* 0x00000008ff517819 */ /* 0x000fe40000011649 */
[----:B------:R-:W-:Y:S02]  /*3dd0*/  SHF.R.U32.HI R72, RZ, 0x8, R75 ;  /* 0x00000008ff487819 */ /* 0x000fe4000001164b */
[----:B------:R-:W-:Y:S02]  /*3de0*/  LOP3.LUT R74, R73, 0xff0000ff, RZ, 0xc0, !PT ;  /* 0xff0000ff494a7812 */ /* 0x000fe400078ec0ff */
[----:B------:R-:W-:Y:S01]  /*3df0*/  SHF.R.U32.HI R79, RZ, 0x10, R73 ;  /* 0x00000010ff4f7819 */ /* 0x000fe20000011649 */
[----:B------:R-:W-:Y:S01]  /*3e00*/  IMAD.SHL.U32 R73, R81, 0x100, RZ ;  /* 0x0000010051497824 */ /* 0x000fe200078e00ff */
[----:B------:R-:W-:Y:S02]  /*3e10*/  LOP3.LUT R78, R75, 0xff0000ff, RZ, 0xc0, !PT ;  /* 0xff0000ff4b4e7812 */ /* 0x000fe400078ec0ff */
[----:B------:R-:W-:Y:S01]  /*3e20*/  SHF.R.U32.HI R80, RZ, 0x10, R75 ;  /* 0x00000010ff507819 */ /* 0x000fe2000001164b */
[----:B------:R-:W-:Y:S01]  /*3e30*/  IMAD.SHL.U32 R75, R72, 0x100, RZ ;  /* 0x00000100484b7824 */ /* 0x000fe200078e00ff */
[----:B--2---:R-:W-:-:S02]  /*3e40*/  MOV R72, R48 ;  /* 0x0000003000487202 */ /* 0x004fc40000000f00 */
[----:B------:R-:W-:Y:S01]  /*3e50*/  LOP3.LUT R73, R74, 0xff00, R73, 0xf8, !PT ;  /* 0x0000ff004a497812 */ /* 0x000fe200078ef849 */
[----:B------:R-:W-:Y:S01]  /*3e60*/  IMAD.U32 R80, R80, 0x10000, RZ ;  /* 0x0001000050507824 */ /* 0x000fe200078e00ff */
[----:B------:R-:W-:Y:S01]  /*3e70*/  LOP3.LUT R75, R78, 0xff00, R75, 0xf8, !PT ;  /* 0x0000ff004e4b7812 */ /* 0x000fe200078ef84b */
[----:B------:R-:W-:Y:S01]  /*3e80*/  IMAD.U32 R74, R79, 0x10000, RZ ;  /* 0x000100004f4a7824 */ /* 0x000fe200078e00ff */
[----:B------:R-:W-:Y:S02]  /*3e90*/  F2FP.F16.E4M3.UNPACK_B R48, R49 ;  /* 0x00000031ff30723e */ /* 0x000fe400020006ff */
[----:B------:R-:W-:Y:S02]  /*3ea0*/  F2FP.F16.E4M3.UNPACK_B R78, R143.H1 ;  /* 0x0000008fff4e723e */ /* 0x000fe400030006ff */
[----:B------:R-:W-:Y:S02]  /*3eb0*/  F2FP.F16.E4M3.UNPACK_B R49, R49.H1 ;  /* 0x00000031ff31723e */ /* 0x000fe400030006ff */
[----:B------:R-:W-:Y:S01]  /*3ec0*/  LOP3.LUT R82, R75, 0xff0000, R80, 0xf8, !PT ;  /* 0x00ff00004b527812 */ /* 0x000fe200078ef850 */
[--C-:B------:R-:W-:Y:S01]  /*3ed0*/  HADD2.F32 R81, -RZ, R78.reuse.H1_H1 ;  /* 0x3000004eff517230 */ /* 0x100fe20000004100 */
[-C--:B------:R-:W-:Y:S01]  /*3ee0*/  F2FP.F16.E4M3.UNPACK_B R75, R142.reuse.H1 ;  /* 0x0000008eff4b723e */ /* 0x080fe200030006ff */
[----:B------:R-:W-:Y:S01]  /*3ef0*/  HADD2.F32 R80, -RZ, R78.H0_H0 ;  /* 0x2000004eff507230 */ /* 0x000fe20000004100 */
[----:B------:R-:W-:Y:S01]  /*3f00*/  LOP3.LUT R79, R73, 0xff0000, R74, 0xf8, !PT ;  /* 0x00ff0000494f7812 */ /* 0x000fe200078ef84a */
[----:B------:R-:W-:Y:S01]  /*3f10*/  HADD2.F32 R74, -RZ, R49.H1_H1 ;  /* 0x30000031ff4a7230 */ /* 0x000fe20000004100 */
[----:B------:R-:W-:Y:S01]  /*3f20*/  F2FP.F16.E4M3.UNPACK_B R143, R143 ;  /* 0x0000008fff8f723e */ /* 0x000fe200020006ff */
[----:B------:R-:W-:Y:S01]  /*3f30*/  HADD2.F32 R78, -RZ, R75.H0_H0 ;  /* 0x2000004bff4e7230 */ /* 0x000fe20000004100 */
[----:B------:R-:W-:Y:S01]  /*3f40*/  F2FP.F16.E4M3.UNPACK_B R142, R142 ;  /* 0x0000008eff8e723e */ /* 0x000fe200020006ff */
[----:B------:R-:W-:-:S02]  /*3f50*/  HADD2.F32 R73, -RZ, R48.H1_H1 ;  /* 0x30000030ff497230 */ /* 0x000fc40000004100 */
[-C--:B------:R-:W-:Y:S01]  /*3f60*/  FMUL.FTZ R144, R74, R81.reuse ;  /* 0x000000514a907220 */ /* 0x080fe20000410000 */
[----:B------:R-:W-:Y:S02]  /*3f70*/  HADD2.F32 R49, -RZ, R49.H0_H0 ;  /* 0x20000031ff317230 */ /* 0x000fe40000004100 */
[----:B------:R-:W-:Y:S02]  /*3f80*/  HADD2.F32 R75, -RZ, R75.H1_H1 ;  /* 0x3000004bff4b7230 */ /* 0x000fe40000004100 */
[----:B------:R-:W-:Y:S01]  /*3f90*/  FMUL.FTZ R83, R73, R80 ;  /* 0x0000005049537220 */ /* 0x000fe20000410000 */
[----:B------:R-:W-:Y:S02]  /*3fa0*/  HADD2.F32 R48, -RZ, R48.H0_H0 ;  /* 0x20000030ff307230 */ /* 0x000fe40000004100 */
[C---:B------:R-:W-:Y:S01]  /*3fb0*/  FMUL.FTZ R81, R49.reuse, R81 ;  /* 0x0000005131517220 */ /* 0x040fe20000410000 */
[-C--:B------:R-:W-:Y:S01]  /*3fc0*/  FFMA.FTZ R144, R49, R75.reuse, -R144 ;  /* 0x0000004b31907223 */ /* 0x080fe20000010890 */
[----:B------:R-:W-:Y:S01]  /*3fd0*/  F2FP.F16.E4M3.UNPACK_B R49, R72.H1 ;  /* 0x00000048ff31723e */ /* 0x000fe200030006ff */
[C---:B------:R-:W-:Y:S01]  /*3fe0*/  FMUL.FTZ R80, R48.reuse, R80 ;  /* 0x0000005030507220 */ /* 0x040fe20000410000 */
[----:B------:R-:W-:Y:S01]  /*3ff0*/  FFMA.FTZ R48, R48, R78, -R83 ;  /* 0x0000004e30307223 */ /* 0x000fe20000010853 */
[----:B------:R-:W-:Y:S01]  /*4000*/  F2FP.F16.E4M3.UNPACK_B R72, R72 ;  /* 0x00000048ff48723e */ /* 0x000fe200020006ff */
[----:B------:R-:W-:Y:S01]  /*4010*/  FFMA.FTZ R83, R74, R75, R81 ;  /* 0x0000004b4a537223 */ /* 0x000fe20000010051 */
[----:B------:R-:W-:Y:S01]  /*4020*/  FFMA.FTZ R145, R73, R78, R80 ;  /* 0x0000004e49917223 */ /* 0x000fe20000010050 */
[----:B------:R-:W-:-:S02]  /*4030*/  HADD2.F32 R78, -RZ, R143.H1_H1 ;  /* 0x3000008fff4e7230 */ /* 0x000fc40000004100 */
[--C-:B------:R-:W-:Y:S01]  /*4040*/  HADD2.F32 R73, -RZ, R49.reuse.H0_H0 ;  /* 0x20000031ff497230 */ /* 0x100fe20000004100 */
[----:B------:R-:W-:Y:S01]  /*4050*/  F2FP.SATFINITE.E4M3.F32.PACK_AB_MERGE_C R147, R83, R144, RZ ;  /* 0x000000905393723e */ /* 0x000fe200048070ff */
[----:B------:R-:W-:Y:S02]  /*4060*/  HADD2.F32 R74, -RZ, R49.H1_H1 ;  /* 0x30000031ff4a7230 */ /* 0x000fe40000004100 */
[--C-:B------:R-:W-:Y:S02]  /*4070*/  HADD2.F32 R49, -RZ, R72.reuse.H0_H0 ;  /* 0x20000048ff317230 */ /* 0x100fe40000004100 */
[-C--:B------:R-:W-:Y:S01]  /*4080*/  FMUL.FTZ R81, R73, R78.reuse ;  /* 0x0000004e49517220 */ /* 0x080fe20000410000 */
[----:B------:R-:W-:Y:S02]  /*4090*/  HADD2.F32 R143, -RZ, R143.H0_H0 ;  /* 0x2000008fff8f7230 */ /* 0x000fe40000004100 */
[----:B------:R-:W-:Y:S01]  /*40a0*/  FMUL.FTZ R80, R74, R78 ;  /* 0x0000004e4a507220 */ /* 0x000fe20000410000 */
[----:B------:R-:W-:-:S02]  /*40b0*/  HADD2.F32 R72, -RZ, R72.H1_H1 ;  /* 0x30000048ff487230 */ /* 0x000fc40000004100 */
[--C-:B------:R-:W-:Y:S02]  /*40c0*/  HADD2.F32 R75, -RZ, R142.reuse.H1_H1 ;  /* 0x3000008eff4b7230 */ /* 0x100fe40000004100 */
[----:B------:R-:W-:Y:S02]  /*40d0*/  HADD2.F32 R142, -RZ, R142.H0_H0 ;  /* 0x2000008eff8e7230 */ /* 0x000fe40000004100 */
[-C--:B------:R-:W-:Y:S01]  /*40e0*/  FMUL.FTZ R78, R72, R143.reuse ;  /* 0x0000008f484e7220 */ /* 0x080fe20000410000 */
[----:B------:R-:W-:Y:S01]  /*40f0*/  FMUL.FTZ R143, R49, R143 ;  /* 0x0000008f318f7220 */ /* 0x000fe20000410000 */
[-C--:B------:R-:W-:Y:S01]  /*4100*/  FFMA.FTZ R80, R73, R75.reuse, -R80 ;  /* 0x0000004b49507223 */ /* 0x080fe20000010850 */
[----:B------:R-:W-:Y:S01]  /*4110*/  FFMA.FTZ R81, R74, R75, R81 ;  /* 0x0000004b4a517223 */ /* 0x000fe20000010051 */
[-C--:B------:R-:W-:Y:S01]  /*4120*/  FFMA.FTZ R137, R49, R142.reuse, -R78 ;  /* 0x0000008e31897223 */ /* 0x080fe2000001084e */
[----:B------:R-:W-:Y:S01]  /*4130*/  FFMA.FTZ R142, R72, R142, R143 ;  /* 0x0000008e488e7223 */ /* 0x000fe2000001008f */
[----:B------:R-:W-:-:S02]  /*4140*/  F2FP.F16.E4M3.UNPACK_B R72, R51.H1 ;  /* 0x00000033ff48723e */ /* 0x000fc400030006ff */
[----:B------:R-:W-:Y:S02]  /*4150*/  F2FP.SATFINITE.E4M3.F32.PACK_AB_MERGE_C R146, R81, R80, RZ ;  /* 0x000000505192723e */ /* 0x000fe400048070ff */
[----:B------:R-:W-:Y:S01]  /*4160*/  F2FP.F16.E4M3.UNPACK_B R80, R82.H1 ;  /* 0x00000052ff50723e */ /* 0x000fe200030006ff */
[--C-:B------:R-:W-:Y:S01]  /*4170*/  HADD2.F32 R74, -RZ, R72.reuse.H1_H1 ;  /* 0x30000048ff4a7230 */ /* 0x100fe20000004100 */
[-C--:B------:R-:W-:Y:S01]  /*4180*/  F2FP.F16.E4M3.UNPACK_B R75, R79.reuse.H1 ;  /* 0x0000004fff4b723e */ /* 0x080fe200030006ff */
[----:B------:R-:W-:Y:S01]  /*4190*/  HADD2.F32 R73, -RZ, R72.H0_H0 ;  /* 0x20000048ff497230 */ /* 0x000fe20000004100 */
[----:B------:R-:W-:Y:S01]  /*41a0*/  F2FP.F16.E4M3.UNPACK_B R49, R50.H1 ;  /* 0x00000032ff31723e */ /* 0x000fe200030006ff */
[----:B------:R-:W-:Y:S01]  /*41b0*/  HADD2.F32 R83, -RZ, R80.H1_H1 ;  /* 0x30000050ff537230 */ /* 0x000fe20000004100 */
[----:B------:R-:W-:Y:S01]  /*41c0*/  F2FP.F16.E4M3.UNPACK_B R82, R82 ;  /* 0x00000052ff52723e */ /* 0x000fe200020006ff */
[----:B------:R-:W-:Y:S01]  /*41d0*/  HADD2.F32 R78, -RZ, R75.H1_H1 ;  /* 0x3000004bff4e7230 */ /* 0x000fe20000004100 */
[----:B------:R-:W-:Y:S01]  /*41e0*/  F2FP.F16.E4M3.UNPACK_B R79, R79 ;  /* 0x0000004fff4f723e */ /* 0x000fe200020006ff */
[----:B------:R-:W-:-:S02]  /*41f0*/  HADD2.F32 R72, -RZ, R49.H1_H1 ;  /* 0x30000031ff487230 */ /* 0x000fc40000004100 */
[-C--:B------:R-:W-:Y:S01]  /*4200*/  FMUL.FTZ R144, R74, R83.reuse ;  /* 0x000000534a907220 */ /* 0x080fe20000410000 */
[----:B------:R-:W-:Y:S02]  /*4210*/  HADD2.F32 R81, -RZ, R82.H1_H1 ;  /* 0x30000052ff517230 */ /* 0x000fe40000004100 */
[C---:B------:R-:W-:Y:S01]  /*4220*/  FMUL.FTZ R83, R73.reuse, R83 ;  /* 0x0000005349537220 */ /* 0x040fe20000410000 */
[----:B------:R-:W-:Y:S02]  /*4230*/  HADD2.F32 R49, -RZ, R49.H0_H0 ;  /* 0x20000031ff317230 */ /* 0x000fe40000004100 */
[----:B------:R-:W-:Y:S01]  /*4240*/  FFMA.FTZ R143, R73, R78, -R144 ;  /* 0x0000004e498f7223 */ /* 0x000fe20000010890 */
[----:B------:R-:W-:Y:S02]  /*4250*/  HADD2.F32 R73, -RZ, R79.H1_H1 ;  /* 0x3000004fff497230 */ /* 0x000fe40000004100 */
[----:B------:R-:W-:Y:S01]  /*4260*/  FMUL.FTZ R144, R72, R81 ;  /* 0x0000005148907220 */ /* 0x000fe20000410000 */
        /* <DEDUP_REMOVED lines=8> */
[----:B------:R-:W-:Y:S02]  /*42f0*/  HADD2.F32 R51, -RZ, R51.H1_H1 ;  /* 0x30000033ff337230 */ /* 0x000fe40000004100 */
        /* <DEDUP_REMOVED lines=14> */
[----:B------:R-:W-:Y:S01]  /*43e0*/  FFMA.FTZ R73, R50, R79, R73 ;  /* 0x0000004f32497223 */ /* 0x000fe20000010049 */
[----:B------:R-:W-:-:S02]  /*43f0*/  F2FP.SATFINITE.E4M3.F32.PACK_AB_MERGE_C R49, R145, R48, R147 ;  /* 0x000000309131723e */ /* 0x000fc40004807093 */
[----:B------:R-:W-:Y:S02]  /*4400*/  F2FP.SATFINITE.E4M3.F32.PACK_AB_MERGE_C R48, R142, R137, R146 ;  /* 0x000000898e30723e */ /* 0x000fe40004807092 */
[----:B------:R-:W-:Y:S02]  /*4410*/  F2FP.SATFINITE.E4M3.F32.PACK_AB_MERGE_C R50, R73, R74, R81 ;  /* 0x0000004a4932723e */ /* 0x000fe40004807051 */
[----:B------:R-:W-:-:S07]  /*4420*/  F2FP.SATFINITE.E4M3.F32.PACK_AB_MERGE_C R51, R80, R83, R78 ;  /* 0x000000535033723e */ /* 0x000fce000480704e */
.L_x_325:
[----:B------:R-:W-:Y:S05]  /*4430*/  BSYNC B3 ;  /* 0x0000000000037941 */ /* 0x000fea0003800000 */
.L_x_324:
[----:B------:R-:W-:Y:S02]  /*4440*/  ULDC.64 UR4, c[0x0][0x2d8] ;  /* 0x0000b60000047ab9 */ /* 0x000fe40000000a00 */
[----:B------:R-:W-:-:S04]  /*4450*/  IADD3 R72, P2, P3, R76, UR4, R100 ;  /* 0x000000044c487c10 */ /* 0x000fc8000fb5e064 */
[----:B------:R-:W-:-:S05]  /*4460*/  IADD3.X R73, R77, UR5, R36, P2, P3 ;  /* 0x000000054d497c10 */ /* 0x000fca00097e6424 */
[----:B--2---:R3:W-:Y:S04]  /*4470*/  STG.E.128 desc[UR42][R72.64], R48 ;  /* 0x0000003048007986 */ /* 0x0047e8000c101d2a */
.L_x_323:
[----:B------:R-:W-:Y:S05]  /*4480*/  BSYNC B2 ;  /* 0x0000000000027941 */ /* 0x000fea0003800000 */
.L_x_322:
[----:B------:R-:W-:Y:S05]  /*4490*/  @P1 BRA `(.L_x_321) ;  /* 0x0000000400c81947 */ /* 0x000fea0003800000 */
[----:B-123--:R1:W2:Y:S01]  /*44a0*/  LDS.128 R48, [R114+0x2d400] ;  /* 0x02d4000072307984 */ /* 0x00e2a20000000c00 */
[----:B------:R-:W-:Y:S01]  /*44b0*/  ISETP.GE.AND P2, PT, R236, R130, PT ;  /* 0x00000082ec00720c */ /* 0x000fe20003f46270 */
[----:B------:R-:W-:-:S12]  /*44c0*/  BSSY B2, `(.L_x_326) ;  /* 0x000006b000027945 */ /* 0x000fd80003800000 */
[----:B-1----:R-:W-:Y:S05]  /*44d0*/  @P2 BRA `(.L_x_327) ;  /* 0x0000000400a42947 */ /* 0x002fea0003800000 */
[----:B------:R-:W-:Y:S02]  /*44e0*/  SHF.R.U32.HI R74, RZ, 0x8, R69 ;  /* 0x00000008ff4a7819 */ /* 0x000fe40000011645 */
[----:B------:R-:W-:Y:S02]  /*44f0*/  SHF.R.U32.HI R68, RZ, 0x8, R71 ;  /* 0x00000008ff447819 */ /* 0x000fe40000011647 */
[----:B------:R-:W-:Y:S02]  /*4500*/  SHF.R.U32.HI R78, RZ, 0x10, R69 ;  /* 0x00000010ff4e7819 */ /* 0x000fe40000011645 */
[----:B------:R-:W-:Y:S01]  /*4510*/  LOP3.LUT R73, R69, 0xff0000ff, RZ, 0xc0, !PT ;  /* 0xff0000ff45497812 */ /* 0x000fe200078ec0ff */
[----:B--2---:R-:W-:Y:S01]  /*4520*/  IMAD.MOV.U32 R69, RZ, RZ, R50 ;  /* 0x000000ffff457224 */ /* 0x004fe200078e0032 */
[----:B------:R-:W-:Y:S01]  /*4530*/  SHF.R.U32.HI R75, RZ, 0x10, R71 ;  /* 0x00000010ff4b7819 */ /* 0x000fe20000011647 */
[----:B------:R-:W-:Y:S01]  /*4540*/  IMAD.SHL.U32 R50, R74, 0x100, RZ ;  /* 0x000001004a327824 */ /* 0x000fe200078e00ff */
[----:B------:R-:W-:-:S02]  /*4550*/  MOV R70, R51 ;  /* 0x0000003300467202 */ /* 0x000fc40000000f00 */
[----:B------:R-:W-:Y:S01]  /*4560*/  LOP3.LUT R72, R71, 0xff0000ff, RZ, 0xc0, !PT ;  /* 0xff0000ff47487812 */ /* 0x000fe200078ec0ff */
[----:B------:R-:W-:Y:S01]  /*4570*/  IMAD.U32 R71, R75, 0x10000, RZ ;  /* 0x000100004b477824 */ /* 0x000fe200078e00ff */
[----:B------:R-:W-:Y:S02]  /*4580*/  SHF.L.U32 R51, R68, 0x8, RZ ;  /* 0x0000000844337819 */ /* 0x000fe400000006ff */
[----:B------:R-:W-:Y:S02]  /*4590*/  LOP3.LUT R68, R73, 0xff00, R50, 0xf8, !PT ;  /* 0x0000ff0049447812 */ /* 0x000fe400078ef832 */
[----:B------:R-:W-:Y:S01]  /*45a0*/  LOP3.LUT R74, R72, 0xff00, R51, 0xf8, !PT ;  /* 0x0000ff00484a7812 */ /* 0x000fe200078ef833 */
[----:B------:R-:W-:Y:S01]  /*45b0*/  IMAD.U32 R51, R78, 0x10000, RZ ;  /* 0x000100004e337824 */ /* 0x000fe200078e00ff */
[----:B------:R-:W-:Y:S02]  /*45c0*/  F2FP.F16.E4M3.UNPACK_B R72, R141.H1 ;  /* 0x0000008dff48723e */ /* 0x000fe400030006ff */
[----:B------:R-:W-:-:S02]  /*45d0*/  F2FP.F16.E4M3.UNPACK_B R50, R49 ;  /* 0x00000031ff32723e */ /* 0x000fc400020006ff */
[----:B------:R-:W-:Y:S01]  /*45e0*/  LOP3.LUT R78, R74, 0xff0000, R71, 0xf8, !PT ;  /* 0x00ff00004a4e7812 */ /* 0x000fe200078ef847 */
[----:B------:R-:W-:Y:S01]  /*45f0*/  HADD2.F32 R74, -RZ, R72.H0_H0 ;  /* 0x20000048ff4a7230 */ /* 0x000fe20000004100 */
[----:B------:R-:W-:Y:S01]  /*4600*/  LOP3.LUT R73, R68, 0xff0000, R51, 0xf8, !PT ;  /* 0x00ff000044497812 */ /* 0x000fe200078ef833 */
[----:B------:R-:W-:Y:S01]  /*4610*/  HADD2.F32 R51, -RZ, R50.H1_H1 ;  /* 0x30000032ff337230 */ /* 0x000fe20000004100 */
[----:B------:R-:W-:Y:S01]  /*4620*/  F2FP.F16.E4M3.UNPACK_B R71, R140.H1 ;  /* 0x0000008cff47723e */ /* 0x000fe200030006ff */
[----:B------:R-:W-:Y:S01]  /*4630*/  HADD2.F32 R75, -RZ, R72.H1_H1 ;  /* 0x30000048ff4b7230 */ /* 0x000fe20000004100 */
[----:B------:R-:W-:Y:S01]  /*4640*/  F2FP.F16.E4M3.UNPACK_B R49, R49.H1 ;  /* 0x00000031ff31723e */ /* 0x000fe200030006ff */
[----:B------:R-:W-:Y:S02]  /*4650*/  HADD2.F32 R50, -RZ, R50.H0_H0 ;  /* 0x20000032ff327230 */ /* 0x000fe40000004100 */
[----:B------:R-:W-:Y:S01]  /*4660*/  FMUL.FTZ R79, R51, R74 ;  /* 0x0000004a334f7220 */ /* 0x000fe20000410000 */
[----:B------:R-:W-:Y:S01]  /*4670*/  HADD2.F32 R72, -RZ, R71.H0_H0 ;  /* 0x20000047ff487230 */ /* 0x000fe20000004100 */
[----:B------:R-:W-:Y:S01]  /*4680*/  F2FP.F16.E4M3.UNPACK_B R141, R141 ;  /* 0x0000008dff8d723e */ /* 0x000fe200020006ff */
[----:B------:R-:W-:-:S02]  /*4690*/  HADD2.F32 R68, -RZ, R49.H1_H1 ;  /* 0x30000031ff447230 */ /* 0x000fc40000004100 */
[C---:B------:R-:W-:Y:S01]  /*46a0*/  FMUL.FTZ R74, R50.reuse, R74 ;  /* 0x0000004a324a7220 */ /* 0x040fe20000410000 */
[----:B------:R-:W-:Y:S02]  /*46b0*/  HADD2.F32 R49, -RZ, R49.H0_H0 ;  /* 0x20000031ff317230 */ /* 0x000fe40000004100 */
[-C--:B------:R-:W-:Y:S01]  /*46c0*/  FFMA.FTZ R80, R50, R72.reuse, -R79 ;  /* 0x0000004832507223 */ /* 0x080fe2000001084f */
[----:B------:R-:W-:Y:S02]  /*46d0*/  HADD2.F32 R71, -RZ, R71.H1_H1 ;  /* 0x30000047ff477230 */ /* 0x000fe40000004100 */
[CC--:B------:R-:W-:Y:S01]  /*46e0*/  FMUL.FTZ R50, R68.reuse, R75.reuse ;  /* 0x0000004b44327220 */ /* 0x0c0fe20000410000 */
[----:B------:R-:W-:Y:S01]  /*46f0*/  FFMA.FTZ R81, R51, R72, R74 ;  /* 0x0000004833517223 */ /* 0x000fe2000001004a */
[C---:B------:R-:W-:Y:S01]  /*4700*/  FMUL.FTZ R75, R49.reuse, R75 ;  /* 0x0000004b314b7220 */ /* 0x040fe20000410000 */
[----:B------:R-:W-:Y:S01]  /*4710*/  F2FP.F16.E4M3.UNPACK_B R140, R140 ;  /* 0x0000008cff8c723e */ /* 0x000fe200020006ff */
[-C--:B------:R-:W-:Y:S01]  /*4720*/  FFMA.FTZ R82, R49, R71.reuse, -R50 ;  /* 0x0000004731527223 */ /* 0x080fe20000010832 */
[-C--:B------:R-:W-:Y:S01]  /*4730*/  F2FP.F16.E4M3.UNPACK_B R49, R48.reuse.H1 ;  /* 0x00000030ff31723e */ /* 0x080fe200030006ff */
[----:B------:R-:W-:Y:S01]  /*4740*/  FFMA.FTZ R83, R68, R71, R75 ;  /* 0x0000004744537223 */ /* 0x000fe2000001004b */
[----:B------:R-:W-:Y:S01]  /*4750*/  F2FP.F16.E4M3.UNPACK_B R48, R48 ;  /* 0x00000030ff30723e */ /* 0x000fe200020006ff */
[----:B------:R-:W-:-:S02]  /*4760*/  HADD2.F32 R71, -RZ, R141.H1_H1 ;  /* 0x3000008dff477230 */ /* 0x000fc40000004100 */
[--C-:B------:R-:W-:Y:S02]  /*4770*/  HADD2.F32 R50, -RZ, R49.reuse.H0_H0 ;  /* 0x20000031ff327230 */ /* 0x100fe40000004100 */
        /* <DEDUP_REMOVED lines=12> */
[----:B------:R-:W-:Y:S01]  /*4840*/  FFMA.FTZ R79, R49, R140, -R72 ;  /* 0x0000008c314f7223 */ /* 0x000fe20000010848 */
[----:B------:R-:W-:Y:S01]  /*4850*/  F2FP.F16.E4M3.UNPACK_B R49, R70.H1 ;  /* 0x00000046ff31723e */ /* 0x000fe200030006ff */
[----:B------:R-:W-:Y:S01]  /*4860*/  FFMA.FTZ R140, R48, R140, R141 ;  /* 0x0000008c308c7223 */ /* 0x000fe2000001008d */
[----:B------:R-:W-:-:S02]  /*4870*/  F2FP.F16.E4M3.UNPACK_B R72, R78.H1 ;  /* 0x0000004eff48723e */ /* 0x000fc400030006ff */
[----:B------:R-:W-:Y:S01]  /*4880*/  F2FP.SATFINITE.E4M3.F32.PACK_AB_MERGE_C R137, R74, R75, RZ ;  /* 0x0000004b4a89723e */ /* 0x000fe200048070ff */
[--C-:B------:R-:W-:Y:S01]  /*4890*/  HADD2.F32 R51, -RZ, R49.reuse.H1_H1 ;  /* 0x30000031ff337230 */ /* 0x100fe20000004100 */
[----:B------:R-:W-:Y:S01]  /*48a0*/  F2FP.F16.E4M3.UNPACK_B R68, R73.H1 ;  /* 0x00000049ff44723e */ /* 0x000fe200030006ff */
[----:B------:R-:W-:Y:S01]  /*48b0*/  HADD2.F32 R75, -RZ, R72.H1_H1 ;  /* 0x30000048ff4b7230 */ /* 0x000fe20000004100 */
[----:B------:R-:W-:Y:S01]  /*48c0*/  F2FP.F16.E4M3.UNPACK_B R48, R69.H1 ;  /* 0x00000045ff30723e */ /* 0x000fe200030006ff */
[----:B------:R-:W-:Y:S01]  /*48d0*/  HADD2.F32 R50, -RZ, R49.H0_H0 ;  /* 0x20000031ff327230 */ /* 0x000fe20000004100 */
[----:B------:R-:W-:Y:S01]  /*48e0*/  F2FP.F16.E4M3.UNPACK_B R78, R78 ;  /* 0x0000004eff4e723e */ /* 0x000fe200020006ff */
[----:B------:R-:W-:Y:S01]  /*48f0*/  HADD2.F32 R71, -RZ, R68.H1_H1 ;  /* 0x30000044ff477230 */ /* 0x000fe20000004100 */
[----:B------:R-:W-:Y:S01]  /*4900*/  F2FP.SATFINITE.E4M3.F32.PACK_AB_MERGE_C R141, R83, R82, RZ ;  /* 0x00000052538d723e */ /* 0x000fe200048070ff */
[----:B------:R-:W-:Y:S01]  /*4910*/  FMUL.FTZ R83, R51, R75 ;  /* 0x0000004b33537220 */ /* 0x000fe20000410000 */
[----:B------:R-:W-:Y:S01]  /*4920*/  F2FP.F16.E4M3.UNPACK_B R73, R73 ;  /* 0x00000049ff49723e */ /* 0x000fe200020006ff */
[----:B------:R-:W-:-:S02]  /*4930*/  HADD2.F32 R49, -RZ, R48.H1_H1 ;  /* 0x30000030ff317230 */ /* 0x000fc40000004100 */
[C---:B------:R-:W-:Y:S01]  /*4940*/  FMUL.FTZ R82, R50.reuse, R75 ;  /* 0x0000004b32527220 */ /* 0x040fe20000410000 */
[----:B------:R-:W-:Y:S02]  /*4950*/  HADD2.F32 R74, -RZ, R78.H1_H1 ;  /* 0x3000004eff4a7230 */ /* 0x000fe40000004100 */
[----:B------:R-:W-:Y:S01]  /*4960*/  FFMA.FTZ R83, R50, R71, -R83 ;  /* 0x0000004732537223 */ /* 0x000fe20000010853 */
[----:B------:R-:W-:Y:S01]  /*4970*/  HADD2.F32 R48, -RZ, R48.H0_H0 ;  /* 0x20000030ff307230 */ /* 0x000fe20000004100 */
[----:B------:R-:W-:Y:S01]  /*4980*/  F2FP.F16.E4M3.UNPACK_B R69, R69 ;  /* 0x00000045ff45723e */ /* 0x000fe200020006ff */
[----:B------:R-:W-:Y:S02]  /*4990*/  HADD2.F32 R50, -RZ, R73.H1_H1 ;  /* 0x30000049ff327230 */ /* 0x000fe40000004100 */
[----:B------:R-:W-:Y:S01]  /*49a0*/  FMUL.FTZ R75, R49, R74 ;  /* 0x0000004a314b7220 */ /* 0x000fe20000410000 */
        /* <DEDUP_REMOVED lines=8> */
[--C-:B------:R-:W-:Y:S02]  /*4a30*/  HADD2.F32 R49, -RZ, R70.reuse.H0_H0 ;  /* 0x20000046ff317230 */ /* 0x100fe40000004100 */
        /* <DEDUP_REMOVED lines=13> */
[----:B------:R-:W-:-:S02]  /*4b10*/  F2FP.SATFINITE.E4M3.F32.PACK_AB_MERGE_C R82, R82, R83, RZ ;  /* 0x000000535252723e */ /* 0x000fc400048070ff */
[----:B------:R-:W-:Y:S02]  /*4b20*/  F2FP.SATFINITE.E4M3.F32.PACK_AB_MERGE_C R74, R78, R51, R74 ;  /* 0x000000334e4a723e */ /* 0x000fe4000480704a */
[----:B------:R-:W-:Y:S02]  /*4b30*/  F2FP.SATFINITE.E4M3.F32.PACK_AB_MERGE_C R51, R71, R50, R82 ;  /* 0x000000324733723e */ /* 0x000fe40004807052 */
[----:B------:R-:W-:Y:S02]  /*4b40*/  F2FP.SATFINITE.E4M3.F32.PACK_AB_MERGE_C R49, R81, R80, R141 ;  /* 0x000000505131723e */ /* 0x000fe4000480708d */
[----:B------:R-:W-:Y:S02]  /*4b50*/  F2FP.SATFINITE.E4M3.F32.PACK_AB_MERGE_C R48, R140, R79, R137 ;  /* 0x0000004f8c30723e */ /* 0x000fe40004807089 */
[----:B------:R-:W-:-:S07]  /*4b60*/  MOV R50, R74 ;  /* 0x0000004a00327202 */ /* 0x000fce0000000f00 */
.L_x_327:
[----:B------:R-:W-:Y:S05]  /*4b70*/  BSYNC B2 ;  /* 0x0000000000027941 */ /* 0x000fea0003800000 */
.L_x_326:
[----:B------:R-:W-:Y:S02]  /*4b80*/  ULDC.64 UR4, c[0x0][0x2d8] ;  /* 0x0000b60000047ab9 */ /* 0x000fe40000000a00 */
[----:B------:R-:W-:-:S04]  /*4b90*/  IADD3 R68, P2, P3, R39, UR4, R76 ;  /* 0x0000000427447c10 */ /* 0x000fc8000fb5e04c */
[----:B------:R-:W-:-:S05]  /*4ba0*/  IADD3.X R69, R106, UR5, R77, P2, P3 ;  /* 0x000000056a457c10 */ /* 0x000fca00097e644d */
[----:B--2---:R4:W-:Y:S04]  /*4bb0*/  STG.E.128 desc[UR42][R68.64], R48 ;  /* 0x0000003044007986 */ /* 0x0049e8000c101d2a */
.L_x_321:
[----:B------:R-:W-:Y:S05]  /*4bc0*/  BSYNC B1 ;  /* 0x0000000000017941 */ /* 0x000fea0003800000 */
.L_x_320:
[----:B------:R-:W-:Y:S01]  /*4bd0*/  ISETP.NE.AND P2, PT, R148, RZ, PT ;  /* 0x000000ff9400720c */ /* 0x000fe20003f45270 */
[----:B------:R-:W-:-:S12]  /*4be0*/  BSSY B1, `(.L_x_328) ;  /* 0x00000ec000017945 */ /* 0x000fd80003800000 */
[----:B------:R-:W-:Y:S05]  /*4bf0*/  @P2 BRA `(.L_x_329) ;  /* 0x0000000c00a82947 */ /* 0x000fea0003800000 */
[----:B----4-:R-:W-:Y:S01]  /*4c00*/  IADD3 R68, P2, P3, R3, R128, R16 ;  /* 0x0000008003447210 */ /* 0x010fe20007b5e010 */
[----:B------:R-:W-:Y:S03]  /*4c10*/  BSSY B2, `(.L_x_330) ;  /* 0x0000075000027945 */ /* 0x000fe60003800000 */
[----:B------:R-:W-:Y:S01]  /*4c20*/  IADD3.X R69, R31, R131, R17, P2, P3 ;  /* 0x000000831f457210 */ /* 0x000fe200017e6411 */
[----:B------:R-:W-:Y:S08]  /*4c30*/  @P0 BRA `(.L_x_331) ;  /* 0x0000000400c80947 */ /* 0x000ff00003800000 */
[----:B-123--:R1:W2:Y:S01]  /*4c40*/  LDS.128 R48, [R114+0x2a400] ;  /* 0x02a4000072307984 */ /* 0x00e2a20000000c00 */
[----:B------:R-:W-:Y:S01]  /*4c50*/  ISETP.GE.AND P2, PT, R18, R130, PT ;  /* 0x000000821200720c */ /* 0x000fe20003f46270 */
[----:B------:R-:W-:-:S12]  /*4c60*/  BSSY B3, `(.L_x_332) ;  /* 0x000006b000037945 */ /* 0x000fd80003800000 */
[----:B-1----:R-:W-:Y:S05]  /*4c70*/  @P2 BRA `(.L_x_333) ;  /* 0x0000000400a42947 */ /* 0x002fea0003800000 */
[----:B------:R-:W-:Y:S01]  /*4c80*/  SHF.R.U32.HI R64, RZ, 0x8, R67 ;  /* 0x00000008ff407819 */ /* 0x000fe20000011643 */
[----:B--2---:R-:W-:Y:S01]  /*4c90*/  IMAD.MOV.U32 R66, RZ, RZ, R51 ;  /* 0x000000ffff427224 */ /* 0x004fe200078e0033 */
[--C-:B------:R-:W-:Y:S02]  /*4ca0*/  SHF.R.U32.HI R72, RZ, 0x8, R65.reuse ;  /* 0x00000008ff487819 */ /* 0x100fe40000011641 */
[----:B------:R-:W-:Y:S01]  /*4cb0*/  SHF.R.U32.HI R74, RZ, 0x10, R65 ;  /* 0x00000010ff4a7819 */ /* 0x000fe20000011641 */
[----:B------:R-:W-:Y:S01]  /*4cc0*/  IMAD.SHL.U32 R51, R64, 0x100, RZ ;  /* 0x0000010040337824 */ /* 0x000fe200078e00ff */
[----:B------:R-:W-:Y:S01]  /*4cd0*/  LOP3.LUT R71, R65, 0xff0000ff, RZ, 0xc0, !PT ;  /* 0xff0000ff41477812 */ /* 0x000fe200078ec0ff */
[----:B------:R-:W-:Y:S01]  /*4ce0*/  IMAD.MOV.U32 R65, RZ, RZ, R50 ;  /* 0x000000ffff417224 */ /* 0x000fe200078e0032 */
[----:B------:R-:W-:Y:S02]  /*4cf0*/  LOP3.LUT R70, R67, 0xff0000ff, RZ, 0xc0, !PT ;  /* 0xff0000ff43467812 */ /* 0x000fe400078ec0ff */
[----:B------:R-:W-:-:S02]  /*4d00*/  SHF.R.U32.HI R73, RZ, 0x10, R67 ;  /* 0x00000010ff497819 */ /* 0x000fc40000011643 */
[----:B------:R-:W-:Y:S02]  /*4d10*/  SHF.L.U32 R50, R72, 0x8, RZ ;  /* 0x0000000848327819 */ /* 0x000fe400000006ff */
[----:B------:R-:W-:Y:S01]  /*4d20*/  LOP3.LUT R72, R70, 0xff00, R51, 0xf8, !PT ;  /* 0x0000ff0046487812 */ /* 0x000fe200078ef833 */
[----:B------:R-:W-:Y:S01]  /*4d30*/  IMAD.U32 R51, R74, 0x10000, RZ ;  /* 0x000100004a337824 */ /* 0x000fe200078e00ff */
[----:B------:R-:W-:Y:S02]  /*4d40*/  LOP3.LUT R64, R71, 0xff00, R50, 0xf8, !PT ;  /* 0x0000ff0047407812 */ /* 0x000fe400078ef832 */
[----:B------:R-:W-:Y:S02]  /*4d50*/  SHF.L.U32 R67, R73, 0x10, RZ ;  /* 0x0000001049437819 */ /* 0x000fe400000006ff */
        /* <DEDUP_REMOVED lines=53> */
[----:B------:R-:W-:Y:S01]  /*50b0*/  F2FP.F16.E4M3.UNPACK_B R71, R71 ;  /* 0x00000047ff47723e */ /* 0x000fe200020006ff */
[----:B------:R-:W-:Y:S01]  /*50c0*/  FMUL.FTZ R79, R51, R73 ;  /* 0x00000049334f7220 */ /* 0x000fe20000410000 */
        /* <DEDUP_REMOVED lines=33> */
[----:B------:R-:W-:Y:S01]  /*52e0*/  F2FP.SATFINITE.E4M3.F32.PACK_AB_MERGE_C R49, R77, R76, R81 ;  /* 0x0000004c4d31723e */ /* 0x000fe20004807051 */
[----:B------:R-:W-:Y:S01]  /*52f0*/  IMAD.MOV.U32 R50, RZ, RZ, R72 ;  /* 0x000000ffff327224 */ /* 0x000fe200078e0048 */
[----:B------:R-:W-:-:S07]  /*5300*/  F2FP.SATFINITE.E4M3.F32.PACK_AB_MERGE_C R48, R138, R75, R80 ;  /* 0x0000004b8a30723e */ /* 0x000fce0004807050 */
.L_x_333:
[----:B------:R-:W-:Y:S05]  /*5310*/  BSYNC B3 ;  /* 0x0000000000037941 */ /* 0x000fea0003800000 */
.L_x_332:
[----:B------:R-:W-:Y:S02]  /*5320*/  ULDC.64 UR4, c[0x0][0x2d8] ;  /* 0x0000b60000047ab9 */ /* 0x000fe40000000a00 */
[----:B------:R-:W-:-:S04]  /*5330*/  IADD3 R64, P2, P3, R68, UR4, R100 ;  /* 0x0000000444407c10 */ /* 0x000fc8000fb5e064 */
[----:B------:R-:W-:-:S05]  /*5340*/  IADD3.X R65, R69, UR5, R36, P2, P3 ;  /* 0x0000000545417c10 */ /* 0x000fca00097e6424 */
[----:B--2---:R4:W-:Y:S04]  /*5350*/  STG.E.128 desc[UR42][R64.64], R48 ;  /* 0x0000003040007986 */ /* 0x0049e8000c101d2a */
.L_x_331:
[----:B------:R-:W-:Y:S05]  /*5360*/  BSYNC B2 ;  /* 0x0000000000027941 */ /* 0x000fea0003800000 */
.L_x_330:
[----:B------:R-:W-:Y:S05]  /*5370*/  @P1 BRA `(.L_x_329) ;  /* 0x0000000400c81947 */ /* 0x000fea0003800000 */
[----:B-1234-:R1:W2:Y:S01]  /*5380*/  LDS.128 R48, [R114+0x2e400] ;  /* 0x02e4000072307984 */ /* 0x01e2a20000000c00 */
[----:B------:R-:W-:Y:S01]  /*5390*/  ISETP.GE.AND P2, PT, R236, R130, PT ;  /* 0x00000082ec00720c */ /* 0x000fe20003f46270 */
[----:B------:R-:W-:-:S12]  /*53a0*/  BSSY B2, `(.L_x_334) ;  /* 0x000006b000027945 */ /* 0x000fd80003800000 */
[----:B-1----:R-:W-:Y:S05]  /*53b0*/  @P2 BRA `(.L_x_335) ;  /* 0x0000000400a42947 */ /* 0x002fea0003800000 */
[----:B------:R-:W-:Y:S01]  /*53c0*/  SHF.R.U32.HI R70, RZ, 0x8, R61 ;  /* 0x00000008ff467819 */ /* 0x000fe2000001163d */
[----:B--2---:R-:W-:Y:S01]  /*53d0*/  IMAD.MOV.U32 R62, RZ, RZ, R51 ;  /* 0x000000ffff3e7224 */ /* 0x004fe200078e0033 */
[--C-:B------:R-:W-:Y:S02]  /*53e0*/  SHF.R.U32.HI R65, RZ, 0x8, R63.reuse ;  /* 0x00000008ff417819 */ /* 0x100fe4000001163f */
[----:B------:R-:W-:Y:S01]  /*53f0*/  LOP3.LUT R64, R63, 0xff0000ff, RZ, 0xc0, !PT ;  /* 0xff0000ff3f407812 */ /* 0x000fe200078ec0ff */
[----:B------:R-:W-:Y:S01]  /*5400*/  IMAD.SHL.U32 R51, R70, 0x100, RZ ;  /* 0x0000010046337824 */ /* 0x000fe200078e00ff */
[----:B------:R-:W-:Y:S01]  /*5410*/  SHF.R.U32.HI R66, RZ, 0x10, R63 ;  /* 0x00000010ff427819 */ /* 0x000fe2000001163f */
[----:B------:R-:W-:Y:S01]  /*5420*/  IMAD.SHL.U32 R63, R65, 0x100, RZ ;  /* 0x00000100413f7824 */ /* 0x000fe200078e00ff */
[----:B------:R-:W-:Y:S02]  /*5430*/  LOP3.LUT R60, R61, 0xff0000ff, RZ, 0xc0, !PT ;  /* 0xff0000ff3d3c7812 */ /* 0x000fe400078ec0ff */
[----:B------:R-:W-:Y:S01]  /*5440*/  SHF.R.U32.HI R67, RZ, 0x10, R61 ;  /* 0x00000010ff437819 */ /* 0x000fe2000001163d */
[----:B------:R-:W-:Y:S01]  /*5450*/  IMAD.U32 R66, R66, 0x10000, RZ ;  /* 0x0001000042427824 */ /* 0x000fe200078e00ff */
[----:B------:R-:W-:-:S02]  /*5460*/  MOV R61, R50 ;  /* 0x00000032003d7202 */ /* 0x000fc40000000f00 */
[----:B------:R-:W-:Y:S02]  /*5470*/  LOP3.LUT R51, R60, 0xff00, R51, 0xf8, !PT ;  /* 0x0000ff003c337812 */ /* 0x000fe400078ef833 */
[----:B------:R-:W-:Y:S02]  /*5480*/  LOP3.LUT R63, R64, 0xff00, R63, 0xf8, !PT ;  /* 0x0000ff00403f7812 */ /* 0x000fe400078ef83f */
[----:B------:R-:W-:Y:S02]  /*5490*/  SHF.L.U32 R60, R67, 0x10, RZ ;  /* 0x00000010433c7819 */ /* 0x000fe400000006ff */
[----:B------:R-:W-:Y:S02]  /*54a0*/  F2FP.F16.E4M3.UNPACK_B R64, R135.H1 ;  /* 0x00000087ff40723e */ /* 0x000fe400030006ff */
[-C--:B------:R-:W-:Y:S02]  /*54b0*/  F2FP.F16.E4M3.UNPACK_B R50, R49.reuse ;  /* 0x00000031ff32723e */ /* 0x080fe400020006ff */
[----:B------:R-:W-:Y:S01]  /*54c0*/  LOP3.LUT R70, R63, 0xff0000, R66, 0xf8, !PT ;  /* 0x00ff00003f467812 */ /* 0x000fe200078ef842 */
[----:B------:R-:W-:Y:S01]  /*54d0*/  HADD2.F32 R66, -RZ, R64.H0_H0 ;  /* 0x20000040ff427230 */ /* 0x000fe20000004100 */
[----:B------:R-:W-:Y:S01]  /*54e0*/  LOP3.LUT R65, R51, 0xff0000, R60, 0xf8, !PT ;  /* 0x00ff000033417812 */ /* 0x000fe200078ef83c */
[----:B------:R-:W-:Y:S01]  /*54f0*/  HADD2.F32 R51, -RZ, R50.H1_H1 ;  /* 0x30000032ff337230 */ /* 0x000fe20000004100 */
[----:B------:R-:W-:Y:S01]  /*5500*/  F2FP.F16.E4M3.UNPACK_B R63, R134.H1 ;  /* 0x00000086ff3f723e */ /* 0x000fe200030006ff */
[----:B------:R-:W-:Y:S01]  /*5510*/  HADD2.F32 R67, -RZ, R64.H1_H1 ;  /* 0x30000040ff437230 */ /* 0x000fe20000004100 */
[----:B------:R-:W-:Y:S01]  /*5520*/  F2FP.F16.E4M3.UNPACK_B R49, R49.H1 ;  /* 0x00000031ff31723e */ /* 0x000fe200030006ff */
[----:B------:R-:W-:-:S02]  /*5530*/  HADD2.F32 R50, -RZ, R50.H0_H0 ;  /* 0x20000032ff327230 */ /* 0x000fc40000004100 */
[CC--:B------:R-:W-:Y:S01]  /*5540*/  FMUL.FTZ R71, R51.reuse, R66.reuse ;  /* 0x0000004233477220 */ /* 0x0c0fe20000410000 */
[----:B------:R-:W-:Y:S01]  /*5550*/  HADD2.F32 R64, -RZ, R63.H0_H0 ;  /* 0x2000003fff407230 */ /* 0x000fe20000004100 */
[----:B------:R-:W-:Y:S01]  /*5560*/  F2FP.F16.E4M3.UNPACK_B R135, R135 ;  /* 0x00000087ff87723e */ /* 0x000fe200020006ff */
[--C-:B------:R-:W-:Y:S02]  /*5570*/  HADD2.F32 R60, -RZ, R49.reuse.H1_H1 ;  /* 0x30000031ff3c7230 */ /* 0x100fe40000004100 */
        /* <DEDUP_REMOVED lines=77> */
.L_x_335:
[----:B------:R-:W-:Y:S05]  /*5a50*/  BSYNC B2 ;  /* 0x0000000000027941 */ /* 0x000fea0003800000 */
.L_x_334:
[----:B------:R-:W-:Y:S02]  /*5a60*/  ULDC.64 UR4, c[0x0][0x2d8] ;  /* 0x0000b60000047ab9 */ /* 0x000fe40000000a00 */
[----:B------:R-:W-:-:S04]  /*5a70*/  IADD3 R60, P2, P3, R39, UR4, R68 ;  /* 0x00000004273c7c10 */ /* 0x000fc8000fb5e044 */
[----:B------:R-:W-:-:S05]  /*5a80*/  IADD3.X R61, R106, UR5, R69, P2, P3 ;  /* 0x000000056a3d7c10 */ /* 0x000fca00097e6445 */
[----:B--2---:R1:W-:Y:S04]  /*5a90*/  STG.E.128 desc[UR42][R60.64], R48 ;  /* 0x000000303c007986 */ /* 0x0043e8000c101d2a */
.L_x_329:
[----:B------:R-:W-:Y:S05]  /*5aa0*/  BSYNC B1 ;  /* 0x0000000000017941 */ /* 0x000fea0003800000 */
.L_x_328:
[----:B------:R-:W-:Y:S05]  /*5ab0*/  @P4 BRA `(.L_x_336) ;  /* 0x0000005800884947 */ /* 0x000fea0003800000 */
[----:B------:R-:W-:Y:S01]  /*5ac0*/  IADD3 R128, P2, P3, R113, R128, R16 ;  /* 0x0000008071807210 */ /* 0x000fe20007b5e010 */
[----:B------:R-:W-:Y:S03]  /*5ad0*/  BSSY B1, `(.L_x_337) ;  /* 0x0000075000017945 */ /* 0x000fe60003800000 */
[----:B------:R-:W-:Y:S01]  /*5ae0*/  IADD3.X R131, R112, R131, R17, P2, P3 ;  /* 0x0000008370837210 */ /* 0x000fe200017e6411 */
[----:B------:R-:W-:Y:S08]  /*5af0*/  @P0 BRA `(.L_x_338) ;  /* 0x0000000400c80947 */ /* 0x000ff00003800000 */
[----:B-1234-:R1:W2:Y:S01]  /*5b00*/  LDS.128 R48, [R114+0x2b400] ;  /* 0x02b4000072307984 */ /* 0x01e2a20000000c00 */
[----:B------:R-:W-:Y:S01]  /*5b10*/  ISETP.GE.AND P2, PT, R18, R130, PT ;  /* 0x000000821200720c */ /* 0x000fe20003f46270 */
[----:B------:R-:W-:-:S12]  /*5b20*/  BSSY B2, `(.L_x_339) ;  /* 0x000006b000027945 */ /* 0x000fd80003800000 */
[----:B-1----:R-:W-:Y:S05]  /*5b30*/  @P2 BRA `(.L_x_340) ;  /* 0x0000000400a42947 */ /* 0x002fea0003800000 */
[----:B------:R-:W-:Y:S02]  /*5b40*/  SHF.R.U32.HI R64, RZ, 0x8, R57 ;  /* 0x00000008ff407819 */ /* 0x000fe40000011639 */
[--C-:B------:R-:W-:Y:S02]  /*5b50*/  SHF.R.U32.HI R61, RZ, 0x8, R59.reuse ;  /* 0x00000008ff3d7819 */ /* 0x100fe4000001163b */
[----:B--2---:R-:W-:Y:S01]  /*5b60*/  MOV R58, R51 ;  /* 0x00000033003a7202 */ /* 0x004fe20000000f00 */
[----:B------:R-:W-:Y:S01]  /*5b70*/  IMAD.SHL.U32 R51, R64, 0x100, RZ ;  /* 0x0000010040337824 */ /* 0x000fe200078e00ff */
[----:B------:R-:W-:Y:S02]  /*5b80*/  SHF.R.U32.HI R62, RZ, 0x10, R59 ;  /* 0x00000010ff3e7819 */ /* 0x000fe4000001163b */
[----:B------:R-:W-:Y:S02]  /*5b90*/  LOP3.LUT R56, R57, 0xff0000ff, RZ, 0xc0, !PT ;  /* 0xff0000ff39387812 */ /* 0x000fe400078ec0ff */
[----:B------:R-:W-:Y:S01]  /*5ba0*/  SHF.R.U32.HI R63, RZ, 0x10, R57 ;  /* 0x00000010ff3f7819 */ /* 0x000fe20000011639 */
[----:B------:R-:W-:Y:S01]  /*5bb0*/  IMAD.U32 R62, R62, 0x10000, RZ ;  /* 0x000100003e3e7824 */ /* 0x000fe200078e00ff */
[----:B------:R-:W-:Y:S01]  /*5bc0*/  LOP3.LUT R60, R59, 0xff0000ff, RZ, 0xc0, !PT ;  /* 0xff0000ff3b3c7812 */ /* 0x000fe200078ec0ff */
[----:B------:R-:W-:Y:S01]  /*5bd0*/  IMAD.MOV.U32 R57, RZ, RZ, R50 ;  /* 0x000000ffff397224 */ /* 0x000fe200078e0032 */
[----:B------:R-:W-:-:S02]  /*5be0*/  SHF.L.U32 R59, R61, 0x8, RZ ;  /* 0x000000083d3b7819 */ /* 0x000fc400000006ff */
[----:B------:R-:W-:Y:S01]  /*5bf0*/  LOP3.LUT R51, R56, 0xff00, R51, 0xf8, !PT ;  /* 0x0000ff0038337812 */ /* 0x000fe200078ef833 */
[----:B------:R-:W-:Y:S01]  /*5c00*/  IMAD.U32 R56, R63, 0x10000, RZ ;  /* 0x000100003f387824 */ /* 0x000fe200078e00ff */
[----:B------:R-:W-:Y:S02]  /*5c10*/  LOP3.LUT R59, R60, 0xff00, R59, 0xf8, !PT ;  /* 0x0000ff003c3b7812 */ /* 0x000fe400078ef83b */
        /* <DEDUP_REMOVED lines=91> */
.L_x_340:
[----:B------:R-:W-:Y:S05]  /*61d0*/  BSYNC B2 ;  /* 0x0000000000027941 */ /* 0x000fea0003800000 */
.L_x_339:
[----:B------:R-:W-:Y:S02]  /*61e0*/  ULDC.64 UR4, c[0x0][0x2d8] ;  /* 0x0000b60000047ab9 */ /* 0x000fe40000000a00 */
[----:B------:R-:W-:-:S04]  /*61f0*/  IADD3 R56, P2, P3, R128, UR4, R100 ;  /* 0x0000000480387c10 */ /* 0x000fc8000fb5e064 */
[----:B------:R-:W-:-:S05]  /*6200*/  IADD3.X R57, R131, UR5, R36, P2, P3 ;  /* 0x0000000583397c10 */ /* 0x000fca00097e6424 */
[----:B--2---:R1:W-:Y:S04]  /*6210*/  STG.E.128 desc[UR42][R56.64], R48 ;  /* 0x0000003038007986 */ /* 0x0043e8000c101d2a */
.L_x_338:
[----:B------:R-:W-:Y:S05]  /*6220*/  BSYNC B1 ;  /* 0x0000000000017941 */ /* 0x000fea0003800000 */
.L_x_337:
        /* <DEDUP_REMOVED lines=110> */
.L_x_342:
[----:B------:R-:W-:Y:S05]  /*6910*/  BSYNC B1 ;  /* 0x0000000000017941 */ /* 0x000fea0003800000 */
.L_x_341:
[----:B------:R-:W-:Y:S02]  /*6920*/  ULDC.64 UR4, c[0x0][0x2d8] ;  /* 0x0000b60000047ab9 */ /* 0x000fe40000000a00 */
[----:B------:R-:W-:-:S04]  /*6930*/  IADD3 R128, P2, P3, R39, UR4, R128 ;  /* 0x0000000427807c10 */ /* 0x000fc8000fb5e080 */
[----:B------:R-:W-:-:S05]  /*6940*/  IADD3.X R129, R106, UR5, R131, P2, P3 ;  /* 0x000000056a817c10 */ /* 0x000fca00097e6483 */
[----:B--2---:R1:W-:Y:S01]  /*6950*/  STG.E.128 desc[UR42][R128.64], R48 ;  /* 0x0000003080007986 */ /* 0x0043e2000c101d2a */
[----:B------:R-:W-:Y:S05]  /*6960*/  BRA `(.L_x_336) ;  /* 0x0000004800dc7947 */ /* 0x000fea0003800000 */
.L_x_300:
[----:B------:R-:W-:Y:S02]  /*6970*/  ISETP.GE.AND P5, PT, R22, R118, PT ;  /* 0x000000761600720c */ /* 0x000fe40003fa6270 */
[----:B------:R-:W-:Y:S02]  /*6980*/  P2R R61, PR, RZ, 0x1 ;  /* 0x00000001ff3d7803 */ /* 0x000fe40000000000 */
[----:B------:R-:W-:-:S13]  /*6990*/  ISETP.GE.OR P5, PT, R16, R130, P5 ;  /* 0x000000821000720c */ /* 0x000fda0002fa6670 */
[----:B------:R-:W0:Y:S08]  /*69a0*/  @!P5 LDC.64 R56, c[0x0][0x3c8] ;  /* 0x0000f200ff38db82 */ /* 0x000e300000000a00 */
[----:B------:R-:W1:Y:S01]  /*69b0*/  @!P5 LDC.64 R58, c[0x0][0x3e0] ;  /* 0x0000f800ff3adb82 */ /* 0x000e620000000a00 */
[----:B0-----:R-:W-:-:S04]  /*69c0*/  @!P5 IADD3 R56, P2, P3, R94, R56, R48 ;  /* 0x000000385e38d210 */ /* 0x001fc80007b5e030 */
[----:B------:R-:W-:Y:S02]  /*69d0*/  @!P5 IADD3.X R57, R34, R57, R109, P2, P3 ;  /* 0x000000392239d210 */ /* 0x000fe400017e646d */
[----:B------:R-:W-:-:S04]  /*69e0*/  ISETP.GE.AND P2, PT, R235, R118, PT ;  /* 0x00000076eb00720c */ /* 0x000fc80003f46270 */
[----:B------:R-:W-:-:S13]  /*69f0*/  ISETP.GE.OR P2, PT, R16, R130, P2 ;  /* 0x000000821000720c */ /* 0x000fda0001746670 */
[----:B------:R-:W0:Y:S01]  /*6a00*/  @!P2 LDC.64 R54, c[0x0][0x3d8] ;  /* 0x0000f600ff36ab82 */ /* 0x000e220000000a00 */
[----:B------:R-:W-:Y:S02]  /*6a10*/  @!P2 IMAD.MOV.U32 R49, RZ, RZ, R109 ;  /* 0x000000ffff31a224 */ /* 0x000fe400078e006d */
[----:B------:R-:W-:-:S05]  /*6a20*/  @!P2 IMAD.MOV.U32 R51, RZ, RZ, R124 ;  /* 0x000000ffff33a224 */ /* 0x000fca00078e007c */
[----:B------:R-:W2:Y:S08]  /*6a30*/  @!P2 LDC.64 R80, c[0x0][0x3c8] ;  /* 0x0000f200ff50ab82 */ /* 0x000eb00000000a00 */
[----:B------:R-:W3:Y:S01]  /*6a40*/  @!P2 LDC.64 R82, c[0x0][0x3e0] ;  /* 0x0000f800ff52ab82 */ /* 0x000ee20000000a00 */
[----:B0-----:R-:W-:-:S04]  /*6a50*/  @!P2 IMAD.WIDE.U32 R52, R54, 0x60, R48 ;  /* 0x000000603634a825 */ /* 0x001fc800078e0030 */
[----:B------:R-:W-:Y:S01]  /*6a60*/  @!P2 IMAD R55, R55, 0x60, RZ ;  /* 0x000000603737a824 */ /* 0x000fe200078e02ff */
[----:B--2---:R-:W-:-:S04]  /*6a70*/  @!P2 IADD3 R80, P3, P4, R94, R80, R52 ;  /* 0x000000505e50a210 */ /* 0x004fc80007c7e034 */
[----:B------:R-:W-:-:S04]  /*6a80*/  @!P2 IADD3 R55, R53, R55, RZ ;  /* 0x000000373537a210 */ /* 0x000fc80007ffe0ff */
[----:B------:R-:W-:Y:S02]  /*6a90*/  @!P2 IADD3.X R81, R34, R81, R55, P3, P4 ;  /* 0x000000512251a210 */ /* 0x000fe40001fe8437 */
[----:B------:R-:W0:Y:S02]  /*6aa0*/  @!P2 LDC.64 R54, c[0x0][0x3e8] ;  /* 0x0000fa00ff36ab82 */ /* 0x000e240000000a00 */
[----:B0-----:R-:W-:-:S04]  /*6ab0*/  @!P2 IMAD.WIDE.U32 R52, R54, 0x60, R50 ;  /* 0x000000603634a825 */ /* 0x001fc800078e0032 */
[----:B------:R-:W-:Y:S01]  /*6ac0*/  @!P2 IMAD R55, R55, 0x60, RZ ;  /* 0x000000603737a824 */ /* 0x000fe200078e02ff */
[----:B---3--:R-:W-:-:S03]  /*6ad0*/  @!P2 IADD3 R82, P3, P4, R88, R82, R52 ;  /* 0x000000525852a210 */ /* 0x008fc60007c7e034 */
[----:B------:R-:W-:-:S05]  /*6ae0*/  @!P2 IMAD.IADD R54, R53, 0x1, R55 ;  /* 0x000000013536a824 */ /* 0x000fca00078e0237 */
[----:B------:R-:W-:Y:S02]  /*6af0*/  @!P2 IADD3.X R83, R103, R83, R54, P3, P4 ;  /* 0x000000536753a210 */ /* 0x000fe40001fe8436 */
[----:B-1----:R-:W-:-:S04]  /*6b00*/  @!P5 IADD3 R58, P3, P4, R88, R58, R50 ;  /* 0x0000003a583ad210 */ /* 0x002fc80007c7e032 */
[----:B------:R-:W-:Y:S02]  /*6b10*/  @!P5 IADD3.X R59, R103, R59, R124, P3, P4 ;  /* 0x0000003b673bd210 */ /* 0x000fe40001fe847c */
[----:B------:R-:W-:-:S04]  /*6b20*/  ISETP.GE.AND P4, PT, R234, R118, PT ;  /* 0x00000076ea00720c */ /* 0x000fc80003f86270 */
[----:B------:R-:W-:-:S13]  /*6b30*/  ISETP.GE.OR P4, PT, R16, R130, P4 ;  /* 0x000000821000720c */ /* 0x000fda0002786670 */
[----:B------:R-:W-:Y:S01]  /*6b40*/  @!P4 IADD3 R55, P3, P6, R94, R48, R14 ;  /* 0x000000305e37c210 */ /* 0x000fe20007e7e00e */
[----:B------:R-:W0:Y:S03]  /*6b50*/  @!P4 LDC.64 R64, c[0x0][0x3c8] ;  /* 0x0000f200ff40cb82 */ /* 0x000e260000000a00 */
[----:B------:R-:W-:Y:S02]  /*6b60*/  @!P4 IADD3.X R60, R34, R109, R20, P3, P6 ;  /* 0x0000006d223cc210 */ /* 0x000fe40001fec414 */
[----:B------:R-:W-:-:S03]  /*6b70*/  ISETP.GE.AND P3, PT, R233, R118, PT ;  /* 0x00000076e900720c */ /* 0x000fc60003f66270 */
[----:B------:R-:W1:Y:S01]  /*6b80*/  @!P4 LDC.64 R66, c[0x0][0x3e0] ;  /* 0x0000f800ff42cb82 */ /* 0x000e620000000a00 */
[----:B------:R-:W-:-:S13]  /*6b90*/  ISETP.GE.OR P3, PT, R16, R130, P3 ;  /* 0x000000821000720c */ /* 0x000fda0001f66670 */
[----:B------:R-:W-:Y:S01]  /*6ba0*/  @!P3 IADD3 R49, P0, P6, R94, R13, R48 ;  /* 0x0000000d5e31b210 */ /* 0x000fe20007e1e030 */
[----:B------:R-:W2:Y:S03]  /*6bb0*/  @!P3 LDC.64 R68, c[0x0][0x3c8] ;  /* 0x0000f200ff44bb82 */ /* 0x000ea60000000a00 */
[----:B------:R-:W-:Y:S02]  /*6bc0*/  @!P3 IADD3.X R52, R34, R15, R109, P0, P6 ;  /* 0x0000000f2234b210 */ /* 0x000fe400007ec46d */
[----:B------:R-:W-:-:S03]  /*6bd0*/  @!P4 IADD3 R53, P0, P6, R88, R50, R9 ;  /* 0x000000325835c210 */ /* 0x000fc60007e1e009 */
[----:B------:R-:W3:Y:S01]  /*6be0*/  @!P3 LDC.64 R84, c[0x0][0x3e0] ;  /* 0x0000f800ff54bb82 */ /* 0x000ee20000000a00 */
[----:B------:R-:W-:Y:S02]  /*6bf0*/  @!P4 IADD3.X R54, R103, R124, R11, P0, P6 ;  /* 0x0000007c6736c210 */ /* 0x000fe400007ec40b */
[----:B------:R-:W-:-:S04]  /*6c00*/  @!P3 IADD3 R51, P0, P6, R88, R8, R50 ;  /* 0x000000085833b210 */ /* 0x000fc80007e1e032 */
[----:B------:R-:W-:Y:S02]  /*6c10*/  @!P3 IADD3.X R48, R103, R10, R124, P0, P6 ;  /* 0x0000000a6730b210 */ /* 0x000fe400007ec47c */
[----:B0-----:R-:W-:Y:S02]  /*6c20*/  @!P4 IADD3 R64, P6, R55, R64, RZ ;  /* 0x000000403740c210 */ /* 0x001fe40007fde0ff */
[----:B------:R-:W-:Y:S02]  /*6c30*/  CS2R R62, SRZ ;  /* 0x00000000003e7805 */ /* 0x000fe4000001ff00 */
[----:B------:R-:W-:Y:S02]  /*6c40*/  ISETP.NE.AND P0, PT, R61, RZ, PT ;  /* 0x000000ff3d00720c */ /* 0x000fe40003f05270 */
[----:B------:R-:W-:Y:S02]  /*6c50*/  @!P4 IADD3.X R65, R60, R65, RZ, P6, !PT ;  /* 0x000000413c41c210 */ /* 0x000fe400037fe4ff */
[----:B-1----:R-:W-:-:S05]  /*6c60*/  @!P4 IADD3 R66, P6, R53, R66, RZ ;  /* 0x000000423542c210 */ /* 0x002fca0007fde0ff */
[----:B------:R-:W-:Y:S01]  /*6c70*/  @!P4 IMAD.X R67, R54, 0x1, R67, P6 ;  /* 0x000000013643c824 */ /* 0x000fe200030e0643 */
[----:B--2---:R-:W-:Y:S02]  /*6c80*/  @!P3 IADD3 R68, P6, R49, R68, RZ ;  /* 0x000000443144b210 */ /* 0x004fe40007fde0ff */
[----:B------:R-:W-:-:S03]  /*6c90*/  CS2R R54, SRZ ;  /* 0x0000000000367805 */ /* 0x000fc6000001ff00 */
[----:B------:R-:W-:Y:S01]  /*6ca0*/  @!P3 IMAD.X R69, R52, 0x1, R69, P6 ;  /* 0x000000013445b824 */ /* 0x000fe200030e0645 */
[----:B---3--:R-:W-:Y:S02]  /*6cb0*/  @!P3 IADD3 R84, P6, R51, R84, RZ ;  /* 0x000000543354b210 */ /* 0x008fe40007fde0ff */
[----:B------:R-:W-:Y:S02]  /*6cc0*/  CS2R R50, SRZ ;  /* 0x0000000000327805 */ /* 0x000fe4000001ff00 */
[----:B------:R-:W-:Y:S02]  /*6cd0*/  CS2R R52, SRZ ;  /* 0x0000000000347805 */ /* 0x000fe4000001ff00 */
[----:B------:R-:W-:Y:S02]  /*6ce0*/  @!P3 IADD3.X R85, R48, R85, RZ, P6, !PT ;  /* 0x000000553055b210 */ /* 0x000fe400037fe4ff */
[----:B------:R-:W-:Y:S02]  /*6cf0*/  CS2R R48, SRZ ;  /* 0x0000000000307805 */ /* 0x000fe4000001ff00 */
[----:B------:R-:W-:Y:S01]  /*6d00*/  CS2R R60, SRZ ;  /* 0x00000000003c7805 */ /* 0x000fe2000001ff00 */
[----:B------:R0:W2:Y:S04]  /*6d10*/  @!P5 LDG.E.128 R52, desc[UR42][R58.64] ;  /* 0x0000002a3a34d981 */ /* 0x0000a8000c1e1d00 */
[----:B------:R1:W3:Y:S04]  /*6d20*/  @!P5 LDG.E.128 R48, desc[UR42][R56.64] ;  /* 0x0000002a3830d981 */ /* 0x0002e8000c1e1d00 */
[----:B------:R4:W5:Y:S01]  /*6d30*/  @!P4 LDG.E.128 R60, desc[UR42][R66.64] ;  /* 0x0000002a423cc981 */ /* 0x000962000c1e1d00 */
[----:B0-----:R-:W-:-:S02]  /*6d40*/  CS2R R58, SRZ ;  /* 0x00000000003a7805 */ /* 0x001fc4000001ff00 */
[----:B-1----:R-:W-:Y:S02]  /*6d50*/  CS2R R56, SRZ ;  /* 0x0000000000387805 */ /* 0x002fe4000001ff00 */
[----:B----4-:R-:W-:-:S04]  /*6d60*/  CS2R R66, SRZ ;  /* 0x0000000000427805 */ /* 0x010fc8000001ff00 */
[----:B------:R0:W4:Y:S01]  /*6d70*/  @!P4 LDG.E.128 R56, desc[UR42][R64.64] ;  /* 0x0000002a4038c981 */ /* 0x000122000c1e1d00 */
[----:B------:R-:W-:Y:S02]  /*6d80*/  CS2R R70, SRZ ;  /* 0x0000000000467805 */ /* 0x000fe4000001ff00 */
[----:B------:R-:W-:Y:S02]  /*6d90*/  CS2R R72, SRZ ;  /* 0x0000000000487805 */ /* 0x000fe4000001ff00 */
[----:B------:R-:W-:Y:S02]  /*6da0*/  CS2R R74, SRZ ;  /* 0x00000000004a7805 */ /* 0x000fe4000001ff00 */
[----:B------:R-:W-:Y:S02]  /*6db0*/  CS2R R76, SRZ ;  /* 0x00000000004c7805 */ /* 0x000fe4000001ff00 */
[----:B------:R-:W-:Y:S02]  /*6dc0*/  CS2R R78, SRZ ;  /* 0x00000000004e7805 */ /* 0x000fe4000001ff00 */
[----:B------:R-:W4:Y:S01]  /*6dd0*/  @!P2 LDG.E.128 R72, desc[UR42][R80.64] ;  /* 0x0000002a5048a981 */ /* 0x000f22000c1e1d00 */
[----:B0-----:R-:W-:-:S03]  /*6de0*/  CS2R R64, SRZ ;  /* 0x0000000000407805 */ /* 0x001fc6000001ff00 */
[----:B------:R-:W4:Y:S04]  /*6df0*/  @!P2 LDG.E.128 R76, desc[UR42][R82.64] ;  /* 0x0000002a524ca981 */ /* 0x000f28000c1e1d00 */
[----:B------:R0:W4:Y:S02]  /*6e00*/  @!P3 LDG.E.128 R64, desc[UR42][R68.64] ;  /* 0x0000002a4440b981 */ /* 0x000124000c1e1d00 */
[----:B0-----:R-:W-:-:S06]  /*6e10*/  CS2R R68, SRZ ;  /* 0x0000000000447805 */ /* 0x001fcc000001ff00 */
[----:B------:R-:W4:Y:S01]  /*6e20*/  @!P3 LDG.E.128 R68, desc[UR42][R84.64] ;  /* 0x0000002a5444b981 */ /* 0x000f22000c1e1d00 */
[----:B------:R-:W-:-:S06]  /*6e30*/  UISETP.NE.AND UP0, UPT, UR47, 0x3, UPT ;  /* 0x000000032f00788c */ /* 0x000fcc000bf05270 */
[----:B------:R-:W-:Y:S02]  /*6e40*/  PLOP3.LUT P5, PT, PT, PT, UP0, 0x80, 0x0 ;  /* 0x000000000000781c */ /* 0x000fe40003faf008 */
[----:B------:R-:W-:Y:S02]  /*6e50*/  ISETP.GE.AND P2, PT, R16, R130, PT ;  /* 0x000000821000720c */ /* 0x000fe40003f46270 */
[----:B--2---:R-:W-:Y:S01]  /*6e60*/  MOV R159, R52 ;  /* 0x00000034009f7202 */ /* 0x004fe20000000f00 */
[----:B------:R-:W-:Y:S02]  /*6e70*/  IMAD.MOV.U32 R157, RZ, RZ, R54 ;  /* 0x000000ffff9d7224 */ /* 0x000fe400078e0036 */
[----:B---3--:R-:W-:Y:S02]  /*6e80*/  IMAD.MOV.U32 R158, RZ, RZ, R48 ;  /* 0x000000ffff9e7224 */ /* 0x008fe400078e0030 */
[----:B------:R-:W-:Y:S02]  /*6e90*/  IMAD.MOV.U32 R156, RZ, RZ, R50 ;  /* 0x000000ffff9c7224 */ /* 0x000fe400078e0032 */
[----:B-----5:R-:W-:-:S02]  /*6ea0*/  IMAD.MOV.U32 R147, RZ, RZ, R60 ;  /* 0x000000ffff937224 */ /* 0x020fc400078e003c */
[----:B------:R-:W-:Y:S02]  /*6eb0*/  IMAD.MOV.U32 R148, RZ, RZ, R62 ;  /* 0x000000ffff947224 */ /* 0x000fe400078e003e */
[----:B----4-:R-:W-:Y:S01]  /*6ec0*/  IMAD.MOV.U32 R150, RZ, RZ, R56 ;  /* 0x000000ffff967224 */ /* 0x010fe200078e0038 */
[----:B------:R-:W-:Y:S01]  /*6ed0*/  MOV R149, R58 ;  /* 0x0000003a00957202 */ /* 0x000fe20000000f00 */
[----:B------:R-:W-:Y:S02]  /*6ee0*/  IMAD.MOV.U32 R137, RZ, RZ, R72 ;  /* 0x000000ffff897224 */ /* 0x000fe400078e0048 */
[----:B------:R-:W-:Y:S01]  /*6ef0*/  IMAD.MOV.U32 R138, RZ, RZ, R74 ;  /* 0x000000ffff8a7224 */ /* 0x000fe200078e004a */
[----:B------:R-:W-:Y:S01]  /*6f00*/  MOV R139, R76 ;  /* 0x0000004c008b7202 */ /* 0x000fe20000000f00 */
[----:B------:R-:W-:Y:S01]  /*6f10*/  IMAD.MOV.U32 R140, RZ, RZ, R78 ;  /* 0x000000ffff8c7224 */ /* 0x000fe200078e004e */
[----:B------:R-:W-:Y:S01]  /*6f20*/  MOV R141, R64 ;  /* 0x00000040008d7202 */ /* 0x000fe20000000f00 */
[----:B------:R-:W-:-:S02]  /*6f30*/  IMAD.MOV.U32 R143, RZ, RZ, R66 ;  /* 0x000000ffff8f7224 */ /* 0x000fc400078e0042 */
[----:B------:R-:W-:Y:S01]  /*6f40*/  IMAD.MOV.U32 R145, RZ, RZ, R68 ;  /* 0x000000ffff917224 */ /* 0x000fe200078e0044 */
[----:B------:R-:W-:Y:S01]  /*6f50*/  MOV R146, R70 ;  /* 0x0000004600927202 */ /* 0x000fe20000000f00 */
[----:B------:R-:W-:Y:S06]  /*6f60*/  @!P5 BRA `(.L_x_343) ;  /* 0x000000000004d947 */ /* 0x000fec0003800000 */
[----:B------:R-:W-:Y:S01]  /*6f70*/  BPT.TRAP 0x1 ;  /* 0x000000040000795c */ /* 0x000fe20000300000 */
.L_x_343:
[----:B------:R-:W-:Y:S01]  /*6f80*/  IMAD R109, R232, 0x8, R19 ;  /* 0x00000008e86d7824 */ /* 0x000fe200078e0213 */
[----:B------:R-:W-:Y:S01]  /*6f90*/  SHF.L.U32 R124, R237, 0x1f, RZ ;  /* 0x0000001fed7c7819 */ /* 0x000fe200000006ff */
[----:B------:R-:W0:Y:S01]  /*6fa0*/  LDC R142, c[0x0][0x2e4] ;  /* 0x0000b900ff8e7b82 */ /* 0x000e220000000800 */
[----:B------:R-:W-:Y:S01]  /*6fb0*/  MOV R129, R131 ;  /* 0x0000008300817202 */ /* 0x000fe20000000f00 */
[----:B------:R-:W-:Y:S01]  /*6fc0*/  BSSY B1, `(.L_x_344) ;  /* 0x0000005000017945 */ /* 0x000fe20003800000 */
[----:B------:R-:W1:Y:S05]  /*6fd0*/  SYNCS.PHASECHK.TRANS64.TRYWAIT P3, [R109+URZ+0x38890], R124 ;  /* 0x0388907c6d0075a7 */ /* 0x000e6a000806017f */
[----:B------:R-:W2:Y:S01]  /*6fe0*/  LDC.64 R130, c[0x0][0x2f0] ;  /* 0x0000bc00ff827b82 */ /* 0x000ea20000000a00 */
[----:B0-----:R-:W-:Y:S01]  /*6ff0*/  IMAD.IADD R144, R142, 0x1, -R123 ;  /* 0x000000018e907824 */ /* 0x001fe200078e0a7b */
[----:B-1----:R-:W-:Y:S06]  /*7000*/  @!P3 BRA `(.L_x_345) ;  /* 0x000001d400c4b947 */ /* 0x002fec0003800000 */
.L_x_598:
[----:B------:R-:W-:Y:S05]  /*7010*/  BSYNC B1 ;  /* 0x0000000000017941 */ /* 0x000fea0003800000 */
.L_x_344:
[----:B------:R-:W-:Y:S01]  /*7020*/  ISETP.GE.OR P3, PT, R22, R118, P0 ;  /* 0x000000761600720c */ /* 0x000fe20000766670 */
[----:B------:R-:W-:-:S12]  /*7030*/  BSSY B1, `(.L_x_346) ;  /* 0x00000f8000017945 */ /* 0x000fd80003800000 */
[----:B------:R-:W-:Y:S05]  /*7040*/  @P3 BRA `(.L_x_347) ;  /* 0x0000000c00d83947 */ /* 0x000fea0003800000 */
[----:B------:R-:W3:Y:S04]  /*7050*/  LDL R84, [R1+0x4] ;  /* 0x0000040001547983 */ /* 0x000ee80000100800 */
[----:B------:R-:W4:Y:S04]  /*7060*/  LDL R83, [R1+0xc] ;  /* 0x00000c0001537983 */ /* 0x000f280000100800 */
[----:B------:R-:W5:Y:S01]  /*7070*/  LDL R82, [R1+0x10] ;  /* 0x0000100001527983 */ /* 0x000f620000100800 */
[-C--:B--2---:R-:W-:Y:S01]  /*7080*/  IMAD R80, R23, R130.reuse, RZ ;  /* 0x0000008217507224 */ /* 0x084fe200078e02ff */
[----:B------:R-:W-:Y:S01]  /*7090*/  ISETP.NE.AND P6, PT, R0, RZ, PT ;  /* 0x000000ff0000720c */ /* 0x000fe20003fc5270 */
[C---:B------:R-:W-:Y:S01]  /*70a0*/  IMAD.WIDE.U32 R134, R22.reuse, R130, R128 ;  /* 0x0000008216867225 */ /* 0x040fe200078e0080 */
[----:B------:R-:W-:Y:S03]  /*70b0*/  BSSY B2, `(.L_x_348) ;  /* 0x00000e4000027945 */ /* 0x000fe60003800000 */
[----:B------:R-:W-:Y:S01]  /*70c0*/  IMAD R151, R22, R131, R80 ;  /* 0x0000008316977224 */ /* 0x000fe200078e0250 */
[----:B------:R-:W-:-:S02]  /*70d0*/  SEL R80, R123, R144, !P6 ;  /* 0x000000907b507207 */ /* 0x000fc40007000000 */
[----:B------:R-:W-:Y:S01]  /*70e0*/  IADD3 R154, P3, P4, R100, R134, R38 ;  /* 0x00000086649a7210 */ /* 0x000fe20007c7e026 */
[----:B------:R-:W-:Y:S01]  /*70f0*/  IMAD.IADD R151, R151, 0x1, R135 ;  /* 0x0000000197977824 */ /* 0x000fe200078e0287 */
[----:B------:R-:W-:-:S04]  /*7100*/  SHF.R.S32.HI R81, RZ, 0x1f, R80 ;  /* 0x0000001fff517819 */ /* 0x000fc80000011450 */
[----:B------:R-:W-:Y:S02]  /*7110*/  LEA.HI R81, R81, R80, RZ, 0x5 ;  /* 0x0000005051517211 */ /* 0x000fe400078f28ff */
[----:B------:R-:W-:Y:S02]  /*7120*/  IADD3.X R160, R36, R151, R105, P3, P4 ;  /* 0x0000009724a07210 */ /* 0x000fe40001fe8469 */
[----:B------:R-:W-:-:S04]  /*7130*/  LEA.HI.SX32 R81, R81, R104, 0x1b ;  /* 0x0000006851517211 */ /* 0x000fc800078fdaff */
[----:B------:R-:W-:Y:S02]  /*7140*/  SHF.R.S32.HI R80, RZ, 0x1f, R81 ;  /* 0x0000001fff507819 */ /* 0x000fe40000011451 */
[----:B------:R-:W-:Y:S02]  /*7150*/  SHF.L.U32 R155, R81, 0x4, RZ ;  /* 0x00000004519b7819 */ /* 0x000fe400000006ff */
[----:B------:R-:W-:-:S05]  /*7160*/  LEA.HI R81, R80, R81, RZ, 0x3 ;  /* 0x0000005150517211 */ /* 0x000fca00078f18ff */
[----:B------:R-:W-:-:S05]  /*7170*/  IMAD.SHL.U32 R81, R81, 0x800, RZ ;  /* 0x0000080051517824 */ /* 0x000fca00078e00ff */
[----:B------:R-:W-:Y:S02]  /*7180*/  LOP3.LUT R81, R81, 0xffffc000, RZ, 0xc0, !PT ;  /* 0xffffc00051517812 */ /* 0x000fe400078ec0ff */
[----:B---3--:R-:W-:-:S04]  /*7190*/  LOP3.LUT R80, R84, 0x70, R155, 0xf8, !PT ;  /* 0x0000007054507812 */ /* 0x008fc800078ef89b */
[----:B----4-:R-:W-:-:S04]  /*71a0*/  LOP3.LUT R80, R80, R83, RZ, 0x3c, !PT ;  /* 0x0000005350507212 */ /* 0x010fc800078e3cff */
[----:B-----5:R-:W-:Y:S01]  /*71b0*/  IADD3 R81, R80, R81, R82 ;  /* 0x0000005150517210 */ /* 0x020fe20007ffe052 */
[----:B------:R-:W-:-:S03]  /*71c0*/  IMAD R80, R232, 0x8000, R122 ;  /* 0x00008000e8507824 */ /* 0x000fc600078e027a */
[----:B------:R-:W-:Y:S01]  /*71d0*/  LEA R82, R232, R81, 0xf ;  /* 0x00000051e8527211 */ /* 0x000fe200078e78ff */
[----:B------:R-:W-:-:S04]  /*71e0*/  IMAD.IADD R80, R19, 0x1, R80 ;  /* 0x0000000113507824 */ /* 0x000fc800078e0250 */
[----:B------:R-:W-:Y:S02]  /*71f0*/  IMAD.IADD R84, R19, 0x1, R82 ;  /* 0x0000000113547824 */ /* 0x000fe400078e0252 */
[----:B------:R-:W1:Y:S04]  /*7200*/  LDS.128 R80, [R80+0x28400] ;  /* 0x0284000050507984 */ /* 0x000e680000000c00 */
[----:B------:R-:W2:Y:S01]  /*7210*/  LDS.128 R84, [R84+0x28400] ;  /* 0x0284000054547984 */ /* 0x000ea20000000c00 */
[----:B------:R-:W-:Y:S05]  /*7220*/  @P2 BRA `(.L_x_349) ;  /* 0x0000000c00302947 */ /* 0x000fea0003800000 */
[--C-:B------:R-:W-:Y:S02]  /*7230*/  SHF.R.U32.HI R167, RZ, 0x8, R49.reuse ;  /* 0x00000008ffa77819 */ /* 0x100fe40000011631 */
[----:B------:R-:W-:Y:S02]  /*7240*/  LOP3.LUT R48, R49, 0xff0000ff, RZ, 0xc0, !PT ;  /* 0xff0000ff31307812 */ /* 0x000fe400078ec0ff */
[----:B------:R-:W-:Y:S02]  /*7250*/  SHF.R.U32.HI R165, RZ, 0x10, R49 ;  /* 0x00000010ffa57819 */ /* 0x000fe40000011631 */
[----:B------:R-:W-:Y:S02]  /*7260*/  SHF.R.U32.HI R163, RZ, 0x8, R51 ;  /* 0x00000008ffa37819 */ /* 0x000fe40000011633 */
[----:B------:R-:W-:Y:S02]  /*7270*/  SHF.L.U32 R49, R167, 0x8, RZ ;  /* 0x00000008a7317819 */ /* 0x000fe400000006ff */
[----:B------:R-:W-:-:S02]  /*7280*/  LOP3.LUT R50, R51, 0xff0000ff, RZ, 0xc0, !PT ;  /* 0xff0000ff33327812 */ /* 0x000fc400078ec0ff */
[----:B------:R-:W-:Y:S01]  /*7290*/  SHF.R.U32.HI R164, RZ, 0x10, R51 ;  /* 0x00000010ffa47819 */ /* 0x000fe20000011633 */
[----:B------:R-:W-:Y:S01]  /*72a0*/  IMAD.SHL.U32 R51, R163, 0x100, RZ ;  /* 0x00000100a3337824 */ /* 0x000fe200078e00ff */
[----:B------:R-:W-:Y:S02]  /*72b0*/  SHF.R.U32.HI R161, RZ, 0x8, R55 ;  /* 0x00000008ffa17819 */ /* 0x000fe40000011637 */
[----:B------:R-:W-:Y:S01]  /*72c0*/  LOP3.LUT R48, R48, 0xff00, R49, 0xf8, !PT ;  /* 0x0000ff0030307812 */ /* 0x000fe200078ef831 */
[----:B------:R-:W-:Y:S01]  /*72d0*/  IMAD.U32 R49, R165, 0x10000, RZ ;  /* 0x00010000a5317824 */ /* 0x000fe200078e00ff */
[----:B------:R-:W-:Y:S02]  /*72e0*/  SHF.R.U32.HI R162, RZ, 0x8, R53 ;  /* 0x00000008ffa27819 */ /* 0x000fe40000011635 */
[----:B------:R-:W-:Y:S02]  /*72f0*/  LOP3.LUT R54, R55, 0xff0000ff, RZ, 0xc0, !PT ;  /* 0xff0000ff37367812 */ /* 0x000fe400078ec0ff */
[----:B------:R-:W-:-:S02]  /*7300*/  SHF.R.U32.HI R168, RZ, 0x10, R55 ;  /* 0x00000010ffa87819 */ /* 0x000fc40000011637 */
[----:B------:R-:W-:Y:S02]  /*7310*/  SHF.L.U32 R55, R161, 0x8, RZ ;  /* 0x00000008a1377819 */ /* 0x000fe400000006ff */
[----:B------:R-:W-:Y:S01]  /*7320*/  LOP3.LUT R51, R50, 0xff00, R51, 0xf8, !PT ;  /* 0x0000ff0032337812 */ /* 0x000fe200078ef833 */
[----:B------:R-:W-:Y:S01]  /*7330*/  IMAD.U32 R168, R168, 0x10000, RZ ;  /* 0x00010000a8a87824 */ /* 0x000fe200078e00ff */
[----:B------:R-:W-:Y:S02]  /*7340*/  LOP3.LUT R52, R53, 0xff0000ff, RZ, 0xc0, !PT ;  /* 0xff0000ff35347812 */ /* 0x000fe400078ec0ff */
[----:B------:R-:W-:Y:S01]  /*7350*/  SHF.R.U32.HI R166, RZ, 0x10, R53 ;  /* 0x00000010ffa67819 */ /* 0x000fe20000011635 */
[----:B------:R-:W-:Y:S01]  /*7360*/  IMAD.SHL.U32 R53, R162, 0x100, RZ ;  /* 0x00000100a2357824 */ /* 0x000fe200078e00ff */
[----:B------:R-:W-:Y:S01]  /*7370*/  LOP3.LUT R50, R48, 0xff0000, R49, 0xf8, !PT ;  /* 0x00ff000030327812 */ /* 0x000fe200078ef831 */
[----:B------:R-:W-:Y:S01]  /*7380*/  IMAD.U32 R48, R164, 0x10000, RZ ;  /* 0x00010000a4307824 */ /* 0x000fe200078e00ff */
[----:B------:R-:W-:-:S02]  /*7390*/  LOP3.LUT R165, R54, 0xff00, R55, 0xf8, !PT ;  /* 0x0000ff0036a57812 */ /* 0x000fc400078ef837 */
[----:B------:R-:W-:Y:S02]  /*73a0*/  F2FP.F16.E4M3.UNPACK_B R164, R159.H1 ;  /* 0x0000009fffa4723e */ /* 0x000fe400030006ff */
[----:B--2---:R-:W-:Y:S02]  /*73b0*/  F2FP.F16.E4M3.UNPACK_B R55, R84.H1 ;  /* 0x00000054ff37723e */ /* 0x004fe400030006ff */
[----:B-1----:R-:W-:Y:S01]  /*73c0*/  F2FP.F16.E4M3.UNPACK_B R54, R80.H1 ;  /* 0x00000050ff36723e */ /* 0x002fe200030006ff */
[----:B------:R-:W-:Y:S01]  /*73d0*/  HADD2.F32 R49, -RZ, R164.H0_H0 ;  /* 0x200000a4ff317230 */ /* 0x000fe20000004100 */
[----:B------:R-:W-:Y:S01]  /*73e0*/  LOP3.LUT R163, R52, 0xff00, R53, 0xf8, !PT ;  /* 0x0000ff0034a37812 */ /* 0x000fe200078ef835 */
[----:B------:R-:W-:Y:S01]  /*73f0*/  HADD2.F32 R53, -RZ, R55.H0_H0 ;  /* 0x20000037ff357230 */ /* 0x000fe20000004100 */
[----:B------:R-:W-:Y:S01]  /*7400*/  F2FP.F16.E4M3.UNPACK_B R161, R158.H1 ;  /* 0x0000009effa1723e */ /* 0x000fe200030006ff */
[--C-:B------:R-:W-:Y:S01]  /*7410*/  HADD2.F32 R52, -RZ, R54.reuse.H0_H0 ;  /* 0x20000036ff347230 */ /* 0x100fe20000004100 */
[----:B------:R-:W-:Y:S01]  /*7420*/  SHF.L.U32 R166, R166, 0x10, RZ ;  /* 0x00000010a6a67819 */ /* 0x000fe200000006ff */
[----:B------:R-:W-:-:S02]  /*7430*/  HADD2.F32 R54, -RZ, R54.H1_H1 ;  /* 0x30000036ff367230 */ /* 0x000fc40000004100 */
[-C--:B------:R-:W-:Y:S01]  /*7440*/  FMUL.FTZ R167, R53, R49.reuse ;  /* 0x0000003135a77220 */ /* 0x080fe20000410000 */
[--C-:B------:R-:W-:Y:S02]  /*7450*/  HADD2.F32 R162, -RZ, R161.reuse.H0_H0 ;  /* 0x200000a1ffa27230 */ /* 0x100fe40000004100 */
[C---:B------:R-:W-:Y:S01]  /*7460*/  FMUL.FTZ R170, R52.reuse, R49 ;  /* 0x0000003134aa7220 */ /* 0x040fe20000410000 */
[----:B------:R-:W-:Y:S02]  /*7470*/  LOP3.LUT R48, R51, 0xff0000, R48, 0xf8, !PT ;  /* 0x00ff000033307812 */ /* 0x000fe400078ef830 */
[----:B------:R-:W-:Y:S01]  /*7480*/  LOP3.LUT R51, R163, 0xff0000, R166, 0xf8, !PT ;  /* 0x00ff0000a3337812 */ /* 0x000fe200078ef8a6 */
[----:B------:R-:W-:Y:S02]  /*7490*/  HADD2.F32 R163, -RZ, R161.H1_H1 ;  /* 0x300000a1ffa37230 */ /* 0x000fe40000004100 */
[-C--:B------:R-:W-:Y:S01]  /*74a0*/  FFMA.FTZ R52, R52, R162.reuse, -R167 ;  /* 0x000000a234347223 */ /* 0x080fe200000108a7 */
[----:B------:R-:W-:Y:S01]  /*74b0*/  FFMA.FTZ R53, R53, R162, R170 ;  /* 0x000000a235357223 */ /* 0x000fe200000100aa */
[----:B------:R-:W-:Y:S01]  /*74c0*/  HADD2.F32 R166, -RZ, R164.H1_H1 ;  /* 0x300000a4ffa67230 */ /* 0x000fe20000004100 */
[----:B------:R-:W-:Y:S01]  /*74d0*/  F2FP.F16.E4M3.UNPACK_B R162, R158 ;  /* 0x0000009effa2723e */ /* 0x000fe200020006ff */
[----:B------:R-:W-:Y:S01]  /*74e0*/  HADD2.F32 R161, -RZ, R55.H1_H1 ;  /* 0x30000037ffa17230 */ /* 0x000fe20000004100 */
[----:B------:R-:W-:-:S02]  /*74f0*/  F2FP.F16.E4M3.UNPACK_B R164, R159 ;  /* 0x0000009fffa4723e */ /* 0x000fc400020006ff */
[----:B------:R-:W-:Y:S02]  /*7500*/  F2FP.F16.E4M3.UNPACK_B R158, R80 ;  /* 0x00000050ff9e723e */ /* 0x000fe400020006ff */
[----:B------:R-:W-:Y:S01]  /*7510*/  F2FP.F16.E4M3.UNPACK_B R84, R84 ;  /* 0x00000054ff54723e */ /* 0x000fe200020006ff */
[-C--:B------:R-:W-:Y:S01]  /*7520*/  FMUL.FTZ R55, R161, R166.reuse ;  /* 0x000000a6a1377220 */ /* 0x080fe20000410000 */
[----:B------:R-:W-:Y:S01]  /*7530*/  LOP3.LUT R49, R165, 0xff0000, R168, 0xf8, !PT ;  /* 0x00ff0000a5317812 */ /* 0x000fe200078ef8a8 */
[C---:B------:R-:W-:Y:S01]  /*7540*/  FMUL.FTZ R166, R54.reuse, R166 ;  /* 0x000000a636a67220 */ /* 0x040fe20000410000 */
[----:B------:R-:W-:Y:S02]  /*7550*/  HADD2.F32 R165, -RZ, R164.H0_H0 ;  /* 0x200000a4ffa57230 */ /* 0x000fe40000004100 */
[-C--:B------:R-:W-:Y:S01]  /*7560*/  FFMA.FTZ R55, R54, R163.reuse, -R55 ;  /* 0x000000a336377223 */ /* 0x080fe20000010837 */
[----:B------:R-:W-:Y:S02]  /*7570*/  HADD2.F32 R80, -RZ, R158.H0_H0 ;  /* 0x2000009eff507230 */ /* 0x000fe40000004100 */
[----:B------:R-:W-:Y:S01]  /*7580*/  FFMA.FTZ R54, R161, R163, R166 ;  /* 0x000000a3a1367223 */ /* 0x000fe200000100a6 */
[----:B------:R-:W-:-:S02]  /*7590*/  HADD2.F32 R159, -RZ, R84.H0_H0 ;  /* 0x20000054ff9f7230 */ /* 0x000fc40000004100 */
[----:B------:R-:W-:Y:S02]  /*75a0*/  HADD2.F32 R163, -RZ, R162.H0_H0 ;  /* 0x200000a2ffa37230 */ /* 0x000fe40000004100 */
[CC--:B------:R-:W-:Y:S01]  /*75b0*/  FMUL.FTZ R166, R80.reuse, R165.reuse ;  /* 0x000000a550a67220 */ /* 0x0c0fe20000410000 */
[----:B------:R-:W-:Y:S02]  /*75c0*/  HADD2.F32 R164, -RZ, R164.H1_H1 ;  /* 0x300000a4ffa47230 */ /* 0x000fe40000004100 */
[C---:B------:R-:W-:Y:S01]  /*75d0*/  FMUL.FTZ R167, R159.reuse, R165 ;  /* 0x000000a59fa77220 */ /* 0x040fe20000410000 */
[----:B------:R-:W-:Y:S02]  /*75e0*/  HADD2.F32 R161, -RZ, R84.H1_H1 ;  /* 0x30000054ffa17230 */ /* 0x000fe40000004100 */
[-C--:B------:R-:W-:Y:S01]  /*75f0*/  FFMA.FTZ R84, R159, R163.reuse, R166 ;  /* 0x000000a39f547223 */ /* 0x080fe200000100a6 */
[----:B------:R-:W-:Y:S02]  /*7600*/  HADD2.F32 R158, -RZ, R158.H1_H1 ;  /* 0x3000009eff9e7230 */ /* 0x000fe40000004100 */
[----:B------:R-:W-:Y:S01]  /*7610*/  FFMA.FTZ R80, R80, R163, -R167 ;  /* 0x000000a350507223 */ /* 0x000fe200000108a7 */
[----:B------:R-:W-:-:S02]  /*7620*/  HADD2.F32 R159, -RZ, R162.H1_H1 ;  /* 0x300000a2ff9f7230 */ /* 0x000fc40000004100 */
[CC--:B------:R-:W-:Y:S01]  /*7630*/  FMUL.FTZ R163, R161.reuse, R164.reuse ;  /* 0x000000a4a1a37220 */ /* 0x0c0fe20000410000 */
[----:B------:R-:W-:Y:S01]  /*7640*/  F2FP.F16.E4M3.UNPACK_B R165, R157.H1 ;  /* 0x0000009dffa5723e */ /* 0x000fe200030006ff */
[C---:B------:R-:W-:Y:S01]  /*7650*/  FMUL.FTZ R166, R158.reuse, R164 ;  /* 0x000000a49ea67220 */ /* 0x040fe20000410000 */
[----:B------:R-:W-:Y:S01]  /*7660*/  F2FP.F16.E4M3.UNPACK_B R162, R86.H1 ;  /* 0x00000056ffa2723e */ /* 0x000fe200030006ff */
[-C--:B------:R-:W-:Y:S01]  /*7670*/  FFMA.FTZ R167, R158, R159.reuse, -R163 ;  /* 0x0000009f9ea77223 */ /* 0x080fe200000108a3 */
[----:B------:R-:W-:Y:S01]  /*7680*/  F2FP.F16.E4M3.UNPACK_B R164, R156.H1 ;  /* 0x0000009cffa4723e */ /* 0x000fe200030006ff */
[----:B------:R-:W-:Y:S01]  /*7690*/  HADD2.F32 R168, -RZ, R165.H0_H0 ;  /* 0x200000a5ffa87230 */ /* 0x000fe20000004100 */
[----:B------:R-:W-:Y:S01]  /*76a0*/  F2FP.F16.E4M3.UNPACK_B R158, R82.H1 ;  /* 0x00000052ff9e723e */ /* 0x000fe200030006ff */
[----:B------:R-:W-:Y:S02]  /*76b0*/  HADD2.F32 R163, -RZ, R162.H0_H0 ;  /* 0x200000a2ffa37230 */ /* 0x000fe40000004100 */
[----:B------:R-:W-:Y:S01]  /*76c0*/  FFMA.FTZ R169, R161, R159, R166 ;  /* 0x0000009fa1a97223 */ /* 0x000fe200000100a6 */
[----:B------:R-:W-:Y:S01]  /*76d0*/  HADD2.F32 R166, -RZ, R164.H0_H0 ;  /* 0x200000a4ffa67230 */ /* 0x000fe20000004100 */
[----:B------:R-:W-:Y:S01]  /*76e0*/  F2FP.F16.E4M3.UNPACK_B R161, R157 ;  /* 0x0000009dffa1723e */ /* 0x000fe200020006ff */
[----:B------:R-:W-:-:S02]  /*76f0*/  HADD2.F32 R159, -RZ, R158.H0_H0 ;  /* 0x2000009eff9f7230 */ /* 0x000fc40000004100 */
[----:B------:R-:W-:Y:S01]  /*7700*/  FMUL.FTZ R170, R163, R168 ;  /* 0x000000a8a3aa7220 */ /* 0x000fe20000410000 */
[----:B------:R-:W-:Y:S01]  /*7710*/  HADD2.F32 R165, -RZ, R165.H1_H1 ;  /* 0x300000a5ffa57230 */ /* 0x000fe20000004100 */
[----:B------:R-:W-:Y:S01]  /*7720*/  F2FP.F16.E4M3.UNPACK_B R157, R86 ;  /* 0x00000056ff9d723e */ /* 0x000fe200020006ff */
[----:B------:R-:W-:Y:S02]  /*7730*/  HADD2.F32 R162, -RZ, R162.H1_H1 ;  /* 0x300000a2ffa27230 */ /* 0x000fe40000004100 */
[C---:B------:R-:W-:Y:S01]  /*7740*/  FMUL.FTZ R168, R159.reuse, R168 ;  /* 0x000000a89fa87220 */ /* 0x040fe20000410000 */
[----:B------:R-:W-:Y:S01]  /*7750*/  FFMA.FTZ R170, R159, R166, -R170 ;  /* 0x000000a69faa7223 */ /* 0x000fe200000108aa */
[----:B------:R-:W-:Y:S01]  /*7760*/  HADD2.F32 R158, -RZ, R158.H1_H1 ;  /* 0x3000009eff9e7230 */ /* 0x000fe20000004100 */
[----:B------:R-:W-:Y:S01]  /*7770*/  F2FP.F16.E4M3.UNPACK_B R82, R82 ;  /* 0x00000052ff52723e */ /* 0x000fe200020006ff */
[----:B------:R-:W-:Y:S02]  /*7780*/  HADD2.F32 R159, -RZ, R164.H1_H1 ;  /* 0x300000a4ff9f7230 */ /* 0x000fe40000004100 */
[-C--:B------:R-:W-:Y:S01]  /*7790*/  FMUL.FTZ R171, R162, R165.reuse ;  /* 0x000000a5a2ab7220 */ /* 0x080fe20000410000 */
[----:B------:R-:W-:Y:S01]  /*77a0*/  FFMA.FTZ R168, R163, R166, R168 ;  /* 0x000000a6a3a87223 */ /* 0x000fe200000100a8 */
[----:B------:R-:W-:Y:S01]  /*77b0*/  FMUL.FTZ R165, R158, R165 ;  /* 0x000000a59ea57220 */ /* 0x000fe20000410000 */
[----:B------:R-:W-:-:S02]  /*77c0*/  HADD2.F32 R163, -RZ, R161.H0_H0 ;  /* 0x200000a1ffa37230 */ /* 0x000fc40000004100 */
[-C--:B------:R-:W-:Y:S01]  /*77d0*/  FFMA.FTZ R173, R158, R159.reuse, -R171 ;  /* 0x0000009f9ead7223 */ /* 0x080fe200000108ab */
[----:B------:R-:W-:Y:S01]  /*77e0*/  F2FP.F16.E4M3.UNPACK_B R158, R156 ;  /* 0x0000009cff9e723e */ /* 0x000fe200020006ff */
[----:B------:R-:W-:Y:S02]  /*77f0*/  HADD2.F32 R156, -RZ, R157.H0_H0 ;  /* 0x2000009dff9c7230 */ /* 0x000fe40000004100 */
[----:B------:R-:W-:Y:S01]  /*7800*/  FFMA.FTZ R175, R162, R159, R165 ;  /* 0x0000009fa2af7223 */ /* 0x000fe200000100a5 */
[--C-:B------:R-:W-:Y:S01]  /*7810*/  HADD2.F32 R86, -RZ, R82.reuse.H0_H0 ;  /* 0x20000052ff567230 */ /* 0x100fe20000004100 */
[----:B------:R-:W-:Y:S01]  /*7820*/  F2FP.SATFINITE.E4M3.F32.PACK_AB_MERGE_C R53, R54, R53, RZ ;  /* 0x000000353635723e */ /* 0x000fe200048070ff */
[----:B------:R-:W-:Y:S02]  /*7830*/  HADD2.F32 R161, -RZ, R161.H1_H1 ;  /* 0x300000a1ffa17230 */ /* 0x000fe40000004100 */
[----:B------:R-:W-:Y:S01]  /*7840*/  FMUL.FTZ R165, R156, R163 ;  /* 0x000000a39ca57220 */ /* 0x000fe20000410000 */
[----:B------:R-:W-:-:S02]  /*7850*/  HADD2.F32 R82, -RZ, R82.H1_H1 ;  /* 0x30000052ff527230 */ /* 0x000fc40000004100 */
[----:B------:R-:W-:Y:S01]  /*7860*/  FMUL.FTZ R163, R86, R163 ;  /* 0x000000a356a37220 */ /* 0x000fe20000410000 */
[--C-:B------:R-:W-:Y:S01]  /*7870*/  HADD2.F32 R159, -RZ, R158.reuse.H0_H0 ;  /* 0x2000009eff9f7230 */ /* 0x100fe20000004100 */
[----:B------:R-:W-:Y:S01]  /*7880*/  F2FP.SATFINITE.E4M3.F32.PACK_AB_MERGE_C R52, R55, R52, RZ ;  /* 0x000000343734723e */ /* 0x000fe200048070ff */
[----:B------:R-:W-:Y:S02]  /*7890*/  HADD2.F32 R157, -RZ, R157.H1_H1 ;  /* 0x3000009dff9d7230 */ /* 0x000fe40000004100 */
[----:B------:R-:W-:Y:S01]  /*78a0*/  FMUL.FTZ R162, R82, R161 ;  /* 0x000000a152a27220 */ /* 0x000fe20000410000 */
[----:B------:R-:W-:Y:S01]  /*78b0*/  HADD2.F32 R158, -RZ, R158.H1_H1 ;  /* 0x3000009eff9e7230 */ /* 0x000fe20000004100 */
[----:B------:R-:W-:Y:S01]  /*78c0*/  F2FP.F16.E4M3.UNPACK_B R54, R85 ;  /* 0x00000055ff36723e */ /* 0x000fe200020006ff */
[----:B------:R-:W-:Y:S01]  /*78d0*/  FFMA.FTZ R165, R86, R159, -R165 ;  /* 0x0000009f56a57223 */ /* 0x000fe200000108a5 */
[----:B------:R-:W-:Y:S01]  /*78e0*/  F2FP.F16.E4M3.UNPACK_B R55, R51 ;  /* 0x00000033ff37723e */ /* 0x000fe200020006ff */
[----:B------:R-:W-:Y:S01]  /*78f0*/  FFMA.FTZ R86, R156, R159, R163 ;  /* 0x0000009f9c567223 */ /* 0x000fe200000100a3 */
[----:B------:R-:W-:Y:S01]  /*7900*/  F2FP.SATFINITE.E4M3.F32.PACK_AB_MERGE_C R84, R169, R84, R53 ;  /* 0x00000054a954723e */ /* 0x000fe20004807035 */
[C---:B------:R-:W-:Y:S01]  /*7910*/  FMUL.FTZ R171, R157.reuse, R161 ;  /* 0x000000a19dab7220 */ /* 0x040fe20000410000 */
[----:B------:R-:W-:Y:S01]  /*7920*/  F2FP.F16.E4M3.UNPACK_B R53, R81 ;  /* 0x00000051ff35723e */ /* 0x000fe200020006ff */
[----:B------:R-:W-:Y:S01]  /*7930*/  FFMA.FTZ R159, R157, R158, R162 ;  /* 0x0000009e9d9f7223 */ /* 0x000fe200000100a2 */
[----:B------:R-:W-:Y:S01]  /*7940*/  F2FP.SATFINITE.E4M3.F32.PACK_AB_MERGE_C R168, R175, R168, RZ ;  /* 0x000000a8afa8723e */ /* 0x000fe200048070ff */
[----:B------:R-:W-:Y:S01]  /*7950*/  HADD2.F32 R156, -RZ, R54.H0_H0 ;  /* 0x20000036ff9c7230 */ /* 0x000fe20000004100 */
[----:B------:R-:W-:Y:S01]  /*7960*/  F2FP.SATFINITE.E4M3.F32.PACK_AB_MERGE_C R80, R167, R80, R52 ;  /* 0x00000050a750723e */ /* 0x000fe20004807034 */
[----:B------:R-:W-:Y:S01]  /*7970*/  HADD2.F32 R161, -RZ, R55.H0_H0 ;  /* 0x20000037ffa17230 */ /* 0x000fe20000004100 */
[----:B------:R-:W-:Y:S01]  /*7980*/  F2FP.F16.E4M3.UNPACK_B R157, R50 ;  /* 0x00000032ff9d723e */ /* 0x000fe200020006ff */
[----:B------:R-:W-:-:S02]  /*7990*/  HADD2.F32 R52, -RZ, R53.H0_H0 ;  /* 0x20000035ff347230 */ /* 0x000fc40000004100 */
[----:B------:R-:W-:Y:S01]  /*79a0*/  FFMA.FTZ R82, R82, R158, -R171 ;  /* 0x0000009e52527223 */ /* 0x000fe200000108ab */
[----:B------:R-:W-:Y:S01]  /*79b0*/  F2FP.SATFINITE.E4M3.F32.PACK_AB_MERGE_C R86, R159, R86, R168 ;  /* 0x000000569f56723e */ /* 0x000fe200048070a8 */
[-C--:B------:R-:W-:Y:S01]  /*79c0*/  FMUL.FTZ R163, R156, R161.reuse ;  /* 0x000000a19ca37220 */ /* 0x080fe20000410000 */
[----:B------:R-:W-:Y:S02]  /*79d0*/  HADD2.F32 R159, -RZ, R157.H0_H0 ;  /* 0x2000009dff9f7230 */ /* 0x000fe40000004100 */
[C---:B------:R-:W-:Y:S01]  /*79e0*/  FMUL.FTZ R161, R52.reuse, R161 ;  /* 0x000000a134a17220 */ /* 0x040fe20000410000 */
[----:B------:R-:W-:Y:S01]  /*79f0*/  HADD2.F32 R158, -RZ, R55.H1_H1 ;  /* 0x30000037ff9e7230 */ /* 0x000fe20000004100 */
[----:B------:R-:W-:Y:S01]  /*7a00*/  F2FP.F16.E4M3.UNPACK_B R85, R85.H1 ;  /* 0x00000055ff55723e */ /* 0x000fe200030006ff */
[----:B------:R-:W-:Y:S02]  /*7a10*/  HADD2.F32 R54, -RZ, R54.H1_H1 ;  /* 0x30000036ff367230 */ /* 0x000fe40000004100 */
[----:B------:R-:W-:Y:S01]  /*7a20*/  FFMA.FTZ R52, R52, R159, -R163 ;  /* 0x0000009f34347223 */ /* 0x000fe200000108a3 */
[----:B------:R-:W-:-:S02]  /*7a30*/  HADD2.F32 R55, -RZ, R53.H1_H1 ;  /* 0x30000035ff377230 */ /* 0x000fc40000004100 */
[----:B------:R-:W-:Y:S01]  /*7a40*/  FFMA.FTZ R53, R156, R159, R161 ;  /* 0x0000009f9c357223 */ /* 0x000fe200000100a1 */
[----:B------:R-:W-:Y:S02]  /*7a50*/  HADD2.F32 R157, -RZ, R157.H1_H1 ;  /* 0x3000009dff9d7230 */ /* 0x000fe40000004100 */
[CC--:B------:R-:W-:Y:S01]  /*7a60*/  FMUL.FTZ R156, R54.reuse, R158.reuse ;  /* 0x0000009e369c7220 */ /* 0x0c0fe20000410000 */
[----:B------:R-:W-:Y:S01]  /*7a70*/  F2FP.F16.E4M3.UNPACK_B R81, R81.H1 ;  /* 0x00000051ff51723e */ /* 0x000fe200030006ff */
[C---:B------:R-:W-:Y:S01]  /*7a80*/  FMUL.FTZ R159, R55.reuse, R158 ;  /* 0x0000009e379f7220 */ /* 0x040fe20000410000 */
[----:B------:R-:W-:Y:S01]  /*7a90*/  F2FP.F16.E4M3.UNPACK_B R158, R51.H1 ;  /* 0x00000033ff9e723e */ /* 0x000fe200030006ff */
[-C--:B------:R-:W-:Y:S01]  /*7aa0*/  FFMA.FTZ R55, R55, R157.reuse, -R156 ;  /* 0x0000009d37377223 */ /* 0x080fe2000001089c */
[----:B------:R-:W-:Y:S02]  /*7ab0*/  HADD2.F32 R156, -RZ, R85.H0_H0 ;  /* 0x20000055ff9c7230 */ /* 0x000fe40000004100 */
[----:B------:R-:W-:Y:S01]  /*7ac0*/  FFMA.FTZ R54, R54, R157, R159 ;  /* 0x0000009d36367223 */ /* 0x000fe2000001009f */
[----:B------:R-:W-:Y:S01]  /*7ad0*/  F2FP.F16.E4M3.UNPACK_B R50, R50.H1 ;  /* 0x00000032ff32723e */ /* 0x000fe200030006ff */
[----:B------:R-:W-:Y:S01]  /*7ae0*/  HADD2.F32 R159, -RZ, R158.H0_H0 ;  /* 0x2000009eff9f7230 */ /* 0x000fe20000004100 */
[----:B------:R-:W-:Y:S01]  /*7af0*/  F2FP.SATFINITE.E4M3.F32.PACK_AB_MERGE_C R170, R173, R170, RZ ;  /* 0x000000aaadaa723e */ /* 0x000fe200048070ff */
[----:B------:R-:W-:Y:S01]  /*7b00*/  HADD2.F32 R51, -RZ, R81.H0_H0 ;  /* 0x20000051ff337230 */ /* 0x000fe20000004100 */
[----:B------:R-:W-:Y:S01]  /*7b10*/  F2FP.F16.E4M3.UNPACK_B R161, R49 ;  /* 0x00000031ffa1723e */ /* 0x000fe200020006ff */
[----:B------:R-:W-:-:S02]  /*7b20*/  HADD2.F32 R85, -RZ, R85.H1_H1 ;  /* 0x30000055ff557230 */ /* 0x000fc40000004100 */
[-C--:B------:R-:W-:Y:S01]  /*7b30*/  FMUL.FTZ R164, R156, R159.reuse ;  /* 0x0000009f9ca47220 */ /* 0x080fe20000410000 */
[----:B------:R-:W-:Y:S02]  /*7b40*/  HADD2.F32 R162, -RZ, R158.H1_H1 ;  /* 0x3000009effa27230 */ /* 0x000fe40000004100 */
[----:B------:R-:W-:Y:S01]  /*7b50*/  FMUL.FTZ R159, R51, R159 ;  /* 0x0000009f339f7220 */ /* 0x000fe20000410000 */
[----:B------:R-:W-:Y:S01]  /*7b60*/  HADD2.F32 R81, -RZ, R81.H1_H1 ;  /* 0x30000051ff517230 */ /* 0x000fe20000004100 */
[----:B------:R-:W-:Y:S01]  /*7b70*/  F2FP.SATFINITE.E4M3.F32.PACK_AB_MERGE_C R82, R82, R165, R170 ;  /* 0x000000a55252723e */ /* 0x000fe200048070aa */
[--C-:B------:R-:W-:Y:S02]  /*7b80*/  HADD2.F32 R157, -RZ, R50.reuse.H0_H0 ;  /* 0x20000032ff9d7230 */ /* 0x100fe40000004100 */
[----:B------:R-:W-:Y:S02]  /*7b90*/  HADD2.F32 R158, -RZ, R50.H1_H1 ;  /* 0x30000032ff9e7230 */ /* 0x000fe40000004100 */
[-C--:B------:R-:W-:Y:S01]  /*7ba0*/  FMUL.FTZ R50, R85, R162.reuse ;  /* 0x000000a255327220 */ /* 0x080fe20000410000 */
[C---:B------:R-:W-:Y:S01]  /*7bb0*/  FMUL.FTZ R162, R81.reuse, R162 ;  /* 0x000000a251a27220 */ /* 0x040fe20000410000 */
[----:B------:R-:W-:Y:S01]  /*7bc0*/  FFMA.FTZ R166, R156, R157, R159 ;  /* 0x0000009d9ca67223 */ /* 0x000fe2000001009f */
[----:B------:R-:W-:Y:S01]  /*7bd0*/  F2FP.F16.E4M3.UNPACK_B R156, R87 ;  /* 0x00000057ff9c723e */ /* 0x000fe200020006ff */
[-C--:B------:R-:W-:Y:S01]  /*7be0*/  FFMA.FTZ R168, R81, R158.reuse, -R50 ;  /* 0x0000009e51a87223 */ /* 0x080fe20000010832 */
[----:B------:R-:W-:Y:S01]  /*7bf0*/  FFMA.FTZ R167, R85, R158, R162 ;  /* 0x0000009e55a77223 */ /* 0x000fe200000100a2 */
[----:B------:R-:W-:Y:S01]  /*7c00*/  F2FP.F16.E4M3.UNPACK_B R50, R83 ;  /* 0x00000053ff32723e */ /* 0x000fe200020006ff */
[----:B------:R-:W-:Y:S01]  /*7c10*/  FFMA.FTZ R165, R51, R157, -R164 ;  /* 0x0000009d33a57223 */ /* 0x000fe200000108a4 */
[----:B------:R-:W-:Y:S01]  /*7c20*/  F2FP.F16.E4M3.UNPACK_B R87, R87.H1 ;  /* 0x00000057ff57723e */ /* 0x000fe200030006ff */
[----:B------:R-:W-:Y:S01]  /*7c30*/  HADD2.F32 R85, -RZ, R156.H0_H0 ;  /* 0x2000009cff557230 */ /* 0x000fe20000004100 */
[----:B------:R-:W-:Y:S01]  /*7c40*/  F2FP.F16.E4M3.UNPACK_B R162, R49.H1 ;  /* 0x00000031ffa2723e */ /* 0x000fe200030006ff */
[----:B------:R-:W-:Y:S01]  /*7c50*/  HADD2.F32 R164, -RZ, R161.H0_H0 ;  /* 0x200000a1ffa47230 */ /* 0x000fe20000004100 */
[----:B------:R-:W-:Y:S01]  /*7c60*/  F2FP.F16.E4M3.UNPACK_B R83, R83.H1 ;  /* 0x00000053ff53723e */ /* 0x000fe200030006ff */
[----:B------:R-:W-:Y:S01]  /*7c70*/  HADD2.F32 R51, -RZ, R50.H0_H0 ;  /* 0x20000032ff337230 */ /* 0x000fe20000004100 */
[-C--:B------:R-:W-:Y:S01]  /*7c80*/  F2FP.F16.E4M3.UNPACK_B R49, R48.reuse ;  /* 0x00000030ff31723e */ /* 0x080fe200020006ff */
[----:B------:R-:W-:Y:S01]  /*7c90*/  HADD2.F32 R163, -RZ, R162.H0_H0 ;  /* 0x200000a2ffa37230 */ /* 0x000fe20000004100 */
[----:B------:R-:W-:Y:S01]  /*7ca0*/  F2FP.F16.E4M3.UNPACK_B R157, R48.H1 ;  /* 0x00000030ff9d723e */ /* 0x000fe200030006ff */
[----:B------:R-:W-:-:S02]  /*7cb0*/  HADD2.F32 R48, -RZ, R87.H0_H0 ;  /* 0x20000057ff307230 */ /* 0x000fc40000004100 */
[-C--:B------:R-:W-:Y:S01]  /*7cc0*/  FMUL.FTZ R170, R85, R164.reuse ;  /* 0x000000a455aa7220 */ /* 0x080fe20000410000 */
[----:B------:R-:W-:Y:S02]  /*7cd0*/  HADD2.F32 R81, -RZ, R83.H0_H0 ;  /* 0x20000053ff517230 */ /* 0x000fe40000004100 */
[----:B------:R-:W-:Y:S01]  /*7ce0*/  FMUL.FTZ R164, R51, R164 ;  /* 0x000000a433a47220 */ /* 0x000fe20000410000 */
[----:B------:R-:W-:Y:S02]  /*7cf0*/  HADD2.F32 R158, -RZ, R49.H0_H0 ;  /* 0x20000031ff9e7230 */ /* 0x000fe40000004100 */
[-C--:B------:R-:W-:Y:S01]  /*7d00*/  FMUL.FTZ R172, R48, R163.reuse ;  /* 0x000000a330ac7220 */ /* 0x080fe20000410000 */
[----:B------:R-:W-:Y:S02]  /*7d10*/  HADD2.F32 R159, -RZ, R157.H0_H0 ;  /* 0x2000009dff9f7230 */ /* 0x000fe40000004100 */
[----:B------:R-:W-:Y:S01]  /*7d20*/  FMUL.FTZ R163, R81, R163 ;  /* 0x000000a351a37220 */ /* 0x000fe20000410000 */
[----:B------:R-:W-:-:S02]  /*7d30*/  HADD2.F32 R87, -RZ, R87.H1_H1 ;  /* 0x30000057ff577230 */ /* 0x000fc40000004100 */
[-C--:B------:R-:W-:Y:S01]  /*7d40*/  FFMA.FTZ R170, R51, R158.reuse, -R170 ;  /* 0x0000009e33aa7223 */ /* 0x080fe200000108aa */
[----:B------:R-:W-:Y:S02]  /*7d50*/  HADD2.F32 R162, -RZ, R162.H1_H1 ;  /* 0x300000a2ffa27230 */ /* 0x000fe40000004100 */
[----:B------:R-:W-:Y:S01]  /*7d60*/  FFMA.FTZ R164, R85, R158, R164 ;  /* 0x0000009e55a47223 */ /* 0x000fe200000100a4 */
[----:B------:R-:W-:Y:S02]  /*7d70*/  HADD2.F32 R83, -RZ, R83.H1_H1 ;  /* 0x30000053ff537230 */ /* 0x000fe40000004100 */
[----:B------:R-:W-:Y:S01]  /*7d80*/  FFMA.FTZ R163, R48, R159, R163 ;  /* 0x0000009f30a37223 */ /* 0x000fe200000100a3 */
[----:B------:R-:W-:Y:S02]  /*7d90*/  HADD2.F32 R156, -RZ, R156.H1_H1 ;  /* 0x3000009cff9c7230 */ /* 0x000fe40000004100 */
[----:B------:R-:W-:Y:S01]  /*7da0*/  FMUL.FTZ R158, R87, R162 ;  /* 0x000000a2579e7220 */ /* 0x000fe20000410000 */
[----:B------:R-:W-:-:S02]  /*7db0*/  HADD2.F32 R161, -RZ, R161.H1_H1 ;  /* 0x300000a1ffa17230 */ /* 0x000fc40000004100 */
[----:B------:R-:W-:Y:S01]  /*7dc0*/  FMUL.FTZ R162, R83, R162 ;  /* 0x000000a253a27220 */ /* 0x000fe20000410000 */
[----:B------:R-:W-:Y:S02]  /*7dd0*/  HADD2.F32 R50, -RZ, R50.H1_H1 ;  /* 0x30000032ff327230 */ /* 0x000fe40000004100 */
[----:B------:R-:W-:Y:S01]  /*7de0*/  FFMA.FTZ R172, R81, R159, -R172 ;  /* 0x0000009f51ac7223 */ /* 0x000fe200000108ac */
[----:B------:R-:W-:Y:S02]  /*7df0*/  HADD2.F32 R48, -RZ, R157.H1_H1 ;  /* 0x3000009dff307230 */ /* 0x000fe40000004100 */
[-C--:B------:R-:W-:Y:S01]  /*7e00*/  FMUL.FTZ R51, R156, R161.reuse ;  /* 0x000000a19c337220 */ /* 0x080fe20000410000 */
[----:B------:R-:W-:Y:S02]  /*7e10*/  HADD2.F32 R49, -RZ, R49.H1_H1 ;  /* 0x30000031ff317230 */ /* 0x000fe40000004100 */
[----:B------:R-:W-:Y:S01]  /*7e20*/  FMUL.FTZ R161, R50, R161 ;  /* 0x000000a132a17220 */ /* 0x000fe20000410000 */
[----:B------:R-:W-:Y:S01]  /*7e30*/  F2FP.SATFINITE.E4M3.F32.PACK_AB_MERGE_C R165, R168, R165, RZ ;  /* 0x000000a5a8a5723e */ /* 0x000fe200048070ff */
[-C--:B------:R-:W-:Y:S01]  /*7e40*/  FFMA.FTZ R83, R83, R48.reuse, -R158 ;  /* 0x0000003053537223 */ /* 0x080fe2000001089e */
[----:B------:R-:W-:Y:S01]  /*7e50*/  FFMA.FTZ R162, R87, R48, R162 ;  /* 0x0000003057a27223 */ /* 0x000fe200000100a2 */
[-C--:B------:R-:W-:Y:S01]  /*7e60*/  FFMA.FTZ R51, R50, R49.reuse, -R51 ;  /* 0x0000003132337223 */ /* 0x080fe20000010833 */
[----:B------:R-:W-:Y:S01]  /*7e70*/  FFMA.FTZ R161, R156, R49, R161 ;  /* 0x000000319ca17223 */ /* 0x000fe200000100a1 */
[----:B------:R-:W-:-:S02]  /*7e80*/  F2FP.SATFINITE.E4M3.F32.PACK_AB_MERGE_C R166, R167, R166, RZ ;  /* 0x000000a6a7a6723e */ /* 0x000fc400048070ff */
[----:B------:R-:W-:Y:S02]  /*7e90*/  F2FP.SATFINITE.E4M3.F32.PACK_AB_MERGE_C R83, R83, R172, RZ ;  /* 0x000000ac5353723e */ /* 0x000fe400048070ff */
[----:B------:R-:W-:Y:S02]  /*7ea0*/  F2FP.SATFINITE.E4M3.F32.PACK_AB_MERGE_C R162, R162, R163, RZ ;  /* 0x000000a3a2a2723e */ /* 0x000fe400048070ff */
[----:B------:R-:W-:Y:S02]  /*7eb0*/  F2FP.SATFINITE.E4M3.F32.PACK_AB_MERGE_C R81, R55, R52, R165 ;  /* 0x000000343751723e */ /* 0x000fe400048070a5 */
[----:B------:R-:W-:Y:S02]  /*7ec0*/  F2FP.SATFINITE.E4M3.F32.PACK_AB_MERGE_C R83, R51, R170, R83 ;  /* 0x000000aa3353723e */ /* 0x000fe40004807053 */
[----:B------:R-:W-:Y:S02]  /*7ed0*/  F2FP.SATFINITE.E4M3.F32.PACK_AB_MERGE_C R85, R54, R53, R166 ;  /* 0x000000353655723e */ /* 0x000fe400048070a6 */
[----:B------:R-:W-:-:S07]  /*7ee0*/  F2FP.SATFINITE.E4M3.F32.PACK_AB_MERGE_C R87, R161, R164, R162 ;  /* 0x000000a4a157723e */ /* 0x000fce00048070a2 */
.L_x_349:
[----:B------:R-:W-:Y:S05]  /*7ef0*/  BSYNC B2 ;  /* 0x0000000000027941 */ /* 0x000fea0003800000 */
.L_x_348:
[----:B------:R-:W-:Y:S01]  /*7f00*/  ISETP.GE.AND P3, PT, R155, R142, PT ;  /* 0x0000008e9b00720c */ /* 0x000fe20003f66270 */
[----:B------:R-:W-:-:S12]  /*7f10*/  ULDC.64 UR4, c[0x0][0x2d8] ;  /* 0x0000b60000047ab9 */ /* 0x000fd80000000a00 */
[--C-:B------:R-:W-:Y:S02]  /*7f20*/  @!P3 SHF.R.S32.HI R48, RZ, 0x1f, R155.reuse ;  /* 0x0000001fff30b819 */ /* 0x100fe4000001149b */
[----:B------:R-:W-:-:S04]  /*7f30*/  @!P3 IADD3 R50, P4, P6, R100, R134, R155 ;  /* 0x000000866432b210 */ /* 0x000fc80007e9e09b */
[----:B------:R-:W-:Y:S02]  /*7f40*/  @!P3 IADD3.X R151, R36, R151, R48, P4, P6 ;  /* 0x000000972497b210 */ /* 0x000fe400027ec430 */
[----:B------:R-:W-:-:S04]  /*7f50*/  IADD3 R48, P4, R154, UR4, RZ ;  /* 0x000000049a307c10 */ /* 0x000fc8000ff9e0ff */
[----:B------:R-:W-:Y:S02]  /*7f60*/  IADD3.X R49, R160, UR5, RZ, P4, !PT ;  /* 0x00000005a0317c10 */ /* 0x000fe4000a7fe4ff */
[----:B------:R-:W-:-:S03]  /*7f70*/  @!P3 IADD3 R50, P4, R50, UR4, RZ ;  /* 0x000000043232bc10 */ /* 0x000fc6000ff9e0ff */
[----:B-1----:R1:W-:Y:S01]  /*7f80*/  STG.E.128 desc[UR42][R48.64], R80 ;  /* 0x0000005030007986 */ /* 0x0023e2000c101d2a */
[----:B------:R-:W-:-:S05]  /*7f90*/  @!P3 IADD3.X R51, R151, UR5, RZ, P4, !PT ;  /* 0x000000059733bc10 */ /* 0x000fca000a7fe4ff */
[----:B--2---:R1:W-:Y:S04]  /*7fa0*/  @!P3 STG.E.128 desc[UR42][R50.64], R84 ;  /* 0x000000543200b986 */ /* 0x0043e8000c101d2a */
.L_x_347:
[----:B------:R-:W-:Y:S05]  /*7fb0*/  BSYNC B1 ;  /* 0x0000000000017941 */ /* 0x000fea0003800000 */
.L_x_346:
[----:B------:R-:W-:Y:S01]  /*7fc0*/  ISETP.GE.OR P3, PT, R234, R118, P0 ;  /* 0x00000076ea00720c */ /* 0x000fe20000766670 */
[----:B------:R-:W-:-:S12]  /*7fd0*/  BSSY B1, `(.L_x_350) ;  /* 0x00000fe000017945 */ /* 0x000fd80003800000 */
[----:B------:R-:W-:Y:S05]  /*7fe0*/  @P3 BRA `(.L_x_351) ;  /* 0x0000000c00f03947 */ /* 0x000fea0003800000 */
[----:B-1----:R-:W3:Y:S01]  /*7ff0*/  LDL R50, [R1+0x24] ;  /* 0x0000240001327983 */ /* 0x002ee20000100800 */
[----:B------:R-:W-:Y:S01]  /*8000*/  SHF.R.S32.HI R49, RZ, 0x1f, R234 ;  /* 0x0000001fff317819 */ /* 0x000fe200000114ea */
[-C--:B--2---:R-:W-:Y:S01]  /*8010*/  IMAD.WIDE.U32 R80, R234, R130.reuse, R128 ;  /* 0x00000082ea507225 */ /* 0x084fe200078e0080 */
[----:B------:R-:W-:Y:S01]  /*8020*/  ISETP.NE.AND P6, PT, R0, RZ, PT ;  /* 0x000000ff0000720c */ /* 0x000fe20003fc5270 */
[----:B------:R-:W-:Y:S02]  /*8030*/  BSSY B2, `(.L_x_352) ;  /* 0x00000ec000027945 */ /* 0x000fe40003800000 */
[----:B------:R-:W-:Y:S01]  /*8040*/  IMAD R48, R49, R130, RZ ;  /* 0x0000008231307224 */ /* 0x000fe200078e02ff */
[----:B------:R-:W-:-:S03]  /*8050*/  IADD3 R82, P3, P4, R100, R80, R38 ;  /* 0x0000005064527210 */ /* 0x000fc60007c7e026 */
[----:B------:R-:W-:Y:S01]  /*8060*/  IMAD R83, R234, R131, R48 ;  /* 0x00000083ea537224 */ /* 0x000fe200078e0230 */
[----:B------:R-:W-:-:S03]  /*8070*/  SEL R48, R123, R144, !P6 ;  /* 0x000000907b307207 */ /* 0x000fc60007000000 */
[----:B------:R-:W-:Y:S01]  /*8080*/  IMAD.IADD R83, R81, 0x1, R83 ;  /* 0x0000000151537824 */ /* 0x000fe200078e0253 */
[----:B------:R-:W-:-:S04]  /*8090*/  SHF.R.S32.HI R49, RZ, 0x1f, R48 ;  /* 0x0000001fff317819 */ /* 0x000fc80000011430 */
[----:B------:R-:W-:Y:S02]  /*80a0*/  LEA.HI R49, R49, R48, RZ, 0x5 ;  /* 0x0000003031317211 */ /* 0x000fe400078f28ff */
[----:B------:R-:W-:Y:S02]  /*80b0*/  IADD3.X R87, R36, R83, R105, P3, P4 ;  /* 0x0000005324577210 */ /* 0x000fe40001fe8469 */
[----:B------:R-:W-:-:S04]  /*80c0*/  LEA.HI.SX32 R49, R49, R104, 0x1b ;  /* 0x0000006831317211 */ /* 0x000fc800078fdaff */
[----:B------:R-:W-:Y:S02]  /*80d0*/  SHF.R.S32.HI R48, RZ, 0x1f, R49 ;  /* 0x0000001fff307819 */ /* 0x000fe40000011431 */
[----:B------:R-:W-:Y:S02]  /*80e0*/  SHF.L.U32 R85, R49, 0x4, RZ ;  /* 0x0000000431557819 */ /* 0x000fe400000006ff */
[----:B------:R-:W-:Y:S02]  /*80f0*/  LEA.HI R49, R48, R49, RZ, 0x3 ;  /* 0x0000003130317211 */ /* 0x000fe400078f18ff */
[----:B------:R-:W-:-:S03]  /*8100*/  LOP3.LUT R48, R30, 0x70, R85, 0xf8, !PT ;  /* 0x000000701e307812 */ /* 0x000fc600078ef855 */
[----:B------:R-:W-:Y:S01]  /*8110*/  IMAD.SHL.U32 R49, R49, 0x800, RZ ;  /* 0x0000080031317824 */ /* 0x000fe200078e00ff */
[----:B------:R-:W-:-:S04]  /*8120*/  LOP3.LUT R48, R48, R27, RZ, 0x3c, !PT ;  /* 0x0000001b30307212 */ /* 0x000fc800078e3cff */
[----:B------:R-:W-:-:S04]  /*8130*/  LOP3.LUT R49, R49, 0xffffc000, RZ, 0xc0, !PT ;  /* 0xffffc00031317812 */ /* 0x000fc800078ec0ff */
[----:B---3--:R-:W-:Y:S01]  /*8140*/  IADD3 R49, R48, R49, R50 ;  /* 0x0000003130317210 */ /* 0x008fe20007ffe032 */
[----:B------:R-:W-:-:S03]  /*8150*/  IMAD R48, R232, 0x8000, R120 ;  /* 0x00008000e8307824 */ /* 0x000fc600078e0278 */
[----:B------:R-:W-:Y:S01]  /*8160*/  LEA R50, R232, R49, 0xf ;  /* 0x00000031e8327211 */ /* 0x000fe200078e78ff */
[----:B------:R-:W-:-:S04]  /*8170*/  IMAD.IADD R48, R19, 0x1, R48 ;  /* 0x0000000113307824 */ /* 0x000fc800078e0230 */
[----:B------:R-:W-:Y:S02]  /*8180*/  IMAD.IADD R52, R19, 0x1, R50 ;  /* 0x0000000113347824 */ /* 0x000fe400078e0232 */
[----:B------:R-:W1:Y:S04]  /*8190*/  LDS.128 R48, [R48+0x28400] ;  /* 0x0284000030307984 */ /* 0x000e680000000c00 */
[----:B------:R-:W2:Y:S01]  /*81a0*/  LDS.128 R52, [R52+0x28400] ;  /* 0x0284000034347984 */ /* 0x000ea20000000c00 */
[----:B------:R-:W-:Y:S05]  /*81b0*/  @P2 BRA `(.L_x_353) ;  /* 0x0000000c004c2947 */ /* 0x000fea0003800000 */
[----:B------:R-:W-:Y:S01]  /*81c0*/  SHF.R.U32.HI R151, RZ, 0x8, R57 ;  /* 0x00000008ff977819 */ /* 0x000fe20000011639 */
[----:B-1----:R-:W-:Y:S01]  /*81d0*/  IMAD.MOV.U32 R60, RZ, RZ, R48 ;  /* 0x000000ffff3c7224 */ /* 0x002fe200078e0030 */
[----:B------:R-:W-:Y:S02]  /*81e0*/  LOP3.LUT R135, R57, 0xff0000ff, RZ, 0xc0, !PT ;  /* 0xff0000ff39877812 */ /* 0x000fe400078ec0ff */
[----:B------:R-:W-:Y:S02]  /*81f0*/  SHF.R.U32.HI R134, RZ, 0x8, R59 ;  /* 0x00000008ff867819 */ /* 0x000fe4000001163b */
[----:B------:R-:W-:Y:S02]  /*8200*/  SHF.R.U32.HI R62, RZ, 0x8, R63 ;  /* 0x00000008ff3e7819 */ /* 0x000fe4000001163f */
[----:B------:R-:W-:Y:S02]  /*8210*/  SHF.L.U32 R48, R151, 0x8, RZ ;  /* 0x0000000897307819 */ /* 0x000fe400000006ff */
[----:B------:R-:W-:-:S02]  /*8220*/  SHF.R.U32.HI R155, RZ, 0x10, R61 ;  /* 0x00000010ff9b7819 */ /* 0x000fc4000001163d */
[----:B------:R-:W-:Y:S02]  /*8230*/  SHF.R.U32.HI R84, RZ, 0x8, R61 ;  /* 0x00000008ff547819 */ /* 0x000fe4000001163d */
[----:B------:R-:W-:Y:S02]  /*8240*/  LOP3.LUT R58, R61, 0xff0000ff, RZ, 0xc0, !PT ;  /* 0xff0000ff3d3a7812 */ /* 0x000fe400078ec0ff */
[----:B------:R-:W-:Y:S02]  /*8250*/  SHF.R.U32.HI R86, RZ, 0x10, R63 ;  /* 0x00000010ff567819 */ /* 0x000fe4000001163f */
[----:B------:R-:W-:Y:S01]  /*8260*/  LOP3.LUT R61, R63, 0xff0000ff, RZ, 0xc0, !PT ;  /* 0xff0000ff3f3d7812 */ /* 0x000fe200078ec0ff */
[----:B--2---:R-:W-:Y:S01]  /*8270*/  IMAD.MOV.U32 R63, RZ, RZ, R52 ;  /* 0x000000ffff3f7224 */ /* 0x004fe200078e0034 */
[----:B------:R-:W-:Y:S01]  /*8280*/  SHF.R.U32.HI R154, RZ, 0x10, R57 ;  /* 0x00000010ff9a7819 */ /* 0x000fe20000011639 */
[----:B------:R-:W-:Y:S01]  /*8290*/  IMAD.SHL.U32 R52, R62, 0x100, RZ ;  /* 0x000001003e347824 */ /* 0x000fe200078e00ff */
[----:B------:R-:W-:Y:S01]  /*82a0*/  LOP3.LUT R135, R135, 0xff00, R48, 0xf8, !PT ;  /* 0x0000ff0087877812 */ /* 0x000fe200078ef830 */
[----:B------:R-:W-:Y:S01]  /*82b0*/  IMAD.SHL.U32 R48, R134, 0x100, RZ ;  /* 0x0000010086307824 */ /* 0x000fe200078e00ff */
[----:B------:R-:W-:Y:S01]  /*82c0*/  SHF.R.U32.HI R156, RZ, 0x10, R59 ;  /* 0x00000010ff9c7819 */ /* 0x000fe2000001163b */
[----:B------:R-:W-:Y:S01]  /*82d0*/  IMAD.MOV.U32 R57, RZ, RZ, R50 ;  /* 0x000000ffff397224 */ /* 0x000fe200078e0032 */
[----:B------:R-:W-:Y:S01]  /*82e0*/  LOP3.LUT R59, R59, 0xff0000ff, RZ, 0xc0, !PT ;  /* 0xff0000ff3b3b7812 */ /* 0x000fe200078ec0ff */
[----:B------:R-:W-:Y:S01]  /*82f0*/  IMAD.U32 R50, R154, 0x10000, RZ ;  /* 0x000100009a327824 */ /* 0x000fe200078e00ff */
[----:B------:R-:W-:-:S02]  /*8300*/  MOV R56, R49 ;  /* 0x0000003100387202 */ /* 0x000fc40000000f00 */
[----:B------:R-:W-:Y:S02]  /*8310*/  SHF.L.U32 R49, R84, 0x8, RZ ;  /* 0x0000000854317819 */ /* 0x000fe400000006ff */
[----:B------:R-:W-:Y:S02]  /*8320*/  LOP3.LUT R59, R59, 0xff00, R48, 0xf8, !PT ;  /* 0x0000ff003b3b7812 */ /* 0x000fe400078ef830 */
[----:B------:R-:W-:Y:S01]  /*8330*/  LOP3.LUT R154, R61, 0xff00, R52, 0xf8, !PT ;  /* 0x0000ff003d9a7812 */ /* 0x000fe200078ef834 */
[----:B------:R-:W-:Y:S01]  /*8340*/  IMAD.U32 R52, R155, 0x10000, RZ ;  /* 0x000100009b347824 */ /* 0x000fe200078e00ff */
[----:B------:R-:W-:Y:S02]  /*8350*/  SHF.L.U32 R48, R156, 0x10, RZ ;  /* 0x000000109c307819 */ /* 0x000fe400000006ff */
[----:B------:R-:W-:Y:S02]  /*8360*/  F2FP.F16.E4M3.UNPACK_B R134, R147.H1 ;  /* 0x00000093ff86723e */ /* 0x000fe400030006ff */
[----:B------:R-:W-:-:S02]  /*8370*/  F2FP.F16.E4M3.UNPACK_B R84, R63.H1 ;  /* 0x0000003fff54723e */ /* 0x000fc400030006ff */
[----:B------:R-:W-:Y:S02]  /*8380*/  F2FP.F16.E4M3.UNPACK_B R61, R60.H1 ;  /* 0x0000003cff3d723e */ /* 0x000fe400030006ff */
[----:B------:R-:W-:Y:S01]  /*8390*/  LOP3.LUT R151, R58, 0xff00, R49, 0xf8, !PT ;  /* 0x0000ff003a977812 */ /* 0x000fe200078ef831 */
[----:B------:R-:W-:Y:S01]  /*83a0*/  HADD2.F32 R49, -RZ, R134.H0_H0 ;  /* 0x20000086ff317230 */ /* 0x000fe20000004100 */
[----:B------:R-:W-:Y:S01]  /*83b0*/  LOP3.LUT R48, R59, 0xff0000, R48, 0xf8, !PT ;  /* 0x00ff00003b307812 */ /* 0x000fe200078ef830 */
[----:B------:R-:W-:Y:S01]  /*83c0*/  HADD2.F32 R59, -RZ, R84.H0_H0 ;  /* 0x20000054ff3b7230 */ /* 0x000fe20000004100 */
[----:B------:R-:W-:Y:S01]  /*83d0*/  F2FP.F16.E4M3.UNPACK_B R62, R150.H1 ;  /* 0x00000096ff3e723e */ /* 0x000fe200030006ff */
[----:B------:R-:W-:Y:S01]  /*83e0*/  HADD2.F32 R58, -RZ, R61.H0_H0 ;  /* 0x2000003dff3a7230 */ /* 0x000fe20000004100 */
[----:B------:R-:W-:Y:S01]  /*83f0*/  LOP3.LUT R50, R135, 0xff0000, R50, 0xf8, !PT ;  /* 0x00ff000087327812 */ /* 0x000fe200078ef832 */
[----:B------:R-:W-:Y:S02]  /*8400*/  IMAD.U32 R135, R86, 0x10000, RZ ;  /* 0x0001000056877824 */ /* 0x000fe400078e00ff */
[----:B------:R-:W-:Y:S01]  /*8410*/  FMUL.FTZ R155, R59, R49 ;  /* 0x000000313b9b7220 */ /* 0x000fe20000410000 */
[----:B------:R-:W-:-:S02]  /*8420*/  HADD2.F32 R86, -RZ, R62.H0_H0 ;  /* 0x2000003eff567230 */ /* 0x000fc40000004100 */
[----:B------:R-:W-:Y:S01]  /*8430*/  FMUL.FTZ R156, R58, R49 ;  /* 0x000000313a9c7220 */ /* 0x000fe20000410000 */
[----:B------:R-:W-:Y:S01]  /*8440*/  LOP3.LUT R52, R151, 0xff0000, R52, 0xf8, !PT ;  /* 0x00ff000097347812 */ /* 0x000fe200078ef834 */
[----:B------:R-:W-:Y:S01]  /*8450*/  HADD2.F32 R151, -RZ, R134.H1_H1 ;  /* 0x30000086ff977230 */ /* 0x000fe20000004100 */
[----:B------:R-:W-:Y:S01]  /*8460*/  LOP3.LUT R49, R154, 0xff0000, R135, 0xf8, !PT ;  /* 0x00ff00009a317812 */ /* 0x000fe200078ef887 */
[-C--:B------:R-:W-:Y:S01]  /*8470*/  FFMA.FTZ R58, R58, R86.reuse, -R155 ;  /* 0x000000563a3a7223 */ /* 0x080fe2000001089b */
[----:B------:R-:W-:Y:S01]  /*8480*/  FFMA.FTZ R59, R59, R86, R156 ;  /* 0x000000563b3b7223 */ /* 0x000fe2000001009c */
[----:B------:R-:W-:Y:S01]  /*8490*/  HADD2.F32 R135, -RZ, R62.H1_H1 ;  /* 0x3000003eff877230 */ /* 0x000fe20000004100 */
[----:B------:R-:W-:Y:S01]  /*84a0*/  F2FP.F16.E4M3.UNPACK_B R147, R147 ;  /* 0x00000093ff93723e */ /* 0x000fe200020006ff */
[----:B------:R-:W-:Y:S01]  /*84b0*/  HADD2.F32 R86, -RZ, R84.H1_H1 ;  /* 0x30000054ff567230 */ /* 0x000fe20000004100 */
[----:B------:R-:W-:Y:S01]  /*84c0*/  F2FP.F16.E4M3.UNPACK_B R60, R60 ;  /* 0x0000003cff3c723e */ /* 0x000fe200020006ff */
[----:B------:R-:W-:Y:S01]  /*84d0*/  HADD2.F32 R62, -RZ, R61.H1_H1 ;  /* 0x3000003dff3e7230 */ /* 0x000fe20000004100 */
[----:B------:R-:W-:Y:S01]  /*84e0*/  F2FP.F16.E4M3.UNPACK_B R63, R63 ;  /* 0x0000003fff3f723e */ /* 0x000fe200020006ff */
[----:B------:R-:W-:Y:S01]  /*84f0*/  HADD2.F32 R134, -RZ, R147.H0_H0 ;  /* 0x20000093ff867230 */ /* 0x000fe20000004100 */
[----:B------:R-:W-:Y:S01]  /*8500*/  F2FP.F16.E4M3.UNPACK_B R150, R150 ;  /* 0x00000096ff96723e */ /* 0x000fe200020006ff */
[-C--:B------:R-:W-:Y:S01]  /*8510*/  FMUL.FTZ R155, R86, R151.reuse ;  /* 0x00000097569b7220 */ /* 0x080fe20000410000 */
[----:B------:R-:W-:Y:S01]  /*8520*/  FMUL.FTZ R151, R62, R151 ;  /* 0x000000973e977220 */ /* 0x000fe20000410000 */
[----:B------:R-:W-:-:S02]  /*8530*/  HADD2.F32 R61, -RZ, R60.H0_H0 ;  /* 0x2000003cff3d7230 */ /* 0x000fc40000004100 */
[----:B------:R-:W-:Y:S02]  /*8540*/  HADD2.F32 R84, -RZ, R63.H0_H0 ;  /* 0x2000003fff547230 */ /* 0x000fe40000004100 */
[-C--:B------:R-:W-:Y:S01]  /*8550*/  FFMA.FTZ R155, R62, R135.reuse, -R155 ;  /* 0x000000873e9b7223 */ /* 0x080fe2000001089b */
[----:B------:R-:W-:Y:S01]  /*8560*/  FFMA.FTZ R160, R86, R135, R151 ;  /* 0x0000008756a07223 */ /* 0x000fe20000010097 */
[----:B------:R-:W-:Y:S02]  /*8570*/  HADD2.F32 R62, -RZ, R150.H0_H0 ;  /* 0x20000096ff3e7230 */ /* 0x000fe40000004100 */
[-C--:B------:R-:W-:Y:S01]  /*8580*/  FMUL.FTZ R135, R61, R134.reuse ;  /* 0x000000863d877220 */ /* 0x080fe20000410000 */
[----:B------:R-:W-:Y:S02]  /*8590*/  HADD2.F32 R147, -RZ, R147.H1_H1 ;  /* 0x30000093ff937230 */ /* 0x000fe40000004100 */
[----:B------:R-:W-:Y:S01]  /*85a0*/  FMUL.FTZ R86, R84, R134 ;  /* 0x0000008654567220 */ /* 0x000fe20000410000 */
[----:B------:R-:W-:-:S02]  /*85b0*/  HADD2.F32 R63, -RZ, R63.H1_H1 ;  /* 0x3000003fff3f7230 */ /* 0x000fc40000004100 */
[-C--:B------:R-:W-:Y:S01]  /*85c0*/  FFMA.FTZ R154, R84, R62.reuse, R135 ;  /* 0x0000003e549a7223 */ /* 0x080fe20000010087 */
[----:B------:R-:W-:Y:S02]  /*85d0*/  HADD2.F32 R60, -RZ, R60.H1_H1 ;  /* 0x3000003cff3c7230 */ /* 0x000fe40000004100 */
[----:B------:R-:W-:Y:S01]  /*85e0*/  FFMA.FTZ R151, R61, R62, -R86 ;  /* 0x0000003e3d977223 */ /* 0x000fe20000010856 */
[----:B------:R-:W-:Y:S02]  /*85f0*/  HADD2.F32 R150, -RZ, R150.H1_H1 ;  /* 0x30000096ff967230 */ /* 0x000fe40000004100 */
[-C--:B------:R-:W-:Y:S01]  /*8600*/  FMUL.FTZ R135, R63, R147.reuse ;  /* 0x000000933f877220 */ /* 0x080fe20000410000 */
[----:B------:R-:W-:Y:S01]  /*8610*/  F2FP.F16.E4M3.UNPACK_B R61, R148.H1 ;  /* 0x00000094ff3d723e */ /* 0x000fe200030006ff */
[C---:B------:R-:W-:Y:S01]  /*8620*/  FMUL.FTZ R158, R60.reuse, R147 ;  /* 0x000000933c9e7220 */ /* 0x040fe20000410000 */
[----:B------:R-:W-:Y:S01]  /*8630*/  F2FP.F16.E4M3.UNPACK_B R62, R54.H1 ;  /* 0x00000036ff3e723e */ /* 0x000fe200030006ff */
[----:B------:R-:W-:Y:S01]  /*8640*/  FFMA.FTZ R156, R60, R150, -R135 ;  /* 0x000000963c9c7223 */ /* 0x000fe20000010887 */
[----:B------:R-:W-:Y:S01]  /*8650*/  F2FP.F16.E4M3.UNPACK_B R86, R149.H1 ;  /* 0x00000095ff56723e */ /* 0x000fe200030006ff */
[----:B------:R-:W-:Y:S01]  /*8660*/  HADD2.F32 R134, -RZ, R61.H0_H0 ;  /* 0x2000003dff867230 */ /* 0x000fe20000004100 */
[----:B------:R-:W-:Y:S01]  /*8670*/  F2FP.F16.E4M3.UNPACK_B R60, R57.H1 ;  /* 0x00000039ff3c723e */ /* 0x000fe200030006ff */
[----:B------:R-:W-:-:S02]  /*8680*/  HADD2.F32 R84, -RZ, R62.H0_H0 ;  /* 0x2000003eff547230 */ /* 0x000fc40000004100 */
[----:B------:R-:W-:Y:S01]  /*8690*/  FFMA.FTZ R147, R63, R150, R158 ;  /* 0x000000963f937223 */ /* 0x000fe2000001009e */
[----:B------:R-:W-:Y:S01]  /*86a0*/  HADD2.F32 R135, -RZ, R61.H1_H1 ;  /* 0x3000003dff877230 */ /* 0x000fe20000004100 */
[----:B------:R-:W-:Y:S01]  /*86b0*/  F2FP.F16.E4M3.UNPACK_B R148, R148 ;  /* 0x00000094ff94723e */ /* 0x000fe200020006ff */
[----:B------:R-:W-:Y:S02]  /*86c0*/  HADD2.F32 R61, -RZ, R60.H0_H0 ;  /* 0x2000003cff3d7230 */ /* 0x000fe40000004100 */
[-C--:B------:R-:W-:Y:S01]  /*86d0*/  FMUL.FTZ R150, R84, R134.reuse ;  /* 0x0000008654967220 */ /* 0x080fe20000410000 */
[----:B------:R-:W-:Y:S01]  /*86e0*/  HADD2.F32 R63, -RZ, R86.H0_H0 ;  /* 0x20000056ff3f7230 */ /* 0x000fe20000004100 */
[----:B------:R-:W-:Y:S01]  /*86f0*/  F2FP.F16.E4M3.UNPACK_B R57, R57 ;  /* 0x00000039ff39723e */ /* 0x000fe200020006ff */
[----:B------:R-:W-:Y:S02]  /*8700*/  HADD2.F32 R62, -RZ, R62.H1_H1 ;  /* 0x3000003eff3e7230 */ /* 0x000fe40000004100 */
[----:B------:R-:W-:Y:S01]  /*8710*/  FMUL.FTZ R157, R61, R134 ;  /* 0x000000863d9d7220 */ /* 0x000fe20000410000 */
[----:B------:R-:W-:-:S02]  /*8720*/  HADD2.F32 R60, -RZ, R60.H1_H1 ;  /* 0x3000003cff3c7230 */ /* 0x000fc40000004100 */
[----:B------:R-:W-:Y:S01]  /*8730*/  FFMA.FTZ R150, R61, R63, -R150 ;  /* 0x0000003f3d967223 */ /* 0x000fe20000010896 */
[----:B------:R-:W-:Y:S02]  /*8740*/  HADD2.F32 R61, -RZ, R86.H1_H1 ;  /* 0x30000056ff3d7230 */ /* 0x000fe40000004100 */
[----:B------:R-:W-:Y:S01]  /*8750*/  FMUL.FTZ R159, R62, R135 ;  /* 0x000000873e9f7220 */ /* 0x000fe20000410000 */
[----:B------:R-:W-:Y:S01]  /*8760*/  FFMA.FTZ R157, R84, R63, R157 ;  /* 0x0000003f549d7223 */ /* 0x000fe2000001009d */
[C---:B------:R-:W-:Y:S01]  /*8770*/  FMUL.FTZ R135, R60.reuse, R135 ;  /* 0x000000873c877220 */ /* 0x040fe20000410000 */
[----:B------:R-:W-:Y:S01]  /*8780*/  F2FP.F16.E4M3.UNPACK_B R149, R149 ;  /* 0x00000095ff95723e */ /* 0x000fe200020006ff */
[-C--:B------:R-:W-:Y:S01]  /*8790*/  FFMA.FTZ R159, R60, R61.reuse, -R159 ;  /* 0x0000003d3c9f7223 */ /* 0x080fe2000001089f */
[----:B------:R-:W-:Y:S01]  /*87a0*/  F2FP.F16.E4M3.UNPACK_B R60, R54 ;  /* 0x00000036ff3c723e */ /* 0x000fe200020006ff */
[----:B------:R-:W-:Y:S01]  /*87b0*/  FFMA.FTZ R134, R62, R61, R135 ;  /* 0x0000003d3e867223 */ /* 0x000fe20000010087 */
[----:B------:R-:W-:Y:S01]  /*87c0*/  HADD2.F32 R63, -RZ, R148.H0_H0 ;  /* 0x20000094ff3f7230 */ /* 0x000fe20000004100 */
[----:B------:R-:W-:Y:S01]  /*87d0*/  F2FP.SATFINITE.E4M3.F32.PACK_AB_MERGE_C R58, R155, R58, RZ ;  /* 0x0000003a9b3a723e */ /* 0x000fe200048070ff */
[----:B------:R-:W-:Y:S01]  /*87e0*/  HADD2.F32 R54, -RZ, R57.H0_H0 ;  /* 0x20000039ff367230 */ /* 0x000fe20000004100 */
[----:B------:R-:W-:Y:S01]  /*87f0*/  F2FP.SATFINITE.E4M3.F32.PACK_AB_MERGE_C R160, R160, R59, RZ ;  /* 0x0000003ba0a0723e */ /* 0x000fe200048070ff */
[----:B------:R-:W-:Y:S01]  /*8800*/  HADD2.F32 R61, -RZ, R60.H0_H0 ;  /* 0x2000003cff3d7230 */ /* 0x000fe20000004100 */
[----:B------:R-:W-:Y:S01]  /*8810*/  F2FP.SATFINITE.E4M3.F32.PACK_AB_MERGE_C R150, R159, R150, RZ ;  /* 0x000000969f96723e */ /* 0x000fe200048070ff */
[----:B------:R-:W-:-:S02]  /*8820*/  HADD2.F32 R148, -RZ, R148.H1_H1 ;  /* 0x30000094ff947230 */ /* 0x000fc40000004100 */
[-C--:B------:R-:W-:Y:S01]  /*8830*/  FMUL.FTZ R84, R54, R63.reuse ;  /* 0x0000003f36547220 */ /* 0x080fe20000410000 */
[----:B------:R-:W-:Y:S02]  /*8840*/  HADD2.F32 R60, -RZ, R60.H1_H1 ;  /* 0x3000003cff3c7230 */ /* 0x000fe40000004100 */
[----:B------:R-:W-:Y:S01]  /*8850*/  FMUL.FTZ R135, R61, R63 ;  /* 0x0000003f3d877220 */ /* 0x000fe20000410000 */
[----:B------:R-:W-:Y:S01]  /*8860*/  HADD2.F32 R57, -RZ, R57.H1_H1 ;  /* 0x30000039ff397230 */ /* 0x000fe20000004100 */
[----:B------:R-:W-:Y:S01]  /*8870*/  F2FP.SATFINITE.E4M3.F32.PACK_AB_MERGE_C R59, R156, R151, R58 ;  /* 0x000000979c3b723e */ /* 0x000fe2000480703a */
[--C-:B------:R-:W-:Y:S02]  /*8880*/  HADD2.F32 R62, -RZ, R149.reuse.H0_H0 ;  /* 0x20000095ff3e7230 */ /* 0x100fe40000004100 */
[-C--:B------:R-:W-:Y:S01]  /*8890*/  FMUL.FTZ R86, R60, R148.reuse ;  /* 0x000000943c567220 */ /* 0x080fe20000410000 */
[----:B------:R-:W-:Y:S02]  /*88a0*/  HADD2.F32 R149, -RZ, R149.H1_H1 ;  /* 0x30000095ff957230 */ /* 0x000fe40000004100 */
[----:B------:R-:W-:Y:S01]  /*88b0*/  FMUL.FTZ R63, R57, R148 ;  /* 0x00000094393f7220 */ /* 0x000fe20000410000 */
[----:B------:R-:W-:Y:S01]  /*88c0*/  F2FP.SATFINITE.E4M3.F32.PACK_AB_MERGE_C R134, R134, R157, RZ ;  /* 0x0000009d8686723e */ /* 0x000fe200048070ff */
[-C--:B------:R-:W-:Y:S01]  /*88d0*/  FFMA.FTZ R54, R54, R62.reuse, -R135 ;  /* 0x0000003e36367223 */ /* 0x080fe20000010887 */
[----:B------:R-:W-:Y:S01]  /*88e0*/  FFMA.FTZ R84, R61, R62, R84 ;  /* 0x0000003e3d547223 */ /* 0x000fe20000010054 */
[----:B------:R-:W-:Y:S01]  /*88f0*/  F2FP.F16.E4M3.UNPACK_B R135, R52 ;  /* 0x00000034ff87723e */ /* 0x000fe200020006ff */
[-C--:B------:R-:W-:Y:S01]  /*8900*/  FFMA.FTZ R57, R57, R149.reuse, -R86 ;  /* 0x0000009539397223 */ /* 0x080fe20000010856 */
[----:B------:R-:W-:Y:S01]  /*8910*/  F2FP.F16.E4M3.UNPACK_B R61, R56 ;  /* 0x00000038ff3d723e */ /* 0x000fe200020006ff */
[----:B------:R-:W-:Y:S01]  /*8920*/  FFMA.FTZ R149, R60, R149, R63 ;  /* 0x000000953c957223 */ /* 0x000fe2000001003f */
[----:B------:R-:W-:-:S02]  /*8930*/  F2FP.F16.E4M3.UNPACK_B R62, R53 ;  /* 0x00000035ff3e723e */ /* 0x000fc400020006ff */
[----:B------:R-:W-:Y:S01]  /*8940*/  F2FP.SATFINITE.E4M3.F32.PACK_AB_MERGE_C R58, R147, R154, R160 ;  /* 0x0000009a933a723e */ /* 0x000fe200048070a0 */
[----:B------:R-:W-:Y:S01]  /*8950*/  HADD2.F32 R147, -RZ, R135.H0_H0 ;  /* 0x20000087ff937230 */ /* 0x000fe20000004100 */
[----:B------:R-:W-:Y:S01]  /*8960*/  F2FP.F16.E4M3.UNPACK_B R86, R50 ;  /* 0x00000032ff56723e */ /* 0x000fe200020006ff */
[----:B------:R-:W-:Y:S01]  /*8970*/  HADD2.F32 R60, -RZ, R61.H0_H0 ;  /* 0x2000003dff3c7230 */ /* 0x000fe20000004100 */
[----:B------:R-:W-:Y:S01]  /*8980*/  F2FP.SATFINITE.E4M3.F32.PACK_AB_MERGE_C R57, R57, R54, R150 ;  /* 0x000000363939723e */ /* 0x000fe20004807096 */
[----:B------:R-:W-:Y:S01]  /*8990*/  HADD2.F32 R63, -RZ, R62.H0_H0 ;  /* 0x2000003eff3f7230 */ /* 0x000fe20000004100 */
[----:B------:R-:W-:Y:S01]  /*89a0*/  F2FP.SATFINITE.E4M3.F32.PACK_AB_MERGE_C R54, R149, R84, R134 ;  /* 0x000000549536723e */ /* 0x000fe20004807086 */
[----:B------:R-:W-:Y:S02]  /*89b0*/  HADD2.F32 R134, -RZ, R86.H0_H0 ;  /* 0x20000056ff867230 */ /* 0x000fe40000004100 */
[----:B------:R-:W-:Y:S01]  /*89c0*/  FMUL.FTZ R148, R60, R147 ;  /* 0x000000933c947220 */ /* 0x000fe20000410000 */
[----:B------:R-:W-:-:S02]  /*89d0*/  HADD2.F32 R84, -RZ, R62.H1_H1 ;  /* 0x3000003eff547230 */ /* 0x000fc40000004100 */
[C---:B------:R-:W-:Y:S01]  /*89e0*/  FMUL.FTZ R149, R63.reuse, R147 ;  /* 0x000000933f957220 */ /* 0x040fe20000410000 */
[----:B------:R-:W-:Y:S01]  /*89f0*/  HADD2.F32 R135, -RZ, R135.H1_H1 ;  /* 0x30000087ff877230 */ /* 0x000fe20000004100 */
[----:B------:R-:W-:Y:S01]  /*8a00*/  F2FP.F16.E4M3.UNPACK_B R53, R53.H1 ;  /* 0x00000035ff35723e */ /* 0x000fe200030006ff */
[----:B------:R-:W-:Y:S02]  /*8a10*/  HADD2.F32 R62, -RZ, R61.H1_H1 ;  /* 0x3000003dff3e7230 */ /* 0x000fe40000004100 */
[----:B------:R-:W-:Y:S01]  /*8a20*/  FFMA.FTZ R61, R63, R134, R148 ;  /* 0x000000863f3d7223 */ /* 0x000fe20000010094 */
[----:B------:R-:W-:Y:S02]  /*8a30*/  HADD2.F32 R63, -RZ, R86.H1_H1 ;  /* 0x30000056ff3f7230 */ /* 0x000fe40000004100 */
[-C--:B------:R-:W-:Y:S01]  /*8a40*/  FMUL.FTZ R147, R84, R135.reuse ;  /* 0x0000008754937220 */ /* 0x080fe20000410000 */
[----:B------:R-:W-:Y:S01]  /*8a50*/  F2FP.F16.E4M3.UNPACK_B R86, R52.H1 ;  /* 0x00000034ff56723e */ /* 0x000fe200030006ff */
[----:B------:R-:W-:Y:S01]  /*8a60*/  FMUL.FTZ R135, R62, R135 ;  /* 0x000000873e877220 */ /* 0x000fe20000410000 */
[----:B------:R-:W-:Y:S01]  /*8a70*/  F2FP.F16.E4M3.UNPACK_B R56, R56.H1 ;  /* 0x00000038ff38723e */ /* 0x000fe200030006ff */
[----:B------:R-:W-:Y:S01]  /*8a80*/  FFMA.FTZ R60, R60, R134, -R149 ;  /* 0x000000863c3c7223 */ /* 0x000fe20000010895 */
[-C--:B------:R-:W-:Y:S01]  /*8a90*/  FFMA.FTZ R149, R62, R63.reuse, -R147 ;  /* 0x0000003f3e957223 */ /* 0x080fe20000010893 */
[----:B------:R-:W-:Y:S01]  /*8aa0*/  FFMA.FTZ R150, R84, R63, R135 ;  /* 0x0000003f54967223 */ /* 0x000fe20000010087 */
[--C-:B------:R-:W-:Y:S01]  /*8ab0*/  HADD2.F32 R62, -RZ, R53.reuse.H0_H0 ;  /* 0x20000035ff3e7230 */ /* 0x100fe20000004100 */
[----:B------:R-:W-:Y:S01]  /*8ac0*/  F2FP.F16.E4M3.UNPACK_B R50, R50.H1 ;  /* 0x00000032ff32723e */ /* 0x000fe200030006ff */
[----:B------:R-:W-:Y:S01]  /*8ad0*/  HADD2.F32 R135, -RZ, R86.H0_H0 ;  /* 0x20000056ff877230 */ /* 0x000fe20000004100 */
[----:B------:R-:W-:Y:S01]  /*8ae0*/  F2FP.F16.E4M3.UNPACK_B R134, R49.H1 ;  /* 0x00000031ff86723e */ /* 0x000fe200030006ff */
[----:B------:R-:W-:-:S02]  /*8af0*/  HADD2.F32 R53, -RZ, R53.H1_H1 ;  /* 0x30000035ff357230 */ /* 0x000fc40000004100 */
[----:B------:R-:W-:Y:S02]  /*8b00*/  HADD2.F32 R86, -RZ, R86.H1_H1 ;  /* 0x30000056ff567230 */ /* 0x000fe40000004100 */
[-C--:B------:R-:W-:Y:S01]  /*8b10*/  FMUL.FTZ R147, R62, R135.reuse ;  /* 0x000000873e937220 */ /* 0x080fe20000410000 */
[--C-:B------:R-:W-:Y:S02]  /*8b20*/  HADD2.F32 R52, -RZ, R56.reuse.H0_H0 ;  /* 0x20000038ff347230 */ /* 0x100fe40000004100 */
[----:B------:R-:W-:Y:S02]  /*8b30*/  HADD2.F32 R56, -RZ, R56.H1_H1 ;  /* 0x30000038ff387230 */ /* 0x000fe40000004100 */
[----:B------:R-:W-:Y:S01]  /*8b40*/  FMUL.FTZ R155, R53, R86 ;  /* 0x00000056359b7220 */ /* 0x000fe20000410000 */
[--C-:B------:R-:W-:Y:S02]  /*8b50*/  HADD2.F32 R84, -RZ, R50.reuse.H1_H1 ;  /* 0x30000032ff547230 */ /* 0x100fe40000004100 */
[----:B------:R-:W-:Y:S01]  /*8b60*/  FMUL.FTZ R135, R52, R135 ;  /* 0x0000008734877220 */ /* 0x000fe20000410000 */
[----:B------:R-:W-:-:S02]  /*8b70*/  HADD2.F32 R63, -RZ, R50.H0_H0 ;  /* 0x20000032ff3f7230 */ /* 0x000fc40000004100 */
[C---:B------:R-:W-:Y:S01]  /*8b80*/  FMUL.FTZ R86, R56.reuse, R86 ;  /* 0x0000005638567220 */ /* 0x040fe20000410000 */
[----:B------:R-:W-:Y:S01]  /*8b90*/  F2FP.F16.E4M3.UNPACK_B R50, R51 ;  /* 0x00000033ff32723e */ /* 0x000fe200020006ff */
[-C--:B------:R-:W-:Y:S01]  /*8ba0*/  FFMA.FTZ R156, R56, R84.reuse, -R155 ;  /* 0x00000054389c7223 */ /* 0x080fe2000001089b */
[----:B------:R-:W-:Y:S01]  /*8bb0*/  F2FP.F16.E4M3.UNPACK_B R56, R55 ;  /* 0x00000037ff38723e */ /* 0x000fe200020006ff */
[----:B------:R-:W-:Y:S01]  /*8bc0*/  FFMA.FTZ R155, R53, R84, R86 ;  /* 0x00000054359b7223 */ /* 0x000fe20000010056 */
[----:B------:R-:W-:Y:S01]  /*8bd0*/  F2FP.F16.E4M3.UNPACK_B R51, R51.H1 ;  /* 0x00000033ff33723e */ /* 0x000fe200030006ff */
[----:B------:R-:W-:Y:S01]  /*8be0*/  FFMA.FTZ R151, R52, R63, -R147 ;  /* 0x0000003f34977223 */ /* 0x000fe20000010893 */
[----:B------:R-:W-:Y:S01]  /*8bf0*/  F2FP.F16.E4M3.UNPACK_B R55, R55.H1 ;  /* 0x00000037ff37723e */ /* 0x000fe200030006ff */
[----:B------:R-:W-:Y:S01]  /*8c00*/  FFMA.FTZ R154, R62, R63, R135 ;  /* 0x0000003f3e9a7223 */ /* 0x000fe20000010087 */
[----:B------:R-:W-:Y:S01]  /*8c10*/  F2FP.F16.E4M3.UNPACK_B R86, R49 ;  /* 0x00000031ff56723e */ /* 0x000fe200020006ff */
[----:B------:R-:W-:Y:S01]  /*8c20*/  HADD2.F32 R53, -RZ, R51.H0_H0 ;  /* 0x20000033ff357230 */ /* 0x000fe20000004100 */
[-C--:B------:R-:W-:Y:S01]  /*8c30*/  F2FP.F16.E4M3.UNPACK_B R49, R48.reuse ;  /* 0x00000030ff31723e */ /* 0x080fe200020006ff */
[----:B------:R-:W-:Y:S01]  /*8c40*/  HADD2.F32 R148, -RZ, R134.H0_H0 ;  /* 0x20000086ff947230 */ /* 0x000fe20000004100 */
[----:B------:R-:W-:Y:S01]  /*8c50*/  F2FP.F16.E4M3.UNPACK_B R63, R48.H1 ;  /* 0x00000030ff3f723e */ /* 0x000fe200030006ff */
[----:B------:R-:W-:Y:S01]  /*8c60*/  HADD2.F32 R48, -RZ, R55.H0_H0 ;  /* 0x20000037ff307230 */ /* 0x000fe20000004100 */
[----:B------:R-:W-:Y:S01]  /*8c70*/  F2FP.SATFINITE.E4M3.F32.PACK_AB_MERGE_C R151, R156, R151, RZ ;  /* 0x000000979c97723e */ /* 0x000fe200048070ff */
[----:B------:R-:W-:-:S02]  /*8c80*/  HADD2.F32 R62, -RZ, R56.H0_H0 ;  /* 0x20000038ff3e7230 */ /* 0x000fc40000004100 */
[-C--:B------:R-:W-:Y:S01]  /*8c90*/  FMUL.FTZ R159, R53, R148.reuse ;  /* 0x00000094359f7220 */ /* 0x080fe20000410000 */
[----:B------:R-:W-:Y:S02]  /*8ca0*/  HADD2.F32 R147, -RZ, R86.H0_H0 ;  /* 0x20000056ff937230 */ /* 0x000fe40000004100 */
[----:B------:R-:W-:Y:S01]  /*8cb0*/  FMUL.FTZ R158, R48, R148 ;  /* 0x00000094309e7220 */ /* 0x000fe20000410000 */
[----:B------:R-:W-:Y:S01]  /*8cc0*/  HADD2.F32 R84, -RZ, R63.H0_H0 ;  /* 0x2000003fff547230 */ /* 0x000fe20000004100 */
[----:B------:R-:W-:Y:S01]  /*8cd0*/  F2FP.SATFINITE.E4M3.F32.PACK_AB_MERGE_C R154, R155, R154, RZ ;  /* 0x0000009a9b9a723e */ /* 0x000fe200048070ff */
[----:B------:R-:W-:Y:S02]  /*8ce0*/  HADD2.F32 R52, -RZ, R50.H0_H0 ;  /* 0x20000032ff347230 */ /* 0x000fe40000004100 */
[----:B------:R-:W-:Y:S01]  /*8cf0*/  FMUL.FTZ R157, R62, R147 ;  /* 0x000000933e9d7220 */ /* 0x000fe20000410000 */
[----:B------:R-:W-:Y:S02]  /*8d00*/  HADD2.F32 R135, -RZ, R49.H0_H0 ;  /* 0x20000031ff877230 */ /* 0x000fe40000004100 */
[----:B------:R-:W-:Y:S01]  /*8d10*/  FFMA.FTZ R158, R53, R84, -R158 ;  /* 0x00000054359e7223 */ /* 0x000fe2000001089e */
[----:B------:R-:W-:-:S02]  /*8d20*/  HADD2.F32 R55, -RZ, R55.H1_H1 ;  /* 0x30000037ff377230 */ /* 0x000fc40000004100 */
[----:B------:R-:W-:Y:S01]  /*8d30*/  FFMA.FTZ R159, R48, R84, R159 ;  /* 0x00000054309f7223 */ /* 0x000fe2000001009f */
[----:B------:R-:W-:Y:S02]  /*8d40*/  HADD2.F32 R134, -RZ, R134.H1_H1 ;  /* 0x30000086ff867230 */ /* 0x000fe40000004100 */
[C---:B------:R-:W-:Y:S01]  /*8d50*/  FMUL.FTZ R147, R52.reuse, R147 ;  /* 0x0000009334937220 */ /* 0x040fe20000410000 */
[----:B------:R-:W-:Y:S02]  /*8d60*/  HADD2.F32 R51, -RZ, R51.H1_H1 ;  /* 0x30000033ff337230 */ /* 0x000fe40000004100 */
[----:B------:R-:W-:Y:S01]  /*8d70*/  FFMA.FTZ R157, R52, R135, -R157 ;  /* 0x00000087349d7223 */ /* 0x000fe2000001089d */
[----:B------:R-:W-:Y:S02]  /*8d80*/  HADD2.F32 R56, -RZ, R56.H1_H1 ;  /* 0x30000038ff387230 */ /* 0x000fe40000004100 */
[----:B------:R-:W-:Y:S01]  /*8d90*/  FMUL.FTZ R52, R55, R134 ;  /* 0x0000008637347220 */ /* 0x000fe20000410000 */
[----:B------:R-:W-:-:S02]  /*8da0*/  HADD2.F32 R53, -RZ, R86.H1_H1 ;  /* 0x30000056ff357230 */ /* 0x000fc40000004100 */
[C---:B------:R-:W-:Y:S01]  /*8db0*/  FMUL.FTZ R134, R51.reuse, R134 ;  /* 0x0000008633867220 */ /* 0x040fe20000410000 */
[----:B------:R-:W-:Y:S02]  /*8dc0*/  HADD2.F32 R48, -RZ, R63.H1_H1 ;  /* 0x3000003fff307230 */ /* 0x000fe40000004100 */
[----:B------:R-:W-:Y:S01]  /*8dd0*/  FFMA.FTZ R147, R62, R135, R147 ;  /* 0x000000873e937223 */ /* 0x000fe20000010093 */
[----:B------:R-:W-:Y:S02]  /*8de0*/  HADD2.F32 R50, -RZ, R50.H1_H1 ;  /* 0x30000032ff327230 */ /* 0x000fe40000004100 */
[-C--:B------:R-:W-:Y:S01]  /*8df0*/  FMUL.FTZ R63, R56, R53.reuse ;  /* 0x00000035383f7220 */ /* 0x080fe20000410000 */
[----:B------:R-:W-:Y:S02]  /*8e00*/  HADD2.F32 R49, -RZ, R49.H1_H1 ;  /* 0x30000031ff317230 */ /* 0x000fe40000004100 */
[-C--:B------:R-:W-:Y:S01]  /*8e10*/  FFMA.FTZ R51, R51, R48.reuse, -R52 ;  /* 0x0000003033337223 */ /* 0x080fe20000010834 */
[----:B------:R-:W-:Y:S01]  /*8e20*/  FFMA.FTZ R134, R55, R48, R134 ;  /* 0x0000003037867223 */ /* 0x000fe20000010086 */
[C---:B------:R-:W-:Y:S01]  /*8e30*/  FMUL.FTZ R53, R50.reuse, R53 ;  /* 0x0000003532357220 */ /* 0x040fe20000410000 */
[----:B------:R-:W-:Y:S01]  /*8e40*/  MOV R48, R59 ;  /* 0x0000003b00307202 */ /* 0x000fe20000000f00 */
[-C--:B------:R-:W-:Y:S01]  /*8e50*/  FFMA.FTZ R50, R50, R49.reuse, -R63 ;  /* 0x0000003132327223 */ /* 0x080fe2000001083f */
[----:B------:R-:W-:Y:S01]  /*8e60*/  F2FP.SATFINITE.E4M3.F32.PACK_AB_MERGE_C R51, R51, R158, RZ ;  /* 0x0000009e3333723e */ /* 0x000fe200048070ff */
[----:B------:R-:W-:Y:S01]  /*8e70*/  FFMA.FTZ R56, R56, R49, R53 ;  /* 0x0000003138387223 */ /* 0x000fe20000010035 */
[----:B------:R-:W-:Y:S01]  /*8e80*/  F2FP.SATFINITE.E4M3.F32.PACK_AB_MERGE_C R134, R134, R159, RZ ;  /* 0x0000009f8686723e */ /* 0x000fe200048070ff */
[----:B------:R-:W-:Y:S01]  /*8e90*/  IMAD.MOV.U32 R52, RZ, RZ, R58 ;  /* 0x000000ffff347224 */ /* 0x000fe200078e003a */
[----:B------:R-:W-:Y:S01]  /*8ea0*/  F2FP.SATFINITE.E4M3.F32.PACK_AB_MERGE_C R51, R50, R157, R51 ;  /* 0x0000009d3233723e */ /* 0x000fe20004807033 */
[----:B------:R-:W-:Y:S01]  /*8eb0*/  IMAD.MOV.U32 R50, RZ, RZ, R57 ;  /* 0x000000ffff327224 */ /* 0x000fe200078e0039 */
[----:B------:R-:W-:-:S02]  /*8ec0*/  F2FP.SATFINITE.E4M3.F32.PACK_AB_MERGE_C R49, R149, R60, R151 ;  /* 0x0000003c9531723e */ /* 0x000fc40004807097 */
[----:B------:R-:W-:Y:S02]  /*8ed0*/  F2FP.SATFINITE.E4M3.F32.PACK_AB_MERGE_C R53, R150, R61, R154 ;  /* 0x0000003d9635723e */ /* 0x000fe4000480709a */
[----:B------:R-:W-:-:S07]  /*8ee0*/  F2FP.SATFINITE.E4M3.F32.PACK_AB_MERGE_C R55, R56, R147, R134 ;  /* 0x000000933837723e */ /* 0x000fce0004807086 */
.L_x_353:
[----:B------:R-:W-:Y:S05]  /*8ef0*/  BSYNC B2 ;  /* 0x0000000000027941 */ /* 0x000fea0003800000 */
.L_x_352:
        /* <DEDUP_REMOVED lines=11> */
.L_x_351:
[----:B------:R-:W-:Y:S05]  /*8fb0*/  BSYNC B1 ;  /* 0x0000000000017941 */ /* 0x000fea0003800000 */
.L_x_350:
[----:B------:R-:W-:Y:S01]  /*8fc0*/  ISETP.GE.OR P3, PT, R233, R118, P0 ;  /* 0x00000076e900720c */ /* 0x000fe20000766670 */
[----:B------:R-:W-:-:S12]  /*8fd0*/  BSSY B1, `(.L_x_354) ;  /* 0x00000ff000017945 */ /* 0x000fd80003800000 */
[----:B------:R-:W-:Y:S05]  /*8fe0*/  @P3 BRA `(.L_x_355) ;  /* 0x0000000c00f43947 */ /* 0x000fea0003800000 */
[----:B-1-3--:R-:W3:Y:S01]  /*8ff0*/  LDL R50, [R1+0x20] ;  /* 0x0000200001327983 */ /* 0x00aee20000100800 */
[----:B------:R-:W-:Y:S01]  /*9000*/  SHF.R.S32.HI R49, RZ, 0x1f, R233 ;  /* 0x0000001fff317819 */ /* 0x000fe200000114e9 */
[-C--:B--2---:R-:W-:Y:S01]  /*9010*/  IMAD.WIDE.U32 R56, R233, R130.reuse, R128 ;  /* 0x00000082e9387225 */ /* 0x084fe200078e0080 */
[----:B------:R-:W-:Y:S01]  /*9020*/  ISETP.NE.AND P6, PT, R0, RZ, PT ;  /* 0x000000ff0000720c */ /* 0x000fe20003fc5270 */
[----:B------:R-:W-:Y:S02]  /*9030*/  BSSY B2, `(.L_x_356) ;  /* 0x00000ed000027945 */ /* 0x000fe40003800000 */
[----:B------:R-:W-:Y:S01]  /*9040*/  IMAD R48, R49, R130, RZ ;  /* 0x0000008231307224 */ /* 0x000fe200078e02ff */
[----:B------:R-:W-:-:S03]  /*9050*/  IADD3 R58, P3, P4, R100, R56, R38 ;  /* 0x00000038643a7210 */ /* 0x000fc60007c7e026 */
[----:B------:R-:W-:Y:S01]  /*9060*/  IMAD R59, R233, R131, R48 ;  /* 0x00000083e93b7224 */ /* 0x000fe200078e0230 */
[----:B------:R-:W-:-:S04]  /*9070*/  SEL R48, R123, R144, !P6 ;  /* 0x000000907b307207 */ /* 0x000fc80007000000 */
[----:B------:R-:W-:Y:S02]  /*9080*/  SHF.R.S32.HI R49, RZ, 0x1f, R48 ;  /* 0x0000001fff317819 */ /* 0x000fe40000011430 */
[----:B------:R-:W-:Y:S02]  /*9090*/  IADD3 R59, R57, R59, RZ ;  /* 0x0000003b393b7210 */ /* 0x000fe40007ffe0ff */
[----:B------:R-:W-:Y:S02]  /*90a0*/  LEA.HI R49, R49, R48, RZ, 0x5 ;  /* 0x0000003031317211 */ /* 0x000fe400078f28ff */
[----:B------:R-:W-:Y:S02]  /*90b0*/  IADD3.X R80, R36, R59, R105, P3, P4 ;  /* 0x0000003b24507210 */ /* 0x000fe40001fe8469 */
[----:B------:R-:W-:-:S04]  /*90c0*/  LEA.HI.SX32 R49, R49, R104, 0x1b ;  /* 0x0000006831317211 */ /* 0x000fc800078fdaff */
[----:B------:R-:W-:Y:S01]  /*90d0*/  SHF.R.S32.HI R48, RZ, 0x1f, R49 ;  /* 0x0000001fff307819 */ /* 0x000fe20000011431 */
[----:B------:R-:W-:-:S03]  /*90e0*/  IMAD.SHL.U32 R61, R49, 0x10, RZ ;  /* 0x00000010313d7824 */ /* 0x000fc600078e00ff */
[----:B------:R-:W-:Y:S02]  /*90f0*/  LEA.HI R48, R48, R49, RZ, 0x3 ;  /* 0x0000003130307211 */ /* 0x000fe400078f18ff */
[----:B------:R-:W-:-:S03]  /*9100*/  LOP3.LUT R49, R29, 0x70, R61, 0xf8, !PT ;  /* 0x000000701d317812 */ /* 0x000fc600078ef83d */
[----:B------:R-:W-:Y:S01]  /*9110*/  IMAD.SHL.U32 R48, R48, 0x800, RZ ;  /* 0x0000080030307824 */ /* 0x000fe200078e00ff */
[----:B------:R-:W-:-:S04]  /*9120*/  LOP3.LUT R49, R49, R26, RZ, 0x3c, !PT ;  /* 0x0000001a31317212 */ /* 0x000fc800078e3cff */
[----:B------:R-:W-:-:S04]  /*9130*/  LOP3.LUT R48, R48, 0xffffc000, RZ, 0xc0, !PT ;  /* 0xffffc00030307812 */ /* 0x000fc800078ec0ff */
[----:B---3--:R-:W-:Y:S02]  /*9140*/  IADD3 R49, R49, R48, R50 ;  /* 0x0000003031317210 */ /* 0x008fe40007ffe032 */
[----:B------:R-:W-:-:S03]  /*9150*/  LEA R48, R232, R119, 0xf ;  /* 0x00000077e8307211 */ /* 0x000fc600078e78ff */
[----:B------:R-:W-:Y:S02]  /*9160*/  IMAD R50, R232, 0x8000, R49 ;  /* 0x00008000e8327824 */ /* 0x000fe400078e0231 */
[----:B------:R-:W-:-:S03]  /*9170*/  IMAD.IADD R48, R19, 0x1, R48 ;  /* 0x0000000113307824 */ /* 0x000fc600078e0230 */
[----:B------:R-:W-:-:S03]  /*9180*/  IADD3 R52, R19, R50, RZ ;  /* 0x0000003213347210 */ /* 0x000fc60007ffe0ff */
[----:B------:R-:W1:Y:S04]  /*9190*/  LDS.128 R48, [R48+0x28400] ;  /* 0x0284000030307984 */ /* 0x000e680000000c00 */
[----:B------:R-:W2:Y:S01]  /*91a0*/  LDS.128 R52, [R52+0x28400] ;  /* 0x0284000034347984 */ /* 0x000ea20000000c00 */
[----:B------:R-:W-:Y:S05]  /*91b0*/  @P2 BRA `(.L_x_357) ;  /* 0x0000000c00502947 */ /* 0x000fea0003800000 */
[--C-:B------:R-:W-:Y:S01]  /*91c0*/  SHF.R.U32.HI R60, RZ, 0x8, R65.reuse ;  /* 0x00000008ff3c7819 */ /* 0x100fe20000011641 */
[----:B--2---:R-:W-:Y:S01]  /*91d0*/  IMAD.MOV.U32 R66, RZ, RZ, R52 ;  /* 0x000000ffff427224 */ /* 0x004fe200078e0034 */
[----:B------:R-:W-:Y:S01]  /*91e0*/  LOP3.LUT R64, R65, 0xff0000ff, RZ, 0xc0, !PT ;  /* 0xff0000ff41407812 */ /* 0x000fe200078ec0ff */
[----:B-1----:R-:W-:Y:S01]  /*91f0*/  IMAD.MOV.U32 R63, RZ, RZ, R48 ;  /* 0x000000ffff3f7224 */ /* 0x002fe200078e0030 */
[----:B------:R-:W-:Y:S01]  /*9200*/  SHF.R.U32.HI R134, RZ, 0x10, R65 ;  /* 0x00000010ff867819 */ /* 0x000fe20000011641 */
[----:B------:R-:W-:Y:S01]  /*9210*/  IMAD.MOV.U32 R62, RZ, RZ, R54 ;  /* 0x000000ffff3e7224 */ /* 0x000fe200078e0036 */
[----:B------:R-:W-:Y:S01]  /*9220*/  SHF.L.U32 R65, R60, 0x8, RZ ;  /* 0x000000083c417819 */ /* 0x000fe200000006ff */
[----:B------:R-:W-:Y:S01]  /*9230*/  IMAD.MOV.U32 R60, RZ, RZ, R50 ;  /* 0x000000ffff3c7224 */ /* 0x000fe200078e0032 */
[----:B------:R-:W-:Y:S02]  /*9240*/  SHF.R.U32.HI R87, RZ, 0x8, R67 ;  /* 0x00000008ff577819 */ /* 0x000fe40000011643 */
[----:B------:R-:W-:-:S02]  /*9250*/  SHF.R.U32.HI R85, RZ, 0x8, R69 ;  /* 0x00000008ff557819 */ /* 0x000fc40000011645 */
[----:B------:R-:W-:Y:S02]  /*9260*/  LOP3.LUT R52, R64, 0xff00, R65, 0xf8, !PT ;  /* 0x0000ff0040347812 */ /* 0x000fe400078ef841 */
[----:B------:R-:W-:Y:S02]  /*9270*/  SHF.R.U32.HI R86, RZ, 0x10, R67 ;  /* 0x00000010ff567819 */ /* 0x000fe40000011643 */
[----:B------:R-:W-:Y:S02]  /*9280*/  SHF.R.U32.HI R82, RZ, 0x8, R71 ;  /* 0x00000008ff527819 */ /* 0x000fe40000011647 */
[----:B------:R-:W-:Y:S02]  /*9290*/  SHF.L.U32 R65, R134, 0x10, RZ ;  /* 0x0000001086417819 */ /* 0x000fe400000006ff */
[----:B------:R-:W-:Y:S01]  /*92a0*/  LOP3.LUT R68, R67, 0xff0000ff, RZ, 0xc0, !PT ;  /* 0xff0000ff43447812 */ /* 0x000fe200078ec0ff */
[----:B------:R-:W-:Y:S01]  /*92b0*/  IMAD.SHL.U32 R50, R82, 0x100, RZ ;  /* 0x0000010052327824 */ /* 0x000fe200078e00ff */
[----:B------:R-:W-:-:S02]  /*92c0*/  SHF.L.U32 R67, R87, 0x8, RZ ;  /* 0x0000000857437819 */ /* 0x000fc400000006ff */
[----:B------:R-:W-:Y:S02]  /*92d0*/  LOP3.LUT R70, R69, 0xff0000ff, RZ, 0xc0, !PT ;  /* 0xff0000ff45467812 */ /* 0x000fe400078ec0ff */
[----:B------:R-:W-:Y:S01]  /*92e0*/  SHF.R.U32.HI R84, RZ, 0x10, R69 ;  /* 0x00000010ff547819 */ /* 0x000fe20000011645 */
[----:B------:R-:W-:Y:S01]  /*92f0*/  IMAD.SHL.U32 R69, R85, 0x100, RZ ;  /* 0x0000010055457824 */ /* 0x000fe200078e00ff */
[----:B------:R-:W-:Y:S01]  /*9300*/  LOP3.LUT R52, R52, 0xff0000, R65, 0xf8, !PT ;  /* 0x00ff000034347812 */ /* 0x000fe200078ef841 */
[----:B------:R-:W-:Y:S01]  /*9310*/  IMAD.U32 R65, R86, 0x10000, RZ ;  /* 0x0001000056417824 */ /* 0x000fe200078e00ff */
[----:B------:R-:W-:Y:S02]  /*9320*/  LOP3.LUT R81, R71, 0xff0000ff, RZ, 0xc0, !PT ;  /* 0xff0000ff47517812 */ /* 0x000fe400078ec0ff */
[----:B------:R-:W-:Y:S02]  /*9330*/  SHF.R.U32.HI R83, RZ, 0x10, R71 ;  /* 0x00000010ff537819 */ /* 0x000fe40000011647 */
[----:B------:R-:W-:-:S02]  /*9340*/  LOP3.LUT R48, R68, 0xff00, R67, 0xf8, !PT ;  /* 0x0000ff0044307812 */ /* 0x000fc400078ef843 */
[----:B------:R-:W-:Y:S02]  /*9350*/  F2FP.F16.E4M3.UNPACK_B R71, R145.H1 ;  /* 0x00000091ff47723e */ /* 0x000fe400030006ff */
[----:B------:R-:W-:Y:S02]  /*9360*/  F2FP.F16.E4M3.UNPACK_B R64, R63.H1 ;  /* 0x0000003fff40723e */ /* 0x000fe400030006ff */
[----:B------:R-:W-:Y:S02]  /*9370*/  F2FP.F16.E4M3.UNPACK_B R67, R66.H1 ;  /* 0x00000042ff43723e */ /* 0x000fe400030006ff */
[----:B------:R-:W-:Y:S02]  /*9380*/  LOP3.LUT R54, R70, 0xff00, R69, 0xf8, !PT ;  /* 0x0000ff0046367812 */ /* 0x000fe400078ef845 */
[----:B------:R-:W-:Y:S01]  /*9390*/  LOP3.LUT R82, R81, 0xff00, R50, 0xf8, !PT ;  /* 0x0000ff0051527812 */ /* 0x000fe200078ef832 */
[----:B------:R-:W-:Y:S01]  /*93a0*/  HADD2.F32 R50, -RZ, R71.H0_H0 ;  /* 0x20000047ff327230 */ /* 0x000fe20000004100 */
[----:B------:R-:W-:Y:S01]  /*93b0*/  LOP3.LUT R48, R48, 0xff0000, R65, 0xf8, !PT ;  /* 0x00ff000030307812 */ /* 0x000fe200078ef841 */
[----:B------:R-:W-:Y:S01]  /*93c0*/  HADD2.F32 R65, -RZ, R64.H0_H0 ;  /* 0x20000040ff417230 */ /* 0x000fe20000004100 */
[----:B------:R-:W-:Y:S01]  /*93d0*/  F2FP.F16.E4M3.UNPACK_B R69, R141.H1 ;  /* 0x0000008dff45723e */ /* 0x000fe200030006ff */
[----:B------:R-:W-:Y:S01]  /*93e0*/  HADD2.F32 R68, -RZ, R67.H0_H0 ;  /* 0x20000043ff447230 */ /* 0x000fe20000004100 */
[----:B------:R-:W-:Y:S01]  /*93f0*/  SHF.L.U32 R83, R83, 0x10, RZ ;  /* 0x0000001053537819 */ /* 0x000fe200000006ff */
[----:B------:R-:W-:-:S02]  /*9400*/  IMAD.U32 R81, R84, 0x10000, RZ ;  /* 0x0001000054517824 */ /* 0x000fc400078e00ff */
[CC--:B------:R-:W-:Y:S01]  /*9410*/  FMUL.FTZ R85, R65.reuse, R50.reuse ;  /* 0x0000003241557220 */ /* 0x0c0fe20000410000 */
[----:B------:R-:W-:Y:S02]  /*9420*/  HADD2.F32 R70, -RZ, R69.H0_H0 ;  /* 0x20000045ff467230 */ /* 0x000fe40000004100 */
[----:B------:R-:W-:Y:S01]  /*9430*/  FMUL.FTZ R84, R68, R50 ;  /* 0x0000003244547220 */ /* 0x000fe20000410000 */
[----:B------:R-:W-:Y:S01]  /*9440*/  LOP3.LUT R50, R82, 0xff0000, R83, 0xf8, !PT ;  /* 0x00ff000052327812 */ /* 0x000fe200078ef853 */
[----:B------:R-:W-:Y:S01]  /*9450*/  HADD2.F32 R71, -RZ, R71.H1_H1 ;  /* 0x30000047ff477230 */ /* 0x000fe20000004100 */
[----:B------:R-:W-:Y:S01]  /*9460*/  F2FP.F16.E4M3.UNPACK_B R145, R145 ;  /* 0x00000091ff91723e */ /* 0x000fe200020006ff */
[-C--:B------:R-:W-:Y:S01]  /*9470*/  FFMA.FTZ R85, R68, R70.reuse, R85 ;  /* 0x0000004644557223 */ /* 0x080fe20000010055 */
[----:B------:R-:W-:Y:S01]  /*9480*/  FFMA.FTZ R83, R65, R70, -R84 ;  /* 0x0000004641537223 */ /* 0x000fe20000010854 */
[----:B------:R-:W-:Y:S01]  /*9490*/  HADD2.F32 R68, -RZ, R67.H1_H1 ;  /* 0x30000043ff447230 */ /* 0x000fe20000004100 */
[----:B------:R-:W-:Y:S01]  /*94a0*/  F2FP.F16.E4M3.UNPACK_B R66, R66 ;  /* 0x00000042ff42723e */ /* 0x000fe200020006ff */
[----:B------:R-:W-:Y:S01]  /*94b0*/  HADD2.F32 R65, -RZ, R64.H1_H1 ;  /* 0x30000040ff417230 */ /* 0x000fe20000004100 */
[----:B------:R-:W-:Y:S01]  /*94c0*/  F2FP.F16.E4M3.UNPACK_B R63, R63 ;  /* 0x0000003fff3f723e */ /* 0x000fe200020006ff */
[----:B------:R-:W-:-:S02]  /*94d0*/  HADD2.F32 R69, -RZ, R69.H1_H1 ;  /* 0x30000045ff457230 */ /* 0x000fc40000004100 */
[C---:B------:R-:W-:Y:S01]  /*94e0*/  FMUL.FTZ R82, R68.reuse, R71 ;  /* 0x0000004744527220 */ /* 0x040fe20000410000 */
[----:B------:R-:W-:Y:S01]  /*94f0*/  F2FP.F16.E4M3.UNPACK_B R141, R141 ;  /* 0x0000008dff8d723e */ /* 0x000fe200020006ff */
[----:B------:R-:W-:Y:S02]  /*9500*/  HADD2.F32 R70, -RZ, R145.H0_H0 ;  /* 0x20000091ff467230 */ /* 0x000fe40000004100 */
[C---:B------:R-:W-:Y:S01]  /*9510*/  FMUL.FTZ R71, R65.reuse, R71 ;  /* 0x0000004741477220 */ /* 0x040fe20000410000 */
[----:B------:R-:W-:Y:S02]  /*9520*/  HADD2.F32 R67, -RZ, R66.H0_H0 ;  /* 0x20000042ff437230 */ /* 0x000fe40000004100 */
[-C--:B------:R-:W-:Y:S01]  /*9530*/  FFMA.FTZ R86, R65, R69.reuse, -R82 ;  /* 0x0000004541567223 */ /* 0x080fe20000010852 */
[----:B------:R-:W-:Y:S02]  /*9540*/  HADD2.F32 R64, -RZ, R63.H0_H0 ;  /* 0x2000003fff407230 */ /* 0x000fe40000004100 */
[----:B------:R-:W-:Y:S01]  /*9550*/  FFMA.FTZ R134, R68, R69, R71 ;  /* 0x0000004544867223 */ /* 0x000fe20000010047 */
[----:B------:R-:W-:-:S02]  /*9560*/  HADD2.F32 R65, -RZ, R141.H0_H0 ;  /* 0x2000008dff417230 */ /* 0x000fc40000004100 */
[CC--:B------:R-:W-:Y:S01]  /*9570*/  FMUL.FTZ R69, R67.reuse, R70.reuse ;  /* 0x0000004643457220 */ /* 0x0c0fe20000410000 */
[----:B------:R-:W-:Y:S02]  /*9580*/  HADD2.F32 R145, -RZ, R145.H1_H1 ;  /* 0x30000091ff917230 */ /* 0x000fe40000004100 */
[----:B------:R-:W-:Y:S01]  /*9590*/  FMUL.FTZ R70, R64, R70 ;  /* 0x0000004640467220 */ /* 0x000fe20000410000 */
[----:B------:R-:W-:Y:S01]  /*95a0*/  HADD2.F32 R66, -RZ, R66.H1_H1 ;  /* 0x30000042ff427230 */ /* 0x000fe20000004100 */
[----:B------:R-:W-:Y:S01]  /*95b0*/  LOP3.LUT R54, R54, 0xff0000, R81, 0xf8, !PT ;  /* 0x00ff000036367812 */ /* 0x000fe200078ef851 */
[----:B------:R-:W-:Y:S02]  /*95c0*/  HADD2.F32 R63, -RZ, R63.H1_H1 ;  /* 0x3000003fff3f7230 */ /* 0x000fe40000004100 */
[-C--:B------:R-:W-:Y:S01]  /*95d0*/  FFMA.FTZ R71, R64, R65.reuse, -R69 ;  /* 0x0000004140477223 */ /* 0x080fe20000010845 */
[----:B------:R-:W-:Y:S02]  /*95e0*/  HADD2.F32 R141, -RZ, R141.H1_H1 ;  /* 0x3000008dff8d7230 */ /* 0x000fe40000004100 */
[----:B------:R-:W-:Y:S01]  /*95f0*/  FFMA.FTZ R81, R67, R65, R70 ;  /* 0x0000004143517223 */ /* 0x000fe20000010046 */
        /* <DEDUP_REMOVED lines=25> */
[----:B------:R-:W-:Y:S01]  /*9790*/  FFMA.FTZ R66, R63, R68, -R64 ;  /* 0x000000443f427223 */ /* 0x000fe20000010840 */
[----:B------:R-:W-:Y:S01]  /*97a0*/  F2FP.F16.E4M3.UNPACK_B R63, R62 ;  /* 0x0000003eff3f723e */ /* 0x000fe200020006ff */
[--C-:B------:R-:W-:Y:S02]  /*97b0*/  HADD2.F32 R67, -RZ, R146.reuse.H0_H0 ;  /* 0x20000092ff437230 */ /* 0x100fe40000004100 */
[----:B------:R-:W-:Y:S01]  /*97c0*/  FFMA.FTZ R145, R65, R68, R70 ;  /* 0x0000004441917223 */ /* 0x000fe20000010046 */
[----:B------:R-:W-:Y:S01]  /*97d0*/  HADD2.F32 R146, -RZ, R146.H1_H1 ;  /* 0x30000092ff927230 */ /* 0x000fe20000004100 */
[----:B------:R-:W-:Y:S01]  /*97e0*/  F2FP.F16.E4M3.UNPACK_B R70, R54 ;  /* 0x00000036ff46723e */ /* 0x000fe200020006ff */
[--C-:B------:R-:W-:Y:S01]  /*97f0*/  HADD2.F32 R64, -RZ, R63.reuse.H0_H0 ;  /* 0x2000003fff407230 */ /* 0x100fe20000004100 */
[----:B------:R-:W-:Y:S01]  /*9800*/  F2FP.SATFINITE.E4M3.F32.PACK_AB_MERGE_C R66, R66, R141, RZ ;  /* 0x0000008d4242723e */ /* 0x000fe200048070ff */
[----:B------:R-:W-:Y:S01]  /*9810*/  HADD2.F32 R62, -RZ, R60.H0_H0 ;  /* 0x2000003cff3e7230 */ /* 0x000fe20000004100 */
[----:B------:R-:W-:Y:S01]  /*9820*/  F2FP.SATFINITE.E4M3.F32.PACK_AB_MERGE_C R145, R145, R148, RZ ;  /* 0x000000949191723e */ /* 0x000fe200048070ff */
[----:B------:R-:W-:-:S02]  /*9830*/  HADD2.F32 R63, -RZ, R63.H1_H1 ;  /* 0x3000003fff3f7230 */ /* 0x000fc40000004100 */
[-C--:B------:R-:W-:Y:S01]  /*9840*/  FMUL.FTZ R69, R64, R67.reuse ;  /* 0x0000004340457220 */ /* 0x080fe20000410000 */
[----:B------:R-:W-:Y:S02]  /*9850*/  HADD2.F32 R60, -RZ, R60.H1_H1 ;  /* 0x3000003cff3c7230 */ /* 0x000fe40000004100 */
[----:B------:R-:W-:Y:S01]  /*9860*/  FMUL.FTZ R67, R62, R67 ;  /* 0x000000433e437220 */ /* 0x000fe20000410000 */
[--C-:B------:R-:W-:Y:S02]  /*9870*/  HADD2.F32 R65, -RZ, R143.reuse.H0_H0 ;  /* 0x2000008fff417230 */ /* 0x100fe40000004100 */
[CC--:B------:R-:W-:Y:S01]  /*9880*/  FMUL.FTZ R135, R63.reuse, R146.reuse ;  /* 0x000000923f877220 */ /* 0x0c0fe20000410000 */
[----:B------:R-:W-:Y:S02]  /*9890*/  HADD2.F32 R143, -RZ, R143.H1_H1 ;  /* 0x3000008fff8f7230 */ /* 0x000fe40000004100 */
[----:B------:R-:W-:Y:S01]  /*98a0*/  FMUL.FTZ R146, R60, R146 ;  /* 0x000000923c927220 */ /* 0x000fe20000410000 */
[-C--:B------:R-:W-:Y:S01]  /*98b0*/  FFMA.FTZ R87, R64, R65.reuse, R67 ;  /* 0x0000004140577223 */ /* 0x080fe20000010043 */
[----:B------:R-:W-:Y:S01]  /*98c0*/  FFMA.FTZ R62, R62, R65, -R69 ;  /* 0x000000413e3e7223 */ /* 0x000fe20000010845 */
[-C--:B------:R-:W-:Y:S01]  /*98d0*/  FFMA.FTZ R135, R60, R143.reuse, -R135 ;  /* 0x0000008f3c877223 */ /* 0x080fe20000010887 */
[----:B------:R-:W-:Y:S01]  /*98e0*/  FFMA.FTZ R60, R63, R143, R146 ;  /* 0x0000008f3f3c7223 */ /* 0x000fe20000010092 */
[----:B------:R-:W-:-:S02]  /*98f0*/  F2FP.SATFINITE.E4M3.F32.PACK_AB_MERGE_C R63, R134, R85, RZ ;  /* 0x00000055863f723e */ /* 0x000fc400048070ff */
[----:B------:R-:W-:Y:S02]  /*9900*/  F2FP.F16.E4M3.UNPACK_B R67, R53 ;  /* 0x00000035ff43723e */ /* 0x000fe400020006ff */
[----:B------:R-:W-:Y:S02]  /*9910*/  F2FP.F16.E4M3.UNPACK_B R65, R49 ;  /* 0x00000031ff41723e */ /* 0x000fe400020006ff */
[----:B------:R-:W-:Y:S01]  /*9920*/  F2FP.SATFINITE.E4M3.F32.PACK_AB_MERGE_C R63, R84, R81, R63 ;  /* 0x00000051543f723e */ /* 0x000fe2000480703f */
[--C-:B------:R-:W-:Y:S01]  /*9930*/  HADD2.F32 R68, -RZ, R67.reuse.H0_H0 ;  /* 0x20000043ff447230 */ /* 0x100fe20000004100 */
[----:B------:R-:W-:Y:S01]  /*9940*/  F2FP.SATFINITE.E4M3.F32.PACK_AB_MERGE_C R64, R86, R83, RZ ;  /* 0x000000535640723e */ /* 0x000fe200048070ff */
[----:B------:R-:W-:Y:S01]  /*9950*/  HADD2.F32 R81, -RZ, R70.H0_H0 ;  /* 0x20000046ff517230 */ /* 0x000fe20000004100 */
[----:B------:R-:W-:Y:S01]  /*9960*/  F2FP.F16.E4M3.UNPACK_B R69, R52 ;  /* 0x00000034ff45723e */ /* 0x000fe200020006ff */
[----:B------:R-:W-:Y:S01]  /*9970*/  HADD2.F32 R67, -RZ, R67.H1_H1 ;  /* 0x30000043ff437230 */ /* 0x000fe20000004100 */
[----:B------:R-:W-:Y:S01]  /*9980*/  F2FP.SATFINITE.E4M3.F32.PACK_AB_MERGE_C R62, R135, R62, R66 ;  /* 0x0000003e873e723e */ /* 0x000fe20004807042 */
[----:B------:R-:W-:Y:S01]  /*9990*/  HADD2.F32 R66, -RZ, R65.H0_H0 ;  /* 0x20000041ff427230 */ /* 0x000fe20000004100 */
[----:B------:R-:W-:Y:S01]  /*99a0*/  F2FP.SATFINITE.E4M3.F32.PACK_AB_MERGE_C R64, R82, R71, R64 ;  /* 0x000000475240723e */ /* 0x000fe20004807040 */
[----:B------:R-:W-:-:S02]  /*99b0*/  HADD2.F32 R71, -RZ, R69.H0_H0 ;  /* 0x20000045ff477230 */ /* 0x000fc40000004100 */
[-C--:B------:R-:W-:Y:S01]  /*99c0*/  FMUL.FTZ R83, R68, R81.reuse ;  /* 0x0000005144537220 */ /* 0x080fe20000410000 */
[----:B------:R-:W-:Y:S02]  /*99d0*/  HADD2.F32 R70, -RZ, R70.H1_H1 ;  /* 0x30000046ff467230 */ /* 0x000fe40000004100 */
[C---:B------:R-:W-:Y:S01]  /*99e0*/  FMUL.FTZ R81, R66.reuse, R81 ;  /* 0x0000005142517220 */ /* 0x040fe20000410000 */
[----:B------:R-:W-:Y:S02]  /*99f0*/  HADD2.F32 R65, -RZ, R65.H1_H1 ;  /* 0x30000041ff417230 */ /* 0x000fe40000004100 */
[----:B------:R-:W-:Y:S01]  /*9a00*/  FFMA.FTZ R83, R66, R71, -R83 ;  /* 0x0000004742537223 */ /* 0x000fe20000010853 */
[----:B------:R-:W-:Y:S01]  /*9a10*/  F2FP.F16.E4M3.UNPACK_B R66, R53.H1 ;  /* 0x00000035ff42723e */ /* 0x000fe200030006ff */
[----:B------:R-:W-:Y:S01]  /*9a20*/  FFMA.FTZ R82, R68, R71, R81 ;  /* 0x0000004744527223 */ /* 0x000fe20000010051 */
[----:B------:R-:W-:Y:S02]  /*9a30*/  HADD2.F32 R68, -RZ, R69.H1_H1 ;  /* 0x30000045ff447230 */ /* 0x000fe40000004100 */
[-C--:B------:R-:W-:Y:S01]  /*9a40*/  FMUL.FTZ R84, R67, R70.reuse ;  /* 0x0000004643547220 */ /* 0x080fe20000410000 */
[----:B------:R-:W-:Y:S01]  /*9a50*/  FMUL.FTZ R70, R65, R70 ;  /* 0x0000004641467220 */ /* 0x000fe20000410000 */
[----:B------:R-:W-:-:S02]  /*9a60*/  F2FP.F16.E4M3.UNPACK_B R49, R49.H1 ;  /* 0x00000031ff31723e */ /* 0x000fc400030006ff */
[----:B------:R-:W-:Y:S01]  /*9a70*/  FFMA.FTZ R84, R65, R68, -R84 ;  /* 0x0000004441547223 */ /* 0x000fe20000010854 */
[----:B------:R-:W-:Y:S01]  /*9a80*/  F2FP.F16.E4M3.UNPACK_B R65, R54.H1 ;  /* 0x00000036ff41723e */ /* 0x000fe200030006ff */
[----:B------:R-:W-:Y:S01]  /*9a90*/  FFMA.FTZ R85, R67, R68, R70 ;  /* 0x0000004443557223 */ /* 0x000fe20000010046 */
[--C-:B------:R-:W-:Y:S01]  /*9aa0*/  HADD2.F32 R54, -RZ, R66.reuse.H0_H0 ;  /* 0x20000042ff367230 */ /* 0x100fe20000004100 */
[----:B------:R-:W-:Y:S01]  /*9ab0*/  F2FP.F16.E4M3.UNPACK_B R52, R52.H1 ;  /* 0x00000034ff34723e */ /* 0x000fe200030006ff */
[----:B------:R-:W-:Y:S01]  /*9ac0*/  HADD2.F32 R53, -RZ, R49.H0_H0 ;  /* 0x20000031ff357230 */ /* 0x000fe20000004100 */
[----:B------:R-:W-:Y:S01]  /*9ad0*/  F2FP.SATFINITE.E4M3.F32.PACK_AB_MERGE_C R60, R60, R87, R145 ;  /* 0x000000573c3c723e */ /* 0x000fe20004807091 */
[--C-:B------:R-:W-:Y:S01]  /*9ae0*/  HADD2.F32 R67, -RZ, R65.reuse.H0_H0 ;  /* 0x20000041ff437230 */ /* 0x100fe20000004100 */
[----:B------:R-:W-:Y:S01]  /*9af0*/  F2FP.F16.E4M3.UNPACK_B R69, R50 ;  /* 0x00000032ff45723e */ /* 0x000fe200020006ff */
[----:B------:R-:W-:Y:S02]  /*9b00*/  HADD2.F32 R66, -RZ, R66.H1_H1 ;  /* 0x30000042ff427230 */ /* 0x000fe40000004100 */
[----:B------:R-:W-:-:S02]  /*9b10*/  HADD2.F32 R68, -RZ, R65.H1_H1 ;  /* 0x30000041ff447230 */ /* 0x000fc40000004100 */
[-C--:B------:R-:W-:Y:S01]  /*9b20*/  FMUL.FTZ R70, R54, R67.reuse ;  /* 0x0000004336467220 */ /* 0x080fe20000410000 */
[--C-:B------:R-:W-:Y:S02]  /*9b30*/  HADD2.F32 R65, -RZ, R52.reuse.H0_H0 ;  /* 0x20000034ff417230 */ /* 0x100fe40000004100 */
[C---:B------:R-:W-:Y:S01]  /*9b40*/  FMUL.FTZ R67, R53.reuse, R67 ;  /* 0x0000004335437220 */ /* 0x040fe20000410000 */
[----:B------:R-:W-:Y:S02]  /*9b50*/  HADD2.F32 R49, -RZ, R49.H1_H1 ;  /* 0x30000031ff317230 */ /* 0x000fe40000004100 */
[-C--:B------:R-:W-:Y:S01]  /*9b60*/  FMUL.FTZ R134, R66, R68.reuse ;  /* 0x0000004442867220 */ /* 0x080fe20000410000 */
[----:B------:R-:W-:Y:S02]  /*9b70*/  HADD2.F32 R52, -RZ, R52.H1_H1 ;  /* 0x30000034ff347230 */ /* 0x000fe40000004100 */
[----:B------:R-:W-:Y:S01]  /*9b80*/  FFMA.FTZ R87, R54, R65, R67 ;  /* 0x0000004136577223 */ /* 0x000fe20000010043 */
[----:B------:R-:W-:Y:S01]  /*9b90*/  F2FP.F16.E4M3.UNPACK_B R54, R55 ;  /* 0x00000037ff36723e */ /* 0x000fe200020006ff */
[----:B------:R-:W-:Y:S01]  /*9ba0*/  FFMA.FTZ R86, R53, R65, -R70 ;  /* 0x0000004135567223 */ /* 0x000fe20000010846 */
[C---:B------:R-:W-:Y:S01]  /*9bb0*/  FMUL.FTZ R53, R49.reuse, R68 ;  /* 0x0000004431357220 */ /* 0x040fe20000410000 */
[----:B------:R-:W-:Y:S01]  /*9bc0*/  FFMA.FTZ R135, R49, R52, -R134 ;  /* 0x0000003431877223 */ /* 0x000fe20000010886 */
[----:B------:R-:W-:Y:S01]  /*9bd0*/  F2FP.F16.E4M3.UNPACK_B R49, R51 ;  /* 0x00000033ff31723e */ /* 0x000fe200020006ff */
[----:B------:R-:W-:Y:S01]  /*9be0*/  HADD2.F32 R65, -RZ, R54.H0_H0 ;  /* 0x20000036ff417230 */ /* 0x000fe20000004100 */
[----:B------:R-:W-:Y:S01]  /*9bf0*/  F2FP.F16.E4M3.UNPACK_B R55, R55.H1 ;  /* 0x00000037ff37723e */ /* 0x000fe200030006ff */
[----:B------:R-:W-:Y:S01]  /*9c00*/  HADD2.F32 R71, -RZ, R69.H0_H0 ;  /* 0x20000045ff477230 */ /* 0x000fe20000004100 */
[----:B------:R-:W-:Y:S01]  /*9c10*/  F2FP.F16.E4M3.UNPACK_B R70, R50.H1 ;  /* 0x00000032ff46723e */ /* 0x000fe200030006ff */
[----:B------:R-:W-:Y:S01]  /*9c20*/  FFMA.FTZ R134, R66, R52, R53 ;  /* 0x0000003442867223 */ /* 0x000fe20000010035 */
        /* <DEDUP_REMOVED lines=11> */
[----:B------:R-:W-:Y:S02]  /*9ce0*/  HADD2.F32 R55, -RZ, R55.H1_H1 ;  /* 0x30000037ff377230 */ /* 0x000fe40000004100 */
[----:B------:R-:W-:Y:S01]  /*9cf0*/  FMUL.FTZ R81, R53, R81 ;  /* 0x0000005135517220 */ /* 0x000fe20000410000 */
[----:B------:R-:W-:-:S02]  /*9d00*/  HADD2.F32 R70, -RZ, R70.H1_H1 ;  /* 0x30000046ff467230 */ /* 0x000fc40000004100 */
[-C--:B------:R-:W-:Y:S01]  /*9d10*/  FFMA.FTZ R141, R52, R67.reuse, -R141 ;  /* 0x00000043348d7223 */ /* 0x080fe2000001088d */
[----:B------:R-:W-:Y:S02]  /*9d20*/  HADD2.F32 R51, -RZ, R51.H1_H1 ;  /* 0x30000033ff337230 */ /* 0x000fe40000004100 */
        /* <DEDUP_REMOVED lines=10> */
[CC--:B------:R-:W-:Y:S01]  /*9dd0*/  FMUL.FTZ R48, R54.reuse, R69.reuse ;  /* 0x0000004536307220 */ /* 0x0c0fe20000410000 */
[----:B------:R-:W-:Y:S02]  /*9de0*/  HADD2.F32 R50, -RZ, R50.H1_H1 ;  /* 0x30000032ff327230 */ /* 0x000fe40000004100 */
[-C--:B------:R-:W-:Y:S01]  /*9df0*/  FFMA.FTZ R51, R51, R66.reuse, -R52 ;  /* 0x0000004233337223 */ /* 0x080fe20000010834 */
[----:B------:R-:W-:Y:S01]  /*9e00*/  FFMA.FTZ R70, R55, R66, R70 ;  /* 0x0000004237467223 */ /* 0x000fe20000010046 */
[----:B------:R-:W-:Y:S01]  /*9e10*/  FMUL.FTZ R69, R49, R69 ;  /* 0x0000004531457220 */ /* 0x000fe20000410000 */
[----:B------:R-:W-:Y:S01]  /*9e20*/  F2FP.SATFINITE.E4M3.F32.PACK_AB_MERGE_C R86, R135, R86, RZ ;  /* 0x000000568756723e */ /* 0x000fe200048070ff */
[----:B------:R-:W-:Y:S01]  /*9e30*/  FFMA.FTZ R48, R49, R50, -R48 ;  /* 0x0000003231307223 */ /* 0x000fe20000010830 */
[----:B------:R-:W-:Y:S01]  /*9e40*/  F2FP.SATFINITE.E4M3.F32.PACK_AB_MERGE_C R51, R51, R148, RZ ;  /* 0x000000943333723e */ /* 0x000fe200048070ff */
[----:B------:R-:W-:Y:S01]  /*9e50*/  FFMA.FTZ R69, R54, R50, R69 ;  /* 0x0000003236457223 */ /* 0x000fe20000010045 */
[----:B------:R-:W-:Y:S01]  /*9e60*/  F2FP.SATFINITE.E4M3.F32.PACK_AB_MERGE_C R87, R134, R87, RZ ;  /* 0x000000578657723e */ /* 0x000fe200048070ff */
[----:B------:R-:W-:Y:S01]  /*9e70*/  IMAD.MOV.U32 R52, RZ, RZ, R63 ;  /* 0x000000ffff347224 */ /* 0x000fe200078e003f */
[----:B------:R-:W-:Y:S01]  /*9e80*/  F2FP.SATFINITE.E4M3.F32.PACK_AB_MERGE_C R70, R70, R81, RZ ;  /* 0x000000514646723e */ /* 0x000fe200048070ff */
[----:B------:R-:W-:Y:S01]  /*9e90*/  IMAD.MOV.U32 R54, RZ, RZ, R60 ;  /* 0x000000ffff367224 */ /* 0x000fe200078e003c */
[----:B------:R-:W-:Y:S01]  /*9ea0*/  F2FP.SATFINITE.E4M3.F32.PACK_AB_MERGE_C R51, R48, R141, R51 ;  /* 0x0000008d3033723e */ /* 0x000fe20004807033 */
[----:B------:R-:W-:Y:S01]  /*9eb0*/  IMAD.MOV.U32 R48, RZ, RZ, R64 ;  /* 0x000000ffff307224 */ /* 0x000fe200078e0040 */
[----:B------:R-:W-:-:S02]  /*9ec0*/  F2FP.SATFINITE.E4M3.F32.PACK_AB_MERGE_C R49, R84, R83, R86 ;  /* 0x000000535431723e */ /* 0x000fc40004807056 */
[----:B------:R-:W-:Y:S02]  /*9ed0*/  F2FP.SATFINITE.E4M3.F32.PACK_AB_MERGE_C R53, R85, R82, R87 ;  /* 0x000000525535723e */ /* 0x000fe40004807057 */
[----:B------:R-:W-:Y:S02]  /*9ee0*/  F2FP.SATFINITE.E4M3.F32.PACK_AB_MERGE_C R55, R69, R146, R70 ;  /* 0x000000924537723e */ /* 0x000fe40004807046 */
[----:B------:R-:W-:-:S07]  /*9ef0*/  MOV R50, R62 ;  /* 0x0000003e00327202 */ /* 0x000fce0000000f00 */
.L_x_357:
[----:B------:R-:W-:Y:S05]  /*9f00*/  BSYNC B2 ;  /* 0x0000000000027941 */ /* 0x000fea0003800000 */
.L_x_356:
        /* <DEDUP_REMOVED lines=11> */
.L_x_355:
[----:B------:R-:W-:Y:S05]  /*9fc0*/  BSYNC B1 ;  /* 0x0000000000017941 */ /* 0x000fea0003800000 */
.L_x_354:
[C---:B------:R-:W-:Y:S01]  /*9fd0*/  ISETP.GE.OR P3, PT, R235.reuse, R118, P0 ;  /* 0x00000076eb00720c */ /* 0x040fe20000766670 */
[----:B--2---:R-:W-:Y:S01]  /*9fe0*/  IMAD.WIDE.U32 R128, R235, R130, R128 ;  /* 0x00000082eb807225 */ /* 0x004fe200078e0080 */
[----:B-1-34-:R-:W-:-:S05]  /*9ff0*/  SHF.R.S32.HI R49, RZ, 0x1f, R235 ;  /* 0x0000001fff317819 */ /* 0x01afca00000114eb */
[----:B------:R-:W-:-:S04]  /*a000*/  IMAD R48, R49, R130, RZ ;  /* 0x0000008231307224 */ /* 0x000fc800078e02ff */
[----:B------:R-:W-:Y:S02]  /*a010*/  IMAD R61, R235, R131, R48 ;  /* 0x00000083eb3d7224 */ /* 0x000fe400078e0230 */
[----:B------:R-:W-:Y:S05]  /*a020*/  @P3 BRA `(.L_x_336) ;  /* 0x00000014002c3947 */ /* 0x000fea0003800000 */
[----:B------:R-:W2:Y:S01]  /*a030*/  LDL R50, [R1+0x1c] ;  /* 0x00001c0001327983 */ /* 0x000ea20000100800 */
[----:B------:R-:W1:Y:S01]  /*a040*/  LDC.64 R56, c[0x0][0x2d8] ;  /* 0x0000b600ff387b82 */ /* 0x000e620000000a00 */
[----:B------:R-:W-:Y:S01]  /*a050*/  ISETP.NE.AND P6, PT, R0, RZ, PT ;  /* 0x000000ff0000720c */ /* 0x000fe20003fc5270 */
[----:B------:R-:W-:Y:S01]  /*a060*/  IMAD.IADD R61, R129, 0x1, R61 ;  /* 0x00000001813d7824 */ /* 0x000fe200078e023d */
[----:B------:R-:W-:Y:S01]  /*a070*/  IADD3 R59, P3, P4, R100, R128, R38 ;  /* 0x00000080643b7210 */ /* 0x000fe20007c7e026 */
[----:B------:R-:W-:Y:S01]  /*a080*/  BSSY B1, `(.L_x_358) ;  /* 0x00000eb000017945 */ /* 0x000fe20003800000 */
[----:B------:R-:W-:Y:S02]  /*a090*/  SEL R144, R123, R144, !P6 ;  /* 0x000000907b907207 */ /* 0x000fe40007000000 */
[----:B------:R-:W-:Y:S02]  /*a0a0*/  IADD3.X R48, R36, R61, R105, P3, P4 ;  /* 0x0000003d24307210 */ /* 0x000fe40001fe8469 */
[----:B------:R-:W-:-:S04]  /*a0b0*/  SHF.R.S32.HI R49, RZ, 0x1f, R144 ;  /* 0x0000001fff317819 */ /* 0x000fc80000011490 */
[----:B------:R-:W-:-:S04]  /*a0c0*/  LEA.HI R49, R49, R144, RZ, 0x5 ;  /* 0x0000009031317211 */ /* 0x000fc800078f28ff */
[----:B------:R-:W-:-:S05]  /*a0d0*/  LEA.HI.SX32 R49, R49, R104, 0x1b ;  /* 0x0000006831317211 */ /* 0x000fca00078fdaff */
[----:B------:R-:W-:Y:S01]  /*a0e0*/  IMAD.SHL.U32 R63, R49, 0x10, RZ ;  /* 0x00000010313f7824 */ /* 0x000fe200078e00ff */
[----:B-1----:R-:W-:-:S04]  /*a0f0*/  IADD3 R58, P3, R59, R56, RZ ;  /* 0x000000383b3a7210 */ /* 0x002fc80007f7e0ff */
[----:B------:R-:W-:Y:S02]  /*a100*/  IADD3.X R59, R48, R57, RZ, P3, !PT ;  /* 0x00000039303b7210 */ /* 0x000fe40001ffe4ff */
[----:B------:R-:W-:-:S04]  /*a110*/  SHF.R.S32.HI R48, RZ, 0x1f, R49 ;  /* 0x0000001fff307819 */ /* 0x000fc80000011431 */
[----:B------:R-:W-:Y:S02]  /*a120*/  LEA.HI R49, R48, R49, RZ, 0x3 ;  /* 0x0000003130317211 */ /* 0x000fe400078f18ff */
[----:B------:R-:W-:-:S03]  /*a130*/  LOP3.LUT R48, R28, 0x70, R63, 0xf8, !PT ;  /* 0x000000701c307812 */ /* 0x000fc600078ef83f */
[----:B------:R-:W-:Y:S01]  /*a140*/  IMAD.SHL.U32 R49, R49, 0x800, RZ ;  /* 0x0000080031317824 */ /* 0x000fe200078e00ff */
[----:B------:R-:W-:-:S04]  /*a150*/  LOP3.LUT R48, R48, R21, RZ, 0x3c, !PT ;  /* 0x0000001530307212 */ /* 0x000fc800078e3cff */
[----:B------:R-:W-:-:S04]  /*a160*/  LOP3.LUT R49, R49, 0xffffc000, RZ, 0xc0, !PT ;  /* 0xffffc00031317812 */ /* 0x000fc800078ec0ff */
[----:B--2---:R-:W-:Y:S02]  /*a170*/  IADD3 R49, R48, R49, R50 ;  /* 0x0000003130317210 */ /* 0x004fe40007ffe032 */
        /* <DEDUP_REMOVED lines=8> */
[----:B-1----:R-:W-:Y:S01]  /*a200*/  IMAD.MOV.U32 R60, RZ, RZ, R48 ;  /* 0x000000ffff3c7224 */ /* 0x002fe200078e0030 */
[----:B------:R-:W-:Y:S01]  /*a210*/  SHF.R.U32.HI R72, RZ, 0x10, R73 ;  /* 0x00000010ff487819 */ /* 0x000fe20000011649 */
[----:B--2---:R-:W-:Y:S01]  /*a220*/  IMAD.MOV.U32 R66, RZ, RZ, R52 ;  /* 0x000000ffff427224 */ /* 0x004fe200078e0034 */
[----:B------:R-:W-:Y:S01]  /*a230*/  LOP3.LUT R67, R73, 0xff0000ff, RZ, 0xc0, !PT ;  /* 0xff0000ff49437812 */ /* 0x000fe200078ec0ff */
[----:B------:R-:W-:Y:S01]  /*a240*/  IMAD.MOV.U32 R69, RZ, RZ, R54 ;  /* 0x000000ffff457224 */ /* 0x000fe200078e0036 */
[----:B------:R-:W-:Y:S01]  /*a250*/  SHF.L.U32 R48, R65, 0x8, RZ ;  /* 0x0000000841307819 */ /* 0x000fe200000006ff */
[----:B------:R-:W-:Y:S01]  /*a260*/  IMAD.MOV.U32 R65, RZ, RZ, R50 ;  /* 0x000000ffff417224 */ /* 0x000fe200078e0032 */
[----:B------:R-:W-:Y:S02]  /*a270*/  SHF.R.U32.HI R64, RZ, 0x8, R77 ;  /* 0x00000008ff407819 */ /* 0x000fe4000001164d */
[----:B------:R-:W-:-:S02]  /*a280*/  SHF.R.U32.HI R68, RZ, 0x8, R75 ;  /* 0x00000008ff447819 */ /* 0x000fc4000001164b */
[----:B------:R-:W-:Y:S01]  /*a290*/  SHF.R.U32.HI R62, RZ, 0x8, R79 ;  /* 0x00000008ff3e7819 */ /* 0x000fe2000001164f */
[----:B------:R-:W-:Y:S01]  /*a2a0*/  IMAD.SHL.U32 R50, R64, 0x100, RZ ;  /* 0x0000010040327824 */ /* 0x000fe200078e00ff */
[----:B------:R-:W-:Y:S02]  /*a2b0*/  LOP3.LUT R67, R67, 0xff00, R48, 0xf8, !PT ;  /* 0x0000ff0043437812 */ /* 0x000fe400078ef830 */
[----:B------:R-:W-:Y:S01]  /*a2c0*/  SHF.L.U32 R52, R72, 0x10, RZ ;  /* 0x0000001048347819 */ /* 0x000fe200000006ff */
[----:B------:R-:W-:Y:S01]  /*a2d0*/  IMAD.SHL.U32 R54, R62, 0x100, RZ ;  /* 0x000001003e367824 */ /* 0x000fe200078e00ff */
[----:B------:R-:W-:Y:S02]  /*a2e0*/  SHF.R.U32.HI R70, RZ, 0x10, R75 ;  /* 0x00000010ff467819 */ /* 0x000fe4000001164b */
[----:B------:R-:W-:Y:S02]  /*a2f0*/  LOP3.LUT R71, R75, 0xff0000ff, RZ, 0xc0, !PT ;  /* 0xff0000ff4b477812 */ /* 0x000fe400078ec0ff */
[----:B------:R-:W-:-:S02]  /*a300*/  SHF.L.U32 R48, R68, 0x8, RZ ;  /* 0x0000000844307819 */ /* 0x000fc400000006ff */
[----:B------:R-:W-:Y:S02]  /*a310*/  LOP3.LUT R52, R67, 0xff0000, R52, 0xf8, !PT ;  /* 0x00ff000043347812 */ /* 0x000fe400078ef834 */
[----:B------:R-:W-:Y:S02]  /*a320*/  LOP3.LUT R73, R77, 0xff0000ff, RZ, 0xc0, !PT ;  /* 0xff0000ff4d497812 */ /* 0x000fe400078ec0ff */
[----:B------:R-:W-:Y:S02]  /*a330*/  F2FP.F16.E4M3.UNPACK_B R72, R139.H1 ;  /* 0x0000008bff48723e */ /* 0x000fe400030006ff */
[----:B------:R-:W-:Y:S02]  /*a340*/  F2FP.F16.E4M3.UNPACK_B R67, R66.H1 ;  /* 0x00000042ff43723e */ /* 0x000fe400030006ff */
[----:B------:R-:W-:Y:S02]  /*a350*/  F2FP.F16.E4M3.UNPACK_B R62, R60.H1 ;  /* 0x0000003cff3e723e */ /* 0x000fe400030006ff */
[----:B------:R-:W-:Y:S01]  /*a360*/  LOP3.LUT R71, R71, 0xff00, R48, 0xf8, !PT ;  /* 0x0000ff0047477812 */ /* 0x000fe200078ef830 */
[----:B------:R-:W-:Y:S01]  /*a370*/  IMAD.U32 R48, R70, 0x10000, RZ ;  /* 0x0001000046307824 */ /* 0x000fe200078e00ff */
[----:B------:R-:W-:Y:S01]  /*a380*/  LOP3.LUT R75, R73, 0xff00, R50, 0xf8, !PT ;  /* 0x0000ff00494b7812 */ /* 0x000fe200078ef832 */
[----:B------:R-:W-:Y:S01]  /*a390*/  HADD2.F32 R73, -RZ, R72.H0_H0 ;  /* 0x20000048ff497230 */ /* 0x000fe20000004100 */
[----:B------:R-:W-:Y:S01]  /*a3a0*/  F2FP.F16.E4M3.UNPACK_B R70, R137.H1 ;  /* 0x00000089ff46723e */ /* 0x000fe200030006ff */
[----:B------:R-:W-:Y:S01]  /*a3b0*/  HADD2.F32 R68, -RZ, R67.H0_H0 ;  /* 0x20000043ff447230 */ /* 0x000fe20000004100 */
[----:B------:R-:W-:Y:S01]  /*a3c0*/  SHF.R.U32.HI R76, RZ, 0x10, R77 ;  /* 0x00000010ff4c7819 */ /* 0x000fe2000001164d */
[----:B------:R-:W-:Y:S01]  /*a3d0*/  HADD2.F32 R64, -RZ, R62.H0_H0 ;  /* 0x2000003eff407230 */ /* 0x000fe20000004100 */
[----:B------:R-:W-:-:S02]  /*a3e0*/  SHF.R.U32.HI R74, RZ, 0x10, R79 ;  /* 0x00000010ff4a7819 */ /* 0x000fc4000001164f */
[----:B------:R-:W-:Y:S01]  /*a3f0*/  LOP3.LUT R77, R79, 0xff0000ff, RZ, 0xc0, !PT ;  /* 0xff0000ff4f4d7812 */ /* 0x000fe200078ec0ff */
[-C--:B------:R-:W-:Y:S01]  /*a400*/  FMUL.FTZ R79, R68, R73.reuse ;  /* 0x00000049444f7220 */ /* 0x080fe20000410000 */
[----:B------:R-:W-:Y:S01]  /*a410*/  LOP3.LUT R48, R71, 0xff0000, R48, 0xf8, !PT ;  /* 0x00ff000047307812 */ /* 0x000fe200078ef830 */
[----:B------:R-:W-:Y:S02]  /*a420*/  HADD2.F32 R71, -RZ, R70.H0_H0 ;  /* 0x20000046ff477230 */ /* 0x000fe40000004100 */
[----:B------:R-:W-:Y:S01]  /*a430*/  FMUL.FTZ R73, R64, R73 ;  /* 0x0000004940497220 */ /* 0x000fe20000410000 */
[----:B------:R-:W-:Y:S01]  /*a440*/  LOP3.LUT R77, R77, 0xff00, R54, 0xf8, !PT ;  /* 0x0000ff004d4d7812 */ /* 0x000fe200078ef836 */
[----:B------:R-:W-:Y:S01]  /*a450*/  IMAD.U32 R54, R76, 0x10000, RZ ;  /* 0x000100004c367824 */ /* 0x000fe200078e00ff */
[----:B------:R-:W-:Y:S01]  /*a460*/  F2FP.F16.E4M3.UNPACK_B R139, R139 ;  /* 0x0000008bff8b723e */ /* 0x000fe200020006ff */
[-C--:B------:R-:W-:Y:S01]  /*a470*/  FFMA.FTZ R76, R68, R71.reuse, R73 ;  /* 0x00000047444c7223 */ /* 0x080fe20000010049 */
[----:B------:R-:W-:Y:S01]  /*a480*/  FFMA.FTZ R79, R64, R71, -R79 ;  /* 0x00000047404f7223 */ /* 0x000fe2000001084f */
[----:B------:R-:W-:Y:S01]  /*a490*/  HADD2.F32 R73, -RZ, R72.H1_H1 ;  /* 0x30000048ff497230 */ /* 0x000fe20000004100 */
[----:B------:R-:W-:Y:S01]  /*a4a0*/  F2FP.F16.E4M3.UNPACK_B R66, R66 ;  /* 0x00000042ff42723e */ /* 0x000fe200020006ff */
[----:B------:R-:W-:Y:S01]  /*a4b0*/  HADD2.F32 R68, -RZ, R67.H1_H1 ;  /* 0x30000043ff447230 */ /* 0x000fe20000004100 */
[----:B------:R-:W-:Y:S01]  /*a4c0*/  F2FP.F16.E4M3.UNPACK_B R60, R60 ;  /* 0x0000003cff3c723e */ /* 0x000fe200020006ff */
[----:B------:R-:W-:Y:S01]  /*a4d0*/  HADD2.F32 R64, -RZ, R62.H1_H1 ;  /* 0x3000003eff407230 */ /* 0x000fe20000004100 */
[----:B------:R-:W-:Y:S01]  /*a4e0*/  LOP3.LUT R54, R75, 0xff0000, R54, 0xf8, !PT ;  /* 0x00ff00004b367812 */ /* 0x000fe200078ef836 */
[----:B------:R-:W-:Y:S01]  /*a4f0*/  HADD2.F32 R71, -RZ, R70.H1_H1 ;  /* 0x30000046ff477230 */ /* 0x000fe20000004100 */
[----:B------:R-:W-:Y:S01]  /*a500*/  SHF.L.U32 R50, R74, 0x10, RZ ;  /* 0x000000104a327819 */ /* 0x000fe200000006ff */
[----:B------:R-:W-:Y:S01]  /*a510*/  FMUL.FTZ R75, R68, R73 ;  /* 0x00000049444b7220 */ /* 0x000fe20000410000 */
[----:B------:R-:W-:Y:S01]  /*a520*/  F2FP.F16.E4M3.UNPACK_B R137, R137 ;  /* 0x00000089ff89723e */ /* 0x000fe200020006ff */
[----:B------:R-:W-:-:S02]  /*a530*/  HADD2.F32 R70, -RZ, R139.H0_H0 ;  /* 0x2000008bff467230 */ /* 0x000fc40000004100 */
[C---:B------:R-:W-:Y:S01]  /*a540*/  FMUL.FTZ R73, R64.reuse, R73 ;  /* 0x0000004940497220 */ /* 0x040fe20000410000 */
[----:B------:R-:W-:Y:S01]  /*a550*/  HADD2.F32 R67, -RZ, R66.H0_H0 ;  /* 0x20000042ff437230 */ /* 0x000fe20000004100 */
[----:B------:R-:W-:Y:S01]  /*a560*/  LOP3.LUT R50, R77, 0xff0000, R50, 0xf8, !PT ;  /* 0x00ff00004d327812 */ /* 0x000fe200078ef832 */
[----:B------:R-:W-:Y:S02]  /*a570*/  HADD2.F32 R62, -RZ, R60.H0_H0 ;  /* 0x2000003cff3e7230 */ /* 0x000fe40000004100 */
[-C--:B------:R-:W-:Y:S01]  /*a580*/  FFMA.FTZ R78, R64, R71.reuse, -R75 ;  /* 0x00000047404e7223 */ /* 0x080fe2000001084b */
[----:B------:R-:W-:Y:S01]  /*a590*/  FFMA.FTZ R77, R68, R71, R73 ;  /* 0x00000047444d7223 */ /* 0x000fe20000010049 */
[----:B------:R-:W-:Y:S02]  /*a5a0*/  HADD2.F32 R64, -RZ, R137.H0_H0 ;  /* 0x20000089ff407230 */ /* 0x000fe40000004100 */
[-C--:B------:R-:W-:Y:S01]  /*a5b0*/  FMUL.FTZ R71, R67, R70.reuse ;  /* 0x0000004643477220 */ /* 0x080fe20000410000 */
[----:B------:R-:W-:Y:S01]  /*a5c0*/  FMUL.FTZ R70, R62, R70 ;  /* 0x000000463e467220 */ /* 0x000fe20000410000 */
[----:B------:R-:W-:Y:S01]  /*a5d0*/  HADD2.F32 R139, -RZ, R139.H1_H1 ;  /* 0x3000008bff8b7230 */ /* 0x000fe20000004100 */
[----:B------:R-:W-:Y:S01]  /*a5e0*/  F2FP.F16.E4M3.UNPACK_B R68, R138.H1 ;  /* 0x0000008aff44723e */ /* 0x000fe200030006ff */
        /* <DEDUP_REMOVED lines=11> */
[----:B------:R-:W-:-:S02]  /*a6a0*/  HADD2.F32 R70, -RZ, R62.H0_H0 ;  /* 0x2000003eff467230 */ /* 0x000fc40000004100 */
[----:B------:R-:W-:Y:S01]  /*a6b0*/  FFMA.FTZ R139, R66, R137, R139 ;  /* 0x00000089428b7223 */ /* 0x000fe2000001008b */
[----:B------:R-:W-:Y:S01]  /*a6c0*/  HADD2.F32 R67, -RZ, R64.H0_H0 ;  /* 0x20000040ff437230 */ /* 0x000fe20000004100 */
[----:B------:R-:W-:Y:S01]  /*a6d0*/  F2FP.F16.E4M3.UNPACK_B R140, R140 ;  /* 0x0000008cff8c723e */ /* 0x000fe200020006ff */
[----:B------:R-:W-:Y:S01]  /*a6e0*/  HADD2.F32 R73, -RZ, R62.H1_H1 ;  /* 0x3000003eff497230 */ /* 0x000fe20000004100 */
[----:B------:R-:W-:Y:S01]  /*a6f0*/  F2FP.F16.E4M3.UNPACK_B R69, R69 ;  /* 0x00000045ff45723e */ /* 0x000fe200020006ff */
[----:B------:R-:W-:Y:S02]  /*a700*/  HADD2.F32 R62, -RZ, R60.H0_H0 ;  /* 0x2000003cff3e7230 */ /* 0x000fe40000004100 */
[----:B------:R-:W-:Y:S01]  /*a710*/  FMUL.FTZ R71, R67, R70 ;  /* 0x0000004643477220 */ /* 0x000fe20000410000 */
[----:B------:R-:W-:Y:S01]  /*a720*/  HADD2.F32 R66, -RZ, R68.H0_H0 ;  /* 0x20000044ff427230 */ /* 0x000fe20000004100 */
[----:B------:R-:W-:Y:S01]  /*a730*/  F2FP.F16.E4M3.UNPACK_B R65, R65 ;  /* 0x00000041ff41723e */ /* 0x000fe200020006ff */
[----:B------:R-:W-:-:S02]  /*a740*/  HADD2.F32 R64, -RZ, R64.H1_H1 ;  /* 0x30000040ff407230 */ /* 0x000fc40000004100 */
[C---:B------:R-:W-:Y:S01]  /*a750*/  FMUL.FTZ R80, R62.reuse, R70 ;  /* 0x000000463e507220 */ /* 0x040fe20000410000 */
[----:B------:R-:W-:Y:S02]  /*a760*/  HADD2.F32 R60, -RZ, R60.H1_H1 ;  /* 0x3000003cff3c7230 */ /* 0x000fe40000004100 */
[----:B------:R-:W-:Y:S01]  /*a770*/  FFMA.FTZ R70, R62, R66, -R71 ;  /* 0x000000423e467223 */ /* 0x000fe20000010847 */
[----:B------:R-:W-:Y:S02]  /*a780*/  HADD2.F32 R71, -RZ, R68.H1_H1 ;  /* 0x30000044ff477230 */ /* 0x000fe40000004100 */
[-C--:B------:R-:W-:Y:S01]  /*a790*/  FMUL.FTZ R81, R64, R73.reuse ;  /* 0x0000004940517220 */ /* 0x080fe20000410000 */
[----:B------:R-:W-:Y:S01]  /*a7a0*/  F2FP.F16.E4M3.UNPACK_B R138, R138 ;  /* 0x0000008aff8a723e */ /* 0x000fe200020006ff */
[C---:B------:R-:W-:Y:S01]  /*a7b0*/  FMUL.FTZ R73, R60.reuse, R73 ;  /* 0x000000493c497220 */ /* 0x040fe20000410000 */
[----:B------:R-:W-:Y:S02]  /*a7c0*/  HADD2.F32 R62, -RZ, R69.H0_H0 ;  /* 0x20000045ff3e7230 */ /* 0x000fe40000004100 */
[----:B------:R-:W-:Y:S01]  /*a7d0*/  FFMA.FTZ R81, R60, R71, -R81 ;  /* 0x000000473c517223 */ /* 0x000fe20000010851 */
[----:B------:R-:W-:-:S02]  /*a7e0*/  HADD2.F32 R60, -RZ, R65.H0_H0 ;  /* 0x20000041ff3c7230 */ /* 0x000fc40000004100 */
[----:B------:R-:W-:Y:S01]  /*a7f0*/  FFMA.FTZ R83, R64, R71, R73 ;  /* 0x0000004740537223 */ /* 0x000fe20000010049 */
[--C-:B------:R-:W-:Y:S02]  /*a800*/  HADD2.F32 R71, -RZ, R140.reuse.H0_H0 ;  /* 0x2000008cff477230 */ /* 0x100fe40000004100 */
[----:B------:R-:W-:Y:S01]  /*a810*/  FFMA.FTZ R80, R67, R66, R80 ;  /* 0x0000004243507223 */ /* 0x000fe20000010050 */
[----:B------:R-:W-:Y:S01]  /*a820*/  HADD2.F32 R140, -RZ, R140.H1_H1 ;  /* 0x3000008cff8c7230 */ /* 0x000fe20000004100 */
[----:B------:R-:W-:Y:S01]  /*a830*/  F2FP.SATFINITE.E4M3.F32.PACK_AB_MERGE_C R70, R81, R70, RZ ;  /* 0x000000465146723e */ /* 0x000fe200048070ff */
[----:B------:R-:W-:Y:S02]  /*a840*/  HADD2.F32 R69, -RZ, R69.H1_H1 ;  /* 0x30000045ff457230 */ /* 0x000fe40000004100 */
[-C--:B------:R-:W-:Y:S01]  /*a850*/  FMUL.FTZ R73, R62, R71.reuse ;  /* 0x000000473e497220 */ /* 0x080fe20000410000 */
[----:B------:R-:W-:Y:S02]  /*a860*/  HADD2.F32 R67, -RZ, R138.H0_H0 ;  /* 0x2000008aff437230 */ /* 0x000fe40000004100 */
[----:B------:R-:W-:Y:S01]  /*a870*/  FMUL.FTZ R71, R60, R71 ;  /* 0x000000473c477220 */ /* 0x000fe20000410000 */
[----:B------:R-:W-:-:S02]  /*a880*/  HADD2.F32 R65, -RZ, R65.H1_H1 ;  /* 0x30000041ff417230 */ /* 0x000fc40000004100 */
[-C--:B------:R-:W-:Y:S01]  /*a890*/  FMUL.FTZ R64, R69, R140.reuse ;  /* 0x0000008c45407220 */ /* 0x080fe20000410000 */
[----:B------:R-:W-:Y:S02]  /*a8a0*/  HADD2.F32 R138, -RZ, R138.H1_H1 ;  /* 0x3000008aff8a7230 */ /* 0x000fe40000004100 */
[-C--:B------:R-:W-:Y:S01]  /*a8b0*/  FFMA.FTZ R71, R62, R67.reuse, R71 ;  /* 0x000000433e477223 */ /* 0x080fe20000010047 */
[----:B------:R-:W-:Y:S01]  /*a8c0*/  FFMA.FTZ R73, R60, R67, -R73 ;  /* 0x000000433c497223 */ /* 0x000fe20000010849 */
[C---:B------:R-:W-:Y:S01]  /*a8d0*/  FMUL.FTZ R140, R65.reuse, R140 ;  /* 0x0000008c418c7220 */ /* 0x040fe20000410000 */
[----:B------:R-:W-:Y:S01]  /*a8e0*/  F2FP.F16.E4M3.UNPACK_B R68, R54 ;  /* 0x00000036ff44723e */ /* 0x000fe200020006ff */
[-C--:B------:R-:W-:Y:S01]  /*a8f0*/  FFMA.FTZ R62, R65, R138.reuse, -R64 ;  /* 0x0000008a413e7223 */ /* 0x080fe20000010840 */
[----:B------:R-:W-:Y:S01]  /*a900*/  F2FP.F16.E4M3.UNPACK_B R64, R53 ;  /* 0x00000035ff40723e */ /* 0x000fe200020006ff */
[----:B------:R-:W-:Y:S01]  /*a910*/  FFMA.FTZ R140, R69, R138, R140 ;  /* 0x0000008a458c7223 */ /* 0x000fe2000001008c */
[----:B------:R-:W-:Y:S01]  /*a920*/  F2FP.F16.E4M3.UNPACK_B R60, R49 ;  /* 0x00000031ff3c723e */ /* 0x000fe200020006ff */
[----:B------:R-:W-:Y:S01]  /*a930*/  HADD2.F32 R69, -RZ, R68.H0_H0 ;  /* 0x20000044ff457230 */ /* 0x000fe20000004100 */
[----:B------:R-:W-:Y:S01]  /*a940*/  F2FP.F16.E4M3.UNPACK_B R66, R52 ;  /* 0x00000034ff42723e */ /* 0x000fe200020006ff */
[----:B------:R-:W-:Y:S01]  /*a950*/  HADD2.F32 R65, -RZ, R64.H0_H0 ;  /* 0x20000040ff417230 */ /* 0x000fe20000004100 */
[----:B------:R-:W-:Y:S01]  /*a960*/  F2FP.SATFINITE.E4M3.F32.PACK_AB_MERGE_C R82, R62, R73, R70 ;  /* 0x000000493e52723e */ /* 0x000fe20004807046 */
[----:B------:R-:W-:Y:S01]  /*a970*/  HADD2.F32 R62, -RZ, R60.H0_H0 ;  /* 0x2000003cff3e7230 */ /* 0x000fe20000004100 */
[----:B------:R-:W-:Y:S01]  /*a980*/  F2FP.SATFINITE.E4M3.F32.PACK_AB_MERGE_C R83, R83, R80, RZ ;  /* 0x000000505353723e */ /* 0x000fe200048070ff */
[----:B------:R-:W-:Y:S01]  /*a990*/  HADD2.F32 R67, -RZ, R66.H0_H0 ;  /* 0x20000042ff437230 */ /* 0x000fe20000004100 */
[----:B------:R-:W-:Y:S01]  /*a9a0*/  F2FP.SATFINITE.E4M3.F32.PACK_AB_MERGE_C R78, R78, R79, RZ ;  /* 0x0000004f4e4e723e */ /* 0x000fe200048070ff */
[----:B------:R-:W-:Y:S01]  /*a9b0*/  HADD2.F32 R64, -RZ, R64.H1_H1 ;  /* 0x30000040ff407230 */ /* 0x000fe20000004100 */
[----:B------:R-:W-:Y:S01]  /*a9c0*/  F2FP.SATFINITE.E4M3.F32.PACK_AB_MERGE_C R83, R140, R71, R83 ;  /* 0x000000478c53723e */ /* 0x000fe20004807053 */
[-C--:B------:R-:W-:Y:S01]  /*a9d0*/  FMUL.FTZ R71, R65, R69.reuse ;  /* 0x0000004541477220 */ /* 0x080fe20000410000 */
[C---:B------:R-:W-:Y:S01]  /*a9e0*/  FMUL.FTZ R70, R62.reuse, R69 ;  /* 0x000000453e467220 */ /* 0x040fe20000410000 */
[----:B------:R-:W-:Y:S01]  /*a9f0*/  HADD2.F32 R69, -RZ, R68.H1_H1 ;  /* 0x30000044ff457230 */ /* 0x000fe20000004100 */
[----:B------:R-:W-:Y:S01]  /*aa00*/  F2FP.SATFINITE.E4M3.F32.PACK_AB_MERGE_C R80, R75, R72, R78 ;  /* 0x000000484b50723e */ /* 0x000fe2000480704e */
[-C--:B------:R-:W-:Y:S01]  /*aa10*/  FFMA.FTZ R71, R62, R67.reuse, -R71 ;  /* 0x000000433e477223 */ /* 0x080fe20000010847 */
[----:B------:R-:W-:Y:S01]  /*aa20*/  FFMA.FTZ R70, R65, R67, R70 ;  /* 0x0000004341467223 */ /* 0x000fe20000010046 */
[----:B------:R-:W-:-:S02]  /*aa30*/  HADD2.F32 R60, -RZ, R60.H1_H1 ;  /* 0x3000003cff3c7230 */ /* 0x000fc40000004100 */
[----:B------:R-:W-:Y:S01]  /*aa40*/  FMUL.FTZ R67, R64, R69 ;  /* 0x0000004540437220 */ /* 0x000fe20000410000 */
[----:B------:R-:W-:Y:S01]  /*aa50*/  HADD2.F32 R65, -RZ, R66.H1_H1 ;  /* 0x30000042ff417230 */ /* 0x000fe20000004100 */
[----:B------:R-:W-:Y:S01]  /*aa60*/  F2FP.F16.E4M3.UNPACK_B R49, R49.H1 ;  /* 0x00000031ff31723e */ /* 0x000fe200030006ff */
[C---:B------:R-:W-:Y:S01]  /*aa70*/  FMUL.FTZ R69, R60.reuse, R69 ;  /* 0x000000453c457220 */ /* 0x040fe20000410000 */
[----:B------:R-:W-:Y:S02]  /*aa80*/  F2FP.F16.E4M3.UNPACK_B R62, R53.H1 ;  /* 0x00000035ff3e723e */ /* 0x000fe400030006ff */
[-C--:B------:R-:W-:Y:S01]  /*aa90*/  FFMA.FTZ R72, R60, R65.reuse, -R67 ;  /* 0x000000413c487223 */ /* 0x080fe20000010843 */
[----:B------:R-:W-:Y:S01]  /*aaa0*/  F2FP.F16.E4M3.UNPACK_B R60, R54.H1 ;  /* 0x00000036ff3c723e */ /* 0x000fe200030006ff */
[----:B------:R-:W-:Y:S01]  /*aab0*/  FFMA.FTZ R73, R64, R65, R69 ;  /* 0x0000004140497223 */ /* 0x000fe20000010045 */
[----:B------:R-:W-:Y:S01]  /*aac0*/  F2FP.F16.E4M3.UNPACK_B R52, R52.H1 ;  /* 0x00000034ff34723e */ /* 0x000fe200030006ff */
[----:B------:R-:W-:Y:S01]  /*aad0*/  HADD2.F32 R53, -RZ, R49.H0_H0 ;  /* 0x20000031ff357230 */ /* 0x000fe20000004100 */
[----:B------:R-:W-:Y:S01]  /*aae0*/  F2FP.SATFINITE.E4M3.F32.PACK_AB_MERGE_C R76, R77, R76, RZ ;  /* 0x0000004c4d4c723e */ /* 0x000fe200048070ff */
[----:B------:R-:W-:-:S02]  /*aaf0*/  HADD2.F32 R54, -RZ, R62.H0_H0 ;  /* 0x2000003eff367230 */ /* 0x000fc40000004100 */
[----:B------:R-:W-:Y:S01]  /*ab00*/  HADD2.F32 R64, -RZ, R60.H0_H0 ;  /* 0x2000003cff407230 */ /* 0x000fe20000004100 */
[----:B------:R-:W-:Y:S01]  /*ab10*/  F2FP.SATFINITE.E4M3.F32.PACK_AB_MERGE_C R139, R139, R74, R76 ;  /* 0x0000004a8b8b723e */ /* 0x000fe2000480704c */
[----:B------:R-:W-:Y:S02]  /*ab20*/  HADD2.F32 R62, -RZ, R62.H1_H1 ;  /* 0x3000003eff3e7230 */ /* 0x000fe40000004100 */
[----:B------:R-:W-:Y:S02]  /*ab30*/  HADD2.F32 R65, -RZ, R60.H1_H1 ;  /* 0x3000003cff417230 */ /* 0x000fe40000004100 */
[-C--:B------:R-:W-:Y:S01]  /*ab40*/  FMUL.FTZ R66, R54, R64.reuse ;  /* 0x0000004036427220 */ /* 0x080fe20000410000 */
[----:B------:R-:W-:Y:S02]  /*ab50*/  HADD2.F32 R60, -RZ, R52.H0_H0 ;  /* 0x20000034ff3c7230 */ /* 0x000fe40000004100 */
[----:B------:R-:W-:Y:S01]  /*ab60*/  FMUL.FTZ R67, R53, R64 ;  /* 0x0000004035437220 */ /* 0x000fe20000410000 */
[----:B------:R-:W-:-:S02]  /*ab70*/  HADD2.F32 R49, -RZ, R49.H1_H1 ;  /* 0x30000031ff317230 */ /* 0x000fc40000004100 */
[-C--:B------:R-:W-:Y:S01]  /*ab80*/  FMUL.FTZ R64, R62, R65.reuse ;  /* 0x000000413e407220 */ /* 0x080fe20000410000 */
[----:B------:R-:W-:Y:S02]  /*ab90*/  HADD2.F32 R52, -RZ, R52.H1_H1 ;  /* 0x30000034ff347230 */ /* 0x000fe40000004100 */
[----:B------:R-:W-:Y:S01]  /*aba0*/  FFMA.FTZ R75, R54, R60, R67 ;  /* 0x0000003c364b7223 */ /* 0x000fe20000010043 */
[----:B------:R-:W-:Y:S01]  /*abb0*/  F2FP.F16.E4M3.UNPACK_B R67, R50.H1 ;  /* 0x00000032ff43723e */ /* 0x000fe200030006ff */
[----:B------:R-:W-:Y:S01]  /*abc0*/  FMUL.FTZ R65, R49, R65 ;  /* 0x0000004131417220 */ /* 0x000fe20000410000 */
[----:B------:R-:W-:Y:S01]  /*abd0*/  FFMA.FTZ R74, R53, R60, -R66 ;  /* 0x0000003c354a7223 */ /* 0x000fe20000010842 */
[-C--:B------:R-:W-:Y:S01]  /*abe0*/  FFMA.FTZ R77, R49, R52.reuse, -R64 ;  /* 0x00000034314d7223 */ /* 0x080fe20000010840 */
[-C--:B------:R-:W-:Y:S01]  /*abf0*/  F2FP.F16.E4M3.UNPACK_B R49, R51.reuse ;  /* 0x00000033ff31723e */ /* 0x080fe200020006ff */
[----:B------:R-:W-:Y:S01]  /*ac00*/  FFMA.FTZ R76, R62, R52, R65 ;  /* 0x000000343e4c7223 */ /* 0x000fe20000010041 */
[----:B------:R-:W-:Y:S01]  /*ac10*/  F2FP.F16.E4M3.UNPACK_B R51, R51.H1 ;  /* 0x00000033ff33723e */ /* 0x000fe200030006ff */
[----:B------:R-:W-:Y:S01]  /*ac20*/  HADD2.F32 R68, -RZ, R67.H0_H0 ;  /* 0x20000043ff447230 */ /* 0x000fe20000004100 */
[-C--:B------:R-:W-:Y:S01]  /*ac30*/  F2FP.F16.E4M3.UNPACK_B R54, R55.reuse ;  /* 0x00000037ff36723e */ /* 0x080fe200020006ff */
[----:B------:R-:W-:Y:S01]  /*ac40*/  HADD2.F32 R52, -RZ, R49.H0_H0 ;  /* 0x20000031ff347230 */ /* 0x000fe20000004100 */
[----:B------:R-:W-:Y:S01]  /*ac50*/  F2FP.F16.E4M3.UNPACK_B R55, R55.H1 ;  /* 0x00000037ff37723e */ /* 0x000fe200030006ff */
[--C-:B------:R-:W-:Y:S01]  /*ac60*/  HADD2.F32 R53, -RZ, R51.reuse.H0_H0 ;  /* 0x20000033ff357230 */ /* 0x100fe20000004100 */
[----:B------:R-:W-:Y:S01]  /*ac70*/  F2FP.F16.E4M3.UNPACK_B R66, R50 ;  /* 0x00000032ff42723e */ /* 0x000fe200020006ff */
[----:B------:R-:W-:Y:S01]  /*ac80*/  HADD2.F32 R60, -RZ, R54.H0_H0 ;  /* 0x20000036ff3c7230 */ /* 0x000fe20000004100 */
[-C--:B------:R-:W-:Y:S01]  /*ac90*/  F2FP.F16.E4M3.UNPACK_B R62, R48.reuse.H1 ;  /* 0x00000030ff3e723e */ /* 0x080fe200030006ff */
[----:B------:R-:W-:Y:S01]  /*aca0*/  HADD2.F32 R51, -RZ, R51.H1_H1 ;  /* 0x30000033ff337230 */ /* 0x000fe20000004100 */
[----:B------:R-:W-:Y:S01]  /*acb0*/  F2FP.F16.E4M3.UNPACK_B R50, R48 ;  /* 0x00000030ff32723e */ /* 0x000fe200020006ff */
[----:B------:R-:W-:-:S02]  /*acc0*/  HADD2.F32 R69, -RZ, R66.H0_H0 ;  /* 0x20000042ff457230 */ /* 0x000fc40000004100 */
[----:B------:R-:W-:Y:S01]  /*acd0*/  FMUL.FTZ R81, R53, R68 ;  /* 0x0000004435517220 */ /* 0x000fe20000410000 */
[--C-:B------:R-:W-:Y:S01]  /*ace0*/  HADD2.F32 R48, -RZ, R55.reuse.H0_H0 ;  /* 0x20000037ff307230 */ /* 0x100fe20000004100 */
[----:B------:R-:W-:Y:S01]  /*acf0*/  F2FP.SATFINITE.E4M3.F32.PACK_AB_MERGE_C R74, R77, R74, RZ ;  /* 0x0000004a4d4a723e */ /* 0x000fe200048070ff */
[----:B------:R-:W-:Y:S02]  /*ad00*/  HADD2.F32 R64, -RZ, R62.H0_H0 ;  /* 0x2000003eff407230 */ /* 0x000fe40000004100 */
[-C--:B------:R-:W-:Y:S01]  /*ad10*/  FMUL.FTZ R79, R60, R69.reuse ;  /* 0x000000453c4f7220 */ /* 0x080fe20000410000 */
[----:B------:R-:W-:Y:S02]  /*ad20*/  HADD2.F32 R65, -RZ, R50.H0_H0 ;  /* 0x20000032ff417230 */ /* 0x000fe40000004100 */
[----:B------:R-:W-:Y:S01]  /*ad30*/  FMUL.FTZ R78, R48, R68 ;  /* 0x00000044304e7220 */ /* 0x000fe20000410000 */
[----:B------:R-:W-:Y:S01]  /*ad40*/  FMUL.FTZ R69, R52, R69 ;  /* 0x0000004534457220 */ /* 0x000fe20000410000 */
[----:B------:R-:W-:Y:S01]  /*ad50*/  FFMA.FTZ R81, R48, R64, R81 ;  /* 0x0000004030517223 */ /* 0x000fe20000010051 */
[----:B------:R-:W-:-:S02]  /*ad60*/  HADD2.F32 R55, -RZ, R55.H1_H1 ;  /* 0x30000037ff377230 */ /* 0x000fc40000004100 */
[-C--:B------:R-:W-:Y:S01]  /*ad70*/  FFMA.FTZ R79, R52, R65.reuse, -R79 ;  /* 0x00000041344f7223 */ /* 0x080fe2000001084f */
[----:B------:R-:W-:Y:S02]  /*ad80*/  HADD2.F32 R48, -RZ, R67.H1_H1 ;  /* 0x30000043ff307230 */ /* 0x000fe40000004100 */
[----:B------:R-:W-:Y:S01]  /*ad90*/  FFMA.FTZ R69, R60, R65, R69 ;  /* 0x000000413c457223 */ /* 0x000fe20000010045 */
[----:B------:R-:W-:Y:S02]  /*ada0*/  HADD2.F32 R54, -RZ, R54.H1_H1 ;  /* 0x30000036ff367230 */ /* 0x000fe40000004100 */
[----:B------:R-:W-:Y:S01]  /*adb0*/  FFMA.FTZ R78, R53, R64, -R78 ;  /* 0x00000040354e7223 */ /* 0x000fe2000001084e */
[----:B------:R-:W-:Y:S02]  /*adc0*/  HADD2.F32 R66, -RZ, R66.H1_H1 ;  /* 0x30000042ff427230 */ /* 0x000fe40000004100 */
[----:B------:R-:W-:Y:S01]  /*add0*/  FMUL.FTZ R52, R55, R48 ;  /* 0x0000003037347220 */ /* 0x000fe20000410000 */
[----:B------:R-:W-:-:S02]  /*ade0*/  HADD2.F32 R49, -RZ, R49.H1_H1 ;  /* 0x30000031ff317230 */ /* 0x000fc40000004100 */
[----:B------:R-:W-:Y:S01]  /*adf0*/  FMUL.FTZ R60, R51, R48 ;  /* 0x00000030333c7220 */ /* 0x000fe20000410000 */
        /* <DEDUP_REMOVED lines=9> */
[----:B------:R-:W-:Y:S01]  /*ae90*/  F2FP.SATFINITE.E4M3.F32.PACK_AB_MERGE_C R49, R72, R71, R74 ;  /* 0x000000474831723e */ /* 0x000fe2000480704a */
[----:B------:R-:W-:Y:S01]  /*aea0*/  IMAD.MOV.U32 R52, RZ, RZ, R139 ;  /* 0x000000ffff347224 */ /* 0x000fe200078e008b */
[----:B------:R-:W-:Y:S01]  /*aeb0*/  F2FP.SATFINITE.E4M3.F32.PACK_AB_MERGE_C R51, R51, R78, RZ ;  /* 0x0000004e3333723e */ /* 0x000fe200048070ff */
[----:B------:R-:W-:Y:S01]  /*aec0*/  IMAD.MOV.U32 R54, RZ, RZ, R83 ;  /* 0x000000ffff367224 */ /* 0x000fe200078e0053 */
[----:B------:R-:W-:-:S02]  /*aed0*/  F2FP.SATFINITE.E4M3.F32.PACK_AB_MERGE_C R60, R60, R81, RZ ;  /* 0x000000513c3c723e */ /* 0x000fc400048070ff */
[----:B------:R-:W-:Y:S01]  /*aee0*/  F2FP.SATFINITE.E4M3.F32.PACK_AB_MERGE_C R51, R48, R79, R51 ;  /* 0x0000004f3033723e */ /* 0x000fe20004807033 */
[----:B------:R-:W-:Y:S01]  /*aef0*/  IMAD.MOV.U32 R48, RZ, RZ, R80 ;  /* 0x000000ffff307224 */ /* 0x000fe200078e0050 */
[----:B------:R-:W-:Y:S02]  /*af00*/  F2FP.SATFINITE.E4M3.F32.PACK_AB_MERGE_C R55, R50, R69, R60 ;  /* 0x000000453237723e */ /* 0x000fe4000480703c */
[----:B------:R-:W-:Y:S02]  /*af10*/  F2FP.SATFINITE.E4M3.F32.PACK_AB_MERGE_C R53, R73, R70, R75 ;  /* 0x000000464935723e */ /* 0x000fe4000480704b */
[----:B------:R-:W-:-:S07]  /*af20*/  MOV R50, R82 ;  /* 0x0000005200327202 */ /* 0x000fce0000000f00 */
.L_x_359:
[----:B------:R-:W-:Y:S05]  /*af30*/  BSYNC B1 ;  /* 0x0000000000017941 */ /* 0x000fea0003800000 */
.L_x_358:
[----:B-1----:R1:W-:Y:S01]  /*af40*/  STG.E.128 desc[UR42][R58.64], R48 ;  /* 0x000000303a007986 */ /* 0x0023e2000c101d2a */
[----:B------:R-:W-:-:S13]  /*af50*/  ISETP.GE.AND P2, PT, R63, R142, PT ;  /* 0x0000008e3f00720c */ /* 0x000fda0003f46270 */
[----:B------:R-:W-:Y:S05]  /*af60*/  @P2 BRA `(.L_x_336) ;  /* 0x00000004005c2947 */ /* 0x000fea0003800000 */
[--C-:B-1----:R-:W-:Y:S02]  /*af70*/  SHF.R.S32.HI R48, RZ, 0x1f, R63.reuse ;  /* 0x0000001fff307819 */ /* 0x102fe4000001143f */
[----:B------:R-:W-:-:S04]  /*af80*/  IADD3 R63, P2, P3, R100, R128, R63 ;  /* 0x00000080643f7210 */ /* 0x000fc80007b5e03f */
[----:B------:R-:W-:Y:S02]  /*af90*/  IADD3.X R48, R36, R61, R48, P2, P3 ;  /* 0x0000003d24307210 */ /* 0x000fe400017e6430 */
[----:B------:R-:W-:-:S05]  /*afa0*/  IADD3 R56, P2, R63, R56, RZ ;  /* 0x000000383f387210 */ /* 0x000fca0007f5e0ff */
[----:B------:R-:W-:-:S05]  /*afb0*/  IMAD.X R57, R48, 0x1, R57, P2 ;  /* 0x0000000130397824 */ /* 0x000fca00010e0639 */
[----:B--2---:R1:W-:Y:S01]  /*afc0*/  STG.E.128 desc[UR42][R56.64], R52 ;  /* 0x0000003438007986 */ /* 0x0043e2000c101d2a */
[----:B------:R-:W-:Y:S05]  /*afd0*/  BRA `(.L_x_336) ;  /* 0x0000000400407947 */ /* 0x000fea0003800000 */
.L_x_299:
[----:B------:R-:W-:-:S06]  /*afe0*/  UISETP.NE.AND UP0, UPT, UR47, 0x3, UPT ;  /* 0x000000032f00788c */ /* 0x000fcc000bf05270 */
[----:B------:R-:W-:-:S13]  /*aff0*/  PLOP3.LUT P5, PT, PT, PT, UP0, 0x80, 0x0 ;  /* 0x000000000000781c */ /* 0x000fda0003faf008 */
[----:B------:R-:W-:Y:S05]  /*b000*/  @!P5 BRA `(.L_x_360) ;  /* 0x000000000004d947 */ /* 0x000fea0003800000 */
[----:B------:R-:W-:Y:S01]  /*b010*/  BPT.TRAP 0x1 ;  /* 0x000000040000795c */ /* 0x000fe20000300000 */
.L_x_360:
[----:B------:R-:W-:Y:S01]  /*b020*/  LEA R109, R232, R19, 0x3 ;  /* 0x00000013e86d7211 */ /* 0x000fe200078e18ff */
[----:B------:R-:W-:Y:S01]  /*b030*/  IMAD R118, R25, -0x80, R2 ;  /* 0xffffff8019767824 */ /* 0x000fe200078e0202 */
[----:B------:R-:W-:Y:S01]  /*b040*/  SHF.L.U32 R124, R237, 0x1f, RZ ;  /* 0x0000001fed7c7819 */ /* 0x000fe200000006ff */
[----:B------:R-:W-:Y:S01]  /*b050*/  BSSY B1, `(.L_x_361) ;  /* 0x0000006000017945 */ /* 0x000fe20003800000 */
[----:B------:R-:W-:Y:S01]  /*b060*/  SHF.R.S32.HI R49, RZ, 0x1f, R25 ;  /* 0x0000001fff317819 */ /* 0x000fe20000011419 */
[----:B------:R-:W-:Y:S01]  /*b070*/  IMAD R48, R5, R25, RZ ;  /* 0x0000001905307224 */ /* 0x000fe200078e02ff */
[----:B------:R-:W0:Y:S01]  /*b080*/  SYNCS.PHASECHK.TRANS64.TRYWAIT P2, [R109+URZ+0x38890], R124 ;  /* 0x0388907c6d0075a7 */ /* 0x000e22000804017f */
[----:B------:R-:W-:Y:S01]  /*b090*/  VIMNMX R118, R118, 0x80, PT ;  /* 0x0000008076767848 */ /* 0x000fe20003fe0100 */
[----:B0-----:R-:W-:Y:S06]  /*b0a0*/  @!P2 BRA `(.L_x_362) ;  /* 0x0000019400b0a947 */ /* 0x001fec0003800000 */
.L_x_599:
[----:B------:R-:W-:Y:S05]  /*b0b0*/  BSYNC B1 ;  /* 0x0000000000017941 */ /* 0x000fea0003800000 */
.L_x_361:
[----:B------:R-:W-:Y:S01]  /*b0c0*/  ISETP.GE.AND P2, PT, R22, R118, PT ;  /* 0x000000761600720c */ /* 0x000fe20003f46270 */
[----:B------:R-:W-:Y:S01]  /*b0d0*/  IMAD R49, R49, R136, R48 ;  /* 0x0000008831317224 */ /* 0x000fe200078e0230 */
[----:B------:R-:W-:Y:S01]  /*b0e0*/  BSSY B1, `(.L_x_363) ;  /* 0x000000e000017945 */ /* 0x000fe20003800000 */
[----:B------:R-:W-:-:S04]  /*b0f0*/  IMAD.WIDE.U32 R56, R136, R25, RZ ;  /* 0x0000001988387225 */ /* 0x000fc800078e00ff */
[----:B------:R-:W-:-:S06]  /*b100*/  IMAD.IADD R62, R49, 0x1, R57 ;  /* 0x00000001313e7824 */ /* 0x000fcc00078e0239 */
[----:B------:R-:W-:Y:S05]  /*b110*/  @P2 BRA `(.L_x_364) ;  /* 0x0000000000282947 */ /* 0x000fea0003800000 */
[----:B------:R-:W1:Y:S01]  /*b120*/  @!P0 LDS.128 R48, [R114+0x28400] ;  /* 0x0284000072308984 */ /* 0x000e620000000c00 */
[----:B------:R-:W2:Y:S03]  /*b130*/  @!P0 LDC.64 R58, c[0x0][0x2d8] ;  /* 0x0000b600ff3a8b82 */ /* 0x000ea60000000a00 */
[----:B------:R-:W3:Y:S05]  /*b140*/  @!P1 LDS.128 R52, [R114+0x2c400] ;  /* 0x02c4000072349984 */ /* 0x000eea0000000c00 */
[----:B------:R-:W4:Y:S01]  /*b150*/  @!P1 LDC.64 R60, c[0x0][0x2d8] ;  /* 0x0000b600ff3c9b82 */ /* 0x000f220000000a00 */
[----:B--2---:R-:W-:-:S04]  /*b160*/  @!P0 IADD3 R58, P2, P3, R56, R58, R37 ;  /* 0x0000003a383a8210 */ /* 0x004fc80007b5e025 */
[----:B------:R-:W-:Y:S02]  /*b170*/  @!P0 IADD3.X R59, R62, R59, R40, P2, P3 ;  /* 0x0000003b3e3b8210 */ /* 0x000fe400017e6428 */
[----:B----4-:R-:W-:-:S04]  /*b180*/  @!P1 IADD3 R60, P2, P3, R41, R60, R56 ;  /* 0x0000003c293c9210 */ /* 0x010fc80007b5e038 */
[----:B------:R-:W-:Y:S01]  /*b190*/  @!P1 IADD3.X R61, R107, R61, R62, P2, P3 ;  /* 0x0000003d6b3d9210 */ /* 0x000fe200017e643e */
[----:B-1----:R1:W-:Y:S04]  /*b1a0*/  @!P0 STG.E.128 desc[UR42][R58.64], R48 ;  /* 0x000000303a008986 */ /* 0x0023e8000c101d2a */
[----:B---3--:R1:W-:Y:S04]  /*b1b0*/  @!P1 STG.E.128 desc[UR42][R60.64], R52 ;  /* 0x000000343c009986 */ /* 0x0083e8000c101d2a */
.L_x_364:
[----:B------:R-:W-:Y:S05]  /*b1c0*/  BSYNC B1 ;  /* 0x0000000000017941 */ /* 0x000fea0003800000 */
.L_x_363:
[----:B------:R-:W-:Y:S01]  /*b1d0*/  ISETP.GE.AND P2, PT, R234, R118, PT ;  /* 0x00000076ea00720c */ /* 0x000fe20003f46270 */
[----:B------:R-:W-:-:S12]  /*b1e0*/  BSSY B1, `(.L_x_365) ;  /* 0x000000e000017945 */ /* 0x000fd80003800000 */
[----:B------:R-:W-:Y:S05]  /*b1f0*/  @P2 BRA `(.L_x_366) ;  /* 0x0000000000302947 */ /* 0x000fea0003800000 */
[----:B-1----:R-:W1:Y:S01]  /*b200*/  @!P0 LDC.64 R58, c[0x0][0x2d8] ;  /* 0x0000b600ff3a8b82 */ /* 0x002e620000000a00 */
[----:B------:R-:W-:Y:S01]  /*b210*/  IADD3 R60, P2, R92, R56, RZ ;  /* 0x000000385c3c7210 */ /* 0x000fe20007f5e0ff */
[----:B------:R-:W-:Y:S04]  /*b220*/  @!P1 LDS.128 R52, [R114+0x2d400] ;  /* 0x02d4000072349984 */ /* 0x000fe80000000c00 */
[----:B------:R-:W-:Y:S02]  /*b230*/  IMAD.X R48, R62, 0x1, R93, P2 ;  /* 0x000000013e307824 */ /* 0x000fe400010e065d */
[----:B------:R-:W2:Y:S01]  /*b240*/  @!P1 LDC.64 R50, c[0x0][0x2d8] ;  /* 0x0000b600ff329b82 */ /* 0x000ea20000000a00 */
[----:B-1----:R-:W-:-:S04]  /*b250*/  @!P0 IADD3 R58, P2, P3, R60, R58, R37 ;  /* 0x0000003a3c3a8210 */ /* 0x002fc80007b5e025 */
[----:B------:R-:W-:Y:S02]  /*b260*/  @!P0 IADD3.X R59, R48, R59, R40, P2, P3 ;  /* 0x0000003b303b8210 */ /* 0x000fe400017e6428 */
[----:B--2---:R-:W-:-:S04]  /*b270*/  @!P1 IADD3 R60, P2, P3, R41, R50, R60 ;  /* 0x00000032293c9210 */ /* 0x004fc80007b5e03c */
[----:B------:R-:W-:Y:S02]  /*b280*/  @!P1 IADD3.X R61, R107, R51, R48, P2, P3 ;  /* 0x000000336b3d9210 */ /* 0x000fe400017e6430 */
[----:B------:R-:W1:Y:S04]  /*b290*/  @!P0 LDS.128 R48, [R114+0x29400] ;  /* 0x0294000072308984 */ /* 0x000e680000000c00 */
[----:B-1----:R2:W-:Y:S04]  /*b2a0*/  @!P0 STG.E.128 desc[UR42][R58.64], R48 ;  /* 0x000000303a008986 */ /* 0x0025e8000c101d2a */
[----:B------:R2:W-:Y:S02]  /*b2b0*/  @!P1 STG.E.128 desc[UR42][R60.64], R52 ;  /* 0x000000343c009986 */ /* 0x0005e4000c101d2a */
.L_x_366:
[----:B------:R-:W-:Y:S05]  /*b2c0*/  BSYNC B1 ;  /* 0x0000000000017941 */ /* 0x000fea0003800000 */
.L_x_365:
[----:B------:R-:W-:Y:S01]  /*b2d0*/  ISETP.GE.AND P2, PT, R233, R118, PT ;  /* 0x00000076e900720c */ /* 0x000fe20003f46270 */
[----:B------:R-:W-:-:S12]  /*b2e0*/  BSSY B1, `(.L_x_367) ;  /* 0x000000e000017945 */ /* 0x000fd80003800000 */
[----:B------:R-:W-:Y:S05]  /*b2f0*/  @P2 BRA `(.L_x_368) ;  /* 0x0000000000302947 */ /* 0x000fea0003800000 */
[----:B-12---:R-:W1:Y:S01]  /*b300*/  @!P0 LDC.64 R58, c[0x0][0x2d8] ;  /* 0x0000b600ff3a8b82 */ /* 0x006e620000000a00 */
[----:B------:R-:W-:Y:S01]  /*b310*/  LEA R60, P2, R102, R56, 0x6 ;  /* 0x00000038663c7211 */ /* 0x000fe200078430ff */
[----:B------:R-:W-:Y:S03]  /*b320*/  @!P1 LDS.128 R52, [R114+0x2e400] ;  /* 0x02e4000072349984 */ /* 0x000fe60000000c00 */
[----:B------:R-:W-:-:S03]  /*b330*/  IADD3.X R48, R62, R111, RZ, P2, !PT ;  /* 0x0000006f3e307210 */ /* 0x000fc600017fe4ff */
        /* <DEDUP_REMOVED lines=8> */
.L_x_368:
[----:B------:R-:W-:Y:S05]  /*b3c0*/  BSYNC B1 ;  /* 0x0000000000017941 */ /* 0x000fea0003800000 */
.L_x_367:
[----:B------:R-:W-:-:S13]  /*b3d0*/  ISETP.GE.AND P2, PT, R235, R118, PT ;  /* 0x00000076eb00720c */ /* 0x000fda0003f46270 */
[----:B------:R-:W-:Y:S05]  /*b3e0*/  @P2 BRA `(.L_x_336) ;  /* 0x00000000003c2947 */ /* 0x000fea0003800000 */
[----:B-123--:R-:W1:Y:S01]  /*b3f0*/  LDC.64 R48, c[0x0][0x2f0] ;  /* 0x0000bc00ff307b82 */ /* 0x00ee620000000a00 */
[----:B------:R-:W-:Y:S01]  /*b400*/  IMAD.MOV.U32 R57, RZ, RZ, R62 ;  /* 0x000000ffff397224 */ /* 0x000fe200078e003e */
[----:B------:R-:W-:Y:S06]  /*b410*/  @!P1 LDS.128 R52, [R114+0x2f400] ;  /* 0x02f4000072349984 */ /* 0x000fec0000000c00 */
[----:B------:R-:W2:Y:S01]  /*b420*/  @!P0 LDC.64 R50, c[0x0][0x2d8] ;  /* 0x0000b600ff328b82 */ /* 0x000ea20000000a00 */
[----:B-1----:R-:W-:-:S04]  /*b430*/  IMAD.WIDE.U32 R58, R48, 0x60, R56 ;  /* 0x00000060303a7825 */ /* 0x002fc800078e0038 */
[----:B------:R-:W-:-:S04]  /*b440*/  IMAD R49, R49, 0x60, RZ ;  /* 0x0000006031317824 */ /* 0x000fc800078e02ff */
[----:B------:R-:W-:Y:S01]  /*b450*/  IMAD.IADD R48, R59, 0x1, R49 ;  /* 0x000000013b307824 */ /* 0x000fe200078e0231 */
[----:B--2---:R-:W-:-:S04]  /*b460*/  @!P0 IADD3 R56, P2, P3, R58, R50, R37 ;  /* 0x000000323a388210 */ /* 0x004fc80007b5e025 */
[----:B------:R-:W-:Y:S02]  /*b470*/  @!P0 IADD3.X R57, R48, R51, R40, P2, P3 ;  /* 0x0000003330398210 */ /* 0x000fe400017e6428 */
[----:B------:R-:W1:Y:S02]  /*b480*/  @!P1 LDC.64 R50, c[0x0][0x2d8] ;  /* 0x0000b600ff329b82 */ /* 0x000e640000000a00 */
[----:B-1----:R-:W-:-:S04]  /*b490*/  @!P1 IADD3 R58, P2, P3, R41, R50, R58 ;  /* 0x00000032293a9210 */ /* 0x002fc80007b5e03a */
[----:B------:R-:W-:Y:S02]  /*b4a0*/  @!P1 IADD3.X R59, R107, R51, R48, P2, P3 ;  /* 0x000000336b3b9210 */ /* 0x000fe400017e6430 */
[----:B------:R-:W1:Y:S04]  /*b4b0*/  @!P0 LDS.128 R48, [R114+0x2b400] ;  /* 0x02b4000072308984 */ /* 0x000e680000000c00 */
[----:B-1----:R4:W-:Y:S04]  /*b4c0*/  @!P0 STG.E.128 desc[UR42][R56.64], R48 ;  /* 0x0000003038008986 */ /* 0x0029e8000c101d2a */
[----:B------:R4:W-:Y:S02]  /*b4d0*/  @!P1 STG.E.128 desc[UR42][R58.64], R52 ;  /* 0x000000343a009986 */ /* 0x0009e4000c101d2a */
.L_x_336:
[----:B------:R-:W-:Y:S05]  /*b4e0*/  BSYNC B0 ;  /* 0x0000000000007941 */ /* 0x000fea0003800000 */
.L_x_298:
[----:B-1234-:R-:W1:Y:S01]  /*b4f0*/  S2R R48, SR_TID.X ;  /* 0x0000000000307919 */ /* 0x01ee620000002100 */
[----:B------:R-:W-:Y:S01]  /*b500*/  @!PT LDS RZ, [RZ] ;  /* 0x00000000fffff984 */ /* 0x000fe20000000800 */
[----:B------:R-:W-:Y:S01]  /*b510*/  @!PT LDS RZ, [RZ] ;  /* 0x00000000fffff984 */ /* 0x000fe20000000800 */
[----:B------:R-:W-:Y:S01]  /*b520*/  @!PT LDS RZ, [RZ] ;  /* 0x00000000fffff984 */ /* 0x000fe20000000800 */
[----:B------:R-:W-:Y:S01]  /*b530*/  @!PT LDS RZ, [RZ] ;  /* 0x00000000fffff984 */ /* 0x000fe20000000800 */
[----:B------:R2:W-:Y:S06]  /*b540*/  MEMBAR.ALL.CTA ;  /* 0x0000000000007992 */ /* 0x0005ec0000008000 */
[----:B--2---:R-:W2:Y:S01]  /*b550*/  FENCE.VIEW.ASYNC.S ;  /* 0x00000000000073c6 */ /* 0x004ea20000000000 */
[----:B------:R-:W-:Y:S05]  /*b560*/  WARPSYNC.ALL ;  /* 0x0000000000007948 */ /* 0x000fea0003800000 */
[----:B------:R-:W-:Y:S01]  /*b570*/  BSSY B0, `(.L_x_369) ;  /* 0x0000009000007945 */ /* 0x000fe20003800000 */
[----:B-1----:R-:W-:Y:S01]  /*b580*/  LOP3.LUT R48, R48, 0x7f, RZ, 0xc0, !PT ;  /* 0x0000007f30307812 */ /* 0x002fe200078ec0ff */
[----:B--2---:R1:W-:Y:S03]  /*b590*/  BAR.SYNC.DEFER_BLOCKING R133, 0x80 ;  /* 0x000200850000751d */ /* 0x0043e60000010000 */
[----:B------:R-:W-:-:S13]  /*b5a0*/  ISETP.NE.AND P2, PT, R48, RZ, PT ;  /* 0x000000ff3000720c */ /* 0x000fda0003f45270 */
[----:B------:R-:W-:-:S04]  /*b5b0*/  @!P2 IADD3 R48, R109, 0x388a0, RZ ;  /* 0x000388a06d30a810 */ /* 0x000fc80007ffe0ff */
[----:B------:R-:W-:-:S04]  /*b5c0*/  @!P2 PRMT R48, RZ, 0x654, R48 ;  /* 0x00000654ff30a816 */ /* 0x000fc80000000030 */
[----:B------:R1:W-:Y:S01]  /*b5d0*/  @!P2 SYNCS.ARRIVE.TRANS64.RED.A1T0 RZ, [R48+URZ], RZ ;  /* 0x000000ff30ffa9a7 */ /* 0x0003e2000810043f */
[----:B------:R-:W-:Y:S05]  /*b5e0*/  @!P5 BRA `(.L_x_370) ;  /* 0x000000000004d947 */ /* 0x000fea0003800000 */
[----:B------:R-:W-:Y:S01]  /*b5f0*/  BPT.TRAP 0x1 ;  /* 0x000000040000795c */ /* 0x000fe20000300000 */
.L_x_370:
[----:B------:R-:W-:Y:S05]  /*b600*/  BSYNC B0 ;  /* 0x0000000000007941 */ /* 0x000fea0003800000 */
.L_x_369:
[----:B------:R-:W2:Y:S01]  /*b610*/  SYNCS.PHASECHK.TRANS64.TRYWAIT P3, [R109+URZ+0x388b0], R124 ;  /* 0x0388b07c6d0075a7 */ /* 0x000ea2000806017f */
[----:B------:R-:W-:Y:S01]  /*b620*/  ULDC UR41, c[0x0][0x2e4] ;  /* 0x0000b90000297ab9 */ /* 0x000fe20000000800 */
[----:B------:R-:W-:Y:S01]  /*b630*/  ULDC.64 UR36, c[0x0][0x318] ;  /* 0x0000c60000247ab9 */ /* 0x000fe20000000a00 */
[----:B------:R-:W-:Y:S01]  /*b640*/  ULDC.64 UR38, c[0x0][0x308] ;  /* 0x0000c20000267ab9 */ /* 0x000fe20000000a00 */
[----:B------:R-:W-:Y:S04]  /*b650*/  BSSY B0, `(.L_x_371) ;  /* 0x0000002000007945 */ /* 0x000fe80003800000 */
[----:B--2---:R-:W-:Y:S05]  /*b660*/  @!P3 BRA `(.L_x_372) ;  /* 0x000001900054b947 */ /* 0x004fea0003800000 */
.L_x_600:
[----:B------:R-:W-:Y:S05]  /*b670*/  BSYNC B0 ;  /* 0x0000000000007941 */ /* 0x000fea0003800000 */
.L_x_371:
[----:B------:R-:W-:Y:S01]  /*b680*/  ISETP.GE.AND P3, PT, R22, R118, PT ;  /* 0x000000761600720c */ /* 0x000fe20003f66270 */
[----:B------:R-:W-:Y:S01]  /*b690*/  BSSY B0, `(.L_x_373) ;  /* 0x0000010000007945 */ /* 0x000fe20003800000 */
[----:B------:R-:W-:-:S11]  /*b6a0*/  IMAD.WIDE R52, R25, 0x80, R44 ;  /* 0x0000008019347825 */ /* 0x000fd600078e022c */
[----:B------:R-:W-:Y:S05]  /*b6b0*/  @P3 BRA `(.L_x_374) ;  /* 0x0000000000343947 */ /* 0x000fea0003800000 */
[----:B-1----:R-:W-:Y:S02]  /*b6c0*/  IMAD.MOV.U32 R48, RZ, RZ, R98 ;  /* 0x000000ffff307224 */ /* 0x002fe400078e0062 */
[----:B------:R-:W-:Y:S02]  /*b6d0*/  IMAD.MOV.U32 R49, RZ, RZ, R108 ;  /* 0x000000ffff317224 */ /* 0x000fe400078e006c */
[----:B------:R-:W-:Y:S02]  /*b6e0*/  IMAD R51, R53, UR36, RZ ;  /* 0x0000002435337c24 */ /* 0x000fe4000f8e02ff */
[----:B------:R-:W-:-:S04]  /*b6f0*/  IMAD.WIDE.U32 R48, R52, UR36, R48 ;  /* 0x0000002434307c25 */ /* 0x000fc8000f8e0030 */
[----:B------:R-:W-:Y:S01]  /*b700*/  IMAD R51, R52, UR37, R51 ;  /* 0x0000002534337c24 */ /* 0x000fe2000f8e0233 */
[----:B------:R-:W-:-:S04]  /*b710*/  IADD3 R54, P3, R48, UR38, RZ ;  /* 0x0000002630367c10 */ /* 0x000fc8000ff7e0ff */
[----:B------:R-:W-:Y:S02]  /*b720*/  IADD3.X R55, R49, UR39, R51, P3, !PT ;  /* 0x0000002731377c10 */ /* 0x000fe40009ffe433 */
[----:B------:R-:W-:-:S13]  /*b730*/  ISETP.GE.AND P3, PT, R16, UR41, PT ;  /* 0x0000002910007c0c */ /* 0x000fda000bf66270 */
[----:B------:R-:W1:Y:S04]  /*b740*/  @!P3 LDS.128 R48, [R114+0x10400] ;  /* 0x010400007230b984 */ /* 0x000e680000000c00 */
[----:B-1----:R-:W-:Y:S01]  /*b750*/  @!P3 STG.E.128 desc[UR42][R54.64], R48 ;  /* 0x000000303600b986 */ /* 0x002fe2000c101d2a */
[----:B------:R-:W-:-:S13]  /*b760*/  ISETP.GE.AND P3, PT, R6, UR41, PT ;  /* 0x0000002906007c0c */ /* 0x000fda000bf66270 */
[----:B------:R-:W1:Y:S04]  /*b770*/  @!P3 LDS.128 R48, [R114+0x14400] ;  /* 0x014400007230b984 */ /* 0x000e680000000c00 */
[----:B-1----:R3:W-:Y:S02]  /*b780*/  @!P3 STG.E.128 desc[UR42][R54.64+0x80], R48 ;  /* 0x000080303600b986 */ /* 0x0027e4000c101d2a */
.L_x_374:
[----:B------:R-:W-:Y:S05]  /*b790*/  BSYNC B0 ;  /* 0x0000000000007941 */ /* 0x000fea0003800000 */
.L_x_373:
[----:B------:R-:W-:Y:S01]  /*b7a0*/  ISETP.GE.AND P3, PT, R234, R118, PT ;  /* 0x00000076ea00720c */ /* 0x000fe20003f66270 */
[----:B------:R-:W-:-:S12]  /*b7b0*/  BSSY B0, `(.L_x_375) ;  /* 0x0000011000007945 */ /* 0x000fd80003800000 */
[----:B------:R-:W-:Y:S05]  /*b7c0*/  @P3 BRA `(.L_x_376) ;  /* 0x00000000003c3947 */ /* 0x000fea0003800000 */
[----:B---3--:R-:W-:Y:S01]  /*b7d0*/  IADD3 R51, P3, R52, 0x20, RZ ;  /* 0x0000002034337810 */ /* 0x008fe20007f7e0ff */
[----:B-1----:R-:W-:Y:S02]  /*b7e0*/  IMAD.MOV.U32 R48, RZ, RZ, R98 ;  /* 0x000000ffff307224 */ /* 0x002fe400078e0062 */
[----:B------:R-:W-:Y:S01]  /*b7f0*/  IMAD.MOV.U32 R49, RZ, RZ, R108 ;  /* 0x000000ffff317224 */ /* 0x000fe200078e006c */
[----:B------:R-:W-:Y:S01]  /*b800*/  IADD3.X R50, RZ, R53, RZ, P3, !PT ;  /* 0x00000035ff327210 */ /* 0x000fe20001ffe4ff */
[----:B------:R-:W-:-:S04]  /*b810*/  IMAD.WIDE.U32 R48, R51, UR36, R48 ;  /* 0x0000002433307c25 */ /* 0x000fc8000f8e0030 */
[----:B------:R-:W-:Y:S01]  /*b820*/  IMAD R50, R50, UR36, RZ ;  /* 0x0000002432327c24 */ /* 0x000fe2000f8e02ff */
[----:B------:R-:W-:-:S03]  /*b830*/  IADD3 R54, P3, R48, UR38, RZ ;  /* 0x0000002630367c10 */ /* 0x000fc6000ff7e0ff */
[----:B------:R-:W-:-:S05]  /*b840*/  IMAD R51, R51, UR37, R50 ;  /* 0x0000002533337c24 */ /* 0x000fca000f8e0232 */
[----:B------:R-:W-:Y:S02]  /*b850*/  IADD3.X R55, R49, UR39, R51, P3, !PT ;  /* 0x0000002731377c10 */ /* 0x000fe40009ffe433 */
[----:B------:R-:W-:-:S13]  /*b860*/  ISETP.GE.AND P3, PT, R16, UR41, PT ;  /* 0x0000002910007c0c */ /* 0x000fda000bf66270 */
[----:B------:R-:W1:Y:S04]  /*b870*/  @!P3 LDS.128 R48, [R114+0x11400] ;  /* 0x011400007230b984 */ /* 0x000e680000000c00 */
[----:B-1----:R-:W-:Y:S01]  /*b880*/  @!P3 STG.E.128 desc[UR42][R54.64], R48 ;  /* 0x000000303600b986 */ /* 0x002fe2000c101d2a */
[----:B------:R-:W-:-:S13]  /*b890*/  ISETP.GE.AND P3, PT, R6, UR41, PT ;  /* 0x0000002906007c0c */ /* 0x000fda000bf66270 */
[----:B------:R-:W1:Y:S04]  /*b8a0*/  @!P3 LDS.128 R48, [R114+0x15400] ;  /* 0x015400007230b984 */ /* 0x000e680000000c00 */
[----:B-1----:R4:W-:Y:S02]  /*b8b0*/  @!P3 STG.E.128 desc[UR42][R54.64+0x80], R48 ;  /* 0x000080303600b986 */ /* 0x0029e4000c101d2a */
.L_x_376:
[----:B------:R-:W-:Y:S05]  /*b8c0*/  BSYNC B0 ;  /* 0x0000000000007941 */ /* 0x000fea0003800000 */
.L_x_375:
[----:B------:R-:W-:Y:S01]  /*b8d0*/  ISETP.GE.AND P3, PT, R233, R118, PT ;  /* 0x00000076e900720c */ /* 0x000fe20003f66270 */
[----:B------:R-:W-:-:S12]  /*b8e0*/  BSSY B0, `(.L_x_377) ;  /* 0x0000011000007945 */ /* 0x000fd80003800000 */
[----:B------:R-:W-:Y:S05]  /*b8f0*/  @P3 BRA `(.L_x_378) ;  /* 0x00000000003c3947 */ /* 0x000fea0003800000 */
[----:B---34-:R-:W-:Y:S01]  /*b900*/  IADD3 R51, P3, R52, 0x40, RZ ;  /* 0x0000004034337810 */ /* 0x018fe20007f7e0ff */
        /* <DEDUP_REMOVED lines=14> */
.L_x_378:
[----:B------:R-:W-:Y:S05]  /*b9f0*/  BSYNC B0 ;  /* 0x0000000000007941 */ /* 0x000fea0003800000 */
.L_x_377:
[----:B------:R-:W-:Y:S01]  /*ba00*/  ISETP.GE.AND P3, PT, R235, R118, PT ;  /* 0x00000076eb00720c */ /* 0x000fe20003f66270 */
[----:B------:R-:W-:-:S12]  /*ba10*/  BSSY B0, `(.L_x_379) ;  /* 0x0000011000007945 */ /* 0x000fd80003800000 */
[----:B------:R-:W-:Y:S05]  /*ba20*/  @P3 BRA `(.L_x_380) ;  /* 0x00000000003c3947 */ /* 0x000fea0003800000 */
[----:B-1-34-:R-:W-:Y:S01]  /*ba30*/  IADD3 R51, P3, R52, 0x60, RZ ;  /* 0x0000006034337810 */ /* 0x01afe20007f7e0ff */
[----:B------:R-:W-:Y:S02]  /*ba40*/  IMAD.MOV.U32 R48, RZ, RZ, R98 ;  /* 0x000000ffff307224 */ /* 0x000fe400078e0062 */
[----:B------:R-:W-:Y:S01]  /*ba50*/  IMAD.MOV.U32 R49, RZ, RZ, R108 ;  /* 0x000000ffff317224 */ /* 0x000fe200078e006c */
[----:B------:R-:W-:Y:S01]  /*ba60*/  IADD3.X R52, RZ, R53, RZ, P3, !PT ;  /* 0x00000035ff347210 */ /* 0x000fe20001ffe4ff */
[----:B------:R-:W-:-:S04]  /*ba70*/  IMAD.WIDE.U32 R48, R51, UR36, R48 ;  /* 0x0000002433307c25 */ /* 0x000fc8000f8e0030 */
[----:B------:R-:W-:-:S04]  /*ba80*/  IMAD R52, R52, UR36, RZ ;  /* 0x0000002434347c24 */ /* 0x000fc8000f8e02ff */
        /* <DEDUP_REMOVED lines=9> */
.L_x_380:
[----:B------:R-:W-:Y:S05]  /*bb20*/  BSYNC B0 ;  /* 0x0000000000007941 */ /* 0x000fea0003800000 */
.L_x_379:
[----:B------:R-:W-:Y:S01]  /*bb30*/  @!PT LDS RZ, [RZ] ;  /* 0x00000000fffff984 */ /* 0x000fe20000000800 */
[----:B------:R-:W-:Y:S01]  /*bb40*/  @!PT LDS RZ, [RZ] ;  /* 0x00000000fffff984 */ /* 0x000fe20000000800 */
[----:B------:R-:W-:Y:S01]  /*bb50*/  @!PT LDS RZ, [RZ] ;  /* 0x00000000fffff984 */ /* 0x000fe20000000800 */
[----:B------:R-:W-:Y:S01]  /*bb60*/  @!PT LDS RZ, [RZ] ;  /* 0x00000000fffff984 */ /* 0x000fe20000000800 */
[----:B------:R5:W-:Y:S06]  /*bb70*/  MEMBAR.ALL.CTA ;  /* 0x0000000000007992 */ /* 0x000bec0000008000 */
[----:B-----5:R-:W5:Y:S01]  /*bb80*/  FENCE.VIEW.ASYNC.S ;  /* 0x00000000000073c6 */ /* 0x020f620000000000 */
[----:B0-2---:R-:W-:Y:S01]  /*bb90*/  @!P2 IADD3 R109, R109, 0x388c0, RZ ;  /* 0x000388c06d6da810 */ /* 0x005fe20007ffe0ff */
[----:B------:R-:W-:Y:S01]  /*bba0*/  VIADD R232, R232, 0x1 ;  /* 0x00000001e8e87836 */ /* 0x000fe20000000000 */
[----:B-----5:R0:W-:Y:S01]  /*bbb0*/  BAR.SYNC.DEFER_BLOCKING R133, 0x80 ;  /* 0x000200850000751d */ /* 0x0201e20000010000 */
[----:B------:R-:W-:-:S02]  /*bbc0*/  ISETP.NE.AND P3, PT, R110, RZ, PT ;  /* 0x000000ff6e00720c */ /* 0x000fc40003f65270 */
[----:B------:R-:W-:-:S04]  /*bbd0*/  @!P2 PRMT R109, RZ, 0x654, R109 ;  /* 0x00000654ff6da816 */ /* 0x000fc8000000006d */
[----:B------:R0:W-:Y:S01]  /*bbe0*/  @!P2 SYNCS.ARRIVE.TRANS64.RED.A1T0 RZ, [R109+URZ], RZ ;  /* 0x000000ff6dffa9a7 */ /* 0x0001e2000810043f */
[----:B------:R-:W-:-:S04]  /*bbf0*/  ISETP.NE.AND P2, PT, R232, 0x2, PT ;  /* 0x00000002e800780c */ /* 0x000fc80003f45270 */
[----:B-1-34-:R-:W-:Y:S02]  /*bc00*/  SEL R48, RZ, 0x1, P2 ;  /* 0x00000001ff307807 */ /* 0x01afe40001000000 */
[----:B------:R-:W-:Y:S02]  /*bc10*/  SEL R232, R232, RZ, P2 ;  /* 0x000000ffe8e87207 */ /* 0x000fe40001000000 */
[----:B------:R-:W-:Y:S01]  /*bc20*/  LOP3.LUT R237, R237, R48, RZ, 0x3c, !PT ;  /* 0x00000030eded7212 */ /* 0x000fe200078e3cff */
[----:B0-----:R-:W-:Y:S06]  /*bc30*/  @P3 BRA `(.L_x_381) ;  /* 0xffffff6400dc3947 */ /* 0x001fec000383ffff */
[----:B------:R-:W0:Y:S01]  /*bc40*/  S2R R49, SR_TID.X ;  /* 0x0000000000317919 */ /* 0x000e220000002100 */
[----:B------:R-:W-:Y:S02]  /*bc50*/  PLOP3.LUT P0, PT, PT, PT, PT, 0x8, 0x0 ;  /* 0x000000000000781c */ /* 0x000fe40003f0e170 */
[----:B0-----:R-:W-:-:S04]  /*bc60*/  SHF.R.U32.HI R49, RZ, 0x7, R49 ;  /* 0x00000007ff317819 */ /* 0x001fc80000011631 */
[----:B------:R-:W-:-:S13]  /*bc70*/  ISETP.NE.AND P3, PT, R49, 0x1, PT ;  /* 0x000000013100780c */ /* 0x000fda0003f65270 */
[----:B------:R-:W-:Y:S06]  /*bc80*/  @!P3 BAR.ARV 0x9, 0x100 ;  /* 0x024400000000bb1d */ /* 0x000fec0000002000 */
.L_x_293:
[----:B------:R-:W0:Y:S01]  /*bc90*/  LDC R0, c[0x0][0x428] ;  /* 0x00010a00ff007b82 */ /* 0x000e220000000800 */
[----:B------:R-:W-:Y:S01]  /*bca0*/  IMAD.MOV.U32 R26, RZ, RZ, R126 ;  /* 0x000000ffff1a7224 */ /* 0x000fe200078e007e */
[----:B------:R-:W-:Y:S02]  /*bcb0*/  ISETP.GE.AND P2, PT, R127, 0x1, PT ;  /* 0x000000017f00780c */ /* 0x000fe40003f46270 */
[----:B------:R-:W-:Y:S02]  /*bcc0*/  CS2R R154, SRZ ;  /* 0x00000000009a7805 */ /* 0x000fe4000001ff00 */
[----:B------:R-:W-:Y:S01]  /*bcd0*/  PLOP3.LUT P1, PT, PT, PT, PT, 0x80, 0x0 ;  /* 0x000000000000781c */ /* 0x000fe20003f2f070 */
[----:B------:R-:W-:Y:S01]  /*bce0*/  IMAD.MOV.U32 R54, RZ, RZ, RZ ;  /* 0x000000ffff367224 */ /* 0x000fe200078e00ff */
[----:B------:R-:W-:Y:S02]  /*bcf0*/  MOV R151, RZ ;  /* 0x000000ff00977202 */ /* 0x000fe40000000f00 */
[----:B------:R-:W-:-:S02]  /*bd00*/  CS2R R116, SRZ ;  /* 0x0000000000747805 */ /* 0x000fc4000001ff00 */
[----:B------:R-:W-:Y:S02]  /*bd10*/  CS2R R112, SRZ ;  /* 0x0000000000707805 */ /* 0x000fe4000001ff00 */
[----:B------:R-:W-:Y:S02]  /*bd20*/  CS2R R70, SRZ ;  /* 0x0000000000467805 */ /* 0x000fe4000001ff00 */
[----:B------:R-:W-:Y:S01]  /*bd30*/  CS2R R50, SRZ ;  /* 0x0000000000327805 */ /* 0x000fe2000001ff00 */
[----:B------:R-:W-:Y:S01]  /*bd40*/  IMAD.MOV.U32 R63, RZ, RZ, RZ ;  /* 0x000000ffff3f7224 */ /* 0x000fe200078e00ff */
        /* <DEDUP_REMOVED lines=9> */
[----:B------:R-:W-:Y:S02]  /*bde0*/  MOV R106, RZ ;  /* 0x000000ff006a7202 */ /* 0x000fe40000000f00 */
[----:B------:R-:W-:Y:S02]  /*bdf0*/  CS2R R42, SRZ ;  /* 0x00000000002a7805 */ /* 0x000fe4000001ff00 */
[----:B------:R-:W-:Y:S02]  /*be00*/  CS2R R88, SRZ ;  /* 0x0000000000587805 */ /* 0x000fe4000001ff00 */
[----:B0-----:R-:W-:Y:S02]  /*be10*/  ISETP.NE.AND P3, PT, R0, 0x1, PT ;  /* 0x000000010000780c */ /* 0x001fe40003f65270 */
[----:B------:R-:W-:Y:S02]  /*be20*/  CS2R R94, SRZ ;  /* 0x00000000005e7805 */ /* 0x000fe4000001ff00 */
[----:B------:R-:W-:Y:S01]  /*be30*/  CS2R R58, SRZ ;  /* 0x00000000003a7805 */ /* 0x000fe2000001ff00 */
[----:B------:R-:W-:Y:S01]  /*be40*/  IMAD.MOV.U32 R102, RZ, RZ, RZ ;  /* 0x000000ffff667224 */ /* 0x000fe200078e00ff */
[----:B------:R-:W-:-:S02]  /*be50*/  CS2R R84, SRZ ;  /* 0x0000000000547805 */ /* 0x000fc4000001ff00 */
[----:B------:R-:W-:Y:S02]  /*be60*/  CS2R R80, SRZ ;  /* 0x0000000000507805 */ /* 0x000fe4000001ff00 */
[----:B------:R-:W-:Y:S01]  /*be70*/  CS2R R98, SRZ ;  /* 0x0000000000627805 */ /* 0x000fe2000001ff00 */
[----:B------:R-:W-:Y:S01]  /*be80*/  IMAD.MOV.U32 R110, RZ, RZ, RZ ;  /* 0x000000ffff6e7224 */ /* 0x000fe200078e00ff */
[----:B------:R-:W-:Y:S02]  /*be90*/  CS2R R82, SRZ ;  /* 0x0000000000527805 */ /* 0x000fe4000001ff00 */
[----:B------:R-:W-:Y:S02]  /*bea0*/  CS2R R76, SRZ ;  /* 0x00000000004c7805 */ /* 0x000fe4000001ff00 */
[----:B------:R-:W-:Y:S02]  /*beb0*/  CS2R R68, SRZ ;  /* 0x0000000000447805 */ /* 0x000fe4000001ff00 */
[----:B------:R-:W-:-:S02]  /*bec0*/  CS2R R160, SRZ ;  /* 0x0000000000a07805 */ /* 0x000fc4000001ff00 */
[----:B------:R-:W-:Y:S01]  /*bed0*/  CS2R R38, SRZ ;  /* 0x0000000000267805 */ /* 0x000fe2000001ff00 */
[----:B------:R-:W0:Y:S01]  /*bee0*/  @P3 LDC R3, c[0x0][0x42c] ;  /* 0x00010b00ff033b82 */ /* 0x000e220000000800 */
[----:B------:R-:W-:Y:S02]  /*bef0*/  CS2R R72, SRZ ;  /* 0x0000000000487805 */ /* 0x000fe4000001ff00 */
[----:B------:R-:W-:Y:S02]  /*bf00*/  CS2R R64, SRZ ;  /* 0x0000000000407805 */ /* 0x000fe4000001ff00 */
[----:B------:R-:W-:Y:S02]  /*bf10*/  CS2R R78, SRZ ;  /* 0x00000000004e7805 */ /* 0x000fe4000001ff00 */
[----:B------:R-:W-:Y:S02]  /*bf20*/  CS2R R60, SRZ ;  /* 0x00000000003c7805 */ /* 0x000fe4000001ff00 */
[----:B------:R-:W-:-:S02]  /*bf30*/  CS2R R56, SRZ ;  /* 0x0000000000387805 */ /* 0x000fc4000001ff00 */
[----:B------:R-:W-:Y:S02]  /*bf40*/  CS2R R162, SRZ ;  /* 0x0000000000a27805 */ /* 0x000fe4000001ff00 */
[----:B------:R-:W-:Y:S01]  /*bf50*/  CS2R R158, SRZ ;  /* 0x00000000009e7805 */ /* 0x000fe2000001ff00 */
[----:B------:R-:W1:Y:S01]  /*bf60*/  @P3 LDC R0, c[0x0][0x430] ;  /* 0x00010c00ff003b82 */ /* 0x000e620000000800 */
[----:B------:R-:W-:Y:S02]  /*bf70*/  MOV R75, RZ ;  /* 0x000000ff004b7202 */ /* 0x000fe40000000f00 */
[----:B------:R-:W-:Y:S02]  /*bf80*/  CS2R R52, SRZ ;  /* 0x0000000000347805 */ /* 0x000fe4000001ff00 */
[----:B------:R-:W-:Y:S02]  /*bf90*/  CS2R R40, SRZ ;  /* 0x0000000000287805 */ /* 0x000fe4000001ff00 */
[----:B------:R-:W-:-:S02]  /*bfa0*/  CS2R R128, SRZ ;  /* 0x0000000000807805 */ /* 0x000fc4000001ff00 */
[----:B------:R-:W-:Y:S02]  /*bfb0*/  CS2R R48, SRZ ;  /* 0x0000000000307805 */ /* 0x000fe4000001ff00 */
[----:B------:R-:W-:Y:S02]  /*bfc0*/  CS2R R44, SRZ ;  /* 0x00000000002c7805 */ /* 0x000fe4000001ff00 */
[----:B------:R-:W-:Y:S02]  /*bfd0*/  CS2R R156, SRZ ;  /* 0x00000000009c7805 */ /* 0x000fe4000001ff00 */
[----:B------:R-:W-:Y:S01]  /*bfe0*/  CS2R R36, SRZ ;  /* 0x0000000000247805 */ /* 0x000fe2000001ff00 */
[----:B------:R-:W-:Y:S01]  /*bff0*/  IMAD.MOV.U32 R133, RZ, RZ, RZ ;  /* 0x000000ffff857224 */ /* 0x000fe200078e00ff */
[----:B------:R-:W-:Y:S02]  /*c000*/  CS2R R32, SRZ ;  /* 0x0000000000207805 */ /* 0x000fe4000001ff00 */
[----:B------:R-:W-:Y:S01]  /*c010*/  CS2R R148, SRZ ;  /* 0x0000000000947805 */ /* 0x000fe2000001ff00 */
[----:B------:R-:W-:Y:S01]  /*c020*/  IMAD.MOV.U32 R67, RZ, RZ, RZ ;  /* 0x000000ffff437224 */ /* 0x000fe200078e00ff */
[----:B------:R-:W-:-:S02]  /*c030*/  CS2R R28, SRZ ;  /* 0x00000000001c7805 */ /* 0x000fc4000001ff00 */
[----:B------:R-:W-:Y:S02]  /*c040*/  CS2R R164, SRZ ;  /* 0x0000000000a47805 */ /* 0x000fe4000001ff00 */
[----:B------:R-:W-:Y:S01]  /*c050*/  CS2R R136, SRZ ;  /* 0x0000000000887805 */ /* 0x000fe2000001ff00 */
[----:B0-----:R-:W-:Y:S01]  /*c060*/  @P3 IMAD.HI.U32 R3, R126, R3, RZ ;  /* 0x000000037e033227 */ /* 0x001fe200078e00ff */
[----:B------:R-:W-:Y:S02]  /*c070*/  CS2R R24, SRZ ;  /* 0x0000000000187805 */ /* 0x000fe4000001ff00 */
[----:B------:R-:W-:Y:S02]  /*c080*/  CS2R R10, SRZ ;  /* 0x00000000000a7805 */ /* 0x000fe4000001ff00 */
[----:B------:R-:W-:Y:S02]  /*c090*/  CS2R R20, SRZ ;  /* 0x0000000000147805 */ /* 0x000fe4000001ff00 */
[----:B------:R-:W-:-:S02]  /*c0a0*/  CS2R R8, SRZ ;  /* 0x0000000000087805 */ /* 0x000fc4000001ff00 */
[----:B------:R-:W-:Y:S02]  /*c0b0*/  CS2R R144, SRZ ;  /* 0x0000000000907805 */ /* 0x000fe4000001ff00 */
[----:B------:R-:W-:Y:S02]  /*c0c0*/  CS2R R34, SRZ ;  /* 0x0000000000227805 */ /* 0x000fe4000001ff00 */
[----:B------:R-:W-:Y:S02]  /*c0d0*/  CS2R R14, SRZ ;  /* 0x00000000000e7805 */ /* 0x000fe4000001ff00 */
[----:B-1----:R-:W-:Y:S02]  /*c0e0*/  @P3 SHF.R.U32.HI R26, RZ, R0, R3 ;  /* 0x00000000ff1a3219 */ /* 0x002fe40000011603 */
[----:B------:R-:W-:Y:S02]  /*c0f0*/  CS2R R6, SRZ ;  /* 0x0000000000067805 */ /* 0x000fe4000001ff00 */
[----:B------:R-:W-:-:S02]  /*c100*/  CS2R R166, SRZ ;  /* 0x0000000000a67805 */ /* 0x000fc4000001ff00 */
[----:B------:R-:W-:Y:S02]  /*c110*/  CS2R R140, SRZ ;  /* 0x00000000008c7805 */ /* 0x000fe4000001ff00 */
[----:B------:R-:W-:Y:S01]  /*c120*/  CS2R R4, SRZ ;  /* 0x0000000000047805 */ /* 0x000fe2000001ff00 */
[----:B------:R0:W-:Y:S01]  /*c130*/  STL [R1+0x14], R26 ;  /* 0x0000141a01007387 */ /* 0x0001e20000100800 */
[----:B------:R-:W-:Y:S02]  /*c140*/  CS2R R30, SRZ ;  /* 0x00000000001e7805 */ /* 0x000fe4000001ff00 */
[----:B------:R-:W-:Y:S02]  /*c150*/  CS2R R168, SRZ ;  /* 0x0000000000a87805 */ /* 0x000fe4000001ff00 */
[----:B------:R-:W-:Y:S01]  /*c160*/  MOV R120, RZ ;  /* 0x000000ff00787202 */ /* 0x000fe20000000f00 */
[----:B------:R-:W-:Y:S02]  /*c170*/  IMAD.MOV.U32 R12, RZ, RZ, RZ ;  /* 0x000000ffff0c7224 */ /* 0x000fe400078e00ff */
[----:B------:R-:W-:Y:S01]  /*c180*/  IMAD.MOV.U32 R3, RZ, RZ, RZ ;  /* 0x000000ffff037224 */ /* 0x000fe200078e00ff */
[----:B------:R-:W-:Y:S06]  /*c190*/  @P0 BRA `(.L_x_382) ;  /* 0x00000000000c0947 */ /* 0x000fec0003800000 */
[----:B------:R-:W1:Y:S01]  /*c1a0*/  FENCE.VIEW.ASYNC.G ;  /* 0x00000000000073c6 */ /* 0x000e620000000100 */
[----:B------:R-:W-:Y:S05]  /*c1b0*/  WARPSYNC.ALL ;  /* 0x0000000000007948 */ /* 0x000fea0003800000 */
[----:B-1----:R-:W-:Y:S06]  /*c1c0*/  BAR.ARV 0xc, 0x180 ;  /* 0x0306000000007b1d */ /* 0x002fec0000002000 */
.L_x_382:
[----:B------:R-:W-:Y:S01]  /*c1d0*/  MOV R13, RZ ;  /* 0x000000ff000d7202 */ /* 0x000fe20000000f00 */
[----:B------:R-:W-:Y:S01]  /*c1e0*/  IMAD.MOV.U32 R0, RZ, RZ, RZ ;  /* 0x000000ffff007224 */ /* 0x000fe200078e00ff */
[----:B------:R-:W-:Y:S06]  /*c1f0*/  @!P2 BRA `(.L_x_383) ;  /* 0x000000e40080a947 */ /* 0x000fec0003800000 */
[----:B------:R-:W1:Y:S01]  /*c200*/  S2R R2, SR_TID.X ;  /* 0x0000000000027919 */ /* 0x000e620000002100 */
[----:B------:R-:W-:Y:S01]  /*c210*/  UMOV UR4, 0xffffffff ;  /* 0xffffffff00047882 */ /* 0x000fe20000000000 */
[----:B-1----:R-:W-:-:S05]  /*c220*/  VIADD R30, R2, 0xffffff80 ;  /* 0xffffff80021e7836 */ /* 0x002fca0000000000 */
[----:B------:R-:W-:-:S04]  /*c230*/  SHF.R.S32.HI R33, RZ, 0x1f, R30 ;  /* 0x0000001fff217819 */ /* 0x000fc8000001141e */
[----:B------:R-:W-:-:S04]  /*c240*/  LEA.HI R31, R33, R30, RZ, 0x7 ;  /* 0x0000001e211f7211 */ /* 0x000fc800078f38ff */
[----:B------:R-:W-:Y:S01]  /*c250*/  SHF.R.S32.HI R13, RZ, 0x7, R31 ;  /* 0x00000007ff0d7819 */ /* 0x000fe2000001141f */
[----:B------:R-:W-:Y:S06]  /*c260*/  BRA.DIV UR4, `(.L_x_384) ;  /* 0x0000018604687947 */ /* 0x000fec000b800000 */
[----:B------:R-:W1:Y:S04]  /*c270*/  SHFL.IDX PT, R0, R13, RZ, 0x1f ;  /* 0x00001fff0d007589 */ /* 0x000e6800000e0000 */
[----:B-1----:R1:W-:Y:S02]  /*c280*/  STL [R1+0x8], R0 ;  /* 0x0000080001007387 */ /* 0x0023e40000100800 */
.L_x_603:
[----:B------:R-:W1:Y:S02]  /*c290*/  LDL R2, [R1+0x8] ;  /* 0x0000080001027983 */ /* 0x000e640000100800 */
[----:B-1----:R-:W-:-:S04]  /*c2a0*/  LEA.HI R0, R2, R2, RZ, 0x1 ;  /* 0x0000000202007211 */ /* 0x002fc800078f08ff */
[----:B------:R-:W-:-:S04]  /*c2b0*/  LOP3.LUT R0, R0, 0x1e, RZ, 0xc0, !PT ;  /* 0x0000001e00007812 */ /* 0x000fc800078ec0ff */
[----:B------:R-:W-:Y:S01]  /*c2c0*/  IADD3 R0, R2, -R0, RZ ;  /* 0x8000000002007210 */ /* 0x000fe20007ffe0ff */
[----:B------:R-:W-:-:S03]  /*c2d0*/  IMAD.U32 R2, RZ, RZ, UR46 ;  /* 0x0000002eff027e24 */ /* 0x000fc6000f8e00ff */
[----:B------:R-:W-:Y:S02]  /*c2e0*/  LEA R0, R0, UR46, 0xd ;  /* 0x0000002e00007c11 */ /* 0x000fe4000f8e68ff */
[----:B------:R-:W-:Y:S02]  /*c2f0*/  LOP3.LUT P0, RZ, R2, 0x3ff, RZ, 0xc0, !PT ;  /* 0x000003ff02ff7812 */ /* 0x000fe4000780c0ff */
[----:B------:R-:W-:Y:S02]  /*c300*/  SHF.R.U32.HI R0, RZ, 0x4, R0 ;  /* 0x00000004ff007819 */ /* 0x000fe40000011600 */
[----:B------:R-:W-:Y:S02]  /*c310*/  P2R R24, PR, RZ, 0x1 ;  /* 0x00000001ff187803 */ /* 0x000fe40000000000 */
[----:B------:R-:W-:-:S07]  /*c320*/  LOP3.LUT R32, R0, 0x3fff, RZ, 0xc0, !PT ;  /* 0x00003fff00207812 */ /* 0x000fce00078ec0ff */
[----:B------:R-:W-:Y:S05]  /*c330*/  @!P0 BRA `(.L_x_385) ;  /* 0x0000000000408947 */ /* 0x000fea0003800000 */
[----:B------:R-:W-:Y:S01]  /*c340*/  MOV R0, 0x0 ;  /* 0x0000000000007802 */ /* 0x000fe20000000f00 */
[----:B------:R-:W-:Y:S01]  /*c350*/  ULDC.64 UR4, c[0x4][0xc0] ;  /* 0x0100300000047ab9 */ /* 0x000fe20000000a00 */
[----:B------:R-:W-:Y:S01]  /*c360*/  ULDC.64 UR6, c[0x4][0xc8] ;  /* 0x0100320000067ab9 */ /* 0x000fe20000000a00 */
[----:B------:R-:W-:Y:S01]  /*c370*/  IMAD.U32 R4, RZ, RZ, UR4 ;  /* 0x00000004ff047e24 */ /* 0x000fe2000f8e00ff */
[----:B------:R1:W3:Y:S01]  /*c380*/  LDC.64 R2, c[0x4][R0] ;  /* 0x0100000000027b82 */ /* 0x0002e20000000a00 */
[----:B------:R-:W-:Y:S01]  /*c390*/  MOV R5, UR5 ;  /* 0x0000000500057c02 */ /* 0x000fe20008000f00 */
[----:B------:R-:W-:Y:S01]  /*c3a0*/  ULDC.64 UR4, c[0x4][0x28] ;  /* 0x01000a0000047ab9 */ /* 0x000fe20000000a00 */
[----:B------:R-:W-:Y:S01]  /*c3b0*/  IMAD.U32 R6, RZ, RZ, UR6 ;  /* 0x00000006ff067e24 */ /* 0x000fe2000f8e00ff */
[----:B------:R-:W-:Y:S01]  /*c3c0*/  MOV R10, UR4 ;  /* 0x00000004000a7c02 */ /* 0x000fe20008000f00 */
[----:B------:R-:W-:Y:S01]  /*c3d0*/  IMAD.U32 R7, RZ, RZ, UR7 ;  /* 0x00000007ff077e24 */ /* 0x000fe2000f8e00ff */
[----:B------:R-:W-:Y:S01]  /*c3e0*/  MOV R12, 0x1 ;  /* 0x00000001000c7802 */ /* 0x000fe20000000f00 */
[----:B------:R-:W-:-:S02]  /*c3f0*/  IMAD.U32 R11, RZ, RZ, UR5 ;  /* 0x00000005ff0b7e24 */ /* 0x000fc4000f8e00ff */
[----:B------:R-:W-:Y:S02]  /*c400*/  IMAD.MOV.U32 R8, RZ, RZ, 0x70 ;  /* 0x00000070ff087424 */ /* 0x000fe400078e00ff */
[----:B-1----:R-:W-:-:S07]  /*c410*/  IMAD.MOV.U32 R13, RZ, RZ, RZ ;  /* 0x000000ffff0d7224 */ /* 0x002fce00078e00ff */
[----:B------:R-:W-:-:S07]  /*c420*/  LEPC R20, `(.L_x_385) ;  /* 0x000000001014794e */ /* 0x000fce0000000000 */
[----:B0-23-5:R-:W-:Y:S05]  /*c430*/  CALL.ABS.NOINC R2 ;  /* 0x0000000002007343 */ /* 0x02dfea0003c00000 */
.L_x_385:
[----:B------:R-:W3:Y:S01]  /*c440*/  LDL R2, [R1+0x30] ;  /* 0x0000300001027983 */ /* 0x000ee20000100800 */
[----:B------:R-:W-:Y:S01]  /*c450*/  ULDC.64 UR4, c[0x0][0x990] ;  /* 0x0002640000047ab9 */ /* 0x000fe20000000a00 */
[----:B------:R-:W-:Y:S02]  /*c460*/  ULDC.64 UR6, c[0x0][0x998] ;  /* 0x0002660000067ab9 */ /* 0x000fe40000000a00 */
[----:B------:R-:W4:Y:S01]  /*c470*/  LDL R20, [R1+0x18] ;  /* 0x0000180001147983 */ /* 0x000f220000100800 */
[----:B------:R-:W-:Y:S02]  /*c480*/  ISETP.NE.U32.AND P0, PT, RZ, UR4, PT ;  /* 0x00000004ff007c0c */ /* 0x000fe4000bf05070 */
[----:B------:R-:W-:Y:S02]  /*c490*/  ISETP.NE.U32.AND P1, PT, RZ, UR6, PT ;  /* 0x00000006ff007c0c */ /* 0x000fe4000bf25070 */
[----:B------:R-:W-:Y:S02]  /*c4a0*/  ISETP.NE.AND.EX P0, PT, RZ, UR5, PT, P0 ;  /* 0x00000005ff007c0c */ /* 0x000fe4000bf05300 */
[----:B------:R-:W-:-:S11]  /*c4b0*/  ISETP.NE.AND.EX P1, PT, RZ, UR7, PT, P1 ;  /* 0x00000007ff007c0c */ /* 0x000fd6000bf25310 */
[----:B------:R-:W3:Y:S01]  /*c4c0*/  @P0 LDC.64 R8, c[0x0][0x9a8] ;  /* 0x00026a00ff080b82 */ /* 0x000ee20000000a00 */
[----:B------:R-:W-:-:S07]  /*c4d0*/  @P0 SHF.R.S32.HI R7, RZ, 0x1f, R26 ;  /* 0x0000001fff070819 */ /* 0x000fce000001141a */
[----:B------:R-:W1:Y:S08]  /*c4e0*/  @P1 LDC.64 R10, c[0x0][0x9b8] ;  /* 0x00026e00ff0a1b82 */ /* 0x000e700000000a00 */
[----:B------:R-:W0:Y:S08]  /*c4f0*/  @P0 LDC.64 R12, c[0x0][0x9b0] ;  /* 0x00026c00ff0c0b82 */ /* 0x000e300000000a00 */
[----:B--2---:R-:W2:Y:S01]  /*c500*/  @P1 LDC.64 R14, c[0x0][0x9c0] ;  /* 0x00027000ff0e1b82 */ /* 0x004ea20000000a00 */
[----:B---3--:R-:W-:-:S02]  /*c510*/  @P0 IMAD R0, R2, R8, RZ ;  /* 0x0000000802000224 */ /* 0x008fc400078e02ff */
[----:B-1----:R-:W-:Y:S02]  /*c520*/  @P1 IMAD R4, R2, R10, RZ ;  /* 0x0000000a02041224 */ /* 0x002fe400078e02ff */
[C---:B----4-:R-:W-:Y:S02]  /*c530*/  @P0 IMAD R9, R20.reuse, R9, R0 ;  /* 0x0000000914090224 */ /* 0x050fe400078e0200 */
[----:B------:R-:W-:-:S04]  /*c540*/  @P0 IMAD.WIDE.U32 R2, R20, R8, RZ ;  /* 0x0000000814020225 */ /* 0x000fc800078e00ff */
[C---:B------:R-:W-:Y:S02]  /*c550*/  @P1 IMAD R11, R20.reuse, R11, R4 ;  /* 0x0000000b140b1224 */ /* 0x040fe400078e0204 */
[----:B------:R-:W-:Y:S01]  /*c560*/  @P0 IMAD.IADD R3, R3, 0x1, R9 ;  /* 0x0000000103030824 */ /* 0x000fe200078e0209 */
[----:B------:R-:W-:Y:S01]  /*c570*/  @P1 SHF.R.S32.HI R9, RZ, 0x1f, R26 ;  /* 0x0000001fff091819 */ /* 0x000fe2000001141a */
[----:B------:R-:W-:-:S04]  /*c580*/  @P1 IMAD.WIDE.U32 R4, R20, R10, RZ ;  /* 0x0000000a14041225 */ /* 0x000fc800078e00ff */
[----:B0-----:R-:W-:Y:S01]  /*c590*/  @P0 IMAD R0, R7, R12, RZ ;  /* 0x0000000c07000224 */ /* 0x001fe200078e02ff */
[----:B------:R-:W-:Y:S01]  /*c5a0*/  @P1 IADD3 R5, R5, R11, RZ ;  /* 0x0000000b05051210 */ /* 0x000fe20007ffe0ff */
[----:B--2---:R-:W-:Y:S02]  /*c5b0*/  @P1 IMAD R6, R9, R14, RZ ;  /* 0x0000000e09061224 */ /* 0x004fe400078e02ff */
[C---:B------:R-:W-:Y:S02]  /*c5c0*/  @P0 IMAD R9, R26.reuse, R13, R0 ;  /* 0x0000000d1a090224 */ /* 0x040fe400078e0200 */
[----:B------:R-:W-:-:S04]  /*c5d0*/  @P0 IMAD.WIDE.U32 R2, R26, R12, R2 ;  /* 0x0000000c1a020225 */ /* 0x000fc800078e0002 */
[C---:B------:R-:W-:Y:S02]  /*c5e0*/  @P1 IMAD R11, R26.reuse, R15, R6 ;  /* 0x0000000f1a0b1224 */ /* 0x040fe400078e0206 */
[----:B------:R-:W-:Y:S01]  /*c5f0*/  @P1 IMAD.WIDE.U32 R6, R26, R14, R4 ;  /* 0x0000000e1a061225 */ /* 0x000fe200078e0004 */
[----:B------:R-:W-:Y:S01]  /*c600*/  @P0 LEA R4, P2, R2, UR4, 0x2 ;  /* 0x0000000402040c11 */ /* 0x000fe2000f8410ff */
[----:B------:R-:W-:Y:S02]  /*c610*/  ULDC UR4, c[0x0][0x3d4] ;  /* 0x0000f50000047ab9 */ /* 0x000fe40000000800 */
[----:B------:R-:W-:Y:S01]  /*c620*/  @P0 IMAD.IADD R5, R3, 0x1, R9 ;  /* 0x0000000103050824 */ /* 0x000fe200078e0209 */
[----:B------:R-:W-:Y:S01]  /*c630*/  @P1 LEA R8, P3, R6, UR6, 0x2 ;  /* 0x0000000606081c11 */ /* 0x000fe2000f8610ff */
[----:B------:R-:W-:Y:S02]  /*c640*/  @P1 IMAD.IADD R3, R7, 0x1, R11 ;  /* 0x0000000107031824 */ /* 0x000fe400078e020b */
[----:B------:R-:W-:Y:S01]  /*c650*/  IMAD.MOV.U32 R0, RZ, RZ, 0x3f800000 ;  /* 0x3f800000ff007424 */ /* 0x000fe200078e00ff */
[----:B------:R-:W-:-:S02]  /*c660*/  @P0 LEA.HI.X R5, R2, UR5, R5, 0x2, P2 ;  /* 0x0000000502050c11 */ /* 0x000fc400090f1405 */
[----:B------:R-:W-:Y:S02]  /*c670*/  @P1 LEA.HI.X R9, R6, UR7, R3, 0x2, P3 ;  /* 0x0000000706091c11 */ /* 0x000fe400098f1403 */
[----:B------:R-:W-:-:S03]  /*c680*/  MOV R3, 0x3f800000 ;  /* 0x3f80000000037802 */ /* 0x000fc60000000f00 */
[----:B------:R-:W2:Y:S04]  /*c690*/  @P1 LDG.E R0, desc[UR42][R8.64] ;  /* 0x0000002a08001981 */ /* 0x000ea8000c1e1900 */
[----:B------:R-:W2:Y:S01]  /*c6a0*/  @P0 LDG.E R3, desc[UR42][R4.64] ;  /* 0x0000002a04030981 */ /* 0x000ea2000c1e1900 */
[----:B------:R-:W-:Y:S01]  /*c6b0*/  ISETP.LT.AND P0, PT, RZ, UR4, PT ;  /* 0x00000004ff007c0c */ /* 0x000fe2000bf01270 */
[----:B------:R-:W-:Y:S01]  /*c6c0*/  ULDC UR4, c[0x0][0x9d8] ;  /* 0x0002760000047ab9 */ /* 0x000fe20000000800 */
[----:B--2---:R-:W-:-:S04]  /*c6d0*/  FMUL.FTZ R0, R3, R0 ;  /* 0x0000000003007220 */ /* 0x004fc80000410000 */
[----:B------:R-:W-:-:S07]  /*c6e0*/  FMUL.FTZ R2, R0, UR4 ;  /* 0x0000000400027c20 */ /* 0x000fce0008410000 */
[----:B------:R-:W-:Y:S05]  /*c6f0*/  @P0 BRA `(.L_x_386) ;  /* 0x0000000000400947 */ /* 0x000fea0003800000 */
[----:B------:R-:W-:-:S04]  /*c700*/  ULEA.HI UR4, UR45, UR45, URZ, 0x1 ;  /* 0x0000002d2d047291 */ /* 0x000fc8000f8f083f */
[----:B------:R-:W-:-:S04]  /*c710*/  ULOP3.LUT UR4, UR4, 0xfffffffe, URZ, 0xc0, !UPT ;  /* 0xfffffffe04047892 */ /* 0x000fc8000f8ec03f */
[----:B------:R-:W-:-:S06]  /*c720*/  UIADD3 UR4, UR45, -UR4, URZ ;  /* 0x800000042d047290 */ /* 0x000fcc000fffe03f */
[----:B------:R-:W-:-:S05]  /*c730*/  IMAD.U32 R0, RZ, RZ, UR4 ;  /* 0x00000004ff007e24 */ /* 0x000fca000f8e00ff */
[----:B------:R-:W-:-:S04]  /*c740*/  SHF.L.U32 R0, R0, 0x1f, RZ ;  /* 0x0000001f00007819 */ /* 0x000fc800000006ff */
[----:B------:R0:W1:Y:S03]  /*c750*/  SYNCS.PHASECHK.TRANS64.TRYWAIT P0, [R19+URZ+0x38800], R0 ;  /* 0x03880000130075a7 */ /* 0x000066000800017f */
[----:B-1----:R-:W-:Y:S05]  /*c760*/  @!P0 NANOSLEEP.SYNCS 0x989680 ;  /* 0x009896800000895d */ /* 0x002fea0003900000 */
[----:B------:R-:W1:Y:S01]  /*c770*/  @!P0 SYNCS.PHASECHK.TRANS64 P0, [R19+URZ+0x38800], R0 ;  /* 0x03880000130085a7 */ /* 0x000e62000800007f */
[----:B------:R-:W-:Y:S04]  /*c780*/  BSSY B0, `(.L_x_387) ;  /* 0x0000006000007945 */ /* 0x000fe80003800000 */
[----:B-1----:R-:W-:Y:S05]  /*c790*/  @P0 BRA `(.L_x_388) ;  /* 0x0000000000100947 */ /* 0x002fea0003800000 */
.L_x_389:
[----:B-1----:R1:W2:Y:S02]  /*c7a0*/  SYNCS.PHASECHK.TRANS64.TRYWAIT P0, [R19+URZ+0x38800], R0 ;  /* 0x03880000130075a7 */ /* 0x0022a4000800017f */
[----:B--2---:R-:W-:Y:S05]  /*c7b0*/  @!P0 NANOSLEEP.SYNCS 0x989680 ;  /* 0x009896800000895d */ /* 0x004fea0003900000 */
[----:B------:R-:W2:Y:S02]  /*c7c0*/  @!P0 SYNCS.PHASECHK.TRANS64 P0, [R19+URZ+0x38800], R0 ;  /* 0x03880000130085a7 */ /* 0x000ea4000800007f */
[----:B--2---:R-:W-:Y:S05]  /*c7d0*/  @!P0 BRA `(.L_x_389) ;  /* 0xfffffffc00f08947 */ /* 0x004fea000383ffff */
.L_x_388:
[----:B------:R-:W-:Y:S05]  /*c7e0*/  BSYNC B0 ;  /* 0x0000000000007941 */ /* 0x000fea0003800000 */
.L_x_387:
[----:B------:R-:W-:Y:S05]  /*c7f0*/  BRA `(.L_x_390) ;  /* 0x00000070001c7947 */ /* 0x000fea0003800000 */
.L_x_386:
[----:B------:R-:W-:Y:S01]  /*c800*/  ISETP.NE.AND P3, PT, R24, RZ, PT ;  /* 0x000000ff1800720c */ /* 0x000fe20003f65270 */
[----:B------:R-:W0:Y:S01]  /*c810*/  LDC.64 R28, c[0x0][0x3e0] ;  /* 0x0000f800ff1c7b82 */ /* 0x000e220000000a00 */
[----:B-----5:R-:W-:Y:S01]  /*c820*/  SHF.R.S32.HI R0, RZ, 0x1f, R121 ;  /* 0x0000001fff007819 */ /* 0x020fe20000011479 */
[----:B------:R-:W-:Y:S01]  /*c830*/  ULDC.64 UR4, c[0x0][0x3d8] ;  /* 0x0000f60000047ab9 */ /* 0x000fe20000000a00 */
[----:B------:R-:W-:Y:S01]  /*c840*/  SHF.R.S32.HI R9, RZ, 0x1f, R18 ;  /* 0x0000001fff097819 */ /* 0x000fe20000011412 */
[----:B------:R-:W-:Y:S01]  /*c850*/  ULDC.64 UR8, c[0x0][0x3c8] ;  /* 0x0000f20000087ab9 */ /* 0x000fe20000000a00 */
[----:B------:R-:W-:Y:S01]  /*c860*/  MOV R8, R18 ;  /* 0x0000001200087202 */ /* 0x000fe20000000f00 */
[----:B------:R-:W-:Y:S01]  /*c870*/  IMAD R6, R0, UR4, RZ ;  /* 0x0000000400067c24 */ /* 0x000fe2000f8e02ff */
[--C-:B------:R-:W-:Y:S01]  /*c880*/  SHF.R.S32.HI R11, RZ, 0x1f, R16.reuse ;  /* 0x0000001fff0b7819 */ /* 0x100fe20000011410 */
[----:B------:R-:W1:Y:S01]  /*c890*/  LDC.64 R24, c[0x0][0x3c8] ;  /* 0x0000f200ff187b82 */ /* 0x000e620000000a00 */
[----:B------:R-:W-:Y:S01]  /*c8a0*/  IMAD.MOV.U32 R10, RZ, RZ, R16 ;  /* 0x000000ffff0a7224 */ /* 0x000fe200078e0010 */
[----:B------:R-:W-:Y:S01]  /*c8b0*/  ULDC.64 UR6, c[0x0][0x3e8] ;  /* 0x0000fa0000067ab9 */ /* 0x000fe20000000a00 */
[----:B------:R-:W-:-:S04]  /*c8c0*/  IMAD.WIDE.U32 R4, R121, UR4, R8 ;  /* 0x0000000479047c25 */ /* 0x000fc8000f8e0008 */
[C---:B------:R-:W-:Y:S01]  /*c8d0*/  IMAD R3, R121.reuse, UR5, R6 ;  /* 0x0000000579037c24 */ /* 0x040fe2000f8e0206 */
[----:B------:R-:W-:Y:S01]  /*c8e0*/  IADD3 R36, P0, R4, UR8, RZ ;  /* 0x0000000804247c10 */ /* 0x000fe2000ff1e0ff */
[----:B------:R-:W-:-:S03]  /*c8f0*/  IMAD.WIDE.U32 R6, R121, UR4, R10 ;  /* 0x0000000479067c25 */ /* 0x000fc6000f8e000a */
[----:B------:R-:W-:Y:S01]  /*c900*/  IADD3.X R37, R3, UR9, R5, P0, !PT ;  /* 0x0000000903257c10 */ /* 0x000fe200087fe405 */
[----:B------:R-:W-:Y:S01]  /*c910*/  IMAD.WIDE.U32 R4, R121, UR6, R8 ;  /* 0x0000000679047c25 */ /* 0x000fe2000f8e0008 */
[----:B------:R-:W-:-:S03]  /*c920*/  IADD3 R34, P1, R6, UR8, RZ ;  /* 0x0000000806227c10 */ /* 0x000fc6000ff3e0ff */
[----:B------:R-:W-:Y:S01]  /*c930*/  IMAD R0, R0, UR6, RZ ;  /* 0x0000000600007c24 */ /* 0x000fe2000f8e02ff */
[----:B------:R-:W-:Y:S01]  /*c940*/  IADD3.X R35, R3, UR9, R7, P1, !PT ;  /* 0x0000000903237c10 */ /* 0x000fe20008ffe407 */
[----:B------:R-:W-:-:S04]  /*c950*/  IMAD.WIDE.U32 R8, R121, UR6, R10 ;  /* 0x0000000679087c25 */ /* 0x000fc8000f8e000a */
[C---:B------:R-:W-:Y:S02]  /*c960*/  IMAD R27, R121.reuse, UR7, R0 ;  /* 0x00000007791b7c24 */ /* 0x040fe4000f8e0200 */
[C---:B-1----:R-:W-:Y:S01]  /*c970*/  IMAD.WIDE.U32 R24, R121.reuse, UR4, R24 ;  /* 0x0000000479187c25 */ /* 0x042fe2000f8e0018 */
[----:B------:R-:W-:Y:S02]  /*c980*/  ULDC.64 UR4, c[0x0][0x3e0] ;  /* 0x0000f80000047ab9 */ /* 0x000fe40000000a00 */
[----:B------:R-:W-:Y:S01]  /*c990*/  IADD3 R38, P0, R4, UR4, RZ ;  /* 0x0000000404267c10 */ /* 0x000fe2000ff1e0ff */
[----:B0-----:R-:W-:Y:S01]  /*c9a0*/  IMAD.WIDE.U32 R28, R121, UR6, R28 ;  /* 0x00000006791c7c25 */ /* 0x001fe2000f8e001c */
[----:B------:R-:W-:Y:S02]  /*c9b0*/  IADD3 R40, P2, R8, UR4, RZ ;  /* 0x0000000408287c10 */ /* 0x000fe4000ff5e0ff */
[----:B------:R-:W-:Y:S01]  /*c9c0*/  IADD3.X R39, R27, UR5, R5, P0, !PT ;  /* 0x000000051b277c10 */ /* 0x000fe200087fe405 */
[----:B------:R-:W-:Y:S01]  /*c9d0*/  IMAD.IADD R26, R3, 0x1, R25 ;  /* 0x00000001031a7824 */ /* 0x000fe200078e0219 */
[----:B------:R-:W-:-:S02]  /*c9e0*/  IADD3.X R41, R27, UR5, R9, P2, !PT ;  /* 0x000000051b297c10 */ /* 0x000fc400097fe409 */
[----:B------:R-:W-:Y:S01]  /*c9f0*/  IADD3 R27, R27, R29, RZ ;  /* 0x0000001d1b1b7210 */ /* 0x000fe20007ffe0ff */
[----:B------:R-:W-:Y:S06]  /*ca00*/  @!P3 BRA `(.L_x_391) ;  /* 0x000000000040b947 */ /* 0x000fec0003800000 */
[----:B------:R-:W-:Y:S01]  /*ca10*/  MOV R0, 0x0 ;  /* 0x0000000000007802 */ /* 0x000fe20000000f00 */
[----:B------:R-:W-:Y:S01]  /*ca20*/  ULDC.64 UR4, c[0x4][0xc0] ;  /* 0x0100300000047ab9 */ /* 0x000fe20000000a00 */
[----:B------:R-:W-:Y:S01]  /*ca30*/  ULDC.64 UR6, c[0x4][0xc8] ;  /* 0x0100320000067ab9 */ /* 0x000fe20000000a00 */
[----:B------:R-:W-:Y:S01]  /*ca40*/  IMAD.U32 R4, RZ, RZ, UR4 ;  /* 0x00000004ff047e24 */ /* 0x000fe2000f8e00ff */
[----:B------:R0:W1:Y:S01]  /*ca50*/  LDC.64 R14, c[0x4][R0] ;  /* 0x01000000000e7b82 */ /* 0x0000620000000a00 */
[----:B------:R-:W-:Y:S01]  /*ca60*/  IMAD.U32 R5, RZ, RZ, UR5 ;  /* 0x00000005ff057e24 */ /* 0x000fe2000f8e00ff */
[----:B------:R-:W-:Y:S01]  /*ca70*/  ULDC.64 UR4, c[0x4][0x30] ;  /* 0x01000c0000047ab9 */ /* 0x000fe20000000a00 */
[----:B------:R-:W-:Y:S01]  /*ca80*/  MOV R6, UR6 ;  /* 0x0000000600067c02 */ /* 0x000fe20008000f00 */
[----:B------:R-:W-:Y:S01]  /*ca90*/  IMAD.U32 R7, RZ, RZ, UR7 ;  /* 0x00000007ff077e24 */ /* 0x000fe2000f8e00ff */
[----:B------:R-:W-:Y:S01]  /*caa0*/  MOV R11, UR5 ;  /* 0x00000005000b7c02 */ /* 0x000fe20008000f00 */
[----:B------:R-:W-:Y:S01]  /*cab0*/  IMAD.U32 R10, RZ, RZ, UR4 ;  /* 0x00000004ff0a7e24 */ /* 0x000fe2000f8e00ff */
[----:B------:R-:W-:Y:S01]  /*cac0*/  MOV R13, RZ ;  /* 0x000000ff000d7202 */ /* 0x000fe20000000f00 */
[----:B------:R-:W-:-:S02]  /*cad0*/  IMAD.MOV.U32 R8, RZ, RZ, 0x70 ;  /* 0x00000070ff087424 */ /* 0x000fc400078e00ff */
[----:B0-----:R-:W-:-:S07]  /*cae0*/  IMAD.MOV.U32 R12, RZ, RZ, 0x1 ;  /* 0x00000001ff0c7424 */ /* 0x001fce00078e00ff */
[----:B------:R-:W-:-:S07]  /*caf0*/  LEPC R20, `(.L_x_391) ;  /* 0x000000001014794e */ /* 0x000fce0000000000 */
[----:B-1----:R-:W-:Y:S05]  /*cb00*/  CALL.ABS.NOINC R14 ;  /* 0x000000000e007343 */ /* 0x002fea0003c00000 */
.L_x_391:
[----:B------:R-:W-:Y:S01]  /*cb10*/  ULDC.U8 UR4, c[0x0][0x3f0] ;  /* 0x0000fc0000047ab9 */ /* 0x000fe20000000000 */
[----:B------:R-:W-:Y:S01]  /*cb20*/  IMAD R3, R125, -0x80, R132 ;  /* 0xffffff807d037824 */ /* 0x000fe200078e0284 */
[----:B------:R-:W-:Y:S01]  /*cb30*/  ISETP.NE.AND P0, PT, RZ, UR4, PT ;  /* 0x00000004ff007c0c */ /* 0x000fe2000bf05270 */
[----:B------:R-:W-:Y:S03]  /*cb40*/  BSSY B0, `(.L_x_392) ;  /* 0x00006ca000007945 */ /* 0x000fe60003800000 */
[----:B------:R-:W-:-:S09]  /*cb50*/  VIMNMX R3, R3, 0x80, PT ;  /* 0x0000008003037848 */ /* 0x000fd20003fe0100 */
[----:B------:R-:W-:Y:S05]  /*cb60*/  @!P0 BRA `(.L_x_393) ;  /* 0x0000003400608947 */ /* 0x000fea0003800000 */
[----:B------:R-:W-:Y:S01]  /*cb70*/  ISETP.GE.AND P1, PT, R22, R3, PT ;  /* 0x000000031600720c */ /* 0x000fe20003f26270 */
[----:B------:R-:W-:Y:S01]  /*cb80*/  BSSY B1, `(.L_x_394) ;  /* 0x000000f000017945 */ /* 0x000fe20003800000 */
[----:B------:R-:W-:Y:S02]  /*cb90*/  CS2R R4, SRZ ;  /* 0x0000000000047805 */ /* 0x000fe4000001ff00 */
[----:B------:R-:W-:Y:S02]  /*cba0*/  CS2R R8, SRZ ;  /* 0x0000000000087805 */ /* 0x000fe4000001ff00 */
[----:B------:R-:W-:Y:S02]  /*cbb0*/  CS2R R6, SRZ ;  /* 0x0000000000067805 */ /* 0x000fe4000001ff00 */
[----:B------:R-:W-:-:S05]  /*cbc0*/  CS2R R20, SRZ ;  /* 0x0000000000147805 */ /* 0x000fca000001ff00 */
[----:B------:R-:W-:Y:S05]  /*cbd0*/  @P1 BRA `(.L_x_395) ;  /* 0x0000000000241947 */ /* 0x000fea0003800000 */
[----:B------:R-:W-:Y:S01]  /*cbe0*/  ULDC UR4, c[0x0][0x3d4] ;  /* 0x0000f50000047ab9 */ /* 0x000fe20000000800 */
[----:B------:R-:W-:Y:S02]  /*cbf0*/  CS2R R4, SRZ ;  /* 0x0000000000047805 */ /* 0x000fe4000001ff00 */
[----:B------:R-:W-:Y:S02]  /*cc00*/  ISETP.GE.AND P0, PT, R18, UR4, PT ;  /* 0x0000000412007c0c */ /* 0x000fe4000bf06270 */
[----:B------:R-:W-:Y:S02]  /*cc10*/  CS2R R6, SRZ ;  /* 0x0000000000067805 */ /* 0x000fe4000001ff00 */
[----:B------:R-:W-:-:S09]  /*cc20*/  ISETP.GE.AND P2, PT, R236, UR4, PT ;  /* 0x00000004ec007c0c */ /* 0x000fd2000bf46270 */
[----:B------:R0:W5:Y:S04]  /*cc30*/  @!P0 LDG.E.64 R8, desc[UR42][R36.64] ;  /* 0x0000002a24088981 */ /* 0x000168000c1e1b00 */
[----:B------:R0:W5:Y:S04]  /*cc40*/  @!P2 LDG.E.64 R4, desc[UR42][R36.64+0x40] ;  /* 0x0000402a2404a981 */ /* 0x000168000c1e1b00 */
[----:B------:R0:W5:Y:S04]  /*cc50*/  @!P0 LDG.E.64 R20, desc[UR42][R38.64] ;  /* 0x0000002a26148981 */ /* 0x000168000c1e1b00 */
[----:B------:R0:W5:Y:S02]  /*cc60*/  @!P2 LDG.E.64 R6, desc[UR42][R38.64+0x40] ;  /* 0x0000402a2606a981 */ /* 0x000164000c1e1b00 */
.L_x_395:
[----:B------:R-:W-:Y:S05]  /*cc70*/  BSYNC B1 ;  /* 0x0000000000017941 */ /* 0x000fea0003800000 */
.L_x_394:
[----:B------:R-:W-:Y:S01]  /*cc80*/  UMOV UR4, 0xffffffff ;  /* 0xffffffff00047882 */ /* 0x000fe20000000000 */
[----:B-----5:R-:W-:Y:S02]  /*cc90*/  SHF.R.U32.HI R33, RZ, 0x8, R9 ;  /* 0x00000008ff217819 */ /* 0x020fe40000011609 */
[----:B------:R-:W-:Y:S02]  /*cca0*/  SHF.R.U32.HI R0, RZ, 0x8, R8 ;  /* 0x00000008ff007819 */ /* 0x000fe40000011608 */
[----:B------:R-:W-:Y:S01]  /*ccb0*/  LOP3.LUT R33, R33, 0xff, RZ, 0xc0, !PT ;  /* 0x000000ff21217812 */ /* 0x000fe200078ec0ff */
[----:B------:R-:W-:Y:S06]  /*ccc0*/  BRA.DIV UR4, `(.L_x_396) ;  /* 0x0000017a04f87947 */ /* 0x000fec000b800000 */
.L_x_606:
[----:B------:R-:W-:-:S03]  /*ccd0*/  UMOV UR4, 0xffffffff ;  /* 0xffffffff00047882 */ /* 0x000fc60000000000 */
[----:B------:R-:W-:Y:S05]  /*cce0*/  BRA.DIV UR4, `(.L_x_397) ;  /* 0x0000017e04187947 */ /* 0x000fea000b800000 */
.L_x_609:
[----:B------:R-:W-:-:S03]  /*ccf0*/  UMOV UR4, 0xffffffff ;  /* 0xffffffff00047882 */ /* 0x000fc60000000000 */
[----:B------:R-:W-:Y:S05]  /*cd00*/  BRA.DIV UR4, `(.L_x_398) ;  /* 0x0000017e04387947 */ /* 0x000fea000b800000 */
.L_x_612:
[----:B------:R-:W-:-:S03]  /*cd10*/  UMOV UR4, 0xffffffff ;  /* 0xffffffff00047882 */ /* 0x000fc60000000000 */
[----:B------:R-:W-:Y:S05]  /*cd20*/  BRA.DIV UR4, `(.L_x_399) ;  /* 0x0000017e04587947 */ /* 0x000fea000b800000 */
.L_x_615:
[----:B------:R-:W-:Y:S01]  /*cd30*/  ULEA.HI UR4, UR45, UR45, URZ, 0x1 ;  /* 0x0000002d2d047291 */ /* 0x000fe2000f8f083f */
[----:B------:R-:W-:Y:S01]  /*cd40*/  LOP3.LUT R10, R9, 0xff, RZ, 0xc0, !PT ;  /* 0x000000ff090a7812 */ /* 0x000fe200078ec0ff */
[----:B------:R-:W-:Y:S01]  /*cd50*/  BSSY B1, `(.L_x_400) ;  /* 0x0000039000017945 */ /* 0x000fe20003800000 */
[----:B------:R-:W-:Y:S01]  /*cd60*/  LOP3.LUT R11, R0, 0xff, RZ, 0xc0, !PT ;  /* 0x000000ff000b7812 */ /* 0x000fe200078ec0ff */
[----:B------:R-:W-:Y:S01]  /*cd70*/  ULOP3.LUT UR4, UR4, 0xfffffffe, URZ, 0xc0, !UPT ;  /* 0xfffffffe04047892 */ /* 0x000fe2000f8ec03f */
[----:B------:R-:W-:Y:S02]  /*cd80*/  PRMT R33, R33, 0x7604, R10 ;  /* 0x0000760421217816 */ /* 0x000fe4000000000a */
[----:B------:R-:W-:Y:S01]  /*cd90*/  LOP3.LUT R10, R8, 0xff, RZ, 0xc0, !PT ;  /* 0x000000ff080a7812 */ /* 0x000fe200078ec0ff */
[----:B------:R-:W-:Y:S01]  /*cda0*/  UIADD3 UR4, UR45, -UR4, URZ ;  /* 0x800000042d047290 */ /* 0x000fe2000fffe03f */
[----:B------:R-:W-:Y:S02]  /*cdb0*/  SHF.R.U32.HI R15, RZ, 0x8, R5 ;  /* 0x00000008ff0f7819 */ /* 0x000fe40000011605 */
[----:B------:R-:W-:-:S02]  /*cdc0*/  SHF.R.U32.HI R0, RZ, 0x8, R4 ;  /* 0x00000008ff007819 */ /* 0x000fc40000011604 */
[----:B------:R-:W-:Y:S01]  /*cdd0*/  PRMT R11, R11, 0x7604, R10 ;  /* 0x000076040b0b7816 */ /* 0x000fe2000000000a */
[----:B------:R-:W-:Y:S01]  /*cde0*/  IMAD.U32 R24, RZ, RZ, UR4 ;  /* 0x00000004ff187e24 */ /* 0x000fe2000f8e00ff */
[----:B------:R-:W-:Y:S02]  /*cdf0*/  LOP3.LUT R15, R15, 0xff, RZ, 0xc0, !PT ;  /* 0x000000ff0f0f7812 */ /* 0x000fe400078ec0ff */
[----:B------:R-:W-:Y:S02]  /*ce00*/  LOP3.LUT R10, R5, 0xff, RZ, 0xc0, !PT ;  /* 0x000000ff050a7812 */ /* 0x000fe400078ec0ff */
[----:B------:R-:W-:Y:S02]  /*ce10*/  SHF.L.U32 R24, R24, 0x1f, RZ ;  /* 0x0000001f18187819 */ /* 0x000fe400000006ff */
[----:B------:R-:W-:Y:S02]  /*ce20*/  SHF.R.U32.HI R25, RZ, 0x8, R21 ;  /* 0x00000008ff197819 */ /* 0x000fe40000011615 */
[----:B------:R-:W1:Y:S01]  /*ce30*/  SYNCS.PHASECHK.TRANS64.TRYWAIT P0, [R19+URZ+0x38800], R24 ;  /* 0x03880018130075a7 */ /* 0x000e62000800017f */
[----:B------:R-:W-:-:S02]  /*ce40*/  LOP3.LUT R13, R0, 0xff, RZ, 0xc0, !PT ;  /* 0x000000ff000d7812 */ /* 0x000fc400078ec0ff */
[----:B------:R-:W-:Y:S02]  /*ce50*/  LOP3.LUT R0, R4, 0xff, RZ, 0xc0, !PT ;  /* 0x000000ff04007812 */ /* 0x000fe400078ec0ff */
[----:B------:R-:W-:Y:S02]  /*ce60*/  PRMT R15, R15, 0x7604, R10 ;  /* 0x000076040f0f7816 */ /* 0x000fe4000000000a */
[----:B------:R-:W-:Y:S02]  /*ce70*/  LOP3.LUT R25, R25, 0xff, RZ, 0xc0, !PT ;  /* 0x000000ff19197812 */ /* 0x000fe400078ec0ff */
[----:B------:R-:W-:Y:S02]  /*ce80*/  LOP3.LUT R10, R21, 0xff, RZ, 0xc0, !PT ;  /* 0x000000ff150a7812 */ /* 0x000fe400078ec0ff */
[----:B------:R-:W-:Y:S02]  /*ce90*/  PRMT R13, R13, 0x7604, R0 ;  /* 0x000076040d0d7816 */ /* 0x000fe40000000000 */
[----:B------:R-:W-:-:S02]  /*cea0*/  SHF.R.U32.HI R0, RZ, 0x8, R20 ;  /* 0x00000008ff007819 */ /* 0x000fc40000011614 */
[----:B------:R-:W-:Y:S02]  /*ceb0*/  PRMT R12, R25, 0x7604, R10 ;  /* 0x00007604190c7816 */ /* 0x000fe4000000000a */
[----:B------:R-:W-:Y:S02]  /*cec0*/  SHF.R.U32.HI R29, RZ, 0x8, R7 ;  /* 0x00000008ff1d7819 */ /* 0x000fe40000011607 */
[----:B------:R-:W-:Y:S02]  /*ced0*/  SHF.R.U32.HI R10, RZ, 0x8, R6 ;  /* 0x00000008ff0a7819 */ /* 0x000fe40000011606 */
[----:B------:R-:W-:Y:S02]  /*cee0*/  LOP3.LUT R25, R0, 0xff, RZ, 0xc0, !PT ;  /* 0x000000ff00197812 */ /* 0x000fe400078ec0ff */
[----:B------:R-:W-:Y:S02]  /*cef0*/  LOP3.LUT R0, R20, 0xff, RZ, 0xc0, !PT ;  /* 0x000000ff14007812 */ /* 0x000fe400078ec0ff */
[----:B------:R-:W-:-:S02]  /*cf00*/  LOP3.LUT R29, R29, 0xff, RZ, 0xc0, !PT ;  /* 0x000000ff1d1d7812 */ /* 0x000fc400078ec0ff */
[----:B------:R-:W-:Y:S02]  /*cf10*/  LOP3.LUT R14, R7, 0xff, RZ, 0xc0, !PT ;  /* 0x000000ff070e7812 */ /* 0x000fe400078ec0ff */
[----:B------:R-:W-:Y:S02]  /*cf20*/  LOP3.LUT R27, R10, 0xff, RZ, 0xc0, !PT ;  /* 0x000000ff0a1b7812 */ /* 0x000fe400078ec0ff */
[----:B------:R-:W-:Y:S02]  /*cf30*/  LOP3.LUT R10, R6, 0xff, RZ, 0xc0, !PT ;  /* 0x000000ff060a7812 */ /* 0x000fe400078ec0ff */
[----:B------:R-:W-:Y:S02]  /*cf40*/  PRMT R25, R25, 0x7604, R0 ;  /* 0x0000760419197816 */ /* 0x000fe40000000000 */
[----:B------:R-:W-:Y:S02]  /*cf50*/  PRMT R14, R29, 0x7604, R14 ;  /* 0x000076041d0e7816 */ /* 0x000fe4000000000e */
[----:B------:R-:W-:-:S02]  /*cf60*/  SHF.R.U32.HI R0, RZ, 0x10, R9 ;  /* 0x00000010ff007819 */ /* 0x000fc40000011609 */
[----:B------:R-:W-:Y:S02]  /*cf70*/  PRMT R29, R27, 0x7604, R10 ;  /* 0x000076041b1d7816 */ /* 0x000fe4000000000a */
[----:B------:R-:W-:Y:S01]  /*cf80*/  SHF.R.U32.HI R27, RZ, 0x10, R21 ;  /* 0x00000010ff1b7819 */ /* 0x000fe20000011615 */
[----:B------:R-:W-:Y:S01]  /*cf90*/  IMAD.U32 R0, R0, 0x10000, RZ ;  /* 0x0001000000007824 */ /* 0x000fe200078e00ff */
[----:B------:R-:W-:Y:S02]  /*cfa0*/  SHF.R.U32.HI R10, RZ, 0x10, R5 ;  /* 0x00000010ff0a7819 */ /* 0x000fe40000011605 */
[----:B------:R-:W-:Y:S01]  /*cfb0*/  SHF.R.U32.HI R35, RZ, 0x10, R7 ;  /* 0x00000010ff237819 */ /* 0x000fe20000011607 */
[----:B------:R-:W-:Y:S01]  /*cfc0*/  IMAD.U32 R27, R27, 0x10000, RZ ;  /* 0x000100001b1b7824 */ /* 0x000fe200078e00ff */
[----:B------:R-:W-:Y:S02]  /*cfd0*/  SHF.L.U32 R10, R10, 0x10, RZ ;  /* 0x000000100a0a7819 */ /* 0x000fe400000006ff */
[----:B------:R-:W-:Y:S01]  /*cfe0*/  LOP3.LUT R11, R11, 0xff0000, R8, 0xf8, !PT ;  /* 0x00ff00000b0b7812 */ /* 0x000fe200078ef808 */
[----:B------:R-:W-:Y:S01]  /*cff0*/  IMAD.U32 R35, R35, 0x10000, RZ ;  /* 0x0001000023237824 */ /* 0x000fe200078e00ff */
[----:B------:R-:W-:-:S02]  /*d000*/  LOP3.LUT R33, R33, 0xff0000, R0, 0xf8, !PT ;  /* 0x00ff000021217812 */ /* 0x000fc400078ef800 */
[----:B------:R-:W-:Y:S02]  /*d010*/  LOP3.LUT R13, R13, 0xff0000, R4, 0xf8, !PT ;  /* 0x00ff00000d0d7812 */ /* 0x000fe400078ef804 */
[----:B------:R-:W-:Y:S02]  /*d020*/  LOP3.LUT R15, R15, 0xff0000, R10, 0xf8, !PT ;  /* 0x00ff00000f0f7812 */ /* 0x000fe400078ef80a */
[----:B------:R-:W-:Y:S02]  /*d030*/  LOP3.LUT R27, R12, 0xff0000, R27, 0xf8, !PT ;  /* 0x00ff00000c1b7812 */ /* 0x000fe400078ef81b */
[----:B------:R-:W-:Y:S02]  /*d040*/  LOP3.LUT R25, R25, 0xff0000, R20, 0xf8, !PT ;  /* 0x00ff000019197812 */ /* 0x000fe400078ef814 */
[----:B------:R-:W-:Y:S02]  /*d050*/  LOP3.LUT R0, R11, 0xff000000, R8, 0xf8, !PT ;  /* 0xff0000000b007812 */ /* 0x000fe400078ef808 */
[----:B------:R-:W-:-:S02]  /*d060*/  LOP3.LUT R8, R33, 0xff000000, R9, 0xf8, !PT ;  /* 0xff00000021087812 */ /* 0x000fc400078ef809 */
[----:B------:R-:W-:Y:S02]  /*d070*/  LOP3.LUT R9, R13, 0xff000000, R4, 0xf8, !PT ;  /* 0xff0000000d097812 */ /* 0x000fe400078ef804 */
[----:B------:R-:W-:Y:S02]  /*d080*/  LOP3.LUT R35, R14, 0xff0000, R35, 0xf8, !PT ;  /* 0x00ff00000e237812 */ /* 0x000fe400078ef823 */
[----:B------:R-:W-:Y:S02]  /*d090*/  LOP3.LUT R10, R15, 0xff000000, R5, 0xf8, !PT ;  /* 0xff0000000f0a7812 */ /* 0x000fe400078ef805 */
[----:B------:R-:W-:Y:S02]  /*d0a0*/  LOP3.LUT R11, R25, 0xff000000, R20, 0xf8, !PT ;  /* 0xff000000190b7812 */ /* 0x000fe400078ef814 */
[----:B------:R-:W-:Y:S02]  /*d0b0*/  LOP3.LUT R12, R27, 0xff000000, R21, 0xf8, !PT ;  /* 0xff0000001b0c7812 */ /* 0x000fe400078ef815 */
[----:B------:R-:W-:Y:S01]  /*d0c0*/  LOP3.LUT R13, R29, 0xff0000, R6, 0xf8, !PT ;  /* 0x00ff00001d0d7812 */ /* 0x000fe200078ef806 */
[----:B-1----:R-:W-:Y:S06]  /*d0d0*/  @!P0 BRA `(.L_x_401) ;  /* 0x0000017800948947 */ /* 0x002fec0003800000 */
.L_x_616:
[----:B------:R-:W-:Y:S05]  /*d0e0*/  BSYNC B1 ;  /* 0x0000000000017941 */ /* 0x000fea0003800000 */
.L_x_400:
[----:B------:R-:W-:Y:S01]  /*d0f0*/  BSSY B1, `(.L_x_402) ;  /* 0x00000c0000017945 */ /* 0x000fe20003800000 */
[----:B------:R-:W-:Y:S02]  /*d100*/  LOP3.LUT R13, R13, 0xff000000, R6, 0xf8, !PT ;  /* 0xff0000000d0d7812 */ /* 0x000fe400078ef806 */
[----:B------:R-:W-:Y:S01]  /*d110*/  LOP3.LUT R14, R35, 0xff000000, R7, 0xf8, !PT ;  /* 0xff000000230e7812 */ /* 0x000fe200078ef807 */
[----:B------:R-:W-:Y:S06]  /*d120*/  @P1 BRA `(.L_x_403) ;  /* 0x0000000800f01947 */ /* 0x000fec0003800000 */
[----:B------:R2:W5:Y:S01]  /*d130*/  LDL R41, [R1+0x28] ;  /* 0x0000280001297983 */ /* 0x0005620000100800 */
[----:B------:R-:W3:Y:S01]  /*d140*/  LDC R5, c[0x0][0x3d4] ;  /* 0x0000f500ff057b82 */ /* 0x000ee20000000800 */
[----:B------:R-:W-:Y:S01]  /*d150*/  BSSY B2, `(.L_x_404) ;  /* 0x000005e000027945 */ /* 0x000fe20003800000 */
[-C--:B---3--:R-:W-:Y:S02]  /*d160*/  ISETP.GE.AND P0, PT, R18, R5.reuse, PT ;  /* 0x000000051200720c */ /* 0x088fe40003f06270 */
[----:B------:R-:W-:-:S11]  /*d170*/  ISETP.GE.AND P1, PT, R236, R5, PT ;  /* 0x00000005ec00720c */ /* 0x000fd60003f26270 */
[----:B--2---:R-:W-:Y:S05]  /*d180*/  @P0 BRA `(.L_x_405) ;  /* 0x0000000400680947 */ /* 0x004fea0003800000 */
[----:B-----5:R-:W2:Y:S01]  /*d190*/  LDS.128 R4, [R41+0x20400] ;  /* 0x0204000029047984 */ /* 0x020ea20000000c00 */
[----:B------:R-:W-:Y:S02]  /*d1a0*/  F2FP.F16.E4M3.UNPACK_B R28, R11 ;  /* 0x0000000bff1c723e */ /* 0x000fe400020006ff */
[----:B------:R-:W-:-:S03]  /*d1b0*/  F2FP.F16.E4M3.UNPACK_B R26, R0 ;  /* 0x00000000ff1a723e */ /* 0x000fc600020006ff */
[----:B------:R-:W-:Y:S02]  /*d1c0*/  HADD2.F32 R29, -RZ, R28.H1_H1 ;  /* 0x3000001cff1d7230 */ /* 0x000fe40000004100 */
[----:B------:R-:W-:Y:S02]  /*d1d0*/  HADD2.F32 R27, -RZ, R26.H1_H1 ;  /* 0x3000001aff1b7230 */ /* 0x000fe40000004100 */
[----:B------:R-:W-:Y:S02]  /*d1e0*/  HADD2.F32 R28, -RZ, R28.H0_H0 ;  /* 0x2000001cff1c7230 */ /* 0x000fe40000004100 */
[----:B------:R-:W-:Y:S01]  /*d1f0*/  HADD2.F32 R26, -RZ, R26.H0_H0 ;  /* 0x2000001aff1a7230 */ /* 0x000fe20000004100 */
[-C--:B--2---:R-:W-:Y:S02]  /*d200*/  F2FP.F16.E4M3.UNPACK_B R15, R4.reuse.H1 ;  /* 0x00000004ff0f723e */ /* 0x084fe400030006ff */
[-C--:B------:R-:W-:Y:S02]  /*d210*/  F2FP.F16.E4M3.UNPACK_B R21, R5.reuse ;  /* 0x00000005ff15723e */ /* 0x080fe400020006ff */
[----:B-1----:R-:W-:Y:S01]  /*d220*/  F2FP.F16.E4M3.UNPACK_B R24, R5.H1 ;  /* 0x00000005ff18723e */ /* 0x002fe200030006ff */
[--C-:B------:R-:W-:Y:S01]  /*d230*/  HADD2.F32 R20, -RZ, R15.reuse.H0_H0 ;  /* 0x2000000fff147230 */ /* 0x100fe20000004100 */
[----:B------:R-:W-:Y:S01]  /*d240*/  F2FP.F16.E4M3.UNPACK_B R4, R4 ;  /* 0x00000004ff04723e */ /* 0x000fe200020006ff */
[----:B------:R-:W-:Y:S01]  /*d250*/  HADD2.F32 R15, -RZ, R15.H1_H1 ;  /* 0x3000000fff0f7230 */ /* 0x000fe20000004100 */
[----:B------:R-:W-:-:S02]  /*d260*/  F2FP.F16.E4M3.UNPACK_B R25, R6 ;  /* 0x00000006ff19723e */ /* 0x000fc400020006ff */
[----:B------:R-:W-:Y:S02]  /*d270*/  F2FP.F16.E4M3.UNPACK_B R6, R6.H1 ;  /* 0x00000006ff06723e */ /* 0x000fe400030006ff */
[C---:B------:R-:W-:Y:S01]  /*d280*/  FMUL.FTZ R5, R15.reuse, R29 ;  /* 0x0000001d0f057220 */ /* 0x040fe20000410000 */
[----:B------:R-:W-:Y:S01]  /*d290*/  FMUL.FTZ R34, R15, R27 ;  /* 0x0000001b0f227220 */ /* 0x000fe20000410000 */
[----:B------:R-:W-:Y:S02]  /*d2a0*/  F2FP.F16.E4M3.UNPACK_B R15, R7 ;  /* 0x00000007ff0f723e */ /* 0x000fe400020006ff */
[C---:B0-----:R-:W-:Y:S01]  /*d2b0*/  FFMA.FTZ R36, R20.reuse, R27, -R5 ;  /* 0x0000001b14247223 */ /* 0x041fe20000010805 */
[--C-:B------:R-:W-:Y:S01]  /*d2c0*/  HADD2.F32 R5, -RZ, R4.reuse.H1_H1 ;  /* 0x30000004ff057230 */ /* 0x100fe20000004100 */
[----:B------:R-:W-:Y:S01]  /*d2d0*/  F2FP.F16.E4M3.UNPACK_B R27, R11.H1 ;  /* 0x0000000bff1b723e */ /* 0x000fe200030006ff */
[----:B------:R-:W-:Y:S01]  /*d2e0*/  FFMA.FTZ R37, R20, R29, R34 ;  /* 0x0000001d14257223 */ /* 0x000fe20000010022 */
[----:B------:R-:W-:Y:S01]  /*d2f0*/  HADD2.F32 R4, -RZ, R4.H0_H0 ;  /* 0x20000004ff047230 */ /* 0x000fe20000004100 */
[----:B------:R-:W-:Y:S01]  /*d300*/  F2FP.F16.E4M3.UNPACK_B R20, R0.H1 ;  /* 0x00000000ff14723e */ /* 0x000fe200030006ff */
[C---:B------:R-:W-:Y:S01]  /*d310*/  FMUL.FTZ R33, R5.reuse, R28 ;  /* 0x0000001c05217220 */ /* 0x040fe20000410000 */
[----:B------:R-:W-:Y:S01]  /*d320*/  FMUL.FTZ R35, R5, R26 ;  /* 0x0000001a05237220 */ /* 0x000fe20000410000 */
[----:B------:R-:W-:Y:S01]  /*d330*/  HADD2.F32 R29, -RZ, R27.H1_H1 ;  /* 0x3000001bff1d7230 */ /* 0x000fe20000004100 */
[----:B------:R-:W-:Y:S01]  /*d340*/  F2FP.F16.E4M3.UNPACK_B R7, R7.H1 ;  /* 0x00000007ff07723e */ /* 0x000fe200030006ff */
[----:B------:R-:W-:-:S02]  /*d350*/  HADD2.F32 R5, -RZ, R24.H1_H1 ;  /* 0x30000018ff057230 */ /* 0x000fc40000004100 */
[C---:B------:R-:W-:Y:S01]  /*d360*/  FFMA.FTZ R33, R4.reuse, R26, -R33 ;  /* 0x0000001a04217223 */ /* 0x040fe20000010821 */
[----:B------:R-:W-:Y:S01]  /*d370*/  FFMA.FTZ R34, R4, R28, R35 ;  /* 0x0000001c04227223 */ /* 0x000fe20000010023 */
[----:B------:R-:W-:Y:S01]  /*d380*/  HADD2.F32 R26, -RZ, R20.H1_H1 ;  /* 0x30000014ff1a7230 */ /* 0x000fe20000004100 */
[----:B------:R-:W-:Y:S01]  /*d390*/  F2FP.SATFINITE.E4M3.F32.PACK_AB_MERGE_C R36, R37, R36, RZ ;  /* 0x000000242524723e */ /* 0x000fe200048070ff */
[----:B------:R-:W-:Y:S02]  /*d3a0*/  HADD2.F32 R24, -RZ, R24.H0_H0 ;  /* 0x20000018ff187230 */ /* 0x000fe40000004100 */
[C---:B------:R-:W-:Y:S01]  /*d3b0*/  FMUL.FTZ R35, R5.reuse, R29 ;  /* 0x0000001d05237220 */ /* 0x040fe20000410000 */
[----:B------:R-:W-:Y:S02]  /*d3c0*/  HADD2.F32 R27, -RZ, R27.H0_H0 ;  /* 0x2000001bff1b7230 */ /* 0x000fe40000004100 */
[----:B------:R-:W-:Y:S01]  /*d3d0*/  FMUL.FTZ R5, R5, R26 ;  /* 0x0000001a05057220 */ /* 0x000fe20000410000 */
[----:B------:R-:W-:-:S02]  /*d3e0*/  HADD2.F32 R4, -RZ, R21.H1_H1 ;  /* 0x30000015ff047230 */ /* 0x000fc40000004100 */
[----:B------:R-:W-:Y:S01]  /*d3f0*/  FFMA.FTZ R35, R24, R26, -R35 ;  /* 0x0000001a18237223 */ /* 0x000fe20000010823 */
[----:B------:R-:W-:Y:S01]  /*d400*/  HADD2.F32 R20, -RZ, R20.H0_H0 ;  /* 0x20000014ff147230 */ /* 0x000fe20000004100 */
[----:B------:R-:W-:Y:S01]  /*d410*/  F2FP.F16.E4M3.UNPACK_B R26, R12 ;  /* 0x0000000cff1a723e */ /* 0x000fe200020006ff */
[----:B------:R-:W-:Y:S02]  /*d420*/  HADD2.F32 R21, -RZ, R21.H0_H0 ;  /* 0x20000015ff157230 */ /* 0x000fe40000004100 */
[----:B------:R-:W-:Y:S01]  /*d430*/  FMUL.FTZ R28, R4, R27 ;  /* 0x0000001b041c7220 */ /* 0x000fe20000410000 */
[----:B------:R-:W-:Y:S01]  /*d440*/  FFMA.FTZ R40, R24, R29, R5 ;  /* 0x0000001d18287223 */ /* 0x000fe20000010005 */
[----:B------:R-:W-:Y:S01]  /*d450*/  F2FP.F16.E4M3.UNPACK_B R24, R8 ;  /* 0x00000008ff18723e */ /* 0x000fe200020006ff */
[-C--:B------:R-:W-:Y:S01]  /*d460*/  FMUL.FTZ R4, R4, R20.reuse ;  /* 0x0000001404047220 */ /* 0x080fe20000410000 */
[----:B------:R-:W-:Y:S01]  /*d470*/  FFMA.FTZ R29, R21, R20, -R28 ;  /* 0x00000014151d7223 */ /* 0x000fe2000001081c */
[----:B------:R-:W-:-:S02]  /*d480*/  HADD2.F32 R28, -RZ, R26.H1_H1 ;  /* 0x3000001aff1c7230 */ /* 0x000fc40000004100 */
[----:B------:R-:W-:Y:S02]  /*d490*/  HADD2.F32 R5, -RZ, R6.H1_H1 ;  /* 0x30000006ff057230 */ /* 0x000fe40000004100 */
[----:B------:R-:W-:Y:S01]  /*d4a0*/  FFMA.FTZ R38, R21, R27, R4 ;  /* 0x0000001b15267223 */ /* 0x000fe20000010004 */
[----:B------:R-:W-:Y:S02]  /*d4b0*/  HADD2.F32 R20, -RZ, R24.H1_H1 ;  /* 0x30000018ff147230 */ /* 0x000fe40000004100 */
[----:B------:R-:W-:Y:S02]  /*d4c0*/  HADD2.F32 R6, -RZ, R6.H0_H0 ;  /* 0x20000006ff067230 */ /* 0x000fe40000004100 */
[C---:B------:R-:W-:Y:S01]  /*d4d0*/  FMUL.FTZ R21, R5.reuse, R28 ;  /* 0x0000001c05157220 */ /* 0x040fe20000410000 */
[----:B------:R-:W-:Y:S02]  /*d4e0*/  HADD2.F32 R24, -RZ, R24.H0_H0 ;  /* 0x20000018ff187230 */ /* 0x000fe40000004100 */
[----:B------:R-:W-:Y:S01]  /*d4f0*/  FMUL.FTZ R27, R5, R20 ;  /* 0x00000014051b7220 */ /* 0x000fe20000410000 */
[----:B------:R-:W-:-:S02]  /*d500*/  HADD2.F32 R26, -RZ, R26.H0_H0 ;  /* 0x2000001aff1a7230 */ /* 0x000fc40000004100 */
[C---:B------:R-:W-:Y:S01]  /*d510*/  FFMA.FTZ R39, R6.reuse, R20, -R21 ;  /* 0x0000001406277223 */ /* 0x040fe20000010815 */
[--C-:B------:R-:W-:Y:S01]  /*d520*/  HADD2.F32 R4, -RZ, R25.reuse.H1_H1 ;  /* 0x30000019ff047230 */ /* 0x100fe20000004100 */
[----:B------:R-:W-:Y:S01]  /*d530*/  F2FP.F16.E4M3.UNPACK_B R5, R8.H1 ;  /* 0x00000008ff05723e */ /* 0x000fe200030006ff */
[----:B------:R-:W-:Y:S02]  /*d540*/  HADD2.F32 R25, -RZ, R25.H0_H0 ;  /* 0x20000019ff197230 */ /* 0x000fe40000004100 */
[----:B------:R-:W-:Y:S01]  /*d550*/  FFMA.FTZ R28, R6, R28, R27 ;  /* 0x0000001c061c7223 */ /* 0x000fe2000001001b */
[C---:B------:R-:W-:Y:S01]  /*d560*/  FMUL.FTZ R20, R4.reuse, R26 ;  /* 0x0000001a04147220 */ /* 0x040fe20000410000 */
[----:B------:R-:W-:Y:S01]  /*d570*/  FMUL.FTZ R21, R4, R24 ;  /* 0x0000001804157220 */ /* 0x000fe20000410000 */
[----:B------:R-:W-:Y:S01]  /*d580*/  F2FP.F16.E4M3.UNPACK_B R4, R12.H1 ;  /* 0x0000000cff04723e */ /* 0x000fe200030006ff */
[--C-:B------:R-:W-:Y:S02]  /*d590*/  HADD2.F32 R6, -RZ, R5.reuse.H0_H0 ;  /* 0x20000005ff067230 */ /* 0x100fe40000004100 */
[----:B------:R-:W-:Y:S01]  /*d5a0*/  FFMA.FTZ R27, R25, R24, -R20 ;  /* 0x00000018191b7223 */ /* 0x000fe20000010814 */
[----:B------:R-:W-:-:S02]  /*d5b0*/  HADD2.F32 R20, -RZ, R5.H1_H1 ;  /* 0x30000005ff147230 */ /* 0x000fc40000004100 */
[----:B------:R-:W-:Y:S01]  /*d5c0*/  FFMA.FTZ R26, R25, R26, R21 ;  /* 0x0000001a191a7223 */ /* 0x000fe20000010015 */
[--C-:B------:R-:W-:Y:S01]  /*d5d0*/  HADD2.F32 R24, -RZ, R4.reuse.H1_H1 ;  /* 0x30000004ff187230 */ /* 0x100fe20000004100 */
[----:B------:R-:W-:Y:S01]  /*d5e0*/  F2FP.SATFINITE.E4M3.F32.PACK_AB_MERGE_C R28, R28, R39, RZ ;  /* 0x000000271c1c723e */ /* 0x000fe200048070ff */
[----:B------:R-:W-:Y:S01]  /*d5f0*/  HADD2.F32 R5, -RZ, R7.H1_H1 ;  /* 0x30000007ff057230 */ /* 0x000fe20000004100 */
[----:B------:R-:W-:Y:S01]  /*d600*/  F2FP.SATFINITE.E4M3.F32.PACK_AB_MERGE_C R25, R40, R35, RZ ;  /* 0x000000232819723e */ /* 0x000fe200048070ff */
[----:B------:R-:W-:Y:S01]  /*d610*/  HADD2.F32 R21, -RZ, R4.H0_H0 ;  /* 0x20000004ff157230 */ /* 0x000fe20000004100 */
[----:B------:R-:W-:Y:S01]  /*d620*/  F2FP.SATFINITE.E4M3.F32.PACK_AB_MERGE_C R26, R26, R27, R28 ;  /* 0x0000001b1a1a723e */ /* 0x000fe2000480701c */
[----:B------:R-:W-:Y:S02]  /*d630*/  HADD2.F32 R4, -RZ, R15.H1_H1 ;  /* 0x3000000fff047230 */ /* 0x000fe40000004100 */
[----:B------:R-:W-:Y:S01]  /*d640*/  FMUL.FTZ R44, R5, R24 ;  /* 0x00000018052c7220 */ /* 0x000fe20000410000 */
[----:B------:R-:W-:-:S02]  /*d650*/  HADD2.F32 R7, -RZ, R7.H0_H0 ;  /* 0x20000007ff077230 */ /* 0x000fc40000004100 */
[----:B------:R-:W-:Y:S01]  /*d660*/  FMUL.FTZ R5, R5, R20 ;  /* 0x0000001405057220 */ /* 0x000fe20000410000 */
[----:B------:R-:W-:Y:S02]  /*d670*/  HADD2.F32 R15, -RZ, R15.H0_H0 ;  /* 0x2000000fff0f7230 */ /* 0x000fe40000004100 */
[CC--:B------:R-:W-:Y:S01]  /*d680*/  FMUL.FTZ R42, R4.reuse, R21.reuse ;  /* 0x00000015042a7220 */ /* 0x0c0fe20000410000 */
[----:B------:R-:W-:Y:S01]  /*d690*/  FMUL.FTZ R4, R4, R6 ;  /* 0x0000000604047220 */ /* 0x000fe20000410000 */
[C---:B------:R-:W-:Y:S01]  /*d6a0*/  FFMA.FTZ R44, R7.reuse, R20, -R44 ;  /* 0x00000014072c7223 */ /* 0x040fe2000001082c */
[----:B------:R-:W-:Y:S01]  /*d6b0*/  FFMA.FTZ R5, R7, R24, R5 ;  /* 0x0000001807057223 */ /* 0x000fe20000010005 */
[C---:B------:R-:W-:Y:S01]  /*d6c0*/  FFMA.FTZ R42, R15.reuse, R6, -R42 ;  /* 0x000000060f2a7223 */ /* 0x040fe2000001082a */
[----:B------:R-:W-:Y:S01]  /*d6d0*/  FFMA.FTZ R15, R15, R21, R4 ;  /* 0x000000150f0f7223 */ /* 0x000fe20000010004 */
[----:B------:R-:W-:Y:S02]  /*d6e0*/  F2FP.SATFINITE.E4M3.F32.PACK_AB_MERGE_C R24, R34, R33, R36 ;  /* 0x000000212218723e */ /* 0x000fe40004807024 */
[----:B------:R-:W-:-:S02]  /*d6f0*/  F2FP.SATFINITE.E4M3.F32.PACK_AB_MERGE_C R5, R5, R44, RZ ;  /* 0x0000002c0505723e */ /* 0x000fc400048070ff */
[----:B------:R-:W-:Y:S02]  /*d700*/  F2FP.SATFINITE.E4M3.F32.PACK_AB_MERGE_C R25, R38, R29, R25 ;  /* 0x0000001d2619723e */ /* 0x000fe40004807019 */
[----:B------:R-:W-:-:S05]  /*d710*/  F2FP.SATFINITE.E4M3.F32.PACK_AB_MERGE_C R27, R15, R42, R5 ;  /* 0x0000002a0f1b723e */ /* 0x000fca0004807005 */
[----:B------:R2:W-:Y:S02]  /*d720*/  STS.128 [R41+0x20400], R24 ;  /* 0x0204001829007388 */ /* 0x0005e40000000c00 */
.L_x_405:
[----:B------:R-:W-:Y:S05]  /*d730*/  BSYNC B2 ;  /* 0x0000000000027941 */ /* 0x000fea0003800000 */
.L_x_404:
[----:B------:R-:W-:Y:S05]  /*d740*/  @P1 BRA `(.L_x_403) ;  /* 0x0000000400681947 */ /* 0x000fea0003800000 */
[----:B-----5:R-:W3:Y:S01]  /*d750*/  LDS.128 R4, [R41+0x24400] ;  /* 0x0244000029047984 */ /* 0x020ee20000000c00 */
[----:B------:R-:W-:Y:S02]  /*d760*/  F2FP.F16.E4M3.UNPACK_B R28, R13 ;  /* 0x0000000dff1c723e */ /* 0x000fe400020006ff */
[----:B--2---:R-:W-:-:S03]  /*d770*/  F2FP.F16.E4M3.UNPACK_B R26, R9 ;  /* 0x00000009ff1a723e */ /* 0x004fc600020006ff */
[----:B------:R-:W-:Y:S02]  /*d780*/  HADD2.F32 R29, -RZ, R28.H1_H1 ;  /* 0x3000001cff1d7230 */ /* 0x000fe40000004100 */
[----:B------:R-:W-:Y:S02]  /*d790*/  HADD2.F32 R27, -RZ, R26.H1_H1 ;  /* 0x3000001aff1b7230 */ /* 0x000fe40000004100 */
[----:B------:R-:W-:Y:S02]  /*d7a0*/  HADD2.F32 R28, -RZ, R28.H0_H0 ;  /* 0x2000001cff1c7230 */ /* 0x000fe40000004100 */
[----:B------:R-:W-:Y:S01]  /*d7b0*/  HADD2.F32 R26, -RZ, R26.H0_H0 ;  /* 0x2000001aff1a7230 */ /* 0x000fe20000004100 */
[-C--:B---3--:R-:W-:Y:S02]  /*d7c0*/  F2FP.F16.E4M3.UNPACK_B R15, R4.reuse.H1 ;  /* 0x00000004ff0f723e */ /* 0x088fe400030006ff */
        /* <DEDUP_REMOVED lines=82> */
.L_x_403:
[----:B------:R-:W-:Y:S05]  /*dcf0*/  BSYNC B1 ;  /* 0x0000000000017941 */ /* 0x000fea0003800000 */
.L_x_402:
[----:B------:R-:W-:Y:S01]  /*dd00*/  ISETP.GE.AND P0, PT, R234, R3, PT ;  /* 0x00000003ea00720c */ /* 0x000fe20003f06270 */
[----:B------:R-:W-:-:S12]  /*dd10*/  BSSY B1, `(.L_x_406) ;  /* 0x00000be000017945 */ /* 0x000fd80003800000 */
[----:B------:R-:W-:Y:S05]  /*dd20*/  @P0 BRA `(.L_x_407) ;  /* 0x0000000800f00947 */ /* 0x000fea0003800000 */
[----:B------:R4:W5:Y:S01]  /*dd30*/  LDL R42, [R1+0x28] ;  /* 0x00002800012a7983 */ /* 0x0009620000100800 */
[----:B------:R-:W0:Y:S01]  /*dd40*/  LDC R5, c[0x0][0x3d4] ;  /* 0x0000f500ff057b82 */ /* 0x000e220000000800 */
[----:B------:R-:W-:Y:S01]  /*dd50*/  BSSY B2, `(.L_x_408) ;  /* 0x000005e000027945 */ /* 0x000fe20003800000 */
[-C--:B0-----:R-:W-:Y:S02]  /*dd60*/  ISETP.GE.AND P0, PT, R18, R5.reuse, PT ;  /* 0x000000051200720c */ /* 0x081fe40003f06270 */
[----:B------:R-:W-:-:S11]  /*dd70*/  ISETP.GE.AND P1, PT, R236, R5, PT ;  /* 0x00000005ec00720c */ /* 0x000fd60003f26270 */
[----:B----4-:R-:W-:Y:S05]  /*dd80*/  @P0 BRA `(.L_x_409) ;  /* 0x0000000400680947 */ /* 0x010fea0003800000 */
[----:B-----5:R-:W0:Y:S01]  /*dd90*/  LDS.128 R4, [R42+0x21400] ;  /* 0x021400002a047984 */ /* 0x020e220000000c00 */
[----:B------:R-:W-:Y:S02]  /*dda0*/  F2FP.F16.E4M3.UNPACK_B R28, R0 ;  /* 0x00000000ff1c723e */ /* 0x000fe400020006ff */
[-C--:B------:R-:W-:Y:S02]  /*ddb0*/  F2FP.F16.E4M3.UNPACK_B R29, R11.reuse ;  /* 0x0000000bff1d723e */ /* 0x080fe400020006ff */
[----:B------:R-:W-:Y:S01]  /*ddc0*/  F2FP.F16.E4M3.UNPACK_B R35, R11.H1 ;  /* 0x0000000bff23723e */ /* 0x000fe200030006ff */
[----:B--23--:R-:W-:Y:S01]  /*ddd0*/  HADD2.F32 R26, -RZ, R28.H1_H1 ;  /* 0x3000001cff1a7230 */ /* 0x00cfe20000004100 */
[----:B------:R-:W-:Y:S01]  /*dde0*/  F2FP.F16.E4M3.UNPACK_B R38, R12 ;  /* 0x0000000cff26723e */ /* 0x000fe200020006ff */
[----:B------:R-:W-:Y:S02]  /*ddf0*/  HADD2.F32 R34, -RZ, R29.H1_H1 ;  /* 0x3000001dff227230 */ /* 0x000fe40000004100 */
[----:B------:R-:W-:-:S02]  /*de00*/  HADD2.F32 R36, -RZ, R35.H1_H1 ;  /* 0x30000023ff247230 */ /* 0x000fc40000004100 */
[----:B------:R-:W-:Y:S02]  /*de10*/  HADD2.F32 R37, -RZ, R35.H0_H0 ;  /* 0x20000023ff257230 */ /* 0x000fe40000004100 */
[--C-:B------:R-:W-:Y:S02]  /*de20*/  HADD2.F32 R40, -RZ, R38.reuse.H1_H1 ;  /* 0x30000026ff287230 */ /* 0x100fe40000004100 */
[----:B------:R-:W-:Y:S01]  /*de30*/  HADD2.F32 R39, -RZ, R38.H0_H0 ;  /* 0x20000026ff277230 */ /* 0x000fe20000004100 */
[----:B------:R-:W-:-:S05]  /*de40*/  F2FP.F16.E4M3.UNPACK_B R38, R12.H1 ;  /* 0x0000000cff26723e */ /* 0x000fca00030006ff */
[--C-:B------:R-:W-:Y:S02]  /*de50*/  HADD2.F32 R43, -RZ, R38.reuse.H1_H1 ;  /* 0x30000026ff2b7230 */ /* 0x100fe40000004100 */
[----:B------:R-:W-:Y:S01]  /*de60*/  HADD2.F32 R41, -RZ, R38.H0_H0 ;  /* 0x20000026ff297230 */ /* 0x000fe20000004100 */
[-C--:B0-----:R-:W-:Y:S02]  /*de70*/  F2FP.F16.E4M3.UNPACK_B R15, R4.reuse.H1 ;  /* 0x00000004ff0f723e */ /* 0x081fe400030006ff */
[-C--:B------:R-:W-:Y:S02]  /*de80*/  F2FP.F16.E4M3.UNPACK_B R21, R5.reuse ;  /* 0x00000005ff15723e */ /* 0x080fe400020006ff */
[----:B-1----:R-:W-:Y:S01]  /*de90*/  F2FP.F16.E4M3.UNPACK_B R24, R5.H1 ;  /* 0x00000005ff18723e */ /* 0x002fe200030006ff */
[--C-:B------:R-:W-:Y:S01]  /*dea0*/  HADD2.F32 R20, -RZ, R15.reuse.H0_H0 ;  /* 0x2000000fff147230 */ /* 0x100fe20000004100 */
[----:B------:R-:W-:Y:S01]  /*deb0*/  F2FP.F16.E4M3.UNPACK_B R4, R4 ;  /* 0x00000004ff04723e */ /* 0x000fe200020006ff */
[----:B------:R-:W-:Y:S01]  /*dec0*/  HADD2.F32 R15, -RZ, R15.H1_H1 ;  /* 0x3000000fff0f7230 */ /* 0x000fe20000004100 */
[----:B------:R-:W-:-:S02]  /*ded0*/  F2FP.F16.E4M3.UNPACK_B R25, R6 ;  /* 0x00000006ff19723e */ /* 0x000fc400020006ff */
[----:B------:R-:W-:Y:S02]  /*dee0*/  F2FP.F16.E4M3.UNPACK_B R6, R6.H1 ;  /* 0x00000006ff06723e */ /* 0x000fe400030006ff */
[-C--:B------:R-:W-:Y:S01]  /*def0*/  FMUL.FTZ R5, R34, R15.reuse ;  /* 0x0000000f22057220 */ /* 0x080fe20000410000 */
[C---:B------:R-:W-:Y:S01]  /*df00*/  FMUL.FTZ R27, R26.reuse, R15 ;  /* 0x0000000f1a1b7220 */ /* 0x040fe20000410000 */
[-C--:B------:R-:W-:Y:S02]  /*df10*/  F2FP.F16.E4M3.UNPACK_B R15, R7.reuse ;  /* 0x00000007ff0f723e */ /* 0x080fe400020006ff */
[-C--:B------:R-:W-:Y:S01]  /*df20*/  FFMA.FTZ R26, R26, R20.reuse, -R5 ;  /* 0x000000141a1a7223 */ /* 0x080fe20000010805 */
[----:B------:R-:W-:Y:S01]  /*df30*/  FFMA.FTZ R33, R34, R20, R27 ;  /* 0x0000001422217223 */ /* 0x000fe2000001001b */
[----:B------:R-:W-:Y:S01]  /*df40*/  HADD2.F32 R34, -RZ, R29.H0_H0 ;  /* 0x2000001dff227230 */ /* 0x000fe20000004100 */
[----:B------:R-:W-:Y:S01]  /*df50*/  F2FP.F16.E4M3.UNPACK_B R7, R7.H1 ;  /* 0x00000007ff07723e */ /* 0x000fe200030006ff */
[----:B------:R-:W-:-:S02]  /*df60*/  HADD2.F32 R5, -RZ, R4.H1_H1 ;  /* 0x30000004ff057230 */ /* 0x000fc40000004100 */
[----:B------:R-:W-:Y:S01]  /*df70*/  HADD2.F32 R20, -RZ, R28.H0_H0 ;  /* 0x2000001cff147230 */ /* 0x000fe20000004100 */
[----:B------:R-:W-:Y:S01]  /*df80*/  F2FP.F16.E4M3.UNPACK_B R28, R0.H1 ;  /* 0x00000000ff1c723e */ /* 0x000fe200030006ff */
[----:B------:R-:W-:Y:S02]  /*df90*/  HADD2.F32 R4, -RZ, R4.H0_H0 ;  /* 0x20000004ff047230 */ /* 0x000fe40000004100 */
[-C--:B------:R-:W-:Y:S01]  /*dfa0*/  FMUL.FTZ R27, R34, R5.reuse ;  /* 0x00000005221b7220 */ /* 0x080fe20000410000 */
[----:B------:R-:W-:Y:S01]  /*dfb0*/  F2FP.SATFINITE.E4M3.F32.PACK_AB_MERGE_C R26, R33, R26, RZ ;  /* 0x0000001a211a723e */ /* 0x000fe200048070ff */
[C---:B------:R-:W-:Y:S01]  /*dfc0*/  FMUL.FTZ R29, R20.reuse, R5 ;  /* 0x00000005141d7220 */ /* 0x040fe20000410000 */
[--C-:B------:R-:W-:Y:S02]  /*dfd0*/  HADD2.F32 R5, -RZ, R24.reuse.H1_H1 ;  /* 0x30000018ff057230 */ /* 0x100fe40000004100 */
[----:B------:R-:W-:Y:S01]  /*dfe0*/  FFMA.FTZ R27, R20, R4, -R27 ;  /* 0x00000004141b7223 */ /* 0x000fe2000001081b */
[----:B------:R-:W-:-:S02]  /*dff0*/  HADD2.F32 R24, -RZ, R24.H0_H0 ;  /* 0x20000018ff187230 */ /* 0x000fc40000004100 */
[----:B------:R-:W-:Y:S01]  /*e000*/  FFMA.FTZ R20, R34, R4, R29 ;  /* 0x0000000422147223 */ /* 0x000fe2000001001d */
[--C-:B------:R-:W-:Y:S02]  /*e010*/  HADD2.F32 R34, -RZ, R28.reuse.H1_H1 ;  /* 0x3000001cff227230 */ /* 0x100fe40000004100 */
[-C--:B------:R-:W-:Y:S01]  /*e020*/  FMUL.FTZ R29, R36, R5.reuse ;  /* 0x00000005241d7220 */ /* 0x080fe20000410000 */
[--C-:B------:R-:W-:Y:S02]  /*e030*/  HADD2.F32 R4, -RZ, R21.reuse.H1_H1 ;  /* 0x30000015ff047230 */ /* 0x100fe40000004100 */
[----:B------:R-:W-:Y:S02]  /*e040*/  HADD2.F32 R35, -RZ, R28.H0_H0 ;  /* 0x2000001cff237230 */ /* 0x000fe40000004100 */
[C---:B------:R-:W-:Y:S01]  /*e050*/  FMUL.FTZ R5, R34.reuse, R5 ;  /* 0x0000000522057220 */ /* 0x040fe20000410000 */
[----:B------:R-:W-:Y:S02]  /*e060*/  HADD2.F32 R21, -RZ, R21.H0_H0 ;  /* 0x20000015ff157230 */ /* 0x000fe40000004100 */
[----:B------:R-:W-:Y:S01]  /*e070*/  FFMA.FTZ R29, R34, R24, -R29 ;  /* 0x00000018221d7223 */ /* 0x000fe2000001081d */
[----:B------:R-:W-:Y:S01]  /*e080*/  FMUL.FTZ R28, R37, R4 ;  /* 0x00000004251c7220 */ /* 0x000fe20000410000 */
[----:B------:R-:W-:Y:S01]  /*e090*/  FFMA.FTZ R24, R36, R24, R5 ;  /* 0x0000001824187223 */ /* 0x000fe20000010005 */
[----:B------:R-:W-:Y:S01]  /*e0a0*/  F2FP.F16.E4M3.UNPACK_B R34, R8 ;  /* 0x00000008ff22723e */ /* 0x000fe200020006ff */
[----:B------:R-:W-:Y:S01]  /*e0b0*/  FMUL.FTZ R4, R35, R4 ;  /* 0x0000000423047220 */ /* 0x000fe20000410000 */
[----:B------:R-:W-:-:S02]  /*e0c0*/  HADD2.F32 R5, -RZ, R6.H1_H1 ;  /* 0x30000006ff057230 */ /* 0x000fc40000004100 */
[-C--:B------:R-:W-:Y:S01]  /*e0d0*/  FFMA.FTZ R28, R35, R21.reuse, -R28 ;  /* 0x00000015231c7223 */ /* 0x080fe2000001081c */
[----:B------:R-:W-:Y:S02]  /*e0e0*/  HADD2.F32 R6, -RZ, R6.H0_H0 ;  /* 0x20000006ff067230 */ /* 0x000fe40000004100 */
[----:B------:R-:W-:Y:S01]  /*e0f0*/  FFMA.FTZ R21, R37, R21, R4 ;  /* 0x0000001525157223 */ /* 0x000fe20000010004 */
[--C-:B------:R-:W-:Y:S02]  /*e100*/  HADD2.F32 R36, -RZ, R34.reuse.H1_H1 ;  /* 0x30000022ff247230 */ /* 0x100fe40000004100 */
[-C--:B------:R-:W-:Y:S01]  /*e110*/  FMUL.FTZ R35, R40, R5.reuse ;  /* 0x0000000528237220 */ /* 0x080fe20000410000 */
[--C-:B------:R-:W-:Y:S02]  /*e120*/  HADD2.F32 R4, -RZ, R25.reuse.H1_H1 ;  /* 0x30000019ff047230 */ /* 0x100fe40000004100 */
[----:B------:R-:W-:Y:S02]  /*e130*/  HADD2.F32 R37, -RZ, R34.H0_H0 ;  /* 0x20000022ff257230 */ /* 0x000fe40000004100 */
[----:B------:R-:W-:Y:S01]  /*e140*/  FMUL.FTZ R5, R36, R5 ;  /* 0x0000000524057220 */ /* 0x000fe20000410000 */
[----:B------:R-:W-:-:S02]  /*e150*/  HADD2.F32 R25, -RZ, R25.H0_H0 ;  /* 0x20000019ff197230 */ /* 0x000fc40000004100 */
[----:B------:R-:W-:Y:S01]  /*e160*/  FFMA.FTZ R35, R36, R6, -R35 ;  /* 0x0000000624237223 */ /* 0x000fe20000010823 */
[----:B------:R-:W-:Y:S01]  /*e170*/  FMUL.FTZ R34, R39, R4 ;  /* 0x0000000427227220 */ /* 0x000fe20000410000 */
[----:B------:R-:W-:Y:S01]  /*e180*/  F2FP.F16.E4M3.UNPACK_B R36, R8.H1 ;  /* 0x00000008ff24723e */ /* 0x000fe200030006ff */
[C---:B------:R-:W-:Y:S01]  /*e190*/  FMUL.FTZ R4, R37.reuse, R4 ;  /* 0x0000000425047220 */ /* 0x040fe20000410000 */
[----:B------:R-:W-:Y:S01]  /*e1a0*/  FFMA.FTZ R6, R40, R6, R5 ;  /* 0x0000000628067223 */ /* 0x000fe20000010005 */
[-C--:B------:R-:W-:Y:S01]  /*e1b0*/  FFMA.FTZ R34, R37, R25.reuse, -R34 ;  /* 0x0000001925227223 */ /* 0x080fe20000010822 */
[----:B------:R-:W-:Y:S02]  /*e1c0*/  HADD2.F32 R5, -RZ, R7.H1_H1 ;  /* 0x30000007ff057230 */ /* 0x000fe40000004100 */
[----:B------:R-:W-:Y:S01]  /*e1d0*/  FFMA.FTZ R25, R39, R25, R4 ;  /* 0x0000001927197223 */ /* 0x000fe20000010004 */
[----:B------:R-:W-:Y:S01]  /*e1e0*/  HADD2.F32 R39, -RZ, R36.H1_H1 ;  /* 0x30000024ff277230 */ /* 0x000fe20000004100 */
[----:B------:R-:W-:Y:S01]  /*e1f0*/  F2FP.SATFINITE.E4M3.F32.PACK_AB_MERGE_C R6, R6, R35, RZ ;  /* 0x000000230606723e */ /* 0x000fe200048070ff */
[----:B------:R-:W-:-:S02]  /*e200*/  HADD2.F32 R4, -RZ, R15.H1_H1 ;  /* 0x3000000fff047230 */ /* 0x000fc40000004100 */
[-C--:B------:R-:W-:Y:S01]  /*e210*/  FMUL.FTZ R38, R43, R5.reuse ;  /* 0x000000052b267220 */ /* 0x080fe20000410000 */
[----:B------:R-:W-:Y:S02]  /*e220*/  HADD2.F32 R7, -RZ, R7.H0_H0 ;  /* 0x20000007ff077230 */ /* 0x000fe40000004100 */
[----:B------:R-:W-:Y:S01]  /*e230*/  FMUL.FTZ R40, R39, R5 ;  /* 0x0000000527287220 */ /* 0x000fe20000410000 */
[----:B------:R-:W-:Y:S02]  /*e240*/  HADD2.F32 R37, -RZ, R36.H0_H0 ;  /* 0x20000024ff257230 */ /* 0x000fe40000004100 */
[-C--:B------:R-:W-:Y:S01]  /*e250*/  FMUL.FTZ R36, R41, R4.reuse ;  /* 0x0000000429247220 */ /* 0x080fe20000410000 */
[----:B------:R-:W-:Y:S02]  /*e260*/  HADD2.F32 R15, -RZ, R15.H0_H0 ;  /* 0x2000000fff0f7230 */ /* 0x000fe40000004100 */
[-C--:B------:R-:W-:Y:S01]  /*e270*/  FFMA.FTZ R38, R39, R7.reuse, -R38 ;  /* 0x0000000727267223 */ /* 0x080fe20000010826 */
[----:B------:R-:W-:Y:S01]  /*e280*/  FFMA.FTZ R7, R43, R7, R40 ;  /* 0x000000072b077223 */ /* 0x000fe20000010028 */
[C---:B------:R-:W-:Y:S01]  /*e290*/  FMUL.FTZ R4, R37.reuse, R4 ;  /* 0x0000000425047220 */ /* 0x040fe20000410000 */
[----:B------:R-:W-:Y:S01]  /*e2a0*/  F2FP.SATFINITE.E4M3.F32.PACK_AB_MERGE_C R5, R24, R29, RZ ;  /* 0x0000001d1805723e */ /* 0x000fe200048070ff */
[-C--:B------:R-:W-:Y:S01]  /*e2b0*/  FFMA.FTZ R36, R37, R15.reuse, -R36 ;  /* 0x0000000f25247223 */ /* 0x080fe20000010824 */
[----:B------:R-:W-:Y:S01]  /*e2c0*/  F2FP.SATFINITE.E4M3.F32.PACK_AB_MERGE_C R6, R25, R34, R6 ;  /* 0x000000221906723e */ /* 0x000fe20004807006 */
[----:B------:R-:W-:Y:S01]  /*e2d0*/  FFMA.FTZ R15, R41, R15, R4 ;  /* 0x0000000f290f7223 */ /* 0x000fe20000010004 */
[----:B------:R-:W-:-:S02]  /*e2e0*/  F2FP.SATFINITE.E4M3.F32.PACK_AB_MERGE_C R7, R7, R38, RZ ;  /* 0x000000260707723e */ /* 0x000fc400048070ff */
[----:B------:R-:W-:Y:S02]  /*e2f0*/  F2FP.SATFINITE.E4M3.F32.PACK_AB_MERGE_C R4, R20, R27, R26 ;  /* 0x0000001b1404723e */ /* 0x000fe4000480701a */
[----:B------:R-:W-:Y:S02]  /*e300*/  F2FP.SATFINITE.E4M3.F32.PACK_AB_MERGE_C R5, R21, R28, R5 ;  /* 0x0000001c1505723e */ /* 0x000fe40004807005 */
[----:B------:R-:W-:-:S05]  /*e310*/  F2FP.SATFINITE.E4M3.F32.PACK_AB_MERGE_C R7, R15, R36, R7 ;  /* 0x000000240f07723e */ /* 0x000fca0004807007 */
[----:B------:R0:W-:Y:S02]  /*e320*/  STS.128 [R42+0x21400], R4 ;  /* 0x021400042a007388 */ /* 0x0001e40000000c00 */
.L_x_409:
[----:B------:R-:W-:Y:S05]  /*e330*/  BSYNC B2 ;  /* 0x0000000000027941 */ /* 0x000fea0003800000 */
.L_x_408:
[----:B------:R-:W-:Y:S05]  /*e340*/  @P1 BRA `(.L_x_407) ;  /* 0x0000000400681947 */ /* 0x000fea0003800000 */
[----:B0----5:R-:W0:Y:S01]  /*e350*/  LDS.128 R4, [R42+0x25400] ;  /* 0x025400002a047984 */ /* 0x021e220000000c00 */
        /* <DEDUP_REMOVED lines=89> */
.L_x_407:
[----:B------:R-:W-:Y:S05]  /*e8f0*/  BSYNC B1 ;  /* 0x0000000000017941 */ /* 0x000fea0003800000 */
.L_x_406:
[----:B------:R-:W-:Y:S01]  /*e900*/  ISETP.GE.AND P0, PT, R233, R3, PT ;  /* 0x00000003e900720c */ /* 0x000fe20003f06270 */
[----:B------:R-:W-:-:S12]  /*e910*/  BSSY B1, `(.L_x_410) ;  /* 0x00000be000017945 */ /* 0x000fd80003800000 */
[----:B------:R-:W-:Y:S05]  /*e920*/  @P0 BRA `(.L_x_411) ;  /* 0x0000000800f00947 */ /* 0x000fea0003800000 */
[----:B0---45:R0:W5:Y:S01]  /*e930*/  LDL R42, [R1+0x28] ;  /* 0x00002800012a7983 */ /* 0x0311620000100800 */
[----:B------:R-:W4:Y:S01]  /*e940*/  LDC R5, c[0x0][0x3d4] ;  /* 0x0000f500ff057b82 */ /* 0x000f220000000800 */
[----:B------:R-:W-:Y:S01]  /*e950*/  BSSY B2, `(.L_x_412) ;  /* 0x000005e000027945 */ /* 0x000fe20003800000 */
[-C--:B----4-:R-:W-:Y:S02]  /*e960*/  ISETP.GE.AND P0, PT, R18, R5.reuse, PT ;  /* 0x000000051200720c */ /* 0x090fe40003f06270 */
[----:B------:R-:W-:-:S11]  /*e970*/  ISETP.GE.AND P1, PT, R236, R5, PT ;  /* 0x00000005ec00720c */ /* 0x000fd60003f26270 */
[----:B0-----:R-:W-:Y:S05]  /*e980*/  @P0 BRA `(.L_x_413) ;  /* 0x0000000400680947 */ /* 0x001fea0003800000 */
        /* <DEDUP_REMOVED lines=90> */
.L_x_413:
[----:B------:R-:W-:Y:S05]  /*ef30*/  BSYNC B2 ;  /* 0x0000000000027941 */ /* 0x000fea0003800000 */
.L_x_412:
        /* <DEDUP_REMOVED lines=91> */
.L_x_411:
[----:B------:R-:W-:Y:S05]  /*f4f0*/  BSYNC B1 ;  /* 0x0000000000017941 */ /* 0x000fea0003800000 */
.L_x_410:
[----:B------:R-:W-:-:S13]  /*f500*/  ISETP.GE.AND P0, PT, R235, R3, PT ;  /* 0x00000003eb00720c */ /* 0x000fda0003f06270 */
[----:B------:R-:W-:Y:S05]  /*f510*/  @P0 BRA `(.L_x_414) ;  /* 0x0000004000b00947 */ /* 0x000fea0003800000 */
[----:B------:R0:W5:Y:S01]  /*f520*/  LDL R40, [R1+0x28] ;  /* 0x0000280001287983 */ /* 0x0001620000100800 */
[----:B------:R-:W1:Y:S01]  /*f530*/  LDC R3, c[0x0][0x3d4] ;  /* 0x0000f500ff037b82 */ /* 0x000e620000000800 */
[----:B------:R-:W-:Y:S01]  /*f540*/  BSSY B1, `(.L_x_415) ;  /* 0x000005e000017945 */ /* 0x000fe20003800000 */
[-C--:B-1----:R-:W-:Y:S02]  /*f550*/  ISETP.GE.AND P0, PT, R18, R3.reuse, PT ;  /* 0x000000031200720c */ /* 0x082fe40003f06270 */
[----:B------:R-:W-:-:S11]  /*f560*/  ISETP.GE.AND P1, PT, R236, R3, PT ;  /* 0x00000003ec00720c */ /* 0x000fd60003f26270 */
[----:B0-----:R-:W-:Y:S05]  /*f570*/  @P0 BRA `(.L_x_416) ;  /* 0x0000000400680947 */ /* 0x001fea0003800000 */
[----:B----45:R-:W0:Y:S01]  /*f580*/  LDS.128 R4, [R40+0x23400] ;  /* 0x0234000028047984 */ /* 0x030e220000000c00 */
[-C--:B------:R-:W-:Y:S02]  /*f590*/  F2FP.F16.E4M3.UNPACK_B R29, R11.reuse ;  /* 0x0000000bff1d723e */ /* 0x080fe400020006ff */
[----:B--23--:R-:W-:Y:S02]  /*f5a0*/  F2FP.F16.E4M3.UNPACK_B R27, R0 ;  /* 0x00000000ff1b723e */ /* 0x00cfe400020006ff */
[-C--:B------:R-:W-:Y:S01]  /*f5b0*/  F2FP.F16.E4M3.UNPACK_B R35, R12.reuse ;  /* 0x0000000cff23723e */ /* 0x080fe200020006ff */
[----:B------:R-:W-:Y:S01]  /*f5c0*/  HADD2.F32 R33, -RZ, R29.H1_H1 ;  /* 0x3000001dff217230 */ /* 0x000fe20000004100 */
[----:B------:R-:W-:Y:S01]  /*f5d0*/  F2FP.F16.E4M3.UNPACK_B R12, R12.H1 ;  /* 0x0000000cff0c723e */ /* 0x000fe200030006ff */
[----:B------:R-:W-:Y:S02]  /*f5e0*/  HADD2.F32 R25, -RZ, R27.H1_H1 ;  /* 0x3000001bff197230 */ /* 0x000fe40000004100 */
[----:B------:R-:W-:Y:S01]  /*f5f0*/  HADD2.F32 R34, -RZ, R29.H0_H0 ;  /* 0x2000001dff227230 */ /* 0x000fe20000004100 */
[----:B------:R-:W-:-:S05]  /*f600*/  F2FP.F16.E4M3.UNPACK_B R29, R11.H1 ;  /* 0x0000000bff1d723e */ /* 0x000fca00030006ff */
[----:B------:R-:W-:Y:S01]  /*f610*/  HADD2.F32 R38, -RZ, R29.H0_H0 ;  /* 0x2000001dff267230 */ /* 0x000fe20000004100 */
[-C--:B0-----:R-:W-:Y:S02]  /*f620*/  F2FP.F16.E4M3.UNPACK_B R3, R4.reuse.H1 ;  /* 0x00000004ff03723e */ /* 0x081fe400030006ff */
[----:B------:R-:W-:Y:S02]  /*f630*/  F2FP.F16.E4M3.UNPACK_B R4, R4 ;  /* 0x00000004ff04723e */ /* 0x000fe400020006ff */
[-C--:B------:R-:W-:Y:S01]  /*f640*/  F2FP.F16.E4M3.UNPACK_B R20, R5.reuse ;  /* 0x00000005ff14723e */ /* 0x080fe200020006ff */
[--C-:B------:R-:W-:Y:S01]  /*f650*/  HADD2.F32 R15, -RZ, R3.reuse.H0_H0 ;  /* 0x20000003ff0f7230 */ /* 0x100fe20000004100 */
[----:B------:R-:W-:Y:S01]  /*f660*/  F2FP.F16.E4M3.UNPACK_B R5, R5.H1 ;  /* 0x00000005ff05723e */ /* 0x000fe200030006ff */
[----:B------:R-:W-:Y:S01]  /*f670*/  HADD2.F32 R3, -RZ, R3.H1_H1 ;  /* 0x30000003ff037230 */ /* 0x000fe20000004100 */
[-C--:B------:R-:W-:Y:S02]  /*f680*/  F2FP.F16.E4M3.UNPACK_B R21, R6.reuse ;  /* 0x00000006ff15723e */ /* 0x080fe400020006ff */
[----:B------:R-:W-:-:S02]  /*f690*/  F2FP.F16.E4M3.UNPACK_B R6, R6.H1 ;  /* 0x00000006ff06723e */ /* 0x000fc400030006ff */
[-C--:B------:R-:W-:Y:S01]  /*f6a0*/  FMUL.FTZ R26, R33, R3.reuse ;  /* 0x00000003211a7220 */ /* 0x080fe20000410000 */
[C---:B------:R-:W-:Y:S01]  /*f6b0*/  FMUL.FTZ R28, R25.reuse, R3 ;  /* 0x00000003191c7220 */ /* 0x040fe20000410000 */
[--C-:B------:R-:W-:Y:S01]  /*f6c0*/  HADD2.F32 R3, -RZ, R4.reuse.H1_H1 ;  /* 0x30000004ff037230 */ /* 0x100fe20000004100 */
[----:B------:R-:W-:Y:S01]  /*f6d0*/  F2FP.F16.E4M3.UNPACK_B R24, R7 ;  /* 0x00000007ff18723e */ /* 0x000fe200020006ff */
[-C--:B------:R-:W-:Y:S01]  /*f6e0*/  FFMA.FTZ R26, R25, R15.reuse, -R26 ;  /* 0x0000000f191a7223 */ /* 0x080fe2000001081a */
[----:B------:R-:W-:Y:S01]  /*f6f0*/  FFMA.FTZ R25, R33, R15, R28 ;  /* 0x0000000f21197223 */ /* 0x000fe2000001001c */
[----:B------:R-:W-:Y:S02]  /*f700*/  HADD2.F32 R28, -RZ, R27.H0_H0 ;  /* 0x2000001bff1c7230 */ /* 0x000fe40000004100 */
[----:B------:R-:W-:Y:S01]  /*f710*/  FMUL.FTZ R11, R34, R3 ;  /* 0x00000003220b7220 */ /* 0x000fe20000410000 */
[----:B------:R-:W-:Y:S01]  /*f720*/  HADD2.F32 R4, -RZ, R4.H0_H0 ;  /* 0x20000004ff047230 */ /* 0x000fe20000004100 */
[----:B------:R-:W-:Y:S01]  /*f730*/  F2FP.F16.E4M3.UNPACK_B R27, R0.H1 ;  /* 0x00000000ff1b723e */ /* 0x000fe200030006ff */
[----:B------:R-:W-:-:S02]  /*f740*/  HADD2.F32 R33, -RZ, R29.H1_H1 ;  /* 0x3000001dff217230 */ /* 0x000fc40000004100 */
[C---:B------:R-:W-:Y:S01]  /*f750*/  FMUL.FTZ R15, R28.reuse, R3 ;  /* 0x000000031c0f7220 */ /* 0x040fe20000410000 */
[----:B------:R-:W-:Y:S02]  /*f760*/  HADD2.F32 R3, -RZ, R5.H1_H1 ;  /* 0x30000005ff037230 */ /* 0x000fe40000004100 */
[-C--:B------:R-:W-:Y:S01]  /*f770*/  FFMA.FTZ R11, R28, R4.reuse, -R11 ;  /* 0x000000041c0b7223 */ /* 0x080fe2000001080b */
[----:B------:R-:W-:Y:S02]  /*f780*/  HADD2.F32 R0, -RZ, R20.H1_H1 ;  /* 0x30000014ff007230 */ /* 0x000fe40000004100 */
[----:B------:R-:W-:Y:S01]  /*f790*/  FFMA.FTZ R4, R34, R4, R15 ;  /* 0x0000000422047223 */ /* 0x000fe2000001000f */
[----:B------:R-:W-:Y:S02]  /*f7a0*/  HADD2.F32 R15, -RZ, R27.H1_H1 ;  /* 0x3000001bff0f7230 */ /* 0x000fe40000004100 */
[----:B------:R-:W-:Y:S01]  /*f7b0*/  FMUL.FTZ R28, R33, R3 ;  /* 0x00000003211c7220 */ /* 0x000fe20000410000 */
[----:B------:R-:W-:Y:S01]  /*f7c0*/  HADD2.F32 R5, -RZ, R5.H0_H0 ;  /* 0x20000005ff057230 */ /* 0x000fe20000004100 */
[----:B------:R-:W-:Y:S01]  /*f7d0*/  F2FP.F16.E4M3.UNPACK_B R29, R8 ;  /* 0x00000008ff1d723e */ /* 0x000fe200020006ff */
[----:B------:R-:W-:-:S02]  /*f7e0*/  HADD2.F32 R36, -RZ, R27.H0_H0 ;  /* 0x2000001bff247230 */ /* 0x000fc40000004100 */
[C---:B------:R-:W-:Y:S01]  /*f7f0*/  FMUL.FTZ R34, R15.reuse, R3 ;  /* 0x000000030f227220 */ /* 0x040fe20000410000 */
[----:B------:R-:W-:Y:S02]  /*f800*/  HADD2.F32 R20, -RZ, R20.H0_H0 ;  /* 0x20000014ff147230 */ /* 0x000fe40000004100 */
[-C--:B------:R-:W-:Y:S01]  /*f810*/  FMUL.FTZ R3, R38, R0.reuse ;  /* 0x0000000026037220 */ /* 0x080fe20000410000 */
[-C--:B------:R-:W-:Y:S01]  /*f820*/  FFMA.FTZ R28, R15, R5.reuse, -R28 ;  /* 0x000000050f1c7223 */ /* 0x080fe2000001081c */
[----:B------:R-:W-:Y:S01]  /*f830*/  FFMA.FTZ R27, R33, R5, R34 ;  /* 0x00000005211b7223 */ /* 0x000fe20000010022 */
[C---:B------:R-:W-:Y:S01]  /*f840*/  FMUL.FTZ R15, R36.reuse, R0 ;  /* 0x00000000240f7220 */ /* 0x040fe20000410000 */
[----:B------:R-:W-:Y:S01]  /*f850*/  FFMA.FTZ R5, R36, R20, -R3 ;  /* 0x0000001424057223 */ /* 0x000fe20000010803 */
[----:B------:R-:W-:Y:S01]  /*f860*/  HADD2.F32 R36, -RZ, R35.H1_H1 ;  /* 0x30000023ff247230 */ /* 0x000fe20000004100 */
[----:B------:R-:W-:Y:S01]  /*f870*/  F2FP.F16.E4M3.UNPACK_B R7, R7.H1 ;  /* 0x00000007ff07723e */ /* 0x000fe200030006ff */
[----:B------:R-:W-:-:S02]  /*f880*/  HADD2.F32 R3, -RZ, R6.H1_H1 ;  /* 0x30000006ff037230 */ /* 0x000fc40000004100 */
[----:B------:R-:W-:Y:S01]  /*f890*/  FFMA.FTZ R20, R38, R20, R15 ;  /* 0x0000001426147223 */ /* 0x000fe2000001000f */
[----:B------:R-:W-:Y:S01]  /*f8a0*/  HADD2.F32 R35, -RZ, R35.H0_H0 ;  /* 0x20000023ff237230 */ /* 0x000fe20000004100 */
[----:B------:R-:W-:Y:S01]  /*f8b0*/  F2FP.SATFINITE.E4M3.F32.PACK_AB_MERGE_C R25, R25, R26, RZ ;  /* 0x0000001a1919723e */ /* 0x000fe200048070ff */
[----:B------:R-:W-:Y:S02]  /*f8c0*/  HADD2.F32 R0, -RZ, R21.H1_H1 ;  /* 0x30000015ff007230 */ /* 0x000fe40000004100 */
[----:B------:R-:W-:Y:S01]  /*f8d0*/  FMUL.FTZ R15, R36, R3 ;  /* 0x00000003240f7220 */ /* 0x000fe20000410000 */
[--C-:B------:R-:W-:Y:S01]  /*f8e0*/  HADD2.F32 R34, -RZ, R29.reuse.H1_H1 ;  /* 0x3000001dff227230 */ /* 0x100fe20000004100 */
[----:B------:R-:W-:Y:S01]  /*f8f0*/  F2FP.SATFINITE.E4M3.F32.PACK_AB_MERGE_C R27, R27, R28, RZ ;  /* 0x0000001c1b1b723e */ /* 0x000fe200048070ff */
[----:B------:R-:W-:Y:S01]  /*f900*/  HADD2.F32 R33, -RZ, R29.H0_H0 ;  /* 0x2000001dff217230 */ /* 0x000fe20000004100 */
[----:B------:R-:W-:Y:S01]  /*f910*/  F2FP.F16.E4M3.UNPACK_B R29, R8.H1 ;  /* 0x00000008ff1d723e */ /* 0x000fe200030006ff */
[----:B------:R-:W-:-:S02]  /*f920*/  HADD2.F32 R6, -RZ, R6.H0_H0 ;  /* 0x20000006ff067230 */ /* 0x000fc40000004100 */
[-C--:B------:R-:W-:Y:S01]  /*f930*/  FMUL.FTZ R8, R35, R0.reuse ;  /* 0x0000000023087220 */ /* 0x080fe20000410000 */
[----:B------:R-:W-:Y:S02]  /*f940*/  HADD2.F32 R21, -RZ, R21.H0_H0 ;  /* 0x20000015ff157230 */ /* 0x000fe40000004100 */
[C---:B------:R-:W-:Y:S01]  /*f950*/  FMUL.FTZ R3, R34.reuse, R3 ;  /* 0x0000000322037220 */ /* 0x040fe20000410000 */
[C---:B------:R-:W-:Y:S01]  /*f960*/  FMUL.FTZ R0, R33.reuse, R0 ;  /* 0x0000000021007220 */ /* 0x040fe20000410000 */
[-C--:B------:R-:W-:Y:S01]  /*f970*/  FFMA.FTZ R15, R34, R6.reuse, -R15 ;  /* 0x00000006220f7223 */ /* 0x080fe2000001080f */
[--C-:B------:R-:W-:Y:S02]  /*f980*/  HADD2.F32 R38, -RZ, R12.reuse.H0_H0 ;  /* 0x2000000cff267230 */ /* 0x100fe40000004100 */
[-C--:B------:R-:W-:Y:S01]  /*f990*/  FFMA.FTZ R8, R33, R21.reuse, -R8 ;  /* 0x0000001521087223 */ /* 0x080fe20000010808 */
[----:B------:R-:W-:Y:S01]  /*f9a0*/  FFMA.FTZ R6, R36, R6, R3 ;  /* 0x0000000624067223 */ /* 0x000fe20000010003 */
[----:B------:R-:W-:Y:S01]  /*f9b0*/  FFMA.FTZ R21, R35, R21, R0 ;  /* 0x0000001523157223 */ /* 0x000fe20000010000 */
[----:B------:R-:W-:Y:S01]  /*f9c0*/  HADD2.F32 R35, -RZ, R12.H1_H1 ;  /* 0x3000000cff237230 */ /* 0x000fe20000004100 */
[----:B------:R-:W-:Y:S01]  /*f9d0*/  F2FP.SATFINITE.E4M3.F32.PACK_AB_MERGE_C R4, R4, R11, R25 ;  /* 0x0000000b0404723e */ /* 0x000fe20004807019 */
[----:B------:R-:W-:Y:S01]  /*f9e0*/  HADD2.F32 R3, -RZ, R7.H1_H1 ;  /* 0x30000007ff037230 */ /* 0x000fe20000004100 */
[----:B------:R-:W-:Y:S01]  /*f9f0*/  F2FP.SATFINITE.E4M3.F32.PACK_AB_MERGE_C R6, R6, R15, RZ ;  /* 0x0000000f0606723e */ /* 0x000fe200048070ff */
[----:B------:R-:W-:Y:S01]  /*fa00*/  HADD2.F32 R33, -RZ, R29.H1_H1 ;  /* 0x3000001dff217230 */ /* 0x000fe20000004100 */
[----:B------:R-:W-:Y:S01]  /*fa10*/  F2FP.SATFINITE.E4M3.F32.PACK_AB_MERGE_C R5, R20, R5, R27 ;  /* 0x000000051405723e */ /* 0x000fe2000480701b */
[----:B------:R-:W-:-:S02]  /*fa20*/  HADD2.F32 R0, -RZ, R24.H1_H1 ;  /* 0x30000018ff007230 */ /* 0x000fc40000004100 */
[-C--:B------:R-:W-:Y:S01]  /*fa30*/  FMUL.FTZ R12, R35, R3.reuse ;  /* 0x00000003230c7220 */ /* 0x080fe20000410000 */
[----:B------:R-:W-:Y:S02]  /*fa40*/  HADD2.F32 R7, -RZ, R7.H0_H0 ;  /* 0x20000007ff077230 */ /* 0x000fe40000004100 */
[C---:B------:R-:W-:Y:S01]  /*fa50*/  FMUL.FTZ R34, R33.reuse, R3 ;  /* 0x0000000321227220 */ /* 0x040fe20000410000 */
[----:B------:R-:W-:Y:S02]  /*fa60*/  HADD2.F32 R36, -RZ, R29.H0_H0 ;  /* 0x2000001dff247230 */ /* 0x000fe40000004100 */
[-C--:B------:R-:W-:Y:S01]  /*fa70*/  FMUL.FTZ R3, R38, R0.reuse ;  /* 0x0000000026037220 */ /* 0x080fe20000410000 */
[----:B------:R-:W-:Y:S02]  /*fa80*/  HADD2.F32 R24, -RZ, R24.H0_H0 ;  /* 0x20000018ff187230 */ /* 0x000fe40000004100 */
[-C--:B------:R-:W-:Y:S01]  /*fa90*/  FFMA.FTZ R12, R33, R7.reuse, -R12 ;  /* 0x00000007210c7223 */ /* 0x080fe2000001080c */
[----:B------:R-:W-:Y:S01]  /*faa0*/  FFMA.FTZ R7, R35, R7, R34 ;  /* 0x0000000723077223 */ /* 0x000fe20000010022 */
[C---:B------:R-:W-:Y:S01]  /*fab0*/  FMUL.FTZ R29, R36.reuse, R0 ;  /* 0x00000000241d7220 */ /* 0x040fe20000410000 */
[----:B------:R-:W-:Y:S01]  /*fac0*/  F2FP.SATFINITE.E4M3.F32.PACK_AB_MERGE_C R6, R21, R8, R6 ;  /* 0x000000081506723e */ /* 0x000fe20004807006 */
[----:B------:R-:W-:-:S02]  /*fad0*/  FFMA.FTZ R3, R36, R24, -R3 ;  /* 0x0000001824037223 */ /* 0x000fc40000010803 */
[----:B------:R-:W-:Y:S01]  /*fae0*/  FFMA.FTZ R24, R38, R24, R29 ;  /* 0x0000001826187223 */ /* 0x000fe2000001001d */
[----:B------:R-:W-:-:S04]  /*faf0*/  F2FP.SATFINITE.E4M3.F32.PACK_AB_MERGE_C R7, R7, R12, RZ ;  /* 0x0000000c0707723e */ /* 0x000fc800048070ff */
[----:B------:R-:W-:-:S05]  /*fb00*/  F2FP.SATFINITE.E4M3.F32.PACK_AB_MERGE_C R7, R24, R3, R7 ;  /* 0x000000031807723e */ /* 0x000fca0004807007 */
[----:B------:R0:W-:Y:S02]  /*fb10*/  STS.128 [R40+0x23400], R4 ;  /* 0x0234000428007388 */ /* 0x0001e40000000c00 */
.L_x_416:
[----:B------:R-:W-:Y:S05]  /*fb20*/  BSYNC B1 ;  /* 0x0000000000017941 */ /* 0x000fea0003800000 */
.L_x_415:
[----:B------:R-:W-:Y:S05]  /*fb30*/  @P1 BRA `(.L_x_414) ;  /* 0x0000003c00281947 */ /* 0x000fea0003800000 */
[----:B-----5:R-:W1:Y:S01]  /*fb40*/  LDS.128 R36, [R40+0x27400] ;  /* 0x0274000028247984 */ /* 0x020e620000000c00 */
[----:B------:R-:W-:Y:S02]  /*fb50*/  F2FP.F16.E4M3.UNPACK_B R21, R9 ;  /* 0x00000009ff15723e */ /* 0x000fe400020006ff */
[----:B--23--:R-:W-:Y:S02]  /*fb60*/  F2FP.F16.E4M3.UNPACK_B R24, R13 ;  /* 0x0000000dff18723e */ /* 0x00cfe400020006ff */
[-C--:B------:R-:W-:Y:S01]  /*fb70*/  F2FP.F16.E4M3.UNPACK_B R28, R14.reuse ;  /* 0x0000000eff1c723e */ /* 0x080fe200020006ff */
[----:B------:R-:W-:Y:S01]  /*fb80*/  HADD2.F32 R15, -RZ, R21.H1_H1 ;  /* 0x30000015ff0f7230 */ /* 0x000fe20000004100 */
[----:B------:R-:W-:Y:S01]  /*fb90*/  F2FP.F16.E4M3.UNPACK_B R14, R14.H1 ;  /* 0x0000000eff0e723e */ /* 0x000fe200030006ff */
[--C-:B------:R-:W-:Y:S02]  /*fba0*/  HADD2.F32 R25, -RZ, R24.reuse.H1_H1 ;  /* 0x30000018ff197230 */ /* 0x100fe40000004100 */
[----:B------:R-:W-:-:S02]  /*fbb0*/  HADD2.F32 R24, -RZ, R24.H0_H0 ;  /* 0x20000018ff187230 */ /* 0x000fc40000004100 */
[--C-:B------:R-:W-:Y:S02]  /*fbc0*/  HADD2.F32 R34, -RZ, R28.reuse.H1_H1 ;  /* 0x3000001cff227230 */ /* 0x100fe40000004100 */
[----:B------:R-:W-:Y:S01]  /*fbd0*/  HADD2.F32 R29, -RZ, R28.H0_H0 ;  /* 0x2000001cff1d7230 */ /* 0x000fe20000004100 */
[----:B-1----:R-:W-:Y:S02]  /*fbe0*/  F2FP.F16.E4M3.UNPACK_B R0, R36.H1 ;  /* 0x00000024ff00723e */ /* 0x002fe400030006ff */
[-C--:B0---4-:R-:W-:Y:S02]  /*fbf0*/  F2FP.F16.E4M3.UNPACK_B R6, R37.reuse.H1 ;  /* 0x00000025ff06723e */ /* 0x091fe400030006ff */
[----:B------:R-:W-:Y:S01]  /*fc00*/  F2FP.F16.E4M3.UNPACK_B R5, R37 ;  /* 0x00000025ff05723e */ /* 0x000fe200020006ff */
[--C-:B------:R-:W-:Y:S01]  /*fc10*/  HADD2.F32 R4, -RZ, R0.reuse.H1_H1 ;  /* 0x30000000ff047230 */ /* 0x100fe20000004100 */
[----:B------:R-:W-:Y:S01]  /*fc20*/  F2FP.F16.E4M3.UNPACK_B R7, R38 ;  /* 0x00000026ff07723e */ /* 0x000fe200020006ff */
[----:B------:R-:W-:Y:S01]  /*fc30*/  HADD2.F32 R3, -RZ, R0.H0_H0 ;  /* 0x20000000ff037230 */ /* 0x000fe20000004100 */
[----:B------:R-:W-:-:S02]  /*fc40*/  F2FP.F16.E4M3.UNPACK_B R0, R36 ;  /* 0x00000024ff00723e */ /* 0x000fc400020006ff */
[-C--:B------:R-:W-:Y:S01]  /*fc50*/  FMUL.FTZ R12, R25, R4.reuse ;  /* 0x00000004190c7220 */ /* 0x080fe20000410000 */
[C---:B------:R-:W-:Y:S01]  /*fc60*/  FMUL.FTZ R20, R15.reuse, R4 ;  /* 0x000000040f147220 */ /* 0x040fe20000410000 */
[----:B------:R-:W-:Y:S02]  /*fc70*/  F2FP.F16.E4M3.UNPACK_B R8, R38.H1 ;  /* 0x00000026ff08723e */ /* 0x000fe400030006ff */
[-C--:B------:R-:W-:Y:S01]  /*fc80*/  FFMA.FTZ R15, R15, R3.reuse, -R12 ;  /* 0x000000030f0f7223 */ /* 0x080fe2000001080c */
[----:B------:R-:W-:Y:S01]  /*fc90*/  FFMA.FTZ R20, R25, R3, R20 ;  /* 0x0000000319147223 */ /* 0x000fe20000010014 */
[--C-:B------:R-:W-:Y:S01]  /*fca0*/  HADD2.F32 R3, -RZ, R0.reuse.H1_H1 ;  /* 0x30000000ff037230 */ /* 0x100fe20000004100 */
[----:B------:R-:W-:Y:S01]  /*fcb0*/  F2FP.F16.E4M3.UNPACK_B R25, R13.H1 ;  /* 0x0000000dff19723e */ /* 0x000fe200030006ff */
[----:B------:R-:W-:Y:S01]  /*fcc0*/  HADD2.F32 R12, -RZ, R21.H0_H0 ;  /* 0x20000015ff0c7230 */ /* 0x000fe20000004100 */
[----:B------:R-:W-:Y:S01]  /*fcd0*/  F2FP.F16.E4M3.UNPACK_B R21, R9.H1 ;  /* 0x00000009ff15723e */ /* 0x000fe200030006ff */
[----:B------:R-:W-:-:S02]  /*fce0*/  HADD2.F32 R0, -RZ, R0.H0_H0 ;  /* 0x20000000ff007230 */ /* 0x000fc40000004100 */
[-C--:B------:R-:W-:Y:S01]  /*fcf0*/  FMUL.FTZ R9, R24, R3.reuse ;  /* 0x0000000318097220 */ /* 0x080fe20000410000 */
[----:B------:R-:W-:Y:S02]  /*fd00*/  HADD2.F32 R26, -RZ, R25.H1_H1 ;  /* 0x30000019ff1a7230 */ /* 0x000fe40000004100 */
[C---:B------:R-:W-:Y:S01]  /*fd10*/  FMUL.FTZ R13, R12.reuse, R3 ;  /* 0x000000030c0d7220 */ /* 0x040fe20000410000 */
[--C-:B------:R-:W-:Y:S02]  /*fd20*/  HADD2.F32 R3, -RZ, R6.reuse.H1_H1 ;  /* 0x30000006ff037230 */ /* 0x100fe40000004100 */
[-C--:B------:R-:W-:Y:S01]  /*fd30*/  FFMA.FTZ R9, R12, R0.reuse, -R9 ;  /* 0x000000000c097223 */ /* 0x080fe20000010809 */
[----:B------:R-:W-:Y:S02]  /*fd40*/  HADD2.F32 R6, -RZ, R6.H0_H0 ;  /* 0x20000006ff067230 */ /* 0x000fe40000004100 */
[----:B------:R-:W-:Y:S01]  /*fd50*/  FFMA.FTZ R12, R24, R0, R13 ;  /* 0x00000000180c7223 */ /* 0x000fe2000001000d */
[----:B------:R-:W-:-:S02]  /*fd60*/  HADD2.F32 R24, -RZ, R21.H1_H1 ;  /* 0x30000015ff187230 */ /* 0x000fc40000004100 */
[-C--:B------:R-:W-:Y:S01]  /*fd70*/  FMUL.FTZ R13, R26, R3.reuse ;  /* 0x000000031a0d7220 */ /* 0x080fe20000410000 */
[----:B------:R-:W-:Y:S01]  /*fd80*/  HADD2.F32 R27, -RZ, R25.H0_H0 ;  /* 0x20000019ff1b7230 */ /* 0x000fe20000004100 */
[----:B------:R-:W-:Y:S01]  /*fd90*/  F2FP.F16.E4M3.UNPACK_B R25, R10 ;  /* 0x0000000aff19723e */ /* 0x000fe200020006ff */
[----:B------:R-:W-:Y:S02]  /*fda0*/  HADD2.F32 R0, -RZ, R5.H1_H1 ;  /* 0x30000005ff007230 */ /* 0x000fe40000004100 */
[C---:B------:R-:W-:Y:S01]  /*fdb0*/  FMUL.FTZ R3, R24.reuse, R3 ;  /* 0x0000000318037220 */ /* 0x040fe20000410000 */
[----:B------:R-:W-:Y:S02]  /*fdc0*/  HADD2.F32 R21, -RZ, R21.H0_H0 ;  /* 0x20000015ff157230 */ /* 0x000fe40000004100 */
[----:B------:R-:W-:Y:S01]  /*fdd0*/  FFMA.FTZ R13, R24, R6, -R13 ;  /* 0x00000006180d7223 */ /* 0x000fe2000001080d */
[----:B------:R-:W-:Y:S02]  /*fde0*/  HADD2.F32 R5, -RZ, R5.H0_H0 ;  /* 0x20000005ff057230 */ /* 0x000fe40000004100 */
[----:B------:R-:W-:Y:S01]  /*fdf0*/  FMUL.FTZ R24, R27, R0 ;  /* 0x000000001b187220 */ /* 0x000fe20000410000 */
[----:B------:R-:W-:Y:S01]  /*fe00*/  FFMA.FTZ R6, R26, R6, R3 ;  /* 0x000000061a067223 */ /* 0x000fe20000010003 */
[----:B------:R-:W-:Y:S01]  /*fe10*/  FMUL.FTZ R0, R21, R0 ;  /* 0x0000000015007220 */ /* 0x000fe20000410000 */
[----:B------:R-:W-:-:S02]  /*fe20*/  HADD2.F32 R3, -RZ, R8.H1_H1 ;  /* 0x30000008ff037230 */ /* 0x000fc40000004100 */
[-C--:B------:R-:W-:Y:S01]  /*fe30*/  FFMA.FTZ R24, R21, R5.reuse, -R24 ;  /* 0x0000000515187223 */ /* 0x080fe20000010818 */
[----:B------:R-:W-:Y:S02]  /*fe40*/  HADD2.F32 R26, -RZ, R25.H1_H1 ;  /* 0x30000019ff1a7230 */ /* 0x000fe40000004100 */
[----:B------:R-:W-:Y:S01]  /*fe50*/  FFMA.FTZ R5, R27, R5, R0 ;  /* 0x000000051b057223 */ /* 0x000fe20000010000 */
[----:B------:R-:W-:Y:S02]  /*fe60*/  HADD2.F32 R0, -RZ, R7.H1_H1 ;  /* 0x30000007ff007230 */ /* 0x000fe40000004100 */
[----:B------:R-:W-:Y:S01]  /*fe70*/  FMUL.FTZ R21, R34, R3 ;  /* 0x0000000322157220 */ /* 0x000fe20000410000 */
[----:B------:R-:W-:Y:S01]  /*fe80*/  HADD2.F32 R27, -RZ, R25.H0_H0 ;  /* 0x20000019ff1b7230 */ /* 0x000fe20000004100 */
[----:B------:R-:W-:Y:S01]  /*fe90*/  F2FP.F16.E4M3.UNPACK_B R25, R10.H1 ;  /* 0x0000000aff19723e */ /* 0x000fe200030006ff */
[----:B------:R-:W-:Y:S02]  /*fea0*/  HADD2.F32 R8, -RZ, R8.H0_H0 ;  /* 0x20000008ff087230 */ /* 0x000fe40000004100 */
[-C--:B------:R-:W-:Y:S01]  /*feb0*/  FMUL.FTZ R10, R29, R0.reuse ;  /* 0x000000001d0a7220 */ /* 0x080fe20000410000 */
[----:B------:R-:W-:Y:S01]  /*fec0*/  HADD2.F32 R7, -RZ, R7.H0_H0 ;  /* 0x20000007ff077230 */ /* 0x000fe20000004100 */
[----:B------:R-:W-:Y:S01]  /*fed0*/  F2FP.F16.E4M3.UNPACK_B R11, R39.H1 ;  /* 0x00000027ff0b723e */ /* 0x000fe200030006ff */
[C---:B------:R-:W-:Y:S01]  /*fee0*/  FMUL.FTZ R3, R26.reuse, R3 ;  /* 0x000000031a037220 */ /* 0x040fe20000410000 */
[C---:B------:R-:W-:Y:S01]  /*fef0*/  FMUL.FTZ R0, R27.reuse, R0 ;  /* 0x000000001b007220 */ /* 0x040fe20000410000 */
[-C--:B------:R-:W-:Y:S01]  /*ff00*/  FFMA.FTZ R21, R26, R8.reuse, -R21 ;  /* 0x000000081a157223 */ /* 0x080fe20000010815 */
[----:B------:R-:W-:Y:S01]  /*ff10*/  FFMA.FTZ R10, R27, R7, -R10 ;  /* 0x000000071b0a7223 */ /* 0x000fe2000001080a */
[----:B------:R-:W-:Y:S01]  /*ff20*/  F2FP.F16.E4M3.UNPACK_B R4, R39 ;  /* 0x00000027ff04723e */ /* 0x000fe200020006ff */
[----:B------:R-:W-:Y:S01]  /*ff30*/  FFMA.FTZ R8, R34, R8, R3 ;  /* 0x0000000822087223 */ /* 0x000fe20000010003 */
[----:B------:R-:W-:Y:S01]  /*ff40*/  FFMA.FTZ R7, R29, R7, R0 ;  /* 0x000000071d077223 */ /* 0x000fe20000010000 */
[--C-:B------:R-:W-:Y:S01]  /*ff50*/  HADD2.F32 R29, -RZ, R14.reuse.H1_H1 ;  /* 0x3000000eff1d7230 */ /* 0x100fe20000004100 */
[----:B------:R-:W-:Y:S01]  /*ff60*/  F2FP.SATFINITE.E4M3.F32.PACK_AB_MERGE_C R15, R20, R15, RZ ;  /* 0x0000000f140f723e */ /* 0x000fe200048070ff */
[----:B------:R-:W-:Y:S01]  /*ff70*/  HADD2.F32 R3, -RZ, R11.H1_H1 ;  /* 0x3000000bff037230 */ /* 0x000fe20000004100 */
[----:B------:R-:W-:Y:S01]  /*ff80*/  F2FP.SATFINITE.E4M3.F32.PACK_AB_MERGE_C R6, R6, R13, RZ ;  /* 0x0000000d0606723e */ /* 0x000fe200048070ff */
[----:B------:R-:W-:Y:S01]  /*ff90*/  HADD2.F32 R27, -RZ, R25.H1_H1 ;  /* 0x30000019ff1b7230 */ /* 0x000fe20000004100 */
[----:B------:R-:W-:Y:S01]  /*ffa0*/  F2FP.SATFINITE.E4M3.F32.PACK_AB_MERGE_C R21, R8, R21, RZ ;  /* 0x000000150815723e */ /* 0x000fe200048070ff */
[----:B------:R-:W-:-:S02]  /*ffb0*/  HADD2.F32 R34, -RZ, R14.H0_H0 ;  /* 0x2000000eff227230 */ /* 0x000fc40000004100 */
[-C--:B------:R-:W-:Y:S01]  /*ffc0*/  FMUL.FTZ R14, R29, R3.reuse ;  /* 0x000000031d0e7220 */ /* 0x080fe20000410000 */
[--C-:B------:R-:W-:Y:S02]  /*ffd0*/  HADD2.F32 R0, -RZ, R4.reuse.H1_H1 ;  /* 0x30000004ff007230 */ /* 0x100fe40000004100 */
[C---:B------:R-:W-:Y:S01]  /*ffe0*/  FMUL.FTZ R26, R27.reuse, R3 ;  /* 0x000000031b1a7220 */ /* 0x040fe20000410000 */
[----:B------:R-:W-:Y:S01]  /*fff0*/  HADD2.F32 R11, -RZ, R11.H0_H0 ;  /* 0x2000000bff0b7230 */ /* 0x000fe20000004100 */
[----:B------:R-:W-:Y:S01]  /*10000*/  F2FP.SATFINITE.E4M3.F32.PACK_AB_MERGE_C R8, R12, R9, R15 ;  /* 0x000000090c08723e */ /* 0x000fe2000480700f */
[----:B------:R-:W-:Y:S02]  /*10010*/  HADD2.F32 R28, -RZ, R25.H0_H0 ;  /* 0x20000019ff1c7230 */ /* 0x000fe40000004100 */
[-C--:B------:R-:W-:Y:S01]  /*10020*/  FMUL.FTZ R3, R34, R0.reuse ;  /* 0x0000000022037220 */ /* 0x080fe20000410000 */
[----:B------:R-:W-:Y:S02]  /*10030*/  HADD2.F32 R4, -RZ, R4.H0_H0 ;  /* 0x20000004ff047230 */ /* 0x000fe40000004100 */
[-C--:B------:R-:W-:Y:S01]  /*10040*/  FFMA.FTZ R14, R27, R11.reuse, -R14 ;  /* 0x0000000b1b0e7223 */ /* 0x080fe2000001080e */
[----:B------:R-:W-:Y:S01]  /*10050*/  FFMA.FTZ R11, R29, R11, R26 ;  /* 0x0000000b1d0b7223 */ /* 0x000fe2000001001a */
[C---:B------:R-:W-:Y:S01]  /*10060*/  FMUL.FTZ R25, R28.reuse, R0 ;  /* 0x000000001c197220 */ /* 0x040fe20000410000 */
[----:B------:R-:W-:Y:S01]  /*10070*/  F2FP.SATFINITE.E4M3.F32.PACK_AB_MERGE_C R9, R5, R24, R6 ;  /* 0x000000180509723e */ /* 0x000fe20004807006 */
[----:B------:R-:W-:Y:S01]  /*10080*/  FFMA.FTZ R3, R28, R4, -R3 ;  /* 0x000000041c037223 */ /* 0x000fe20000010803 */
[----:B------:R-:W-:Y:S01]  /*10090*/  F2FP.SATFINITE.E4M3.F32.PACK_AB_MERGE_C R10, R7, R10, R21 ;  /* 0x0000000a070a723e */ /* 0x000fe20004807015 */
[----:B------:R-:W-:Y:S01]  /*100a0*/  FFMA.FTZ R4, R34, R4, R25 ;  /* 0x0000000422047223 */ /* 0x000fe20000010019 */
[----:B------:R-:W-:-:S04]  /*100b0*/  F2FP.SATFINITE.E4M3.F32.PACK_AB_MERGE_C R11, R11, R14, RZ ;  /* 0x0000000e0b0b723e */ /* 0x000fc800048070ff */
[----:B------:R-:W-:-:S05]  /*100c0*/  F2FP.SATFINITE.E4M3.F32.PACK_AB_MERGE_C R11, R4, R3, R11 ;  /* 0x00000003040b723e */ /* 0x000fca000480700b */
[----:B------:R0:W-:Y:S01]  /*100d0*/  STS.128 [R40+0x27400], R8 ;  /* 0x0274000828007388 */ /* 0x0001e20000000c00 */
[----:B------:R-:W-:Y:S05]  /*100e0*/  BRA `(.L_x_414) ;  /* 0x0000003400bc7947 */ /* 0x000fea0003800000 */
.L_x_393:
[----:B------:R-:W0:Y:S01]  /*100f0*/  LDC R21, c[0x0][0x3d4] ;  /* 0x0000f500ff157b82 */ /* 0x000e220000000800 */
[----:B------:R-:W-:Y:S02]  /*10100*/  ISETP.GE.AND P0, PT, R22, R3, PT ;  /* 0x000000031600720c */ /* 0x000fe40003f06270 */
[----:B------:R-:W-:Y:S02]  /*10110*/  CS2R R36, SRZ ;  /* 0x0000000000247805 */ /* 0x000fe4000001ff00 */
[----:B------:R-:W-:Y:S02]  /*10120*/  CS2R R38, SRZ ;  /* 0x0000000000267805 */ /* 0x000fe4000001ff00 */
[----:B------:R-:W-:Y:S02]  /*10130*/  CS2R R4, SRZ ;  /* 0x0000000000047805 */ /* 0x000fe4000001ff00 */
[----:B------:R-:W-:Y:S01]  /*10140*/  CS2R R6, SRZ ;  /* 0x0000000000067805 */ /* 0x000fe2000001ff00 */
[----:B------:R-:W-:Y:S01]  /*10150*/  UMOV UR4, 0xffffffff ;  /* 0xffffffff00047882 */ /* 0x000fe20000000000 */
[----:B0-----:R-:W-:-:S13]  /*10160*/  ISETP.GE.OR P0, PT, R16, R21, P0 ;  /* 0x000000151000720c */ /* 0x001fda0000706670 */
[----:B------:R0:W5:Y:S04]  /*10170*/  @!P0 LDG.E.128 R36, desc[UR42][R34.64] ;  /* 0x0000002a22248981 */ /* 0x000168000c1e1d00 */
[----:B------:R0:W5:Y:S01]  /*10180*/  @!P0 LDG.E.128 R4, desc[UR42][R40.64] ;  /* 0x0000002a28048981 */ /* 0x000162000c1e1d00 */
[----:B------:R-:W-:Y:S01]  /*10190*/  ISETP.GE.AND P0, PT, R16, R21, PT ;  /* 0x000000151000720c */ /* 0x000fe20003f06270 */
[----:B------:R-:W-:-:S12]  /*101a0*/  BRA.DIV UR4, `(.L_x_417) ;  /* 0x0000014a04747947 */ /* 0x000fd8000b800000 */
.L_x_619:
[----:B------:R-:W-:-:S03]  /*101b0*/  UMOV UR4, 0xffffffff ;  /* 0xffffffff00047882 */ /* 0x000fc60000000000 */
[----:B------:R-:W-:Y:S05]  /*101c0*/  BRA.DIV UR4, `(.L_x_418) ;  /* 0x0000014a04947947 */ /* 0x000fea000b800000 */
.L_x_622:
[----:B------:R-:W-:-:S03]  /*101d0*/  UMOV UR4, 0xffffffff ;  /* 0xffffffff00047882 */ /* 0x000fc60000000000 */
[----:B------:R-:W-:Y:S05]  /*101e0*/  BRA.DIV UR4, `(.L_x_419) ;  /* 0x0000014a04b47947 */ /* 0x000fea000b800000 */
.L_x_625:
[----:B------:R-:W-:-:S03]  /*101f0*/  UMOV UR4, 0xffffffff ;  /* 0xffffffff00047882 */ /* 0x000fc60000000000 */
[----:B------:R-:W-:Y:S05]  /*10200*/  BRA.DIV UR4, `(.L_x_420) ;  /* 0x0000014a04d47947 */ /* 0x000fea000b800000 */
.L_x_628:
[----:B------:R-:W-:Y:S01]  /*10210*/  ULEA.HI UR4, UR45, UR45, URZ, 0x1 ;  /* 0x0000002d2d047291 */ /* 0x000fe2000f8f083f */
[----:B-----5:R-:W-:Y:S01]  /*10220*/  SHF.R.U32.HI R11, RZ, 0x8, R37 ;  /* 0x00000008ff0b7819 */ /* 0x020fe20000011625 */
[----:B------:R-:W-:Y:S01]  /*10230*/  BSSY B1, `(.L_x_421) ;  /* 0x0000044000017945 */ /* 0x000fe20003800000 */
[----:B------:R-:W-:Y:S01]  /*10240*/  SHF.R.U32.HI R0, RZ, 0x8, R36 ;  /* 0x00000008ff007819 */ /* 0x000fe20000011624 */
[----:B------:R-:W-:Y:S01]  /*10250*/  ULOP3.LUT UR4, UR4, 0xfffffffe, URZ, 0xc0, !UPT ;  /* 0xfffffffe04047892 */ /* 0x000fe2000f8ec03f */
[----:B------:R-:W-:Y:S02]  /*10260*/  LOP3.LUT R10, R37, 0xff, RZ, 0xc0, !PT ;  /* 0x000000ff250a7812 */ /* 0x000fe400078ec0ff */
[----:B------:R-:W-:Y:S01]  /*10270*/  LOP3.LUT R11, R11, 0xff, RZ, 0xc0, !PT ;  /* 0x000000ff0b0b7812 */ /* 0x000fe200078ec0ff */
[----:B------:R-:W-:Y:S01]  /*10280*/  UIADD3 UR4, UR45, -UR4, URZ ;  /* 0x800000042d047290 */ /* 0x000fe2000fffe03f */
[----:B------:R-:W-:Y:S02]  /*10290*/  LOP3.LUT R8, R36, 0xff, RZ, 0xc0, !PT ;  /* 0x000000ff24087812 */ /* 0x000fe400078ec0ff */
[----:B------:R-:W-:-:S02]  /*102a0*/  LOP3.LUT R9, R0, 0xff, RZ, 0xc0, !PT ;  /* 0x000000ff00097812 */ /* 0x000fc400078ec0ff */
[----:B------:R-:W-:Y:S02]  /*102b0*/  PRMT R10, R11, 0x7604, R10 ;  /* 0x000076040b0a7816 */ /* 0x000fe4000000000a */
[----:B------:R-:W-:Y:S02]  /*102c0*/  MOV R20, UR4 ;  /* 0x0000000400147c02 */ /* 0x000fe40008000f00 */
[----:B------:R-:W-:Y:S02]  /*102d0*/  SHF.R.U32.HI R11, RZ, 0x8, R39 ;  /* 0x00000008ff0b7819 */ /* 0x000fe40000011627 */
[----:B------:R-:W-:Y:S02]  /*102e0*/  SHF.L.U32 R20, R20, 0x1f, RZ ;  /* 0x0000001f14147819 */ /* 0x000fe400000006ff */
[----:B------:R-:W-:Y:S02]  /*102f0*/  SHF.R.U32.HI R0, RZ, 0x8, R38 ;  /* 0x00000008ff007819 */ /* 0x000fe40000011626 */
[-C--:B------:R-:W-:Y:S01]  /*10300*/  ISETP.GE.OR P1, PT, R22, R3.reuse, P0 ;  /* 0x000000031600720c */ /* 0x080fe20000726670 */
[----:B------:R-:W1:Y:S01]  /*10310*/  SYNCS.PHASECHK.TRANS64.TRYWAIT P4, [R19+URZ+0x38800], R20 ;  /* 0x03880014130075a7 */ /* 0x000e62000808017f */
[----:B------:R-:W-:-:S02]  /*10320*/  ISETP.GE.OR P2, PT, R234, R3, P0 ;  /* 0x00000003ea00720c */ /* 0x000fc40000746670 */
[-C--:B------:R-:W-:Y:S02]  /*10330*/  ISETP.GE.OR P3, PT, R233, R3.reuse, P0 ;  /* 0x00000003e900720c */ /* 0x080fe40000766670 */
[----:B------:R-:W-:Y:S02]  /*10340*/  PRMT R9, R9, 0x7604, R8 ;  /* 0x0000760409097816 */ /* 0x000fe40000000008 */
[----:B------:R-:W-:Y:S02]  /*10350*/  ISETP.GE.OR P0, PT, R235, R3, P0 ;  /* 0x00000003eb00720c */ /* 0x000fe40000706670 */
[----:B------:R-:W-:Y:S02]  /*10360*/  LOP3.LUT R8, R39, 0xff, RZ, 0xc0, !PT ;  /* 0x000000ff27087812 */ /* 0x000fe400078ec0ff */
[----:B------:R-:W-:Y:S02]  /*10370*/  LOP3.LUT R11, R11, 0xff, RZ, 0xc0, !PT ;  /* 0x000000ff0b0b7812 */ /* 0x000fe400078ec0ff */
[----:B------:R-:W-:-:S02]  /*10380*/  LOP3.LUT R3, R38, 0xff, RZ, 0xc0, !PT ;  /* 0x000000ff26037812 */ /* 0x000fc400078ec0ff */
[----:B------:R-:W-:Y:S02]  /*10390*/  LOP3.LUT R0, R0, 0xff, RZ, 0xc0, !PT ;  /* 0x000000ff00007812 */ /* 0x000fe400078ec0ff */
[----:B------:R-:W-:Y:S02]  /*103a0*/  SHF.R.U32.HI R12, RZ, 0x10, R37 ;  /* 0x00000010ff0c7819 */ /* 0x000fe40000011625 */
[----:B------:R-:W-:Y:S02]  /*103b0*/  PRMT R8, R11, 0x7604, R8 ;  /* 0x000076040b087816 */ /* 0x000fe40000000008 */
[----:B------:R-:W-:Y:S01]  /*103c0*/  PRMT R11, R0, 0x7604, R3 ;  /* 0x00007604000b7816 */ /* 0x000fe20000000003 */
[----:B------:R-:W-:Y:S01]  /*103d0*/  IMAD.U32 R3, R12, 0x10000, RZ ;  /* 0x000100000c037824 */ /* 0x000fe200078e00ff */
[----:B------:R-:W-:Y:S02]  /*103e0*/  SHF.R.U32.HI R13, RZ, 0x10, R39 ;  /* 0x00000010ff0d7819 */ /* 0x000fe40000011627 */
[----:B------:R-:W-:-:S02]  /*103f0*/  LOP3.LUT R9, R9, 0xff0000, R36, 0xf8, !PT ;  /* 0x00ff000009097812 */ /* 0x000fc400078ef824 */
[----:B------:R-:W-:Y:S01]  /*10400*/  LOP3.LUT R3, R10, 0xff0000, R3, 0xf8, !PT ;  /* 0x00ff00000a037812 */ /* 0x000fe200078ef803 */
[----:B------:R-:W-:Y:S01]  /*10410*/  IMAD.U32 R13, R13, 0x10000, RZ ;  /* 0x000100000d0d7824 */ /* 0x000fe200078e00ff */
[----:B------:R-:W-:Y:S02]  /*10420*/  SHF.R.U32.HI R15, RZ, 0x8, R5 ;  /* 0x00000008ff0f7819 */ /* 0x000fe40000011605 */
[----:B------:R-:W-:Y:S02]  /*10430*/  LOP3.LUT R0, R9, 0xff000000, R36, 0xf8, !PT ;  /* 0xff00000009007812 */ /* 0x000fe400078ef824 */
[----:B------:R-:W-:Y:S02]  /*10440*/  LOP3.LUT R36, R3, 0xff000000, R37, 0xf8, !PT ;  /* 0xff00000003247812 */ /* 0x000fe400078ef825 */
[----:B------:R-:W-:Y:S02]  /*10450*/  SHF.R.U32.HI R3, RZ, 0x8, R4 ;  /* 0x00000008ff037819 */ /* 0x000fe40000011604 */
[----:B------:R-:W-:-:S02]  /*10460*/  LOP3.LUT R10, R5, 0xff, RZ, 0xc0, !PT ;  /* 0x000000ff050a7812 */ /* 0x000fc400078ec0ff */
[----:B------:R-:W-:Y:S02]  /*10470*/  LOP3.LUT R15, R15, 0xff, RZ, 0xc0, !PT ;  /* 0x000000ff0f0f7812 */ /* 0x000fe400078ec0ff */
[----:B------:R-:W-:Y:S02]  /*10480*/  LOP3.LUT R13, R8, 0xff0000, R13, 0xf8, !PT ;  /* 0x00ff0000080d7812 */ /* 0x000fe400078ef80d */
[----:B------:R-:W-:Y:S02]  /*10490*/  LOP3.LUT R8, R4, 0xff, RZ, 0xc0, !PT ;  /* 0x000000ff04087812 */ /* 0x000fe400078ec0ff */
[----:B------:R-:W-:Y:S02]  /*104a0*/  LOP3.LUT R9, R3, 0xff, RZ, 0xc0, !PT ;  /* 0x000000ff03097812 */ /* 0x000fe400078ec0ff */
[----:B------:R-:W-:Y:S02]  /*104b0*/  PRMT R10, R15, 0x7604, R10 ;  /* 0x000076040f0a7816 */ /* 0x000fe4000000000a */
[----:B------:R-:W-:-:S02]  /*104c0*/  SHF.R.U32.HI R15, RZ, 0x8, R7 ;  /* 0x00000008ff0f7819 */ /* 0x000fc40000011607 */
[----:B------:R-:W-:Y:S02]  /*104d0*/  LOP3.LUT R11, R11, 0xff0000, R38, 0xf8, !PT ;  /* 0x00ff00000b0b7812 */ /* 0x000fe400078ef826 */
[----:B------:R-:W-:Y:S02]  /*104e0*/  PRMT R9, R9, 0x7604, R8 ;  /* 0x0000760409097816 */ /* 0x000fe40000000008 */
[----:B------:R-:W-:Y:S02]  /*104f0*/  SHF.R.U32.HI R8, RZ, 0x8, R6 ;  /* 0x00000008ff087819 */ /* 0x000fe40000011606 */
[----:B------:R-:W-:Y:S02]  /*10500*/  SHF.R.U32.HI R24, RZ, 0x10, R7 ;  /* 0x00000010ff187819 */ /* 0x000fe40000011607 */
[----:B------:R-:W-:Y:S02]  /*10510*/  LOP3.LUT R14, R7, 0xff, RZ, 0xc0, !PT ;  /* 0x000000ff070e7812 */ /* 0x000fe400078ec0ff */
[----:B------:R-:W-:-:S02]  /*10520*/  LOP3.LUT R15, R15, 0xff, RZ, 0xc0, !PT ;  /* 0x000000ff0f0f7812 */ /* 0x000fc400078ec0ff */
[----:B------:R-:W-:Y:S02]  /*10530*/  LOP3.LUT R3, R11, 0xff000000, R38, 0xf8, !PT ;  /* 0xff0000000b037812 */ /* 0x000fe400078ef826 */
[----:B------:R-:W-:Y:S02]  /*10540*/  LOP3.LUT R38, R13, 0xff000000, R39, 0xf8, !PT ;  /* 0xff0000000d267812 */ /* 0x000fe400078ef827 */
[----:B------:R-:W-:Y:S02]  /*10550*/  LOP3.LUT R12, R6, 0xff, RZ, 0xc0, !PT ;  /* 0x000000ff060c7812 */ /* 0x000fe400078ec0ff */
[----:B------:R-:W-:Y:S02]  /*10560*/  LOP3.LUT R13, R8, 0xff, RZ, 0xc0, !PT ;  /* 0x000000ff080d7812 */ /* 0x000fe400078ec0ff */
[----:B------:R-:W-:Y:S02]  /*10570*/  SHF.R.U32.HI R11, RZ, 0x10, R5 ;  /* 0x00000010ff0b7819 */ /* 0x000fe40000011605 */
[----:B------:R-:W-:Y:S01]  /*10580*/  PRMT R14, R15, 0x7604, R14 ;  /* 0x000076040f0e7816 */ /* 0x000fe2000000000e */
[----:B------:R-:W-:Y:S01]  /*10590*/  IMAD.U32 R15, R24, 0x10000, RZ ;  /* 0x00010000180f7824 */ /* 0x000fe200078e00ff */
[----:B------:R-:W-:-:S02]  /*105a0*/  PRMT R13, R13, 0x7604, R12 ;  /* 0x000076040d0d7816 */ /* 0x000fc4000000000c */
[----:B------:R-:W-:Y:S02]  /*105b0*/  SHF.L.U32 R11, R11, 0x10, RZ ;  /* 0x000000100b0b7819 */ /* 0x000fe400000006ff */
[----:B------:R-:W-:Y:S02]  /*105c0*/  LOP3.LUT R25, R14, 0xff0000, R15, 0xf8, !PT ;  /* 0x00ff00000e197812 */ /* 0x000fe400078ef80f */
[----:B------:R-:W-:Y:S02]  /*105d0*/  LOP3.LUT R15, R13, 0xff0000, R6, 0xf8, !PT ;  /* 0x00ff00000d0f7812 */ /* 0x000fe400078ef806 */
[----:B------:R-:W-:Y:S02]  /*105e0*/  LOP3.LUT R11, R10, 0xff0000, R11, 0xf8, !PT ;  /* 0x00ff00000a0b7812 */ /* 0x000fe400078ef80b */
[----:B------:R-:W-:Y:S02]  /*105f0*/  LOP3.LUT R9, R9, 0xff0000, R4, 0xf8, !PT ;  /* 0x00ff000009097812 */ /* 0x000fe400078ef804 */
[----:B------:R-:W-:-:S02]  /*10600*/  LEA.HI R33, R33, R30, RZ, 0x3 ;  /* 0x0000001e21217211 */ /* 0x000fc400078f18ff */
[----:B------:R-:W-:Y:S02]  /*10610*/  LOP3.LUT R14, R15, 0xff000000, R6, 0xf8, !PT ;  /* 0xff0000000f0e7812 */ /* 0x000fe400078ef806 */
[----:B------:R-:W-:Y:S02]  /*10620*/  LOP3.LUT R12, R9, 0xff000000, R4, 0xf8, !PT ;  /* 0xff000000090c7812 */ /* 0x000fe400078ef804 */
[----:B------:R-:W-:Y:S02]  /*10630*/  LOP3.LUT R13, R11, 0xff000000, R5, 0xf8, !PT ;  /* 0xff0000000b0d7812 */ /* 0x000fe400078ef805 */
[----:B------:R-:W-:Y:S02]  /*10640*/  LOP3.LUT R15, R25, 0xff000000, R7, 0xf8, !PT ;  /* 0xff000000190f7812 */ /* 0x000fe400078ef807 */
[----:B------:R-:W-:Y:S01]  /*10650*/  LOP3.LUT R33, R33, 0xfffffff8, RZ, 0xc0, !PT ;  /* 0xfffffff821217812 */ /* 0x000fe200078ec0ff */
[----:B-1----:R-:W-:Y:S06]  /*10660*/  @!P4 BRA `(.L_x_422) ;  /* 0x0000014400e4c947 */ /* 0x002fec0003800000 */
.L_x_629:
[----:B------:R-:W-:Y:S05]  /*10670*/  BSYNC B1 ;  /* 0x0000000000017941 */ /* 0x000fea0003800000 */
.L_x_421:
[----:B------:R-:W-:Y:S01]  /*10680*/  BSSY B1, `(.L_x_423) ;  /* 0x00000c5000017945 */ /* 0x000fe20003800000 */
[----:B-1----:R-:W-:-:S03]  /*10690*/  IMAD.IADD R20, R30, 0x1, -R33 ;  /* 0x000000011e147824 */ /* 0x002fc600078e0a21 */
[----:B------:R-:W-:Y:S05]  /*106a0*/  @P1 BRA `(.L_x_424) ;  /* 0x0000000c00081947 */ /* 0x000fea0003800000 */
[----:B------:R-:W2:Y:S04]  /*106b0*/  LDL R9, [R1+0x4] ;  /* 0x0000040001097983 */ /* 0x000ea80000100800 */
[----:B------:R-:W3:Y:S04]  /*106c0*/  LDL R8, [R1+0xc] ;  /* 0x00000c0001087983 */ /* 0x000ee80000100800 */
[----:B------:R-:W4:Y:S04]  /*106d0*/  LDL R6, [R1+0x10] ;  /* 0x0000100001067983 */ /* 0x000f280000100800 */
[----:B------:R-:W5:Y:S01]  /*106e0*/  LDL R59, [R1+0x28] ;  /* 0x00002800013b7983 */ /* 0x000f620000100800 */
[----:B------:R-:W-:-:S02]  /*106f0*/  LEA.HI R4, R21, R20, RZ, 0x1c ;  /* 0x0000001415047211 */ /* 0x000fc400078fe0ff */
[----:B0-----:R-:W-:Y:S02]  /*10700*/  F2FP.F16.E4M3.UNPACK_B R40, R0.H1 ;  /* 0x00000000ff28723e */ /* 0x001fe400030006ff */
[----:B------:R-:W-:Y:S02]  /*10710*/  SHF.R.S32.HI R7, RZ, 0x1f, R4 ;  /* 0x0000001fff077819 */ /* 0x000fe40000011404 */
[----:B------:R-:W-:Y:S01]  /*10720*/  SHF.L.U32 R5, R4, 0x4, RZ ;  /* 0x0000000404057819 */ /* 0x000fe200000006ff */
[----:B------:R-:W-:Y:S01]  /*10730*/  HADD2.F32 R41, -RZ, R40.H0_H0 ;  /* 0x20000028ff297230 */ /* 0x000fe20000004100 */
[----:B------:R-:W-:Y:S02]  /*10740*/  LEA.HI R7, R7, R4, RZ, 0x3 ;  /* 0x0000000407077211 */ /* 0x000fe400078f18ff */
[-C--:B------:R-:W-:Y:S02]  /*10750*/  F2FP.F16.E4M3.UNPACK_B R44, R12.reuse.H1 ;  /* 0x0000000cff2c723e */ /* 0x080fe400030006ff */
[----:B------:R-:W-:Y:S01]  /*10760*/  F2FP.F16.E4M3.UNPACK_B R43, R12 ;  /* 0x0000000cff2b723e */ /* 0x000fe200020006ff */
[----:B------:R-:W-:-:S02]  /*10770*/  IMAD.SHL.U32 R7, R7, 0x800, RZ ;  /* 0x0000080007077824 */ /* 0x000fc400078e00ff */
[----:B------:R-:W-:-:S03]  /*10780*/  HADD2.F32 R42, -RZ, R44.H0_H0 ;  /* 0x2000002cff2a7230 */ /* 0x000fc60000004100 */
[----:B------:R-:W-:Y:S02]  /*10790*/  LOP3.LUT R7, R7, 0xffffc000, RZ, 0xc0, !PT ;  /* 0xffffc00007077812 */ /* 0x000fe400078ec0ff */
[----:B--2---:R-:W-:-:S04]  /*107a0*/  LOP3.LUT R5, R9, 0x70, R5, 0xf8, !PT ;  /* 0x0000007009057812 */ /* 0x004fc800078ef805 */
[----:B---3--:R-:W-:-:S04]  /*107b0*/  LOP3.LUT R4, R5, R8, RZ, 0x3c, !PT ;  /* 0x0000000805047212 */ /* 0x008fc800078e3cff */
[----:B----4-:R-:W-:Y:S02]  /*107c0*/  IADD3 R8, R4, R7, R6 ;  /* 0x0000000704087210 */ /* 0x010fe40007ffe006 */
[----:B-----5:R-:W0:Y:S03]  /*107d0*/  LDS.128 R4, [R59+0x20400] ;  /* 0x020400003b047984 */ /* 0x020e260000000c00 */
[----:B------:R-:W-:-:S05]  /*107e0*/  IMAD.IADD R24, R19, 0x1, R8 ;  /* 0x0000000113187824 */ /* 0x000fca00078e0208 */
[----:B------:R-:W1:Y:S01]  /*107f0*/  LDS.128 R8, [R24+0x20400] ;  /* 0x0204000018087984 */ /* 0x000e620000000c00 */
[-C--:B0-----:R-:W-:Y:S02]  /*10800*/  F2FP.F16.E4M3.UNPACK_B R25, R4.reuse ;  /* 0x00000004ff19723e */ /* 0x081fe400020006ff */
[----:B------:R-:W-:Y:S02]  /*10810*/  F2FP.F16.E4M3.UNPACK_B R4, R4.H1 ;  /* 0x00000004ff04723e */ /* 0x000fe400030006ff */
[-C--:B------:R-:W-:Y:S02]  /*10820*/  F2FP.F16.E4M3.UNPACK_B R26, R5.reuse ;  /* 0x00000005ff1a723e */ /* 0x080fe400020006ff */
[-C--:B-1----:R-:W-:Y:S02]  /*10830*/  F2FP.F16.E4M3.UNPACK_B R33, R8.reuse.H1 ;  /* 0x00000008ff21723e */ /* 0x082fe400030006ff */
[----:B------:R-:W-:Y:S01]  /*10840*/  F2FP.F16.E4M3.UNPACK_B R27, R5.H1 ;  /* 0x00000005ff1b723e */ /* 0x000fe200030006ff */
[----:B------:R-:W-:Y:S01]  /*10850*/  HADD2.F32 R5, -RZ, R4.H0_H0 ;  /* 0x20000004ff057230 */ /* 0x000fe20000004100 */
[-C--:B------:R-:W-:Y:S01]  /*10860*/  F2FP.F16.E4M3.UNPACK_B R35, R9.reuse ;  /* 0x00000009ff23723e */ /* 0x080fe200020006ff */
[--C-:B------:R-:W-:Y:S01]  /*10870*/  HADD2.F32 R34, -RZ, R33.reuse.H0_H0 ;  /* 0x20000021ff227230 */ /* 0x100fe20000004100 */
[----:B------:R-:W-:Y:S01]  /*10880*/  F2FP.F16.E4M3.UNPACK_B R37, R9.H1 ;  /* 0x00000009ff25723e */ /* 0x000fe200030006ff */
[----:B------:R-:W-:Y:S01]  /*10890*/  HADD2.F32 R33, -RZ, R33.H1_H1 ;  /* 0x30000021ff217230 */ /* 0x000fe20000004100 */
[----:B------:R-:W-:-:S02]  /*108a0*/  F2FP.F16.E4M3.UNPACK_B R8, R8 ;  /* 0x00000008ff08723e */ /* 0x000fc400020006ff */
[CC--:B------:R-:W-:Y:S01]  /*108b0*/  FMUL.FTZ R9, R34.reuse, R41.reuse ;  /* 0x0000002922097220 */ /* 0x0c0fe20000410000 */
[----:B------:R-:W-:Y:S01]  /*108c0*/  FMUL.FTZ R46, R34, R42 ;  /* 0x0000002a222e7220 */ /* 0x000fe20000410000 */
[----:B------:R-:W-:Y:S02]  /*108d0*/  F2FP.F16.E4M3.UNPACK_B R39, R10 ;  /* 0x0000000aff27723e */ /* 0x000fe400020006ff */
[C---:B------:R-:W-:Y:S01]  /*108e0*/  FFMA.FTZ R48, R5.reuse, R42, R9 ;  /* 0x0000002a05307223 */ /* 0x040fe20000010009 */
[----:B------:R-:W-:Y:S01]  /*108f0*/  HADD2.F32 R42, -RZ, R40.H1_H1 ;  /* 0x30000028ff2a7230 */ /* 0x000fe20000004100 */
[----:B------:R-:W-:Y:S01]  /*10900*/  F2FP.F16.E4M3.UNPACK_B R40, R0 ;  /* 0x00000000ff28723e */ /* 0x000fe200020006ff */
[----:B------:R-:W-:Y:S01]  /*10910*/  FFMA.FTZ R47, R5, R41, -R46 ;  /* 0x00000029052f7223 */ /* 0x000fe2000001082e */
[----:B------:R-:W-:Y:S01]  /*10920*/  HADD2.F32 R46, -RZ, R44.H1_H1 ;  /* 0x3000002cff2e7230 */ /* 0x000fe20000004100 */
[----:B------:R-:W-:Y:S01]  /*10930*/  F2FP.F16.E4M3.UNPACK_B R10, R10.H1 ;  /* 0x0000000aff0a723e */ /* 0x000fe200030006ff */
[----:B------:R-:W-:-:S02]  /*10940*/  HADD2.F32 R44, -RZ, R43.H0_H0 ;  /* 0x2000002bff2c7230 */ /* 0x000fc40000004100 */
[C---:B------:R-:W-:Y:S01]  /*10950*/  FMUL.FTZ R45, R33.reuse, R42 ;  /* 0x0000002a212d7220 */ /* 0x040fe20000410000 */
[----:B------:R-:W-:Y:S02]  /*10960*/  HADD2.F32 R9, -RZ, R8.H0_H0 ;  /* 0x20000008ff097230 */ /* 0x000fe40000004100 */
[----:B------:R-:W-:Y:S01]  /*10970*/  FMUL.FTZ R50, R33, R46 ;  /* 0x0000002e21327220 */ /* 0x000fe20000410000 */
[----:B------:R-:W-:Y:S01]  /*10980*/  HADD2.F32 R41, -RZ, R40.H0_H0 ;  /* 0x20000028ff297230 */ /* 0x000fe20000004100 */
[----:B------:R-:W-:Y:S01]  /*10990*/  F2FP.F16.E4M3.UNPACK_B R28, R6 ;  /* 0x00000006ff1c723e */ /* 0x000fe200020006ff */
[----:B------:R-:W-:Y:S02]  /*109a0*/  HADD2.F32 R5, -RZ, R4.H1_H1 ;  /* 0x30000004ff057230 */ /* 0x000fe40000004100 */
[C---:B------:R-:W-:Y:S01]  /*109b0*/  FMUL.FTZ R33, R9.reuse, R44 ;  /* 0x0000002c09217220 */ /* 0x040fe20000410000 */
[----:B------:R-:W-:Y:S02]  /*109c0*/  HADD2.F32 R4, -RZ, R25.H0_H0 ;  /* 0x20000019ff047230 */ /* 0x000fe40000004100 */
[----:B------:R-:W-:Y:S01]  /*109d0*/  FMUL.FTZ R9, R9, R41 ;  /* 0x0000002909097220 */ /* 0x000fe20000410000 */
[----:B------:R-:W-:-:S02]  /*109e0*/  HADD2.F32 R43, -RZ, R43.H1_H1 ;  /* 0x3000002bff2b7230 */ /* 0x000fc40000004100 */
[C---:B------:R-:W-:Y:S01]  /*109f0*/  FFMA.FTZ R49, R5.reuse, R46, R45 ;  /* 0x0000002e05317223 */ /* 0x040fe2000001002d */
[----:B------:R-:W-:Y:S02]  /*10a00*/  HADD2.F32 R8, -RZ, R8.H1_H1 ;  /* 0x30000008ff087230 */ /* 0x000fe40000004100 */
[C---:B------:R-:W-:Y:S01]  /*10a10*/  FFMA.FTZ R45, R4.reuse, R41, -R33 ;  /* 0x00000029042d7223 */ /* 0x040fe20000010821 */
[----:B------:R-:W-:Y:S01]  /*10a20*/  FFMA.FTZ R44, R4, R44, R9 ;  /* 0x0000002c042c7223 */ /* 0x000fe20000010009 */
[----:B------:R-:W-:Y:S01]  /*10a30*/  F2FP.F16.E4M3.UNPACK_B R41, R13.H1 ;  /* 0x0000000dff29723e */ /* 0x000fe200030006ff */
[----:B------:R-:W-:Y:S01]  /*10a40*/  HADD2.F32 R40, -RZ, R40.H1_H1 ;  /* 0x30000028ff287230 */ /* 0x000fe20000004100 */
[----:B------:R-:W-:Y:S01]  /*10a50*/  F2FP.F16.E4M3.UNPACK_B R9, R36.H1 ;  /* 0x00000024ff09723e */ /* 0x000fe200030006ff */
[----:B------:R-:W-:Y:S01]  /*10a60*/  FFMA.FTZ R50, R5, R42, -R50 ;  /* 0x0000002a05327223 */ /* 0x000fe20000010832 */
[----:B------:R-:W-:Y:S02]  /*10a70*/  HADD2.F32 R25, -RZ, R25.H1_H1 ;  /* 0x30000019ff197230 */ /* 0x000fe40000004100 */
[----:B------:R-:W-:Y:S01]  /*10a80*/  FMUL.FTZ R46, R8, R43 ;  /* 0x0000002b082e7220 */ /* 0x000fe20000410000 */
[----:B------:R-:W-:-:S02]  /*10a90*/  HADD2.F32 R42, -RZ, R41.H0_H0 ;  /* 0x20000029ff2a7230 */ /* 0x000fc40000004100 */
[-C--:B------:R-:W-:Y:S01]  /*10aa0*/  FMUL.FTZ R8, R8, R40.reuse ;  /* 0x0000002808087220 */ /* 0x080fe20000410000 */
[----:B------:R-:W-:Y:S02]  /*10ab0*/  HADD2.F32 R5, -RZ, R37.H0_H0 ;  /* 0x20000025ff057230 */ /* 0x000fe40000004100 */
[C---:B------:R-:W-:Y:S01]  /*10ac0*/  FFMA.FTZ R46, R25.reuse, R40, -R46 ;  /* 0x00000028192e7223 */ /* 0x040fe2000001082e */
[----:B------:R-:W-:Y:S02]  /*10ad0*/  HADD2.F32 R33, -RZ, R9.H0_H0 ;  /* 0x20000009ff217230 */ /* 0x000fe40000004100 */
[----:B------:R-:W-:Y:S01]  /*10ae0*/  FFMA.FTZ R43, R25, R43, R8 ;  /* 0x0000002b192b7223 */ /* 0x000fe20000010008 */
[----:B------:R-:W-:Y:S02]  /*10af0*/  HADD2.F32 R4, -RZ, R27.H0_H0 ;  /* 0x2000001bff047230 */ /* 0x000fe40000004100 */
[C---:B------:R-:W-:Y:S01]  /*10b00*/  FMUL.FTZ R51, R5.reuse, R42 ;  /* 0x0000002a05337220 */ /* 0x040fe20000410000 */
[----:B------:R-:W-:Y:S01]  /*10b10*/  F2FP.F16.E4M3.UNPACK_B R8, R36 ;  /* 0x00000024ff08723e */ /* 0x000fe200020006ff */
[----:B------:R-:W-:Y:S01]  /*10b20*/  FMUL.FTZ R5, R5, R33 ;  /* 0x0000002105057220 */ /* 0x000fe20000410000 */
[----:B------:R-:W-:Y:S01]  /*10b30*/  F2FP.F16.E4M3.UNPACK_B R25, R13 ;  /* 0x0000000dff19723e */ /* 0x000fe200020006ff */
[----:B------:R-:W-:-:S02]  /*10b40*/  HADD2.F32 R40, -RZ, R9.H1_H1 ;  /* 0x30000009ff287230 */ /* 0x000fc40000004100 */
[C---:B------:R-:W-:Y:S01]  /*10b50*/  FFMA.FTZ R51, R4.reuse, R33, -R51 ;  /* 0x0000002104337223 */ /* 0x040fe20000010833 */
[----:B------:R-:W-:Y:S01]  /*10b60*/  FFMA.FTZ R53, R4, R42, R5 ;  /* 0x0000002a04357223 */ /* 0x000fe20000010005 */
[----:B------:R-:W-:Y:S01]  /*10b70*/  HADD2.F32 R5, -RZ, R35.H0_H0 ;  /* 0x20000023ff057230 */ /* 0x000fe20000004100 */
[----:B------:R-:W-:Y:S01]  /*10b80*/  F2FP.F16.E4M3.UNPACK_B R6, R6.H1 ;  /* 0x00000006ff06723e */ /* 0x000fe200030006ff */
[----:B------:R-:W-:Y:S01]  /*10b90*/  HADD2.F32 R9, -RZ, R8.H0_H0 ;  /* 0x20000008ff097230 */ /* 0x000fe20000004100 */
[-C--:B------:R-:W-:Y:S01]  /*10ba0*/  F2FP.F16.E4M3.UNPACK_B R34, R11.reuse ;  /* 0x0000000bff22723e */ /* 0x080fe200020006ff */
[----:B------:R-:W-:Y:S01]  /*10bb0*/  HADD2.F32 R42, -RZ, R41.H1_H1 ;  /* 0x30000029ff2a7230 */ /* 0x000fe20000004100 */
[----:B------:R-:W-:Y:S01]  /*10bc0*/  F2FP.F16.E4M3.UNPACK_B R11, R11.H1 ;  /* 0x0000000bff0b723e */ /* 0x000fe200030006ff */
[----:B------:R-:W-:Y:S02]  /*10bd0*/  HADD2.F32 R37, -RZ, R37.H1_H1 ;  /* 0x30000025ff257230 */ /* 0x000fe40000004100 */
[----:B------:R-:W-:Y:S01]  /*10be0*/  FMUL.FTZ R52, R5, R9 ;  /* 0x0000000905347220 */ /* 0x000fe20000410000 */
[----:B------:R-:W-:Y:S01]  /*10bf0*/  HADD2.F32 R33, -RZ, R25.H0_H0 ;  /* 0x20000019ff217230 */ /* 0x000fe20000004100 */
[----:B------:R-:W-:Y:S01]  /*10c00*/  F2FP.F16.E4M3.UNPACK_B R29, R7 ;  /* 0x00000007ff1d723e */ /* 0x000fe200020006ff */
[----:B------:R-:W-:-:S02]  /*10c10*/  HADD2.F32 R4, -RZ, R26.H0_H0 ;  /* 0x2000001aff047230 */ /* 0x000fc40000004100 */
[C---:B------:R-:W-:Y:S01]  /*10c20*/  FMUL.FTZ R54, R37.reuse, R42 ;  /* 0x0000002a25367220 */ /* 0x040fe20000410000 */
[----:B------:R-:W-:Y:S02]  /*10c30*/  HADD2.F32 R27, -RZ, R27.H1_H1 ;  /* 0x3000001bff1b7230 */ /* 0x000fe40000004100 */
[----:B------:R-:W-:Y:S01]  /*10c40*/  FMUL.FTZ R41, R37, R40 ;  /* 0x0000002825297220 */ /* 0x000fe20000410000 */
[-C--:B------:R-:W-:Y:S01]  /*10c50*/  FMUL.FTZ R37, R5, R33.reuse ;  /* 0x0000002105257220 */ /* 0x080fe20000410000 */
[C---:B------:R-:W-:Y:S01]  /*10c60*/  FFMA.FTZ R52, R4.reuse, R33, R52 ;  /* 0x0000002104347223 */ /* 0x040fe20000010034 */
[----:B------:R-:W-:Y:S01]  /*10c70*/  F2FP.F16.E4M3.UNPACK_B R33, R14.H1 ;  /* 0x0000000eff21723e */ /* 0x000fe200030006ff */
[C---:B------:R-:W-:Y:S01]  /*10c80*/  FFMA.FTZ R54, R27.reuse, R40, -R54 ;  /* 0x000000281b367223 */ /* 0x040fe20000010836 */
[----:B------:R-:W-:Y:S01]  /*10c90*/  FFMA.FTZ R40, R4, R9, -R37 ;  /* 0x0000000904287223 */ /* 0x000fe20000010825 */
[----:B------:R-:W-:Y:S01]  /*10ca0*/  F2FP.F16.E4M3.UNPACK_B R9, R3.H1 ;  /* 0x00000003ff09723e */ /* 0x000fe200030006ff */
[----:B------:R-:W-:Y:S01]  /*10cb0*/  FFMA.FTZ R56, R27, R42, R41 ;  /* 0x0000002a1b387223 */ /* 0x000fe20000010029 */
[----:B------:R-:W-:Y:S01]  /*10cc0*/  HADD2.F32 R8, -RZ, R8.H1_H1 ;  /* 0x30000008ff087230 */ /* 0x000fe20000004100 */
[----:B------:R-:W-:Y:S01]  /*10cd0*/  F2FP.F16.E4M3.UNPACK_B R7, R7.H1 ;  /* 0x00000007ff07723e */ /* 0x000fe200030006ff */
[----:B------:R-:W-:-:S02]  /*10ce0*/  HADD2.F32 R27, -RZ, R25.H1_H1 ;  /* 0x30000019ff1b7230 */ /* 0x000fc40000004100 */
[----:B------:R-:W-:Y:S02]  /*10cf0*/  HADD2.F32 R35, -RZ, R35.H1_H1 ;  /* 0x30000023ff237230 */ /* 0x000fe40000004100 */
[----:B------:R-:W-:Y:S02]  /*10d00*/  HADD2.F32 R37, -RZ, R33.H0_H0 ;  /* 0x20000021ff257230 */ /* 0x000fe40000004100 */
[----:B------:R-:W-:Y:S02]  /*10d10*/  HADD2.F32 R5, -RZ, R10.H0_H0 ;  /* 0x2000000aff057230 */ /* 0x000fe40000004100 */
[C---:B------:R-:W-:Y:S01]  /*10d20*/  FMUL.FTZ R41, R35.reuse, R27 ;  /* 0x0000001b23297220 */ /* 0x040fe20000410000 */
[----:B------:R-:W-:Y:S02]  /*10d30*/  HADD2.F32 R25, -RZ, R9.H0_H0 ;  /* 0x20000009ff197230 */ /* 0x000fe40000004100 */
[----:B------:R-:W-:Y:S01]  /*10d40*/  FMUL.FTZ R42, R35, R8 ;  /* 0x00000008232a7220 */ /* 0x000fe20000410000 */
[----:B------:R-:W-:-:S02]  /*10d50*/  HADD2.F32 R4, -RZ, R6.H0_H0 ;  /* 0x20000006ff047230 */ /* 0x000fc40000004100 */
[C---:B------:R-:W-:Y:S01]  /*10d60*/  FMUL.FTZ R35, R5.reuse, R37 ;  /* 0x0000002505237220 */ /* 0x040fe20000410000 */
[----:B------:R-:W-:Y:S02]  /*10d70*/  HADD2.F32 R26, -RZ, R26.H1_H1 ;  /* 0x3000001aff1a7230 */ /* 0x000fe40000004100 */
[-C--:B------:R-:W-:Y:S01]  /*10d80*/  FMUL.FTZ R58, R5, R25.reuse ;  /* 0x00000019053a7220 */ /* 0x080fe20000410000 */
[----:B------:R-:W-:Y:S02]  /*10d90*/  HADD2.F32 R33, -RZ, R33.H1_H1 ;  /* 0x30000021ff217230 */ /* 0x000fe40000004100 */
[----:B------:R-:W-:Y:S01]  /*10da0*/  FFMA.FTZ R55, R4, R25, -R35 ;  /* 0x0000001904377223 */ /* 0x000fe20000010823 */
[----:B------:R-:W-:Y:S01]  /*10db0*/  HADD2.F32 R10, -RZ, R10.H1_H1 ;  /* 0x3000000aff0a7230 */ /* 0x000fe20000004100 */
[----:B------:R-:W-:Y:S01]  /*10dc0*/  F2FP.F16.E4M3.UNPACK_B R25, R14 ;  /* 0x0000000eff19723e */ /* 0x000fe200020006ff */
[----:B------:R-:W-:Y:S02]  /*10dd0*/  HADD2.F32 R9, -RZ, R9.H1_H1 ;  /* 0x30000009ff097230 */ /* 0x000fe40000004100 */
[----:B------:R-:W-:Y:S01]  /*10de0*/  FFMA.FTZ R41, R26, R8, -R41 ;  /* 0x000000081a297223 */ /* 0x000fe20000010829 */
[----:B------:R-:W-:Y:S01]  /*10df0*/  FFMA.FTZ R58, R4, R37, R58 ;  /* 0x00000025043a7223 */ /* 0x000fe2000001003a */
[----:B------:R-:W-:Y:S01]  /*10e00*/  HADD2.F32 R6, -RZ, R6.H1_H1 ;  /* 0x30000006ff067230 */ /* 0x000fe20000004100 */
[----:B------:R-:W-:Y:S01]  /*10e10*/  F2FP.F16.E4M3.UNPACK_B R8, R3 ;  /* 0x00000003ff08723e */ /* 0x000fe200020006ff */
[C---:B------:R-:W-:Y:S01]  /*10e20*/  FMUL.FTZ R35, R10.reuse, R33 ;  /* 0x000000210a237220 */ /* 0x040fe20000410000 */
[----:B------:R-:W-:Y:S01]  /*10e30*/  FMUL.FTZ R4, R10, R9 ;  /* 0x000000090a047220 */ /* 0x000fe20000410000 */
[----:B------:R-:W-:-:S02]  /*10e40*/  HADD2.F32 R10, -RZ, R25.H0_H0 ;  /* 0x20000019ff0a7230 */ /* 0x000fc40000004100 */
[----:B------:R-:W-:Y:S01]  /*10e50*/  FFMA.FTZ R27, R26, R27, R42 ;  /* 0x0000001b1a1b7223 */ /* 0x000fe2000001002a */
[----:B------:R-:W-:Y:S02]  /*10e60*/  HADD2.F32 R5, -RZ, R39.H0_H0 ;  /* 0x20000027ff057230 */ /* 0x000fe40000004100 */
[C---:B------:R-:W-:Y:S01]  /*10e70*/  FFMA.FTZ R60, R6.reuse, R9, -R35 ;  /* 0x00000009063c7223 */ /* 0x040fe20000010823 */
[----:B------:R-:W-:Y:S01]  /*10e80*/  FFMA.FTZ R57, R6, R33, R4 ;  /* 0x0000002106397223 */ /* 0x000fe20000010004 */
[----:B------:R-:W-:Y:S02]  /*10e90*/  HADD2.F32 R6, -RZ, R8.H0_H0 ;  /* 0x20000008ff067230 */ /* 0x000fe40000004100 */
[----:B------:R-:W-:Y:S02]  /*10ea0*/  HADD2.F32 R4, -RZ, R28.H0_H0 ;  /* 0x2000001cff047230 */ /* 0x000fe40000004100 */
[----:B------:R-:W-:Y:S01]  /*10eb0*/  FMUL.FTZ R9, R5, R10 ;  /* 0x0000000a05097220 */ /* 0x000fe20000410000 */
[----:B------:R-:W-:-:S02]  /*10ec0*/  HADD2.F32 R25, -RZ, R25.H1_H1 ;  /* 0x30000019ff197230 */ /* 0x000fc40000004100 */
[-C--:B------:R-:W-:Y:S01]  /*10ed0*/  FMUL.FTZ R5, R5, R6.reuse ;  /* 0x0000000605057220 */ /* 0x080fe20000410000 */
[----:B------:R-:W-:Y:S02]  /*10ee0*/  HADD2.F32 R39, -RZ, R39.H1_H1 ;  /* 0x30000027ff277230 */ /* 0x000fe40000004100 */
[C---:B------:R-:W-:Y:S01]  /*10ef0*/  FFMA.FTZ R33, R4.reuse, R6, -R9 ;  /* 0x0000000604217223 */ /* 0x040fe20000010809 */
[----:B------:R-:W-:Y:S01]  /*10f00*/  HADD2.F32 R8, -RZ, R8.H1_H1 ;  /* 0x30000008ff087230 */ /* 0x000fe20000004100 */
[----:B------:R-:W-:Y:S01]  /*10f10*/  F2FP.F16.E4M3.UNPACK_B R9, R15.H1 ;  /* 0x0000000fff09723e */ /* 0x000fe200030006ff */
[----:B------:R-:W-:Y:S02]  /*10f20*/  HADD2.F32 R28, -RZ, R28.H1_H1 ;  /* 0x3000001cff1c7230 */ /* 0x000fe40000004100 */
[C---:B------:R-:W-:Y:S01]  /*10f30*/  FMUL.FTZ R37, R39.reuse, R25 ;  /* 0x0000001927257220 */ /* 0x040fe20000410000 */
[----:B------:R-:W-:Y:S01]  /*10f40*/  FFMA.FTZ R35, R4, R10, R5 ;  /* 0x0000000a04237223 */ /* 0x000fe20000010005 */
[----:B------:R-:W-:Y:S01]  /*10f50*/  F2FP.F16.E4M3.UNPACK_B R4, R38.H1 ;  /* 0x00000026ff04723e */ /* 0x000fe200030006ff */
[-C--:B------:R-:W-:Y:S01]  /*10f60*/  FMUL.FTZ R6, R39, R8.reuse ;  /* 0x0000000827067220 */ /* 0x080fe20000410000 */
[----:B------:R-:W-:Y:S01]  /*10f70*/  FFMA.FTZ R42, R28, R8, -R37 ;  /* 0x000000081c2a7223 */ /* 0x000fe20000010825 */
[----:B------:R-:W-:-:S02]  /*10f80*/  HADD2.F32 R10, -RZ, R9.H0_H0 ;  /* 0x20000009ff0a7230 */ /* 0x000fc40000004100 */
[----:B------:R-:W-:Y:S02]  /*10f90*/  HADD2.F32 R5, -RZ, R11.H0_H0 ;  /* 0x2000000bff057230 */ /* 0x000fe40000004100 */
[----:B------:R-:W-:Y:S01]  /*10fa0*/  FFMA.FTZ R28, R28, R25, R6 ;  /* 0x000000191c1c7223 */ /* 0x000fe20000010006 */
[--C-:B------:R-:W-:Y:S02]  /*10fb0*/  HADD2.F32 R6, -RZ, R4.reuse.H0_H0 ;  /* 0x20000004ff067230 */ /* 0x100fe40000004100 */
[----:B------:R-:W-:Y:S02]  /*10fc0*/  HADD2.F32 R8, -RZ, R4.H1_H1 ;  /* 0x30000004ff087230 */ /* 0x000fe40000004100 */
[----:B------:R-:W-:Y:S01]  /*10fd0*/  FMUL.FTZ R25, R5, R10 ;  /* 0x0000000a05197220 */ /* 0x000fe20000410000 */
[----:B------:R-:W-:Y:S02]  /*10fe0*/  HADD2.F32 R4, -RZ, R7.H0_H0 ;  /* 0x20000007ff047230 */ /* 0x000fe40000004100 */
[----:B------:R-:W-:-:S02]  /*10ff0*/  HADD2.F32 R26, -RZ, R9.H1_H1 ;  /* 0x30000009ff1a7230 */ /* 0x000fc40000004100 */
[-C--:B------:R-:W-:Y:S01]  /*11000*/  FMUL.FTZ R9, R5, R6.reuse ;  /* 0x0000000605097220 */ /* 0x080fe20000410000 */
[----:B------:R-:W-:Y:S02]  /*11010*/  HADD2.F32 R11, -RZ, R11.H1_H1 ;  /* 0x3000000bff0b7230 */ /* 0x000fe40000004100 */
[C---:B------:R-:W-:Y:S01]  /*11020*/  FFMA.FTZ R37, R4.reuse, R6, -R25 ;  /* 0x0000000604257223 */ /* 0x040fe20000010819 */
[----:B------:R-:W-:Y:S01]  /*11030*/  HADD2.F32 R7, -RZ, R7.H1_H1 ;  /* 0x30000007ff077230 */ /* 0x000fe20000004100 */
[----:B------:R-:W-:Y:S01]  /*11040*/  F2FP.F16.E4M3.UNPACK_B R5, R38 ;  /* 0x00000026ff05723e */ /* 0x000fe200020006ff */
[----:B------:R-:W-:Y:S01]  /*11050*/  FFMA.FTZ R39, R4, R10, R9 ;  /* 0x0000000a04277223 */ /* 0x000fe20000010009 */
[C---:B------:R-:W-:Y:S01]  /*11060*/  FMUL.FTZ R6, R11.reuse, R26 ;  /* 0x0000001a0b067220 */ /* 0x040fe20000410000 */
[-C--:B------:R-:W-:Y:S01]  /*11070*/  FMUL.FTZ R11, R11, R8.reuse ;  /* 0x000000080b0b7220 */ /* 0x080fe20000410000 */
[----:B------:R-:W-:Y:S02]  /*11080*/  F2FP.F16.E4M3.UNPACK_B R4, R15 ;  /* 0x0000000fff04723e */ /* 0x000fe400020006ff */
[C---:B------:R-:W-:Y:S01]  /*11090*/  FFMA.FTZ R62, R7.reuse, R8, -R6 ;  /* 0x00000008073e7223 */ /* 0x040fe20000010806 */
[----:B------:R-:W-:Y:S01]  /*110a0*/  FFMA.FTZ R64, R7, R26, R11 ;  /* 0x0000001a07407223 */ /* 0x000fe2000001000b */
[----:B------:R-:W-:-:S02]  /*110b0*/  HADD2.F32 R6, -RZ, R5.H0_H0 ;  /* 0x20000005ff067230 */ /* 0x000fc40000004100 */
[----:B------:R-:W-:Y:S02]  /*110c0*/  HADD2.F32 R7, -RZ, R5.H1_H1 ;  /* 0x30000005ff077230 */ /* 0x000fe40000004100 */
[----:B------:R-:W-:Y:S01]  /*110d0*/  HADD2.F32 R8, -RZ, R4.H0_H0 ;  /* 0x20000004ff087230 */ /* 0x000fe20000004100 */
[----:B------:R-:W-:Y:S01]  /*110e0*/  F2FP.SATFINITE.E4M3.F32.PACK_AB_MERGE_C R39, R64, R39, RZ ;  /* 0x000000274027723e */ /* 0x000fe200048070ff */
[----:B------:R-:W-:Y:S02]  /*110f0*/  HADD2.F32 R5, -RZ, R34.H0_H0 ;  /* 0x20000022ff057230 */ /* 0x000fe40000004100 */
[----:B------:R-:W-:Y:S02]  /*11100*/  HADD2.F32 R9, -RZ, R4.H1_H1 ;  /* 0x30000004ff097230 */ /* 0x000fe40000004100 */
[----:B------:R-:W-:Y:S02]  /*11110*/  HADD2.F32 R34, -RZ, R34.H1_H1 ;  /* 0x30000022ff227230 */ /* 0x000fe40000004100 */
[----:B------:R-:W-:Y:S01]  /*11120*/  FMUL.FTZ R11, R5, R8 ;  /* 0x00000008050b7220 */ /* 0x000fe20000410000 */
[----:B------:R-:W-:-:S02]  /*11130*/  HADD2.F32 R4, -RZ, R29.H0_H0 ;  /* 0x2000001dff047230 */ /* 0x000fc40000004100 */
[-C--:B------:R-:W-:Y:S01]  /*11140*/  FMUL.FTZ R5, R5, R6.reuse ;  /* 0x0000000605057220 */ /* 0x080fe20000410000 */
[----:B------:R-:W-:Y:S02]  /*11150*/  HADD2.F32 R29, -RZ, R29.H1_H1 ;  /* 0x3000001dff1d7230 */ /* 0x000fe40000004100 */
[C---:B------:R-:W-:Y:S01]  /*11160*/  FMUL.FTZ R10, R34.reuse, R9 ;  /* 0x00000009220a7220 */ /* 0x040fe20000410000 */
[-C--:B------:R-:W-:Y:S01]  /*11170*/  FMUL.FTZ R34, R34, R7.reuse ;  /* 0x0000000722227220 */ /* 0x080fe20000410000 */
[C---:B------:R-:W-:Y:S01]  /*11180*/  FFMA.FTZ R11, R4.reuse, R6, -R11 ;  /* 0x00000006040b7223 */ /* 0x040fe2000001080b */
[----:B------:R-:W-:Y:S01]  /*11190*/  FFMA.FTZ R25, R4, R8, R5 ;  /* 0x0000000804197223 */ /* 0x000fe20000010005 */
[C---:B------:R-:W-:Y:S01]  /*111a0*/  FFMA.FTZ R26, R29.reuse, R7, -R10 ;  /* 0x000000071d1a7223 */ /* 0x040fe2000001080a */
[----:B------:R-:W-:Y:S01]  /*111b0*/  FFMA.FTZ R34, R29, R9, R34 ;  /* 0x000000091d227223 */ /* 0x000fe20000010022 */
[----:B------:R-:W-:Y:S02]  /*111c0*/  F2FP.SATFINITE.E4M3.F32.PACK_AB_MERGE_C R4, R50, R47, RZ ;  /* 0x0000002f3204723e */ /* 0x000fe400048070ff */
[----:B------:R-:W-:-:S02]  /*111d0*/  F2FP.SATFINITE.E4M3.F32.PACK_AB_MERGE_C R5, R54, R51, RZ ;  /* 0x000000333605723e */ /* 0x000fc400048070ff */
[----:B------:R-:W-:Y:S02]  /*111e0*/  F2FP.SATFINITE.E4M3.F32.PACK_AB_MERGE_C R6, R60, R55, RZ ;  /* 0x000000373c06723e */ /* 0x000fe400048070ff */
[----:B------:R-:W-:Y:S02]  /*111f0*/  F2FP.SATFINITE.E4M3.F32.PACK_AB_MERGE_C R7, R62, R37, RZ ;  /* 0x000000253e07723e */ /* 0x000fe400048070ff */
[----:B------:R-:W-:Y:S02]  /*11200*/  F2FP.SATFINITE.E4M3.F32.PACK_AB_MERGE_C R8, R49, R48, RZ ;  /* 0x000000303108723e */ /* 0x000fe400048070ff */
[----:B------:R-:W-:Y:S02]  /*11210*/  F2FP.SATFINITE.E4M3.F32.PACK_AB_MERGE_C R9, R56, R53, RZ ;  /* 0x000000353809723e */ /* 0x000fe400048070ff */
[----:B------:R-:W-:Y:S02]  /*11220*/  F2FP.SATFINITE.E4M3.F32.PACK_AB_MERGE_C R10, R57, R58, RZ ;  /* 0x0000003a390a723e */ /* 0x000fe400048070ff */
[----:B------:R-:W-:-:S02]  /*11230*/  F2FP.SATFINITE.E4M3.F32.PACK_AB_MERGE_C R4, R46, R45, R4 ;  /* 0x0000002d2e04723e */ /* 0x000fc40004807004 */
[----:B------:R-:W-:Y:S02]  /*11240*/  F2FP.SATFINITE.E4M3.F32.PACK_AB_MERGE_C R5, R41, R40, R5 ;  /* 0x000000282905723e */ /* 0x000fe40004807005 */
[----:B------:R-:W-:Y:S02]  /*11250*/  F2FP.SATFINITE.E4M3.F32.PACK_AB_MERGE_C R6, R42, R33, R6 ;  /* 0x000000212a06723e */ /* 0x000fe40004807006 */
[----:B------:R-:W-:Y:S02]  /*11260*/  F2FP.SATFINITE.E4M3.F32.PACK_AB_MERGE_C R7, R26, R11, R7 ;  /* 0x0000000b1a07723e */ /* 0x000fe40004807007 */
[----:B------:R-:W-:Y:S02]  /*11270*/  F2FP.SATFINITE.E4M3.F32.PACK_AB_MERGE_C R8, R43, R44, R8 ;  /* 0x0000002c2b08723e */ /* 0x000fe40004807008 */
[----:B------:R-:W-:Y:S01]  /*11280*/  F2FP.SATFINITE.E4M3.F32.PACK_AB_MERGE_C R9, R27, R52, R9 ;  /* 0x000000341b09723e */ /* 0x000fe20004807009 */
[----:B------:R1:W-:Y:S01]  /*11290*/  STS.128 [R59+0x20400], R4 ;  /* 0x020400043b007388 */ /* 0x0003e20000000c00 */
[----:B------:R-:W-:-:S02]  /*112a0*/  F2FP.SATFINITE.E4M3.F32.PACK_AB_MERGE_C R10, R28, R35, R10 ;  /* 0x000000231c0a723e */ /* 0x000fc4000480700a */
[----:B------:R-:W-:-:S05]  /*112b0*/  F2FP.SATFINITE.E4M3.F32.PACK_AB_MERGE_C R11, R34, R25, R39 ;  /* 0x00000019220b723e */ /* 0x000fca0004807027 */
[----:B------:R1:W-:Y:S02]  /*112c0*/  STS.128 [R24+0x20400], R8 ;  /* 0x0204000818007388 */ /* 0x0003e40000000c00 */
.L_x_424:
[----:B------:R-:W-:Y:S05]  /*112d0*/  BSYNC B1 ;  /* 0x0000000000017941 */ /* 0x000fea0003800000 */
.L_x_423:
[----:B------:R-:W-:Y:S04]  /*112e0*/  BSSY B1, `(.L_x_425) ;  /* 0x00000c5000017945 */ /* 0x000fe80003800000 */
[----:B------:R-:W-:Y:S05]  /*112f0*/  @P2 BRA `(.L_x_426) ;  /* 0x0000000c000c2947 */ /* 0x000fea0003800000 */
[----:B-1----:R-:W2:Y:S04]  /*11300*/  LDL R8, [R1+0x24] ;  /* 0x0000240001087983 */ /* 0x002ea80000100800 */
[----:B------:R-:W3:Y:S01]  /*11310*/  LDL R61, [R1+0x44] ;  /* 0x00004400013d7983 */ /* 0x000ee20000100800 */
[----:B------:R-:W-:Y:S02]  /*11320*/  LEA.HI R4, R21, R20, RZ, 0x1c ;  /* 0x0000001415047211 */ /* 0x000fe400078fe0ff */
[----:B------:R-:W-:Y:S02]  /*11330*/  SHF.L.U32 R5, R234, 0x7, RZ ;  /* 0x00000007ea057819 */ /* 0x000fe400000006ff */
[----:B------:R-:W-:Y:S02]  /*11340*/  SHF.R.S32.HI R7, RZ, 0x1f, R4 ;  /* 0x0000001fff077819 */ /* 0x000fe40000011404 */
[----:B------:R-:W-:Y:S01]  /*11350*/  LOP3.LUT R6, R5, 0x380, RZ, 0xc0, !PT ;  /* 0x0000038005067812 */ /* 0x000fe200078ec0ff */
[----:B------:R-:W-:Y:S01]  /*11360*/  IMAD.SHL.U32 R5, R4, 0x10, RZ ;  /* 0x0000001004057824 */ /* 0x000fe200078e00ff */
[----:B------:R-:W-:-:S02]  /*11370*/  LEA.HI R7, R7, R4, RZ, 0x3 ;  /* 0x0000000407077211 */ /* 0x000fc400078f18ff */
[----:B------:R-:W-:Y:S02]  /*11380*/  F2FP.F16.E4M3.UNPACK_B R43, R0.H1 ;  /* 0x00000000ff2b723e */ /* 0x000fe400030006ff */
[----:B------:R-:W-:Y:S01]  /*11390*/  LOP3.LUT R4, R6, 0x70, R5, 0xf8, !PT ;  /* 0x0000007006047812 */ /* 0x000fe200078ef805 */
[----:B------:R-:W-:Y:S01]  /*113a0*/  IMAD.SHL.U32 R7, R7, 0x800, RZ ;  /* 0x0000080007077824 */ /* 0x000fe200078e00ff */
[----:B------:R-:W-:Y:S01]  /*113b0*/  SHF.R.U32.HI R5, RZ, 0x3, R6 ;  /* 0x00000003ff057819 */ /* 0x000fe20000011606 */
[--C-:B0-----:R-:W-:Y:S01]  /*113c0*/  HADD2.F32 R41, -RZ, R43.reuse.H0_H0 ;  /* 0x2000002bff297230 */ /* 0x101fe20000004100 */
[-C--:B------:R-:W-:Y:S01]  /*113d0*/  F2FP.F16.E4M3.UNPACK_B R44, R12.reuse.H1 ;  /* 0x0000000cff2c723e */ /* 0x080fe200030006ff */
[----:B------:R-:W-:Y:S01]  /*113e0*/  HADD2.F32 R43, -RZ, R43.H1_H1 ;  /* 0x3000002bff2b7230 */ /* 0x000fe20000004100 */
[----:B------:R-:W-:Y:S02]  /*113f0*/  LOP3.LUT R4, R4, R5, RZ, 0x3c, !PT ;  /* 0x0000000504047212 */ /* 0x000fe400078e3cff */
[----:B------:R-:W-:Y:S01]  /*11400*/  LOP3.LUT R7, R7, 0xffffc000, RZ, 0xc0, !PT ;  /* 0xffffc00007077812 */ /* 0x000fe200078ec0ff */
[--C-:B------:R-:W-:Y:S01]  /*11410*/  HADD2.F32 R45, -RZ, R44.reuse.H0_H0 ;  /* 0x2000002cff2d7230 */ /* 0x100fe20000004100 */
[----:B------:R-:W-:Y:S01]  /*11420*/  F2FP.F16.E4M3.UNPACK_B R49, R12 ;  /* 0x0000000cff31723e */ /* 0x000fe200020006ff */
[----:B------:R-:W-:Y:S01]  /*11430*/  HADD2.F32 R47, -RZ, R44.H1_H1 ;  /* 0x3000002cff2f7230 */ /* 0x000fe20000004100 */
[----:B------:R-:W-:-:S03]  /*11440*/  F2FP.F16.E4M3.UNPACK_B R53, R13 ;  /* 0x0000000dff35723e */ /* 0x000fc600020006ff */
[--C-:B------:R-:W-:Y:S02]  /*11450*/  HADD2.F32 R50, -RZ, R49.reuse.H0_H0 ;  /* 0x20000031ff327230 */ /* 0x100fe40000004100 */
[----:B------:R-:W-:Y:S02]  /*11460*/  HADD2.F32 R49, -RZ, R49.H1_H1 ;  /* 0x30000031ff317230 */ /* 0x000fe40000004100 */
[----:B------:R-:W-:Y:S01]  /*11470*/  HADD2.F32 R54, -RZ, R53.H0_H0 ;  /* 0x20000035ff367230 */ /* 0x000fe20000004100 */
[----:B--2---:R-:W-:-:S04]  /*11480*/  IADD3 R8, R4, R7, R8 ;  /* 0x0000000704087210 */ /* 0x004fc80007ffe008 */
[----:B------:R-:W-:Y:S01]  /*11490*/  IADD3 R24, R19, R8, RZ ;  /* 0x0000000813187210 */ /* 0x000fe20007ffe0ff */
[----:B---3--:R-:W0:Y:S04]  /*114a0*/  LDS.128 R4, [R61+0x20400] ;  /* 0x020400003d047984 */ /* 0x008e280000000c00 */
[----:B------:R-:W1:Y:S01]  /*114b0*/  LDS.128 R8, [R24+0x20400] ;  /* 0x0204000018087984 */ /* 0x000e620000000c00 */
[-C--:B0-----:R-:W-:Y:S02]  /*114c0*/  F2FP.F16.E4M3.UNPACK_B R25, R4.reuse ;  /* 0x00000004ff19723e */ /* 0x081fe400020006ff */
[----:B------:R-:W-:Y:S02]  /*114d0*/  F2FP.F16.E4M3.UNPACK_B R4, R4.H1 ;  /* 0x00000004ff04723e */ /* 0x000fe400030006ff */
[----:B-1----:R-:W-:-:S02]  /*114e0*/  F2FP.F16.E4M3.UNPACK_B R33, R8.H1 ;  /* 0x00000008ff21723e */ /* 0x002fc400030006ff */
[-C--:B------:R-:W-:Y:S02]  /*114f0*/  F2FP.F16.E4M3.UNPACK_B R26, R5.reuse ;  /* 0x00000005ff1a723e */ /* 0x080fe400020006ff */
[----:B------:R-:W-:Y:S01]  /*11500*/  F2FP.F16.E4M3.UNPACK_B R27, R5.H1 ;  /* 0x00000005ff1b723e */ /* 0x000fe200030006ff */
[--C-:B------:R-:W-:Y:S01]  /*11510*/  HADD2.F32 R34, -RZ, R33.reuse.H0_H0 ;  /* 0x20000021ff227230 */ /* 0x100fe20000004100 */
[----:B------:R-:W-:Y:S01]  /*11520*/  F2FP.F16.E4M3.UNPACK_B R8, R8 ;  /* 0x00000008ff08723e */ /* 0x000fe200020006ff */
[----:B------:R-:W-:Y:S01]  /*11530*/  HADD2.F32 R5, -RZ, R4.H0_H0 ;  /* 0x20000004ff057230 */ /* 0x000fe20000004100 */
[-C--:B------:R-:W-:Y:S01]  /*11540*/  F2FP.F16.E4M3.UNPACK_B R35, R9.reuse ;  /* 0x00000009ff23723e */ /* 0x080fe200020006ff */
[----:B------:R-:W-:Y:S02]  /*11550*/  HADD2.F32 R33, -RZ, R33.H1_H1 ;  /* 0x30000021ff217230 */ /* 0x000fe40000004100 */
[-C--:B------:R-:W-:Y:S01]  /*11560*/  FMUL.FTZ R42, R41, R34.reuse ;  /* 0x00000022292a7220 */ /* 0x080fe20000410000 */
[----:B------:R-:W-:Y:S01]  /*11570*/  FMUL.FTZ R40, R45, R34 ;  /* 0x000000222d287220 */ /* 0x000fe20000410000 */
[----:B------:R-:W-:Y:S01]  /*11580*/  F2FP.F16.E4M3.UNPACK_B R37, R9.H1 ;  /* 0x00000009ff25723e */ /* 0x000fe200030006ff */
[----:B------:R-:W-:-:S02]  /*11590*/  HADD2.F32 R9, -RZ, R8.H0_H0 ;  /* 0x20000008ff097230 */ /* 0x000fc40000004100 */
[-C--:B------:R-:W-:Y:S01]  /*115a0*/  FFMA.FTZ R42, R45, R5.reuse, R42 ;  /* 0x000000052d2a7223 */ /* 0x080fe2000001002a */
[----:B------:R-:W-:Y:S01]  /*115b0*/  F2FP.F16.E4M3.UNPACK_B R45, R0 ;  /* 0x00000000ff2d723e */ /* 0x000fe200020006ff */
[----:B------:R-:W-:Y:S01]  /*115c0*/  FFMA.FTZ R41, R41, R5, -R40 ;  /* 0x0000000529297223 */ /* 0x000fe20000010828 */
[----:B------:R-:W-:Y:S02]  /*115d0*/  HADD2.F32 R5, -RZ, R4.H1_H1 ;  /* 0x30000004ff057230 */ /* 0x000fe40000004100 */
[-C--:B------:R-:W-:Y:S01]  /*115e0*/  FMUL.FTZ R40, R47, R33.reuse ;  /* 0x000000212f287220 */ /* 0x080fe20000410000 */
[----:B------:R-:W-:Y:S01]  /*115f0*/  FMUL.FTZ R46, R43, R33 ;  /* 0x000000212b2e7220 */ /* 0x000fe20000410000 */
[----:B------:R-:W-:Y:S02]  /*11600*/  HADD2.F32 R48, -RZ, R45.H0_H0 ;  /* 0x2000002dff307230 */ /* 0x000fe40000004100 */
[----:B------:R-:W-:Y:S01]  /*11610*/  FMUL.FTZ R33, R50, R9 ;  /* 0x0000000932217220 */ /* 0x000fe20000410000 */
[----:B------:R-:W-:-:S02]  /*11620*/  HADD2.F32 R4, -RZ, R25.H0_H0 ;  /* 0x20000019ff047230 */ /* 0x000fc40000004100 */
[-C--:B------:R-:W-:Y:S01]  /*11630*/  FFMA.FTZ R44, R43, R5.reuse, -R40 ;  /* 0x000000052b2c7223 */ /* 0x080fe20000010828 */
[----:B------:R-:W-:Y:S01]  /*11640*/  FFMA.FTZ R43, R47, R5, R46 ;  /* 0x000000052f2b7223 */ /* 0x000fe2000001002e */
[C---:B------:R-:W-:Y:S01]  /*11650*/  FMUL.FTZ R9, R48.reuse, R9 ;  /* 0x0000000930097220 */ /* 0x040fe20000410000 */
[----:B------:R-:W-:Y:S01]  /*11660*/  F2FP.F16.E4M3.UNPACK_B R46, R36.H1 ;  /* 0x00000024ff2e723e */ /* 0x000fe200030006ff */
[----:B------:R-:W-:Y:S02]  /*11670*/  HADD2.F32 R8, -RZ, R8.H1_H1 ;  /* 0x30000008ff087230 */ /* 0x000fe40000004100 */
[-C--:B------:R-:W-:Y:S01]  /*11680*/  FFMA.FTZ R33, R48, R4.reuse, -R33 ;  /* 0x0000000430217223 */ /* 0x080fe20000010821 */
[----:B------:R-:W-:Y:S01]  /*11690*/  FFMA.FTZ R9, R50, R4, R9 ;  /* 0x0000000432097223 */ /* 0x000fe20000010009 */
[----:B------:R-:W-:Y:S01]  /*116a0*/  F2FP.F16.E4M3.UNPACK_B R50, R13.H1 ;  /* 0x0000000dff32723e */ /* 0x000fe200030006ff */
[----:B------:R-:W-:Y:S02]  /*116b0*/  HADD2.F32 R47, -RZ, R45.H1_H1 ;  /* 0x3000002dff2f7230 */ /* 0x000fe40000004100 */
[----:B------:R-:W-:Y:S01]  /*116c0*/  FMUL.FTZ R40, R49, R8 ;  /* 0x0000000831287220 */ /* 0x000fe20000410000 */
[----:B------:R-:W-:Y:S01]  /*116d0*/  HADD2.F32 R5, -RZ, R37.H0_H0 ;  /* 0x20000025ff057230 */ /* 0x000fe20000004100 */
[----:B------:R-:W-:Y:S01]  /*116e0*/  F2FP.F16.E4M3.UNPACK_B R39, R10 ;  /* 0x0000000aff27723e */ /* 0x000fe200020006ff */
[----:B------:R-:W-:-:S02]  /*116f0*/  HADD2.F32 R52, -RZ, R50.H0_H0 ;  /* 0x20000032ff347230 */ /* 0x000fc40000004100 */
[----:B------:R-:W-:Y:S01]  /*11700*/  FMUL.FTZ R8, R47, R8 ;  /* 0x000000082f087220 */ /* 0x000fe20000410000 */
[----:B------:R-:W-:Y:S01]  /*11710*/  HADD2.F32 R25, -RZ, R25.H1_H1 ;  /* 0x30000019ff197230 */ /* 0x000fe20000004100 */
[----:B------:R-:W-:Y:S01]  /*11720*/  F2FP.F16.E4M3.UNPACK_B R10, R10.H1 ;  /* 0x0000000aff0a723e */ /* 0x000fe200030006ff */
[--C-:B------:R-:W-:Y:S02]  /*11730*/  HADD2.F32 R48, -RZ, R46.reuse.H0_H0 ;  /* 0x2000002eff307230 */ /* 0x100fe40000004100 */
[----:B------:R-:W-:Y:S01]  /*11740*/  FMUL.FTZ R45, R52, R5 ;  /* 0x00000005342d7220 */ /* 0x000fe20000410000 */
[----:B------:R-:W-:Y:S02]  /*11750*/  HADD2.F32 R4, -RZ, R27.H0_H0 ;  /* 0x2000001bff047230 */ /* 0x000fe40000004100 */
[----:B------:R-:W-:Y:S01]  /*11760*/  FFMA.FTZ R8, R49, R25, R8 ;  /* 0x0000001931087223 */ /* 0x000fe20000010008 */
[----:B------:R-:W-:Y:S01]  /*11770*/  F2FP.F16.E4M3.UNPACK_B R49, R36 ;  /* 0x00000024ff31723e */ /* 0x000fe200020006ff */
[----:B------:R-:W-:Y:S01]  /*11780*/  FMUL.FTZ R5, R48, R5 ;  /* 0x0000000530057220 */ /* 0x000fe20000410000 */
[----:B------:R-:W-:-:S02]  /*11790*/  HADD2.F32 R51, -RZ, R46.H1_H1 ;  /* 0x3000002eff337230 */ /* 0x000fc40000004100 */
[----:B------:R-:W-:Y:S01]  /*117a0*/  FFMA.FTZ R40, R47, R25, -R40 ;  /* 0x000000192f287223 */ /* 0x000fe20000010828 */
[----:B------:R-:W-:Y:S02]  /*117b0*/  HADD2.F32 R37, -RZ, R37.H1_H1 ;  /* 0x30000025ff257230 */ /* 0x000fe40000004100 */
[-C--:B------:R-:W-:Y:S01]  /*117c0*/  FFMA.FTZ R47, R52, R4.reuse, R5 ;  /* 0x00000004342f7223 */ /* 0x080fe20000010005 */
[----:B------:R-:W-:Y:S02]  /*117d0*/  HADD2.F32 R55, -RZ, R50.H1_H1 ;  /* 0x30000032ff377230 */ /* 0x000fe40000004100 */
[----:B------:R-:W-:Y:S01]  /*117e0*/  FFMA.FTZ R45, R48, R4, -R45 ;  /* 0x00000004302d7223 */ /* 0x000fe2000001082d */
[----:B------:R-:W-:Y:S02]  /*117f0*/  HADD2.F32 R5, -RZ, R35.H0_H0 ;  /* 0x20000023ff057230 */ /* 0x000fe40000004100 */
[----:B------:R-:W-:Y:S01]  /*11800*/  FMUL.FTZ R50, R51, R37 ;  /* 0x0000002533327220 */ /* 0x000fe20000410000 */
[----:B------:R-:W-:-:S02]  /*11810*/  HADD2.F32 R27, -RZ, R27.H1_H1 ;  /* 0x3000001bff1b7230 */ /* 0x000fc40000004100 */
[C---:B------:R-:W-:Y:S01]  /*11820*/  FMUL.FTZ R46, R55.reuse, R37 ;  /* 0x00000025372e7220 */ /* 0x040fe20000410000 */
[----:B------:R-:W-:Y:S02]  /*11830*/  HADD2.F32 R52, -RZ, R49.H0_H0 ;  /* 0x20000031ff347230 */ /* 0x000fe40000004100 */
[----:B------:R-:W-:Y:S01]  /*11840*/  FMUL.FTZ R25, R54, R5 ;  /* 0x0000000536197220 */ /* 0x000fe20000410000 */
[----:B------:R-:W-:Y:S02]  /*11850*/  HADD2.F32 R4, -RZ, R26.H0_H0 ;  /* 0x2000001aff047230 */ /* 0x000fe40000004100 */
[----:B------:R-:W-:Y:S01]  /*11860*/  FFMA.FTZ R50, R55, R27, R50 ;  /* 0x0000001b37327223 */ /* 0x000fe20000010032 */
[----:B------:R-:W-:Y:S01]  /*11870*/  F2FP.F16.E4M3.UNPACK_B R55, R14.H1 ;  /* 0x0000000eff37723e */ /* 0x000fe200030006ff */
[----:B------:R-:W-:Y:S01]  /*11880*/  FMUL.FTZ R5, R52, R5 ;  /* 0x0000000534057220 */ /* 0x000fe20000410000 */
[----:B------:R-:W-:Y:S01]  /*11890*/  FFMA.FTZ R48, R51, R27, -R46 ;  /* 0x0000001b33307223 */ /* 0x000fe2000001082e */
[----:B------:R-:W-:Y:S01]  /*118a0*/  F2FP.F16.E4M3.UNPACK_B R28, R6 ;  /* 0x00000006ff1c723e */ /* 0x000fe200020006ff */
[----:B------:R-:W-:-:S02]  /*118b0*/  HADD2.F32 R35, -RZ, R35.H1_H1 ;  /* 0x30000023ff237230 */ /* 0x000fc40000004100 */
[----:B------:R-:W-:Y:S01]  /*118c0*/  FFMA.FTZ R27, R54, R4, R5 ;  /* 0x00000004361b7223 */ /* 0x000fe20000010005 */
[----:B------:R-:W-:Y:S01]  /*118d0*/  F2FP.F16.E4M3.UNPACK_B R6, R6.H1 ;  /* 0x00000006ff06723e */ /* 0x000fe200030006ff */
[----:B------:R-:W-:Y:S01]  /*118e0*/  HADD2.F32 R54, -RZ, R53.H1_H1 ;  /* 0x30000035ff367230 */ /* 0x000fe20000004100 */
[----:B------:R-:W-:Y:S01]  /*118f0*/  F2FP.F16.E4M3.UNPACK_B R51, R3.H1 ;  /* 0x00000003ff33723e */ /* 0x000fe200030006ff */
[----:B------:R-:W-:Y:S02]  /*11900*/  HADD2.F32 R46, -RZ, R49.H1_H1 ;  /* 0x30000031ff2e7230 */ /* 0x000fe40000004100 */
[----:B------:R-:W-:Y:S01]  /*11910*/  FFMA.FTZ R25, R52, R4, -R25 ;  /* 0x0000000434197223 */ /* 0x000fe20000010819 */
[----:B------:R-:W-:Y:S02]  /*11920*/  HADD2.F32 R56, -RZ, R55.H0_H0 ;  /* 0x20000037ff387230 */ /* 0x000fe40000004100 */
[----:B------:R-:W-:Y:S01]  /*11930*/  FMUL.FTZ R37, R54, R35 ;  /* 0x0000002336257220 */ /* 0x000fe20000410000 */
[----:B------:R-:W-:-:S02]  /*11940*/  HADD2.F32 R5, -RZ, R10.H0_H0 ;  /* 0x2000000aff057230 */ /* 0x000fc40000004100 */
[----:B------:R-:W-:Y:S01]  /*11950*/  FMUL.FTZ R35, R46, R35 ;  /* 0x000000232e237220 */ /* 0x000fe20000410000 */
[----:B------:R-:W-:Y:S01]  /*11960*/  HADD2.F32 R26, -RZ, R26.H1_H1 ;  /* 0x3000001aff1a7230 */ /* 0x000fe20000004100 */
[----:B------:R-:W-:Y:S01]  /*11970*/  F2FP.F16.E4M3.UNPACK_B R53, R3 ;  /* 0x00000003ff35723e */ /* 0x000fe200020006ff */
[----:B------:R-:W-:Y:S02]  /*11980*/  HADD2.F32 R52, -RZ, R51.H0_H0 ;  /* 0x20000033ff347230 */ /* 0x000fe40000004100 */
[-C--:B------:R-:W-:Y:S01]  /*11990*/  FMUL.FTZ R49, R56, R5.reuse ;  /* 0x0000000538317220 */ /* 0x080fe20000410000 */
[----:B------:R-:W-:Y:S02]  /*119a0*/  HADD2.F32 R4, -RZ, R6.H0_H0 ;  /* 0x20000006ff047230 */ /* 0x000fe40000004100 */
[-C--:B------:R-:W-:Y:S01]  /*119b0*/  FFMA.FTZ R46, R46, R26.reuse, -R37 ;  /* 0x0000001a2e2e7223 */ /* 0x080fe20000010825 */
[----:B------:R-:W-:Y:S01]  /*119c0*/  FFMA.FTZ R26, R54, R26, R35 ;  /* 0x0000001a361a7223 */ /* 0x000fe20000010023 */
[----:B------:R-:W-:Y:S01]  /*119d0*/  FMUL.FTZ R5, R52, R5 ;  /* 0x0000000534057220 */ /* 0x000fe20000410000 */
[----:B------:R-:W-:-:S02]  /*119e0*/  HADD2.F32 R54, -RZ, R55.H1_H1 ;  /* 0x30000037ff367230 */ /* 0x000fc40000004100 */
[----:B------:R-:W-:Y:S01]  /*119f0*/  FFMA.FTZ R49, R52, R4, -R49 ;  /* 0x0000000434317223 */ /* 0x000fe20000010831 */
[----:B------:R-:W-:Y:S01]  /*11a00*/  HADD2.F32 R10, -RZ, R10.H1_H1 ;  /* 0x3000000aff0a7230 */ /* 0x000fe20000004100 */
[----:B------:R-:W-:Y:S01]  /*11a10*/  F2FP.F16.E4M3.UNPACK_B R55, R14 ;  /* 0x0000000eff37723e */ /* 0x000fe200020006ff */
[----:B------:R-:W-:Y:S02]  /*11a20*/  HADD2.F32 R52, -RZ, R51.H1_H1 ;  /* 0x30000033ff347230 */ /* 0x000fe40000004100 */
[----:B------:R-:W-:Y:S01]  /*11a30*/  FFMA.FTZ R37, R56, R4, R5 ;  /* 0x0000000438257223 */ /* 0x000fe20000010005 */
[----:B------:R-:W-:Y:S02]  /*11a40*/  HADD2.F32 R6, -RZ, R6.H1_H1 ;  /* 0x30000006ff067230 */ /* 0x000fe40000004100 */
[-C--:B------:R-:W-:Y:S01]  /*11a50*/  FMUL.FTZ R35, R54, R10.reuse ;  /* 0x0000000a36237220 */ /* 0x080fe20000410000 */
[----:B------:R-:W-:Y:S02]  /*11a60*/  HADD2.F32 R5, -RZ, R39.H0_H0 ;  /* 0x20000027ff057230 */ /* 0x000fe40000004100 */
[----:B------:R-:W-:Y:S01]  /*11a70*/  FMUL.FTZ R51, R52, R10 ;  /* 0x0000000a34337220 */ /* 0x000fe20000410000 */
[----:B------:R-:W-:-:S02]  /*11a80*/  HADD2.F32 R10, -RZ, R55.H0_H0 ;  /* 0x20000037ff0a7230 */ /* 0x000fc40000004100 */
[-C--:B------:R-:W-:Y:S01]  /*11a90*/  FFMA.FTZ R52, R52, R6.reuse, -R35 ;  /* 0x0000000634347223 */ /* 0x080fe20000010823 */
[----:B------:R-:W-:Y:S02]  /*11aa0*/  HADD2.F32 R4, -RZ, R28.H0_H0 ;  /* 0x2000001cff047230 */ /* 0x000fe40000004100 */
[----:B------:R-:W-:Y:S01]  /*11ab0*/  FFMA.FTZ R54, R54, R6, R51 ;  /* 0x0000000636367223 */ /* 0x000fe20000010033 */
[----:B------:R-:W-:Y:S02]  /*11ac0*/  HADD2.F32 R6, -RZ, R53.H0_H0 ;  /* 0x20000035ff067230 */ /* 0x000fe40000004100 */
[----:B------:R-:W-:Y:S01]  /*11ad0*/  FMUL.FTZ R35, R10, R5 ;  /* 0x000000050a237220 */ /* 0x000fe20000410000 */
[----:B------:R-:W-:Y:S01]  /*11ae0*/  HADD2.F32 R58, -RZ, R55.H1_H1 ;  /* 0x30000037ff3a7230 */ /* 0x000fe20000004100 */
[----:B------:R-:W-:Y:S01]  /*11af0*/  F2FP.F16.E4M3.UNPACK_B R34, R11 ;  /* 0x0000000bff22723e */ /* 0x000fe200020006ff */
[----:B------:R-:W-:Y:S02]  /*11b00*/  HADD2.F32 R39, -RZ, R39.H1_H1 ;  /* 0x30000027ff277230 */ /* 0x000fe40000004100 */
[----:B------:R-:W-:Y:S01]  /*11b10*/  FMUL.FTZ R5, R6, R5 ;  /* 0x0000000506057220 */ /* 0x000fe20000410000 */
[----:B------:R-:W-:-:S02]  /*11b20*/  HADD2.F32 R56, -RZ, R53.H1_H1 ;  /* 0x30000035ff387230 */ /* 0x000fc40000004100 */
[-C--:B------:R-:W-:Y:S01]  /*11b30*/  FFMA.FTZ R6, R6, R4.reuse, -R35 ;  /* 0x0000000406067223 */ /* 0x080fe20000010823 */
[----:B------:R-:W-:Y:S01]  /*11b40*/  HADD2.F32 R28, -RZ, R28.H1_H1 ;  /* 0x3000001cff1c7230 */ /* 0x000fe20000004100 */
[----:B------:R-:W-:Y:S01]  /*11b50*/  F2FP.F16.E4M3.UNPACK_B R11, R11.H1 ;  /* 0x0000000bff0b723e */ /* 0x000fe200030006ff */
[----:B------:R-:W-:Y:S01]  /*11b60*/  FMUL.FTZ R35, R58, R39 ;  /* 0x000000273a237220 */ /* 0x000fe20000410000 */
[----:B------:R-:W-:Y:S01]  /*11b70*/  F2FP.F16.E4M3.UNPACK_B R53, R15.H1 ;  /* 0x0000000fff35723e */ /* 0x000fe200030006ff */
[----:B------:R-:W-:Y:S01]  /*11b80*/  FFMA.FTZ R10, R10, R4, R5 ;  /* 0x000000040a0a7223 */ /* 0x000fe20000010005 */
[----:B------:R-:W-:Y:S01]  /*11b90*/  F2FP.F16.E4M3.UNPACK_B R4, R38.H1 ;  /* 0x00000026ff04723e */ /* 0x000fe200030006ff */
[C---:B------:R-:W-:Y:S01]  /*11ba0*/  FMUL.FTZ R39, R56.reuse, R39 ;  /* 0x0000002738277220 */ /* 0x040fe20000410000 */
[-C--:B------:R-:W-:Y:S01]  /*11bb0*/  F2FP.F16.E4M3.UNPACK_B R29, R7.reuse ;  /* 0x00000007ff1d723e */ /* 0x080fe200020006ff */
[----:B------:R-:W-:Y:S01]  /*11bc0*/  FFMA.FTZ R35, R56, R28, -R35 ;  /* 0x0000001c38237223 */ /* 0x000fe20000010823 */
[----:B------:R-:W-:Y:S01]  /*11bd0*/  F2FP.F16.E4M3.UNPACK_B R7, R7.H1 ;  /* 0x00000007ff07723e */ /* 0x000fe200030006ff */
[----:B------:R-:W-:-:S02]  /*11be0*/  HADD2.F32 R56, -RZ, R53.H0_H0 ;  /* 0x20000035ff387230 */ /* 0x000fc40000004100 */
[----:B------:R-:W-:Y:S01]  /*11bf0*/  FFMA.FTZ R39, R58, R28, R39 ;  /* 0x0000001c3a277223 */ /* 0x000fe20000010027 */
[----:B------:R-:W-:Y:S01]  /*11c00*/  HADD2.F32 R5, -RZ, R11.H0_H0 ;  /* 0x2000000bff057230 */ /* 0x000fe20000004100 */
[----:B------:R-:W-:Y:S01]  /*11c10*/  F2FP.F16.E4M3.UNPACK_B R55, R38 ;  /* 0x00000026ff37723e */ /* 0x000fe200020006ff */
[--C-:B------:R-:W-:Y:S01]  /*11c20*/  HADD2.F32 R28, -RZ, R4.reuse.H0_H0 ;  /* 0x20000004ff1c7230 */ /* 0x100fe20000004100 */
[----:B------:R-:W-:Y:S01]  /*11c30*/  F2FP.SATFINITE.E4M3.F32.PACK_AB_MERGE_C R42, R43, R42, RZ ;  /* 0x0000002a2b2a723e */ /* 0x000fe200048070ff */
[----:B------:R-:W-:Y:S02]  /*11c40*/  HADD2.F32 R57, -RZ, R4.H1_H1 ;  /* 0x30000004ff397230 */ /* 0x000fe40000004100 */
[-C--:B------:R-:W-:Y:S01]  /*11c50*/  FMUL.FTZ R51, R56, R5.reuse ;  /* 0x0000000538337220 */ /* 0x080fe20000410000 */
[----:B------:R-:W-:Y:S02]  /*11c60*/  HADD2.F32 R4, -RZ, R7.H0_H0 ;  /* 0x20000007ff047230 */ /* 0x000fe40000004100 */
[----:B------:R-:W-:Y:S01]  /*11c70*/  FMUL.FTZ R5, R28, R5 ;  /* 0x000000051c057220 */ /* 0x000fe20000410000 */
[----:B------:R-:W-:Y:S01]  /*11c80*/  HADD2.F32 R59, -RZ, R53.H1_H1 ;  /* 0x30000035ff3b7230 */ /* 0x000fe20000004100 */
[----:B------:R-:W-:Y:S01]  /*11c90*/  F2FP.SATFINITE.E4M3.F32.PACK_AB_MERGE_C R49, R52, R49, RZ ;  /* 0x000000313431723e */ /* 0x000fe200048070ff */
[----:B------:R-:W-:-:S02]  /*11ca0*/  HADD2.F32 R11, -RZ, R11.H1_H1 ;  /* 0x3000000bff0b7230 */ /* 0x000fc40000004100 */
[-C--:B------:R-:W-:Y:S01]  /*11cb0*/  FFMA.FTZ R51, R28, R4.reuse, -R51 ;  /* 0x000000041c337223 */ /* 0x080fe20000010833 */
[----:B------:R-:W-:Y:S01]  /*11cc0*/  FFMA.FTZ R53, R56, R4, R5 ;  /* 0x0000000438357223 */ /* 0x000fe20000010005 */
[----:B------:R-:W-:Y:S01]  /*11cd0*/  HADD2.F32 R7, -RZ, R7.H1_H1 ;  /* 0x30000007ff077230 */ /* 0x000fe20000004100 */
[----:B------:R-:W-:Y:S01]  /*11ce0*/  F2FP.F16.E4M3.UNPACK_B R4, R15 ;  /* 0x0000000fff04723e */ /* 0x000fe200020006ff */
[-C--:B------:R-:W-:Y:S01]  /*11cf0*/  FMUL.FTZ R28, R59, R11.reuse ;  /* 0x0000000b3b1c7220 */ /* 0x080fe20000410000 */
[C---:B------:R-:W-:Y:S01]  /*11d00*/  FMUL.FTZ R58, R57.reuse, R11 ;  /* 0x0000000b393a7220 */ /* 0x040fe20000410000 */
[----:B------:R-:W-:Y:S01]  /*11d10*/  HADD2.F32 R5, -RZ, R34.H0_H0 ;  /* 0x20000022ff057230 */ /* 0x000fe20000004100 */
[----:B------:R-:W-:Y:S01]  /*11d20*/  F2FP.SATFINITE.E4M3.F32.PACK_AB_MERGE_C R47, R50, R47, RZ ;  /* 0x0000002f322f723e */ /* 0x000fe200048070ff */
[-C--:B------:R-:W-:Y:S01]  /*11d30*/  FFMA.FTZ R56, R57, R7.reuse, -R28 ;  /* 0x0000000739387223 */ /* 0x080fe2000001081c */
[--C-:B------:R-:W-:Y:S02]  /*11d40*/  HADD2.F32 R62, -RZ, R4.reuse.H0_H0 ;  /* 0x20000004ff3e7230 */ /* 0x100fe40000004100 */
[----:B------:R-:W-:Y:S01]  /*11d50*/  FFMA.FTZ R58, R59, R7, R58 ;  /* 0x000000073b3a7223 */ /* 0x000fe2000001003a */
[----:B------:R-:W-:Y:S01]  /*11d60*/  HADD2.F32 R60, -RZ, R55.H0_H0 ;  /* 0x20000037ff3c7230 */ /* 0x000fe20000004100 */
[----:B------:R-:W-:Y:S01]  /*11d70*/  F2FP.SATFINITE.E4M3.F32.PACK_AB_MERGE_C R37, R54, R37, RZ ;  /* 0x000000253625723e */ /* 0x000fe200048070ff */
[----:B------:R-:W-:-:S02]  /*11d80*/  HADD2.F32 R57, -RZ, R4.H1_H1 ;  /* 0x30000004ff397230 */ /* 0x000fc40000004100 */
[-C--:B------:R-:W-:Y:S01]  /*11d90*/  FMUL.FTZ R7, R62, R5.reuse ;  /* 0x000000053e077220 */ /* 0x080fe20000410000 */
[----:B------:R-:W-:Y:S02]  /*11da0*/  HADD2.F32 R34, -RZ, R34.H1_H1 ;  /* 0x30000022ff227230 */ /* 0x000fe40000004100 */
[----:B------:R-:W-:Y:S01]  /*11db0*/  FMUL.FTZ R5, R60, R5 ;  /* 0x000000053c057220 */ /* 0x000fe20000410000 */
[----:B------:R-:W-:Y:S01]  /*11dc0*/  HADD2.F32 R55, -RZ, R55.H1_H1 ;  /* 0x30000037ff377230 */ /* 0x000fe20000004100 */
[----:B------:R-:W-:Y:S01]  /*11dd0*/  F2FP.SATFINITE.E4M3.F32.PACK_AB_MERGE_C R51, R56, R51, RZ ;  /* 0x000000333833723e */ /* 0x000fe200048070ff */
[--C-:B------:R-:W-:Y:S02]  /*11de0*/  HADD2.F32 R4, -RZ, R29.reuse.H0_H0 ;  /* 0x2000001dff047230 */ /* 0x100fe40000004100 */
[-C--:B------:R-:W-:Y:S01]  /*11df0*/  FMUL.FTZ R28, R57, R34.reuse ;  /* 0x00000022391c7220 */ /* 0x080fe20000410000 */
[----:B------:R-:W-:Y:S02]  /*11e00*/  HADD2.F32 R29, -RZ, R29.H1_H1 ;  /* 0x3000001dff1d7230 */ /* 0x000fe40000004100 */
[C---:B------:R-:W-:Y:S01]  /*11e10*/  FMUL.FTZ R34, R55.reuse, R34 ;  /* 0x0000002237227220 */ /* 0x040fe20000410000 */
[----:B------:R-:W-:Y:S01]  /*11e20*/  F2FP.SATFINITE.E4M3.F32.PACK_AB_MERGE_C R53, R58, R53, RZ ;  /* 0x000000353a35723e */ /* 0x000fe200048070ff */
[-C--:B------:R-:W-:Y:S01]  /*11e30*/  FFMA.FTZ R7, R60, R4.reuse, -R7 ;  /* 0x000000043c077223 */ /* 0x080fe20000010807 */
[----:B------:R-:W-:Y:S01]  /*11e40*/  FFMA.FTZ R11, R62, R4, R5 ;  /* 0x000000043e0b7223 */ /* 0x000fe20000010005 */
[-C--:B------:R-:W-:Y:S01]  /*11e50*/  FFMA.FTZ R28, R55, R29.reuse, -R28 ;  /* 0x0000001d371c7223 */ /* 0x080fe2000001081c */
[----:B------:R-:W-:Y:S01]  /*11e60*/  FFMA.FTZ R34, R57, R29, R34 ;  /* 0x0000001d39227223 */ /* 0x000fe20000010022 */
[----:B------:R-:W-:-:S02]  /*11e70*/  F2FP.SATFINITE.E4M3.F32.PACK_AB_MERGE_C R4, R44, R41, RZ ;  /* 0x000000292c04723e */ /* 0x000fc400048070ff */
[----:B------:R-:W-:Y:S02]  /*11e80*/  F2FP.SATFINITE.E4M3.F32.PACK_AB_MERGE_C R5, R48, R45, RZ ;  /* 0x0000002d3005723e */ /* 0x000fe400048070ff */
[----:B------:R-:W-:Y:S02]  /*11e90*/  F2FP.SATFINITE.E4M3.F32.PACK_AB_MERGE_C R4, R40, R33, R4 ;  /* 0x000000212804723e */ /* 0x000fe40004807004 */
[----:B------:R-:W-:Y:S02]  /*11ea0*/  F2FP.SATFINITE.E4M3.F32.PACK_AB_MERGE_C R8, R8, R9, R42 ;  /* 0x000000090808723e */ /* 0x000fe4000480702a */
[----:B------:R-:W-:Y:S02]  /*11eb0*/  F2FP.SATFINITE.E4M3.F32.PACK_AB_MERGE_C R5, R46, R25, R5 ;  /* 0x000000192e05723e */ /* 0x000fe40004807005 */
[----:B------:R-:W-:Y:S02]  /*11ec0*/  F2FP.SATFINITE.E4M3.F32.PACK_AB_MERGE_C R6, R35, R6, R49 ;  /* 0x000000062306723e */ /* 0x000fe40004807031 */
[----:B------:R-:W-:-:S02]  /*11ed0*/  F2FP.SATFINITE.E4M3.F32.PACK_AB_MERGE_C R7, R28, R7, R51 ;  /* 0x000000071c07723e */ /* 0x000fc40004807033 */
[----:B------:R-:W-:Y:S02]  /*11ee0*/  F2FP.SATFINITE.E4M3.F32.PACK_AB_MERGE_C R9, R26, R27, R47 ;  /* 0x0000001b1a09723e */ /* 0x000fe4000480702f */
[----:B------:R-:W-:Y:S01]  /*11ef0*/  F2FP.SATFINITE.E4M3.F32.PACK_AB_MERGE_C R10, R39, R10, R37 ;  /* 0x0000000a270a723e */ /* 0x000fe20004807025 */
[----:B------:R2:W-:Y:S01]  /*11f00*/  STS.128 [R61+0x20400], R4 ;  /* 0x020400043d007388 */ /* 0x0005e20000000c00 */
[----:B------:R-:W-:-:S05]  /*11f10*/  F2FP.SATFINITE.E4M3.F32.PACK_AB_MERGE_C R11, R34, R11, R53 ;  /* 0x0000000b220b723e */ /* 0x000fca0004807035 */
[----:B------:R2:W-:Y:S02]  /*11f20*/  STS.128 [R24+0x20400], R8 ;  /* 0x0204000818007388 */ /* 0x0005e40000000c00 */
.L_x_426:
[----:B------:R-:W-:Y:S05]  /*11f30*/  BSYNC B1 ;  /* 0x0000000000017941 */ /* 0x000fea0003800000 */
.L_x_425:
[----:B------:R-:W-:Y:S04]  /*11f40*/  BSSY B1, `(.L_x_427) ;  /* 0x00000c5000017945 */ /* 0x000fe80003800000 */
[----:B------:R-:W-:Y:S05]  /*11f50*/  @P3 BRA `(.L_x_428) ;  /* 0x0000000c000c3947 */ /* 0x000fea0003800000 */
[----:B-12---:R-:W2:Y:S04]  /*11f60*/  LDL R8, [R1+0x20] ;  /* 0x0000200001087983 */ /* 0x006ea80000100800 */
[----:B------:R-:W3:Y:S01]  /*11f70*/  LDL R61, [R1+0x40] ;  /* 0x00004000013d7983 */ /* 0x000ee20000100800 */
[----:B------:R-:W-:Y:S01]  /*11f80*/  LEA.HI R4, R21, R20, RZ, 0x1c ;  /* 0x0000001415047211 */ /* 0x000fe200078fe0ff */
[----:B------:R-:W-:Y:S01]  /*11f90*/  IMAD.SHL.U32 R5, R233, 0x80, RZ ;  /* 0x00000080e9057824 */ /* 0x000fe200078e00ff */
[----:B------:R-:W-:Y:S02]  /*11fa0*/  F2FP.F16.E4M3.UNPACK_B R43, R0.H1 ;  /* 0x00000000ff2b723e */ /* 0x000fe400030006ff */
[----:B------:R-:W-:Y:S02]  /*11fb0*/  SHF.R.S32.HI R7, RZ, 0x1f, R4 ;  /* 0x0000001fff077819 */ /* 0x000fe40000011404 */
[----:B------:R-:W-:Y:S01]  /*11fc0*/  LOP3.LUT R6, R5, 0x380, RZ, 0xc0, !PT ;  /* 0x0000038005067812 */ /* 0x000fe200078ec0ff */
[----:B------:R-:W-:Y:S01]  /*11fd0*/  IMAD.SHL.U32 R5, R4, 0x10, RZ ;  /* 0x0000001004057824 */ /* 0x000fe200078e00ff */
[----:B------:R-:W-:Y:S01]  /*11fe0*/  LEA.HI R7, R7, R4, RZ, 0x3 ;  /* 0x0000000407077211 */ /* 0x000fe200078f18ff */
[--C-:B0-----:R-:W-:Y:S01]  /*11ff0*/  HADD2.F32 R41, -RZ, R43.reuse.H0_H0 ;  /* 0x2000002bff297230 */ /* 0x101fe20000004100 */
[----:B------:R-:W-:Y:S01]  /*12000*/  F2FP.F16.E4M3.UNPACK_B R44, R12.H1 ;  /* 0x0000000cff2c723e */ /* 0x000fe200030006ff */
[----:B------:R-:W-:Y:S01]  /*12010*/  HADD2.F32 R43, -RZ, R43.H1_H1 ;  /* 0x3000002bff2b7230 */ /* 0x000fe20000004100 */
[----:B------:R-:W-:-:S02]  /*12020*/  LOP3.LUT R4, R6, 0x70, R5, 0xf8, !PT ;  /* 0x0000007006047812 */ /* 0x000fc400078ef805 */
[----:B------:R-:W-:Y:S01]  /*12030*/  SHF.R.U32.HI R5, RZ, 0x3, R6 ;  /* 0x00000003ff057819 */ /* 0x000fe20000011606 */
[--C-:B------:R-:W-:Y:S01]  /*12040*/  HADD2.F32 R45, -RZ, R44.reuse.H0_H0 ;  /* 0x2000002cff2d7230 */ /* 0x100fe20000004100 */
[----:B------:R-:W-:Y:S01]  /*12050*/  SHF.L.U32 R7, R7, 0xb, RZ ;  /* 0x0000000b07077819 */ /* 0x000fe200000006ff */
[----:B------:R-:W-:Y:S01]  /*12060*/  HADD2.F32 R47, -RZ, R44.H1_H1 ;  /* 0x3000002cff2f7230 */ /* 0x000fe20000004100 */
[----:B------:R-:W-:Y:S02]  /*12070*/  LOP3.LUT R4, R4, R5, RZ, 0x3c, !PT ;  /* 0x0000000504047212 */ /* 0x000fe400078e3cff */
[----:B------:R-:W-:Y:S02]  /*12080*/  LOP3.LUT R7, R7, 0xffffc000, RZ, 0xc0, !PT ;  /* 0xffffc00007077812 */ /* 0x000fe400078ec0ff */
[----:B------:R-:W-:Y:S02]  /*12090*/  F2FP.F16.E4M3.UNPACK_B R49, R12 ;  /* 0x0000000cff31723e */ /* 0x000fe400020006ff */
[----:B------:R-:W-:-:S03]  /*120a0*/  F2FP.F16.E4M3.UNPACK_B R53, R13 ;  /* 0x0000000dff35723e */ /* 0x000fc600020006ff */
[--C-:B------:R-:W-:Y:S02]  /*120b0*/  HADD2.F32 R50, -RZ, R49.reuse.H0_H0 ;  /* 0x20000031ff327230 */ /* 0x100fe40000004100 */
[----:B------:R-:W-:Y:S02]  /*120c0*/  HADD2.F32 R49, -RZ, R49.H1_H1 ;  /* 0x30000031ff317230 */ /* 0x000fe40000004100 */
[----:B------:R-:W-:Y:S01]  /*120d0*/  HADD2.F32 R54, -RZ, R53.H0_H0 ;  /* 0x20000035ff367230 */ /* 0x000fe20000004100 */
[----:B--2---:R-:W-:Y:S02]  /*120e0*/  IADD3 R8, R4, R7, R8 ;  /* 0x0000000704087210 */ /* 0x004fe40007ffe008 */
[----:B---3--:R-:W0:Y:S03]  /*120f0*/  LDS.128 R4, [R61+0x20400] ;  /* 0x020400003d047984 */ /* 0x008e260000000c00 */
        /* <DEDUP_REMOVED lines=8> */
[----:B------:R-:W-:Y:S01]  /*12180*/  F2FP.F16.E4M3.UNPACK_B R8, R8 ;  /* 0x00000008ff08723e */ /* 0x000fe200020006ff */
[--C-:B------:R-:W-:Y:S01]  /*12190*/  HADD2.F32 R34, -RZ, R33.reuse.H0_H0 ;  /* 0x20000021ff227230 */ /* 0x100fe20000004100 */
[-C--:B------:R-:W-:Y:S01]  /*121a0*/  F2FP.F16.E4M3.UNPACK_B R35, R9.reuse ;  /* 0x00000009ff23723e */ /* 0x080fe200020006ff */
[----:B------:R-:W-:Y:S01]  /*121b0*/  HADD2.F32 R33, -RZ, R33.H1_H1 ;  /* 0x30000021ff217230 */ /* 0x000fe20000004100 */
[----:B------:R-:W-:Y:S01]  /*121c0*/  F2FP.F16.E4M3.UNPACK_B R37, R9.H1 ;  /* 0x00000009ff25723e */ /* 0x000fe200030006ff */
[----:B------:R-:W-:-:S02]  /*121d0*/  HADD2.F32 R9, -RZ, R8.H0_H0 ;  /* 0x20000008ff097230 */ /* 0x000fc40000004100 */
[-C--:B------:R-:W-:Y:S01]  /*121e0*/  FMUL.FTZ R42, R41, R34.reuse ;  /* 0x00000022292a7220 */ /* 0x080fe20000410000 */
[----:B------:R-:W-:Y:S01]  /*121f0*/  FMUL.FTZ R40, R45, R34 ;  /* 0x000000222d287220 */ /* 0x000fe20000410000 */
[----:B------:R-:W-:Y:S01]  /*12200*/  FMUL.FTZ R46, R43, R33 ;  /* 0x000000212b2e7220 */ /* 0x000fe20000410000 */
[----:B------:R-:W-:Y:S02]  /*12210*/  HADD2.F32 R8, -RZ, R8.H1_H1 ;  /* 0x30000008ff087230 */ /* 0x000fe40000004100 */
[-C--:B------:R-:W-:Y:S01]  /*12220*/  FFMA.FTZ R42, R45, R5.reuse, R42 ;  /* 0x000000052d2a7223 */ /* 0x080fe2000001002a */
[----:B------:R-:W-:Y:S01]  /*12230*/  F2FP.F16.E4M3.UNPACK_B R45, R0 ;  /* 0x00000000ff2d723e */ /* 0x000fe200020006ff */
[----:B------:R-:W-:Y:S01]  /*12240*/  FFMA.FTZ R41, R41, R5, -R40 ;  /* 0x0000000529297223 */ /* 0x000fe20000010828 */
[----:B------:R-:W-:Y:S02]  /*12250*/  HADD2.F32 R5, -RZ, R4.H1_H1 ;  /* 0x30000004ff057230 */ /* 0x000fe40000004100 */
[----:B------:R-:W-:Y:S01]  /*12260*/  FMUL.FTZ R40, R47, R33 ;  /* 0x000000212f287220 */ /* 0x000fe20000410000 */
[----:B------:R-:W-:-:S02]  /*12270*/  HADD2.F32 R4, -RZ, R25.H0_H0 ;  /* 0x20000019ff047230 */ /* 0x000fc40000004100 */
[----:B------:R-:W-:Y:S01]  /*12280*/  FMUL.FTZ R33, R50, R9 ;  /* 0x0000000932217220 */ /* 0x000fe20000410000 */
[--C-:B------:R-:W-:Y:S02]  /*12290*/  HADD2.F32 R48, -RZ, R45.reuse.H0_H0 ;  /* 0x2000002dff307230 */ /* 0x100fe40000004100 */
[-C--:B------:R-:W-:Y:S01]  /*122a0*/  FFMA.FTZ R44, R43, R5.reuse, -R40 ;  /* 0x000000052b2c7223 */ /* 0x080fe20000010828 */
[----:B------:R-:W-:Y:S01]  /*122b0*/  FFMA.FTZ R43, R47, R5, R46 ;  /* 0x000000052f2b7223 */ /* 0x000fe2000001002e */
[----:B------:R-:W-:Y:S01]  /*122c0*/  F2FP.F16.E4M3.UNPACK_B R46, R36.H1 ;  /* 0x00000024ff2e723e */ /* 0x000fe200030006ff */
[----:B------:R-:W-:Y:S02]  /*122d0*/  HADD2.F32 R47, -RZ, R45.H1_H1 ;  /* 0x3000002dff2f7230 */ /* 0x000fe40000004100 */
[C---:B------:R-:W-:Y:S01]  /*122e0*/  FMUL.FTZ R9, R48.reuse, R9 ;  /* 0x0000000930097220 */ /* 0x040fe20000410000 */
[----:B------:R-:W-:Y:S01]  /*122f0*/  FFMA.FTZ R33, R48, R4, -R33 ;  /* 0x0000000430217223 */ /* 0x000fe20000010821 */
[----:B------:R-:W-:-:S02]  /*12300*/  HADD2.F32 R5, -RZ, R37.H0_H0 ;  /* 0x20000025ff057230 */ /* 0x000fc40000004100 */
[----:B------:R-:W-:Y:S01]  /*12310*/  FMUL.FTZ R40, R49, R8 ;  /* 0x0000000831287220 */ /* 0x000fe20000410000 */
[----:B------:R-:W-:Y:S01]  /*12320*/  FFMA.FTZ R9, R50, R4, R9 ;  /* 0x0000000432097223 */ /* 0x000fe20000010009 */
[----:B------:R-:W-:Y:S01]  /*12330*/  F2FP.F16.E4M3.UNPACK_B R50, R13.H1 ;  /* 0x0000000dff32723e */ /* 0x000fe200030006ff */
[----:B------:R-:W-:Y:S02]  /*12340*/  HADD2.F32 R25, -RZ, R25.H1_H1 ;  /* 0x30000019ff197230 */ /* 0x000fe40000004100 */
[----:B------:R-:W-:Y:S01]  /*12350*/  FMUL.FTZ R8, R47, R8 ;  /* 0x000000082f087220 */ /* 0x000fe20000410000 */
[----:B------:R-:W-:Y:S01]  /*12360*/  HADD2.F32 R48, -RZ, R46.H0_H0 ;  /* 0x2000002eff307230 */ /* 0x000fe20000004100 */
[----:B------:R-:W-:Y:S01]  /*12370*/  F2FP.F16.E4M3.UNPACK_B R39, R10 ;  /* 0x0000000aff27723e */ /* 0x000fe200020006ff */
[----:B------:R-:W-:Y:S02]  /*12380*/  HADD2.F32 R52, -RZ, R50.H0_H0 ;  /* 0x20000032ff347230 */ /* 0x000fe40000004100 */
[----:B------:R-:W-:Y:S01]  /*12390*/  FFMA.FTZ R8, R49, R25, R8 ;  /* 0x0000001931087223 */ /* 0x000fe20000010008 */
[----:B------:R-:W-:Y:S01]  /*123a0*/  HADD2.F32 R4, -RZ, R27.H0_H0 ;  /* 0x2000001bff047230 */ /* 0x000fe20000004100 */
[----:B------:R-:W-:Y:S01]  /*123b0*/  F2FP.F16.E4M3.UNPACK_B R49, R36 ;  /* 0x00000024ff31723e */ /* 0x000fe200020006ff */
[----:B------:R-:W-:-:S02]  /*123c0*/  HADD2.F32 R51, -RZ, R46.H1_H1 ;  /* 0x3000002eff337230 */ /* 0x000fc40000004100 */
[-C--:B------:R-:W-:Y:S01]  /*123d0*/  FMUL.FTZ R45, R52, R5.reuse ;  /* 0x00000005342d7220 */ /* 0x080fe20000410000 */
[----:B------:R-:W-:Y:S01]  /*123e0*/  FMUL.FTZ R5, R48, R5 ;  /* 0x0000000530057220 */ /* 0x000fe20000410000 */
[----:B------:R-:W-:Y:S02]  /*123f0*/  HADD2.F32 R37, -RZ, R37.H1_H1 ;  /* 0x30000025ff257230 */ /* 0x000fe40000004100 */
[----:B------:R-:W-:Y:S01]  /*12400*/  FFMA.FTZ R40, R47, R25, -R40 ;  /* 0x000000192f287223 */ /* 0x000fe20000010828 */
[----:B------:R-:W-:Y:S02]  /*12410*/  HADD2.F32 R55, -RZ, R50.H1_H1 ;  /* 0x30000032ff377230 */ /* 0x000fe40000004100 */
[----:B------:R-:W-:Y:S01]  /*12420*/  FFMA.FTZ R47, R52, R4, R5 ;  /* 0x00000004342f7223 */ /* 0x000fe20000010005 */
[----:B------:R-:W-:Y:S02]  /*12430*/  HADD2.F32 R5, -RZ, R35.H0_H0 ;  /* 0x20000023ff057230 */ /* 0x000fe40000004100 */
[----:B------:R-:W-:Y:S01]  /*12440*/  FMUL.FTZ R50, R51, R37 ;  /* 0x0000002533327220 */ /* 0x000fe20000410000 */
[----:B------:R-:W-:-:S02]  /*12450*/  HADD2.F32 R27, -RZ, R27.H1_H1 ;  /* 0x3000001bff1b7230 */ /* 0x000fc40000004100 */
[----:B------:R-:W-:Y:S01]  /*12460*/  FFMA.FTZ R45, R48, R4, -R45 ;  /* 0x00000004302d7223 */ /* 0x000fe2000001082d */
[----:B------:R-:W-:Y:S02]  /*12470*/  HADD2.F32 R52, -RZ, R49.H0_H0 ;  /* 0x20000031ff347230 */ /* 0x000fe40000004100 */
[C---:B------:R-:W-:Y:S01]  /*12480*/  FMUL.FTZ R46, R55.reuse, R37 ;  /* 0x00000025372e7220 */ /* 0x040fe20000410000 */
[----:B------:R-:W-:Y:S02]  /*12490*/  HADD2.F32 R4, -RZ, R26.H0_H0 ;  /* 0x2000001aff047230 */ /* 0x000fe40000004100 */
[----:B------:R-:W-:Y:S01]  /*124a0*/  FMUL.FTZ R25, R54, R5 ;  /* 0x0000000536197220 */ /* 0x000fe20000410000 */
[----:B------:R-:W-:Y:S01]  /*124b0*/  FFMA.FTZ R50, R55, R27, R50 ;  /* 0x0000001b37327223 */ /* 0x000fe20000010032 */
[----:B------:R-:W-:Y:S01]  /*124c0*/  FMUL.FTZ R5, R52, R5 ;  /* 0x0000000534057220 */ /* 0x000fe20000410000 */
[----:B------:R-:W-:Y:S01]  /*124d0*/  F2FP.F16.E4M3.UNPACK_B R10, R10.H1 ;  /* 0x0000000aff0a723e */ /* 0x000fe200030006ff */
[----:B------:R-:W-:Y:S01]  /*124e0*/  FFMA.FTZ R48, R51, R27, -R46 ;  /* 0x0000001b33307223 */ /* 0x000fe2000001082e */
[----:B------:R-:W-:Y:S01]  /*124f0*/  F2FP.F16.E4M3.UNPACK_B R55, R14.H1 ;  /* 0x0000000eff37723e */ /* 0x000fe200030006ff */
[----:B------:R-:W-:Y:S01]  /*12500*/  FFMA.FTZ R27, R54, R4, R5 ;  /* 0x00000004361b7223 */ /* 0x000fe20000010005 */
[-C--:B------:R-:W-:Y:S01]  /*12510*/  F2FP.F16.E4M3.UNPACK_B R28, R6.reuse ;  /* 0x00000006ff1c723e */ /* 0x080fe200020006ff */
[----:B------:R-:W-:Y:S01]  /*12520*/  HADD2.F32 R54, -RZ, R53.H1_H1 ;  /* 0x30000035ff367230 */ /* 0x000fe20000004100 */
[----:B------:R-:W-:Y:S01]  /*12530*/  F2FP.F16.E4M3.UNPACK_B R6, R6.H1 ;  /* 0x00000006ff06723e */ /* 0x000fe200030006ff */
[----:B------:R-:W-:Y:S01]  /*12540*/  HADD2.F32 R35, -RZ, R35.H1_H1 ;  /* 0x30000023ff237230 */ /* 0x000fe20000004100 */
[----:B------:R-:W-:Y:S01]  /*12550*/  F2FP.F16.E4M3.UNPACK_B R51, R3.H1 ;  /* 0x00000003ff33723e */ /* 0x000fe200030006ff */
[----:B------:R-:W-:-:S02]  /*12560*/  HADD2.F32 R46, -RZ, R49.H1_H1 ;  /* 0x30000031ff2e7230 */ /* 0x000fc40000004100 */
[----:B------:R-:W-:Y:S01]  /*12570*/  FFMA.FTZ R25, R52, R4, -R25 ;  /* 0x0000000434197223 */ /* 0x000fe20000010819 */
[----:B------:R-:W-:Y:S02]  /*12580*/  HADD2.F32 R56, -RZ, R55.H0_H0 ;  /* 0x20000037ff387230 */ /* 0x000fe40000004100 */
[-C--:B------:R-:W-:Y:S01]  /*12590*/  FMUL.FTZ R37, R54, R35.reuse ;  /* 0x0000002336257220 */ /* 0x080fe20000410000 */
[----:B------:R-:W-:Y:S02]  /*125a0*/  HADD2.F32 R5, -RZ, R10.H0_H0 ;  /* 0x2000000aff057230 */ /* 0x000fe40000004100 */
[----:B------:R-:W-:Y:S01]  /*125b0*/  FMUL.FTZ R35, R46, R35 ;  /* 0x000000232e237220 */ /* 0x000fe20000410000 */
[----:B------:R-:W-:Y:S01]  /*125c0*/  HADD2.F32 R26, -RZ, R26.H1_H1 ;  /* 0x3000001aff1a7230 */ /* 0x000fe20000004100 */
[----:B------:R-:W-:Y:S01]  /*125d0*/  F2FP.F16.E4M3.UNPACK_B R53, R3 ;  /* 0x00000003ff35723e */ /* 0x000fe200020006ff */
[----:B------:R-:W-:Y:S02]  /*125e0*/  HADD2.F32 R52, -RZ, R51.H0_H0 ;  /* 0x20000033ff347230 */ /* 0x000fe40000004100 */
[----:B------:R-:W-:Y:S01]  /*125f0*/  FMUL.FTZ R49, R56, R5 ;  /* 0x0000000538317220 */ /* 0x000fe20000410000 */
[----:B------:R-:W-:-:S02]  /*12600*/  HADD2.F32 R4, -RZ, R6.H0_H0 ;  /* 0x20000006ff047230 */ /* 0x000fc40000004100 */
[-C--:B------:R-:W-:Y:S01]  /*12610*/  FFMA.FTZ R46, R46, R26.reuse, -R37 ;  /* 0x0000001a2e2e7223 */ /* 0x080fe20000010825 */
[----:B------:R-:W-:Y:S01]  /*12620*/  FFMA.FTZ R26, R54, R26, R35 ;  /* 0x0000001a361a7223 */ /* 0x000fe20000010023 */
[C---:B------:R-:W-:Y:S01]  /*12630*/  FMUL.FTZ R5, R52.reuse, R5 ;  /* 0x0000000534057220 */ /* 0x040fe20000410000 */
[----:B------:R-:W-:Y:S02]  /*12640*/  HADD2.F32 R54, -RZ, R55.H1_H1 ;  /* 0x30000037ff367230 */ /* 0x000fe40000004100 */
[----:B------:R-:W-:Y:S01]  /*12650*/  FFMA.FTZ R49, R52, R4, -R49 ;  /* 0x0000000434317223 */ /* 0x000fe20000010831 */
[----:B------:R-:W-:Y:S01]  /*12660*/  HADD2.F32 R10, -RZ, R10.H1_H1 ;  /* 0x3000000aff0a7230 */ /* 0x000fe20000004100 */
[----:B------:R-:W-:Y:S01]  /*12670*/  F2FP.F16.E4M3.UNPACK_B R55, R14 ;  /* 0x0000000eff37723e */ /* 0x000fe200020006ff */
[----:B------:R-:W-:Y:S02]  /*12680*/  HADD2.F32 R52, -RZ, R51.H1_H1 ;  /* 0x30000033ff347230 */ /* 0x000fe40000004100 */
[----:B------:R-:W-:Y:S01]  /*12690*/  FFMA.FTZ R37, R56, R4, R5 ;  /* 0x0000000438257223 */ /* 0x000fe20000010005 */
[----:B------:R-:W-:-:S02]  /*126a0*/  HADD2.F32 R6, -RZ, R6.H1_H1 ;  /* 0x30000006ff067230 */ /* 0x000fc40000004100 */
[-C--:B------:R-:W-:Y:S01]  /*126b0*/  FMUL.FTZ R35, R54, R10.reuse ;  /* 0x0000000a36237220 */ /* 0x080fe20000410000 */
[----:B------:R-:W-:Y:S02]  /*126c0*/  HADD2.F32 R5, -RZ, R39.H0_H0 ;  /* 0x20000027ff057230 */ /* 0x000fe40000004100 */
[C---:B------:R-:W-:Y:S01]  /*126d0*/  FMUL.FTZ R51, R52.reuse, R10 ;  /* 0x0000000a34337220 */ /* 0x040fe20000410000 */
[----:B------:R-:W-:Y:S02]  /*126e0*/  HADD2.F32 R10, -RZ, R55.H0_H0 ;  /* 0x20000037ff0a7230 */ /* 0x000fe40000004100 */
[-C--:B------:R-:W-:Y:S01]  /*126f0*/  FFMA.FTZ R52, R52, R6.reuse, -R35 ;  /* 0x0000000634347223 */ /* 0x080fe20000010823 */
[----:B------:R-:W-:Y:S02]  /*12700*/  HADD2.F32 R4, -RZ, R28.H0_H0 ;  /* 0x2000001cff047230 */ /* 0x000fe40000004100 */
[----:B------:R-:W-:Y:S01]  /*12710*/  FFMA.FTZ R54, R54, R6, R51 ;  /* 0x0000000636367223 */ /* 0x000fe20000010033 */
[----:B------:R-:W-:-:S02]  /*12720*/  HADD2.F32 R6, -RZ, R53.H0_H0 ;  /* 0x20000035ff067230 */ /* 0x000fc40000004100 */
[----:B------:R-:W-:Y:S01]  /*12730*/  FMUL.FTZ R35, R10, R5 ;  /* 0x000000050a237220 */ /* 0x000fe20000410000 */
[----:B------:R-:W-:Y:S01]  /*12740*/  HADD2.F32 R58, -RZ, R55.H1_H1 ;  /* 0x30000037ff3a7230 */ /* 0x000fe20000004100 */
[----:B------:R-:W-:Y:S01]  /*12750*/  F2FP.F16.E4M3.UNPACK_B R34, R11 ;  /* 0x0000000bff22723e */ /* 0x000fe200020006ff */
[----:B------:R-:W-:Y:S02]  /*12760*/  HADD2.F32 R39, -RZ, R39.H1_H1 ;  /* 0x30000027ff277230 */ /* 0x000fe40000004100 */
[C---:B------:R-:W-:Y:S01]  /*12770*/  FMUL.FTZ R5, R6.reuse, R5 ;  /* 0x0000000506057220 */ /* 0x040fe20000410000 */
[----:B------:R-:W-:Y:S02]  /*12780*/  HADD2.F32 R56, -RZ, R53.H1_H1 ;  /* 0x30000035ff387230 */ /* 0x000fe40000004100 */
        /* <DEDUP_REMOVED lines=64> */
.L_x_428:
[----:B------:R-:W-:Y:S05]  /*12b90*/  BSYNC B1 ;  /* 0x0000000000017941 */ /* 0x000fea0003800000 */
.L_x_427:
[----:B------:R-:W-:Y:S05]  /*12ba0*/  @P0 BRA `(.L_x_414) ;  /* 0x0000000c000c0947 */ /* 0x000fea0003800000 */
[----:B-123--:R-:W2:Y:S04]  /*12bb0*/  LDL R6, [R1+0x1c] ;  /* 0x00001c0001067983 */ /* 0x00eea80000100800 */
[----:B------:R-:W3:Y:S01]  /*12bc0*/  LDL R53, [R1+0x3c] ;  /* 0x00003c0001357983 */ /* 0x000ee20000100800 */
[----:B------:R-:W-:Y:S01]  /*12bd0*/  LEA.HI R20, R21, R20, RZ, 0x1c ;  /* 0x0000001415147211 */ /* 0x000fe200078fe0ff */
[----:B------:R-:W-:Y:S01]  /*12be0*/  IMAD.SHL.U32 R4, R235, 0x80, RZ ;  /* 0x00000080eb047824 */ /* 0x000fe200078e00ff */
[----:B------:R-:W-:Y:S02]  /*12bf0*/  F2FP.F16.E4M3.UNPACK_B R37, R0.H1 ;  /* 0x00000000ff25723e */ /* 0x000fe400030006ff */
[----:B------:R-:W-:Y:S02]  /*12c00*/  SHF.R.S32.HI R5, RZ, 0x1f, R20 ;  /* 0x0000001fff057819 */ /* 0x000fe40000011414 */
[----:B------:R-:W-:Y:S01]  /*12c10*/  LOP3.LUT R7, R4, 0x380, RZ, 0xc0, !PT ;  /* 0x0000038004077812 */ /* 0x000fe200078ec0ff */
[--C-:B------:R-:W-:Y:S01]  /*12c20*/  HADD2.F32 R39, -RZ, R37.reuse.H0_H0 ;  /* 0x20000025ff277230 */ /* 0x100fe20000004100 */
[----:B------:R-:W-:Y:S01]  /*12c30*/  LEA.HI R5, R5, R20, RZ, 0x3 ;  /* 0x0000001405057211 */ /* 0x000fe200078f18ff */
[----:B------:R-:W-:Y:S01]  /*12c40*/  HADD2.F32 R46, -RZ, R37.H1_H1 ;  /* 0x30000025ff2e7230 */ /* 0x000fe20000004100 */
[----:B------:R-:W-:-:S02]  /*12c50*/  SHF.L.U32 R4, R20, 0x4, RZ ;  /* 0x0000000414047819 */ /* 0x000fc400000006ff */
[----:B------:R-:W-:Y:S01]  /*12c60*/  F2FP.F16.E4M3.UNPACK_B R43, R12.H1 ;  /* 0x0000000cff2b723e */ /* 0x000fe200030006ff */
[----:B------:R-:W-:Y:S01]  /*12c70*/  IMAD.SHL.U32 R5, R5, 0x800, RZ ;  /* 0x0000080005057824 */ /* 0x000fe200078e00ff */
[----:B------:R-:W-:Y:S02]  /*12c80*/  LOP3.LUT R4, R7, 0x70, R4, 0xf8, !PT ;  /* 0x0000007007047812 */ /* 0x000fe400078ef804 */
[----:B------:R-:W-:Y:S01]  /*12c90*/  SHF.R.U32.HI R7, RZ, 0x3, R7 ;  /* 0x00000003ff077819 */ /* 0x000fe20000011607 */
[--C-:B0-----:R-:W-:Y:S01]  /*12ca0*/  HADD2.F32 R41, -RZ, R43.reuse.H0_H0 ;  /* 0x2000002bff297230 */ /* 0x101fe20000004100 */
[----:B------:R-:W-:Y:S01]  /*12cb0*/  LOP3.LUT R5, R5, 0xffffc000, RZ, 0xc0, !PT ;  /* 0xffffc00005057812 */ /* 0x000fe200078ec0ff */
[----:B------:R-:W-:Y:S01]  /*12cc0*/  HADD2.F32 R50, -RZ, R43.H1_H1 ;  /* 0x3000002bff327230 */ /* 0x000fe20000004100 */
[----:B------:R-:W-:Y:S02]  /*12cd0*/  LOP3.LUT R4, R4, R7, RZ, 0x3c, !PT ;  /* 0x0000000704047212 */ /* 0x000fe400078e3cff */
[----:B------:R-:W-:-:S02]  /*12ce0*/  F2FP.F16.E4M3.UNPACK_B R47, R13 ;  /* 0x0000000dff2f723e */ /* 0x000fc400020006ff */
[----:B--2---:R-:W-:Y:S01]  /*12cf0*/  IADD3 R4, R4, R5, R6 ;  /* 0x0000000504047210 */ /* 0x004fe20007ffe006 */
[----:B---3--:R-:W0:Y:S04]  /*12d00*/  LDS.128 R8, [R53+0x20400] ;  /* 0x0204000035087984 */ /* 0x008e280000000c00 */
        /* <DEDUP_REMOVED lines=13> */
[----:B------:R-:W-:-:S02]  /*12de0*/  HADD2.F32 R8, -RZ, R8.H1_H1 ;  /* 0x30000008ff087230 */ /* 0x000fc40000004100 */
[-C--:B------:R-:W-:Y:S01]  /*12df0*/  FMUL.FTZ R42, R39, R29.reuse ;  /* 0x0000001d272a7220 */ /* 0x080fe20000410000 */
[C---:B------:R-:W-:Y:S01]  /*12e00*/  FMUL.FTZ R40, R41.reuse, R29 ;  /* 0x0000001d29287220 */ /* 0x040fe20000410000 */
[----:B------:R-:W-:Y:S02]  /*12e10*/  HADD2.F32 R5, -RZ, R4.H0_H0 ;  /* 0x20000004ff057230 */ /* 0x000fe40000004100 */
[----:B------:R-:W-:Y:S01]  /*12e20*/  FMUL.FTZ R37, R50, R28 ;  /* 0x0000001c32257220 */ /* 0x000fe20000410000 */
[-C--:B------:R-:W-:Y:S01]  /*12e30*/  FFMA.FTZ R42, R41, R9.reuse, R42 ;  /* 0x00000009292a7223 */ /* 0x080fe2000001002a */
[----:B------:R-:W-:Y:S01]  /*12e40*/  F2FP.F16.E4M3.UNPACK_B R41, R12 ;  /* 0x0000000cff29723e */ /* 0x000fe200020006ff */
[----:B------:R-:W-:Y:S01]  /*12e50*/  FFMA.FTZ R40, R39, R9, -R40 ;  /* 0x0000000927287223 */ /* 0x000fe20000010828 */
[----:B------:R-:W-:Y:S01]  /*12e60*/  F2FP.F16.E4M3.UNPACK_B R12, R0 ;  /* 0x00000000ff0c723e */ /* 0x000fe200020006ff */
[----:B------:R-:W-:Y:S02]  /*12e70*/  HADD2.F32 R0, -RZ, R21.H0_H0 ;  /* 0x20000015ff007230 */ /* 0x000fe40000004100 */
[----:B------:R-:W-:Y:S01]  /*12e80*/  FMUL.FTZ R39, R46, R28 ;  /* 0x0000001c2e277220 */ /* 0x000fe20000410000 */
[----:B------:R-:W-:-:S02]  /*12e90*/  HADD2.F32 R48, -RZ, R41.H0_H0 ;  /* 0x20000029ff307230 */ /* 0x000fc40000004100 */
[-C--:B------:R-:W-:Y:S01]  /*12ea0*/  FFMA.FTZ R37, R46, R8.reuse, -R37 ;  /* 0x000000082e257223 */ /* 0x080fe20000010825 */
[----:B------:R-:W-:Y:S01]  /*12eb0*/  HADD2.F32 R44, -RZ, R12.H0_H0 ;  /* 0x2000000cff2c7230 */ /* 0x000fe20000004100 */
[----:B------:R-:W-:Y:S01]  /*12ec0*/  F2FP.F16.E4M3.UNPACK_B R46, R13.H1 ;  /* 0x0000000dff2e723e */ /* 0x000fe200030006ff */
[----:B------:R-:W-:Y:S01]  /*12ed0*/  FFMA.FTZ R39, R50, R8, R39 ;  /* 0x0000000832277223 */ /* 0x000fe20000010027 */
[-C--:B------:R-:W-:Y:S01]  /*12ee0*/  FMUL.FTZ R9, R48, R5.reuse ;  /* 0x0000000530097220 */ /* 0x080fe20000410000 */
[----:B------:R-:W-:Y:S01]  /*12ef0*/  F2FP.F16.E4M3.UNPACK_B R28, R36.H1 ;  /* 0x00000024ff1c723e */ /* 0x000fe200030006ff */
[C---:B------:R-:W-:Y:S01]  /*12f00*/  FMUL.FTZ R5, R44.reuse, R5 ;  /* 0x000000052c057220 */ /* 0x040fe20000410000 */
[----:B------:R-:W-:Y:S02]  /*12f10*/  HADD2.F32 R45, -RZ, R41.H1_H1 ;  /* 0x30000029ff2d7230 */ /* 0x000fe40000004100 */
[----:B------:R-:W-:Y:S01]  /*12f20*/  FFMA.FTZ R9, R44, R0, -R9 ;  /* 0x000000002c097223 */ /* 0x000fe20000010809 */
[----:B------:R-:W-:-:S02]  /*12f30*/  HADD2.F32 R4, -RZ, R4.H1_H1 ;  /* 0x30000004ff047230 */ /* 0x000fc40000004100 */
[----:B------:R-:W-:Y:S01]  /*12f40*/  FFMA.FTZ R8, R48, R0, R5 ;  /* 0x0000000030087223 */ /* 0x000fe20000010005 */
[----:B------:R-:W-:Y:S01]  /*12f50*/  HADD2.F32 R48, -RZ, R46.H0_H0 ;  /* 0x2000002eff307230 */ /* 0x000fe20000004100 */
[-C--:B------:R-:W-:Y:S01]  /*12f60*/  F2FP.F16.E4M3.UNPACK_B R35, R6.reuse ;  /* 0x00000006ff23723e */ /* 0x080fe200020006ff */
[----:B------:R-:W-:Y:S01]  /*12f70*/  HADD2.F32 R5, -RZ, R34.H0_H0 ;  /* 0x20000022ff057230 */ /* 0x000fe20000004100 */
[----:B------:R-:W-:Y:S01]  /*12f80*/  F2FP.F16.E4M3.UNPACK_B R6, R6.H1 ;  /* 0x00000006ff06723e */ /* 0x000fe200030006ff */
[----:B------:R-:W-:Y:S02]  /*12f90*/  HADD2.F32 R43, -RZ, R12.H1_H1 ;  /* 0x3000000cff2b7230 */ /* 0x000fe40000004100 */
[----:B------:R-:W-:Y:S01]  /*12fa0*/  FMUL.FTZ R12, R45, R4 ;  /* 0x000000042d0c7220 */ /* 0x000fe20000410000 */
[----:B------:R-:W-:Y:S02]  /*12fb0*/  HADD2.F32 R44, -RZ, R28.H0_H0 ;  /* 0x2000001cff2c7230 */ /* 0x000fe40000004100 */
[----:B------:R-:W-:Y:S01]  /*12fc0*/  FMUL.FTZ R41, R48, R5 ;  /* 0x0000000530297220 */ /* 0x000fe20000410000 */
[----:B------:R-:W-:-:S02]  /*12fd0*/  HADD2.F32 R21, -RZ, R21.H1_H1 ;  /* 0x30000015ff157230 */ /* 0x000fc40000004100 */
[C---:B------:R-:W-:Y:S01]  /*12fe0*/  FMUL.FTZ R4, R43.reuse, R4 ;  /* 0x000000042b047220 */ /* 0x040fe20000410000 */
[----:B------:R-:W-:Y:S02]  /*12ff0*/  HADD2.F32 R0, -RZ, R25.H0_H0 ;  /* 0x20000019ff007230 */ /* 0x000fe40000004100 */
[C---:B------:R-:W-:Y:S01]  /*13000*/  FMUL.FTZ R5, R44.reuse, R5 ;  /* 0x000000052c057220 */ /* 0x040fe20000410000 */
[----:B------:R-:W-:Y:S02]  /*13010*/  HADD2.F32 R34, -RZ, R34.H1_H1 ;  /* 0x30000022ff227230 */ /* 0x000fe40000004100 */
[-C--:B------:R-:W-:Y:S01]  /*13020*/  FFMA.FTZ R12, R43, R21.reuse, -R12 ;  /* 0x000000152b0c7223 */ /* 0x080fe2000001080c */
[----:B------:R-:W-:Y:S01]  /*13030*/  FFMA.FTZ R21, R45, R21, R4 ;  /* 0x000000152d157223 */ /* 0x000fe20000010004 */
[-C--:B------:R-:W-:Y:S01]  /*13040*/  FFMA.FTZ R41, R44, R0.reuse, -R41 ;  /* 0x000000002c297223 */ /* 0x080fe20000010829 */
[----:B------:R-:W-:Y:S01]  /*13050*/  FFMA.FTZ R43, R48, R0, R5 ;  /* 0x00000000302b7223 */ /* 0x000fe20000010005 */
[----:B------:R-:W-:Y:S01]  /*13060*/  F2FP.F16.E4M3.UNPACK_B R44, R36 ;  /* 0x00000024ff2c723e */ /* 0x000fe200020006ff */
[----:B------:R-:W-:Y:S01]  /*13070*/  HADD2.F32 R45, -RZ, R28.H1_H1 ;  /* 0x3000001cff2d7230 */ /* 0x000fe20000004100 */
[-C--:B------:R-:W-:Y:S01]  /*13080*/  F2FP.F16.E4M3.UNPACK_B R26, R10.reuse ;  /* 0x0000000aff1a723e */ /* 0x080fe200020006ff */
[----:B------:R-:W-:Y:S01]  /*13090*/  HADD2.F32 R48, -RZ, R47.H0_H0 ;  /* 0x2000002fff307230 */ /* 0x000fe20000004100 */
[----:B------:R-:W-:Y:S01]  /*130a0*/  F2FP.F16.E4M3.UNPACK_B R10, R10.H1 ;  /* 0x0000000aff0a723e */ /* 0x000fe200030006ff */
[----:B------:R-:W-:-:S02]  /*130b0*/  HADD2.F32 R4, -RZ, R33.H0_H0 ;  /* 0x20000021ff047230 */ /* 0x000fc40000004100 */
[----:B------:R-:W-:Y:S01]  /*130c0*/  FMUL.FTZ R36, R45, R34 ;  /* 0x000000222d247220 */ /* 0x000fe20000410000 */
[----:B------:R-:W-:Y:S01]  /*130d0*/  HADD2.F32 R49, -RZ, R46.H1_H1 ;  /* 0x3000002eff317230 */ /* 0x000fe20000004100 */
[----:B------:R-:W-:Y:S01]  /*130e0*/  F2FP.F16.E4M3.UNPACK_B R29, R7 ;  /* 0x00000007ff1d723e */ /* 0x000fe200020006ff */
[----:B------:R-:W-:Y:S02]  /*130f0*/  HADD2.F32 R25, -RZ, R25.H1_H1 ;  /* 0x30000019ff197230 */ /* 0x000fe40000004100 */
[----:B------:R-:W-:Y:S01]  /*13100*/  FMUL.FTZ R5, R48, R4 ;  /* 0x0000000430057220 */ /* 0x000fe20000410000 */
[----:B------:R-:W-:Y:S02]  /*13110*/  HADD2.F32 R46, -RZ, R44.H0_H0 ;  /* 0x2000002cff2e7230 */ /* 0x000fe40000004100 */
[C---:B------:R-:W-:Y:S01]  /*13120*/  FMUL.FTZ R28, R49.reuse, R34 ;  /* 0x00000022311c7220 */ /* 0x040fe20000410000 */
[----:B------:R-:W-:Y:S02]  /*13130*/  HADD2.F32 R0, -RZ, R24.H0_H0 ;  /* 0x20000018ff007230 */ /* 0x000fe40000004100 */
[----:B------:R-:W-:Y:S01]  /*13140*/  FFMA.FTZ R36, R49, R25, R36 ;  /* 0x0000001931247223 */ /* 0x000fe20000010024 */
[----:B------:R-:W-:Y:S01]  /*13150*/  F2FP.F16.E4M3.UNPACK_B R49, R14.H1 ;  /* 0x0000000eff31723e */ /* 0x000fe200030006ff */
[----:B------:R-:W-:Y:S01]  /*13160*/  FMUL.FTZ R13, R46, R4 ;  /* 0x000000042e0d7220 */ /* 0x000fe20000410000 */
[----:B------:R-:W-:-:S02]  /*13170*/  HADD2.F32 R4, -RZ, R6.H0_H0 ;  /* 0x20000006ff047230 */ /* 0x000fc40000004100 */
[-C--:B------:R-:W-:Y:S01]  /*13180*/  FFMA.FTZ R5, R46, R0.reuse, -R5 ;  /* 0x000000002e057223 */ /* 0x080fe20000010805 */
[----:B------:R-:W-:Y:S01]  /*13190*/  F2FP.F16.E4M3.UNPACK_B R46, R3.H1 ;  /* 0x00000003ff2e723e */ /* 0x000fe200030006ff */
[----:B------:R-:W-:Y:S01]  /*131a0*/  FFMA.FTZ R13, R48, R0, R13 ;  /* 0x00000000300d7223 */ /* 0x000fe2000001000d */
[----:B------:R-:W-:Y:S02]  /*131b0*/  HADD2.F32 R52, -RZ, R49.H0_H0 ;  /* 0x20000031ff347230 */ /* 0x000fe40000004100 */
[----:B------:R-:W-:Y:S01]  /*131c0*/  FFMA.FTZ R34, R45, R25, -R28 ;  /* 0x000000192d227223 */ /* 0x000fe2000001081c */
[----:B------:R-:W-:Y:S01]  /*131d0*/  HADD2.F32 R50, -RZ, R47.H1_H1 ;  /* 0x3000002fff327230 */ /* 0x000fe20000004100 */
[----:B------:R-:W-:Y:S01]  /*131e0*/  F2FP.F16.E4M3.UNPACK_B R7, R7.H1 ;  /* 0x00000007ff07723e */ /* 0x000fe200030006ff */
[----:B------:R-:W-:Y:S02]  /*131f0*/  HADD2.F32 R48, -RZ, R46.H0_H0 ;  /* 0x2000002eff307230 */ /* 0x000fe40000004100 */
[----:B------:R-:W-:Y:S01]  /*13200*/  FMUL.FTZ R45, R52, R4 ;  /* 0x00000004342d7220 */ /* 0x000fe20000410000 */
[----:B------:R-:W-:Y:S01]  /*13210*/  HADD2.F32 R33, -RZ, R33.H1_H1 ;  /* 0x30000021ff217230 */ /* 0x000fe20000004100 */
[----:B------:R-:W-:Y:S01]  /*13220*/  F2FP.F16.E4M3.UNPACK_B R27, R11 ;  /* 0x0000000bff1b723e */ /* 0x000fe200020006ff */
[----:B------:R-:W-:-:S02]  /*13230*/  HADD2.F32 R44, -RZ, R44.H1_H1 ;  /* 0x3000002cff2c7230 */ /* 0x000fc40000004100 */
[----:B------:R-:W-:Y:S01]  /*13240*/  FMUL.FTZ R47, R48, R4 ;  /* 0x00000004302f7220 */ /* 0x000fe20000410000 */
[----:B------:R-:W-:Y:S02]  /*13250*/  HADD2.F32 R0, -RZ, R10.H0_H0 ;  /* 0x2000000aff007230 */ /* 0x000fe40000004100 */
[-C--:B------:R-:W-:Y:S01]  /*13260*/  FMUL.FTZ R25, R50, R33.reuse ;  /* 0x0000002132197220 */ /* 0x080fe20000410000 */
[----:B------:R-:W-:Y:S02]  /*13270*/  HADD2.F32 R24, -RZ, R24.H1_H1 ;  /* 0x30000018ff187230 */ /* 0x000fe40000004100 */
[----:B------:R-:W-:Y:S01]  /*13280*/  FMUL.FTZ R33, R44, R33 ;  /* 0x000000212c217220 */ /* 0x000fe20000410000 */
[----:B------:R-:W-:Y:S02]  /*13290*/  HADD2.F32 R6, -RZ, R6.H1_H1 ;  /* 0x30000006ff067230 */ /* 0x000fe40000004100 */
[-C--:B------:R-:W-:Y:S01]  /*132a0*/  FFMA.FTZ R45, R48, R0.reuse, -R45 ;  /* 0x00000000302d7223 */ /* 0x080fe2000001082d */
[----:B------:R-:W-:Y:S01]  /*132b0*/  FFMA.FTZ R47, R52, R0, R47 ;  /* 0x00000000342f7223 */ /* 0x000fe2000001002f */
[----:B------:R-:W-:-:S02]  /*132c0*/  HADD2.F32 R46, -RZ, R46.H1_H1 ;  /* 0x3000002eff2e7230 */ /* 0x000fc40000004100 */
[----:B------:R-:W-:Y:S01]  /*132d0*/  FFMA.FTZ R28, R44, R24, -R25 ;  /* 0x000000182c1c7223 */ /* 0x000fe20000010819 */
[----:B------:R-:W-:Y:S01]  /*132e0*/  HADD2.F32 R0, -RZ, R49.H1_H1 ;  /* 0x30000031ff007230 */ /* 0x000fe20000004100 */
[----:B------:R-:W-:Y:S01]  /*132f0*/  F2FP.F16.E4M3.UNPACK_B R48, R14 ;  /* 0x0000000eff30723e */ /* 0x000fe200020006ff */
[----:B------:R-:W-:Y:S01]  /*13300*/  FFMA.FTZ R24, R50, R24, R33 ;  /* 0x0000001832187223 */ /* 0x000fe20000010021 */
[----:B------:R-:W-:Y:S01]  /*13310*/  F2FP.F16.E4M3.UNPACK_B R44, R3 ;  /* 0x00000003ff2c723e */ /* 0x000fe200020006ff */
[----:B------:R-:W-:Y:S02]  /*13320*/  HADD2.F32 R10, -RZ, R10.H1_H1 ;  /* 0x3000000aff0a7230 */ /* 0x000fe40000004100 */
[-C--:B------:R-:W-:Y:S01]  /*13330*/  FMUL.FTZ R33, R46, R6.reuse ;  /* 0x000000062e217220 */ /* 0x080fe20000410000 */
[----:B------:R-:W-:Y:S01]  /*13340*/  FMUL.FTZ R25, R0, R6 ;  /* 0x0000000600197220 */ /* 0x000fe20000410000 */
[----:B------:R-:W-:Y:S01]  /*13350*/  HADD2.F32 R50, -RZ, R48.H0_H0 ;  /* 0x20000030ff327230 */ /* 0x000fe20000004100 */
[----:B------:R-:W-:Y:S01]  /*13360*/  F2FP.F16.E4M3.UNPACK_B R11, R11.H1 ;  /* 0x0000000bff0b723e */ /* 0x000fe200030006ff */
[----:B------:R-:W-:-:S02]  /*13370*/  HADD2.F32 R3, -RZ, R35.H0_H0 ;  /* 0x20000023ff037230 */ /* 0x000fc40000004100 */
[-C--:B------:R-:W-:Y:S01]  /*13380*/  FFMA.FTZ R14, R0, R10.reuse, R33 ;  /* 0x0000000a000e7223 */ /* 0x080fe20000010021 */
[----:B------:R-:W-:Y:S02]  /*13390*/  HADD2.F32 R6, -RZ, R44.H0_H0 ;  /* 0x2000002cff067230 */ /* 0x000fe40000004100 */
[----:B------:R-:W-:Y:S01]  /*133a0*/  FFMA.FTZ R4, R46, R10, -R25 ;  /* 0x0000000a2e047223 */ /* 0x000fe20000010819 */
[----:B------:R-:W-:Y:S02]  /*133b0*/  HADD2.F32 R0, -RZ, R26.H0_H0 ;  /* 0x2000001aff007230 */ /* 0x000fe40000004100 */
[-C--:B------:R-:W-:Y:S01]  /*133c0*/  FMUL.FTZ R25, R50, R3.reuse ;  /* 0x0000000332197220 */ /* 0x080fe20000410000 */
[----:B------:R-:W-:Y:S02]  /*133d0*/  HADD2.F32 R48, -RZ, R48.H1_H1 ;  /* 0x30000030ff307230 */ /* 0x000fe40000004100 */
[----:B------:R-:W-:Y:S01]  /*133e0*/  FMUL.FTZ R3, R6, R3 ;  /* 0x0000000306037220 */ /* 0x000fe20000410000 */
[----:B------:R-:W-:-:S02]  /*133f0*/  HADD2.F32 R35, -RZ, R35.H1_H1 ;  /* 0x30000023ff237230 */ /* 0x000fc40000004100 */
[-C--:B------:R-:W-:Y:S01]  /*13400*/  FFMA.FTZ R6, R6, R0.reuse, -R25 ;  /* 0x0000000006067223 */ /* 0x080fe20000010819 */
[----:B------:R-:W-:Y:S01]  /*13410*/  HADD2.F32 R44, -RZ, R44.H1_H1 ;  /* 0x3000002cff2c7230 */ /* 0x000fe20000004100 */
[----:B------:R-:W-:Y:S01]  /*13420*/  F2FP.F16.E4M3.UNPACK_B R46, R15.H1 ;  /* 0x0000000fff2e723e */ /* 0x000fe200030006ff */
[----:B------:R-:W-:Y:S02]  /*13430*/  HADD2.F32 R26, -RZ, R26.H1_H1 ;  /* 0x3000001aff1a7230 */ /* 0x000fe40000004100 */
[-C--:B------:R-:W-:Y:S01]  /*13440*/  FMUL.FTZ R25, R48, R35.reuse ;  /* 0x0000002330197220 */ /* 0x080fe20000410000 */
[----:B------:R-:W-:Y:S01]  /*13450*/  FFMA.FTZ R10, R50, R0, R3 ;  /* 0x00000000320a7223 */ /* 0x000fe20000010003 */
[----:B------:R-:W-:Y:S01]  /*13460*/  F2FP.F16.E4M3.UNPACK_B R0, R38.H1 ;  /* 0x00000026ff00723e */ /* 0x000fe200030006ff */
[C---:B------:R-:W-:Y:S01]  /*13470*/  FMUL.FTZ R35, R44.reuse, R35 ;  /* 0x000000232c237220 */ /* 0x040fe20000410000 */
[----:B------:R-:W-:Y:S01]  /*13480*/  FFMA.FTZ R25, R44, R26, -R25 ;  /* 0x0000001a2c197223 */ /* 0x000fe20000010819 */
[----:B------:R-:W-:Y:S01]  /*13490*/  HADD2.F32 R44, -RZ, R46.H0_H0 ;  /* 0x2000002eff2c7230 */ /* 0x000fe20000004100 */
[----:B------:R-:W-:Y:S01]  /*134a0*/  F2FP.SATFINITE.E4M3.F32.PACK_AB_MERGE_C R37, R37, R40, RZ ;  /* 0x000000282525723e */ /* 0x000fe200048070ff */
[----:B------:R-:W-:-:S02]  /*134b0*/  HADD2.F32 R3, -RZ, R7.H0_H0 ;  /* 0x20000007ff037230 */ /* 0x000fc40000004100 */
[----:B------:R-:W-:Y:S01]  /*134c0*/  FFMA.FTZ R35, R48, R26, R35 ;  /* 0x0000001a30237223 */ /* 0x000fe20000010023 */
[--C-:B------:R-:W-:Y:S01]  /*134d0*/  HADD2.F32 R26, -RZ, R0.reuse.H0_H0 ;  /* 0x20000000ff1a7230 */ /* 0x100fe20000004100 */
[----:B------:R-:W-:Y:S01]  /*134e0*/  F2FP.F16.E4M3.UNPACK_B R48, R38 ;  /* 0x00000026ff30723e */ /* 0x000fe200020006ff */
        /* <DEDUP_REMOVED lines=8> */
[----:B------:R-:W-:Y:S02]  /*13570*/  HADD2.F32 R11, -RZ, R11.H1_H1 ;  /* 0x3000000bff0b7230 */ /* 0x000fe40000004100 */
[----:B------:R-:W-:Y:S01]  /*13580*/  FFMA.FTZ R44, R44, R0, R3 ;  /* 0x000000002c2c7223 */ /* 0x000fe20000010003 */
[----:B------:R-:W-:Y:S01]  /*13590*/  F2FP.F16.E4M3.UNPACK_B R0, R15 ;  /* 0x0000000fff00723e */ /* 0x000fe200020006ff */
[-C--:B------:R-:W-:Y:S01]  /*135a0*/  FMUL.FTZ R26, R51, R7.reuse ;  /* 0x00000007331a7220 */ /* 0x080fe20000410000 */
[C---:B------:R-:W-:Y:S01]  /*135b0*/  FMUL.FTZ R38, R49.reuse, R7 ;  /* 0x0000000731267220 */ /* 0x040fe20000410000 */
[--C-:B------:R-:W-:Y:S01]  /*135c0*/  HADD2.F32 R50, -RZ, R48.reuse.H0_H0 ;  /* 0x20000030ff327230 */ /* 0x100fe20000004100 */
[----:B------:R-:W-:Y:S01]  /*135d0*/  F2FP.SATFINITE.E4M3.F32.PACK_AB_MERGE_C R45, R4, R45, RZ ;  /* 0x0000002d042d723e */ /* 0x000fe200048070ff */
[----:B------:R-:W-:Y:S01]  /*135e0*/  FFMA.FTZ R46, R49, R11, -R26 ;  /* 0x0000000b312e7223 */ /* 0x000fe2000001081a */
[----:B------:R-:W-:-:S02]  /*135f0*/  HADD2.F32 R15, -RZ, R48.H1_H1 ;  /* 0x30000030ff0f7230 */ /* 0x000fc40000004100 */
[----:B------:R-:W-:Y:S01]  /*13600*/  FFMA.FTZ R11, R51, R11, R38 ;  /* 0x0000000b330b7223 */ /* 0x000fe20000010026 */
[--C-:B------:R-:W-:Y:S01]  /*13610*/  HADD2.F32 R3, -RZ, R29.reuse.H0_H0 ;  /* 0x2000001dff037230 */ /* 0x100fe20000004100 */
[----:B------:R-:W-:Y:S01]  /*13620*/  F2FP.SATFINITE.E4M3.F32.PACK_AB_MERGE_C R39, R39, R42, RZ ;  /* 0x0000002a2727723e */ /* 0x000fe200048070ff */
[--C-:B------:R-:W-:Y:S01]  /*13630*/  HADD2.F32 R48, -RZ, R0.reuse.H0_H0 ;  /* 0x20000000ff307230 */ /* 0x100fe20000004100 */
[----:B------:R-:W-:Y:S01]  /*13640*/  F2FP.SATFINITE.E4M3.F32.PACK_AB_MERGE_C R33, R46, R33, RZ ;  /* 0x000000212e21723e */ /* 0x000fe200048070ff */
[----:B------:R-:W-:Y:S01]  /*13650*/  HADD2.F32 R49, -RZ, R0.H1_H1 ;  /* 0x30000000ff317230 */ /* 0x000fe20000004100 */
[----:B------:R-:W-:Y:S01]  /*13660*/  F2FP.SATFINITE.E4M3.F32.PACK_AB_MERGE_C R36, R36, R43, RZ ;  /* 0x0000002b2424723e */ /* 0x000fe200048070ff */
[----:B------:R-:W-:Y:S02]  /*13670*/  HADD2.F32 R29, -RZ, R29.H1_H1 ;  /* 0x3000001dff1d7230 */ /* 0x000fe40000004100 */
[----:B------:R-:W-:Y:S01]  /*13680*/  FMUL.FTZ R7, R48, R3 ;  /* 0x0000000330077220 */ /* 0x000fe20000410000 */
[----:B------:R-:W-:-:S02]  /*13690*/  HADD2.F32 R0, -RZ, R27.H0_H0 ;  /* 0x2000001bff007230 */ /* 0x000fc40000004100 */
[C---:B------:R-:W-:Y:S01]  /*136a0*/  FMUL.FTZ R3, R50.reuse, R3 ;  /* 0x0000000332037220 */ /* 0x040fe20000410000 */
[----:B------:R-:W-:Y:S02]  /*136b0*/  HADD2.F32 R27, -RZ, R27.H1_H1 ;  /* 0x3000001bff1b7230 */ /* 0x000fe40000004100 */
[-C--:B------:R-:W-:Y:S01]  /*136c0*/  FMUL.FTZ R26, R49, R29.reuse ;  /* 0x0000001d311a7220 */ /* 0x080fe20000410000 */
[C---:B------:R-:W-:Y:S01]  /*136d0*/  FMUL.FTZ R38, R15.reuse, R29 ;  /* 0x0000001d0f267220 */ /* 0x040fe20000410000 */
[-C--:B------:R-:W-:Y:S01]  /*136e0*/  FFMA.FTZ R7, R50, R0.reuse, -R7 ;  /* 0x0000000032077223 */ /* 0x080fe20000010807 */
[----:B------:R-:W-:Y:S01]  /*136f0*/  FFMA.FTZ R3, R48, R0, R3 ;  /* 0x0000000030037223 */ /* 0x000fe20000010003 */
[-C--:B------:R-:W-:Y:S01]  /*13700*/  FFMA.FTZ R26, R15, R27.reuse, -R26 ;  /* 0x0000001b0f1a7223 */ /* 0x080fe2000001081a */
[----:B------:R-:W-:Y:S01]  /*13710*/  FFMA.FTZ R38, R49, R27, R38 ;  /* 0x0000001b31267223 */ /* 0x000fe20000010026 */
[----:B------:R-:W-:Y:S02]  /*13720*/  F2FP.SATFINITE.E4M3.F32.PACK_AB_MERGE_C R14, R14, R47, RZ ;  /* 0x0000002f0e0e723e */ /* 0x000fe400048070ff */
[----:B------:R-:W-:-:S02]  /*13730*/  F2FP.SATFINITE.E4M3.F32.PACK_AB_MERGE_C R11, R11, R44, RZ ;  /* 0x0000002c0b0b723e */ /* 0x000fc400048070ff */
[----:B------:R-:W-:Y:S02]  /*13740*/  F2FP.SATFINITE.E4M3.F32.PACK_AB_MERGE_C R4, R12, R9, R37 ;  /* 0x000000090c04723e */ /* 0x000fe40004807025 */
        /* <DEDUP_REMOVED lines=9> */
.L_x_414:
[----:B------:R-:W-:Y:S05]  /*137e0*/  BSYNC B0 ;  /* 0x0000000000007941 */ /* 0x000fea0003800000 */
.L_x_392:
[----:B------:R-:W-:Y:S01]  /*137f0*/  @!PT LDS RZ, [RZ] ;  /* 0x00000000fffff984 */ /* 0x000fe20000000800 */
[----:B------:R-:W-:Y:S01]  /*13800*/  @!PT LDS RZ, [RZ] ;  /* 0x00000000fffff984 */ /* 0x000fe20000000800 */
[----:B------:R-:W-:Y:S01]  /*13810*/  @!PT LDS RZ, [RZ] ;  /* 0x00000000fffff984 */ /* 0x000fe20000000800 */
[----:B------:R-:W-:Y:S01]  /*13820*/  @!PT LDS RZ, [RZ] ;  /* 0x00000000fffff984 */ /* 0x000fe20000000800 */
[----:B------:R1:W-:Y:S06]  /*13830*/  MEMBAR.ALL.CTA ;  /* 0x0000000000007992 */ /* 0x0003ec0000008000 */
[----:B-1----:R-:W1:Y:S01]  /*13840*/  FENCE.VIEW.ASYNC.S ;  /* 0x00000000000073c6 */ /* 0x002e620000000000 */
[----:B------:R-:W-:Y:S05]  /*13850*/  WARPSYNC.ALL ;  /* 0x0000000000007948 */ /* 0x000fea0003800000 */
[----:B-1----:R-:W-:Y:S06]  /*13860*/  BAR.SYNC.DEFER_BLOCKING 0xd, 0x100 ;  /* 0x0344000000007b1d */ /* 0x002fec0000010000 */
.L_x_390:
[----:B01----:R-:W-:-:S04]  /*13870*/  MOV R0, UR47 ;  /* 0x0000002f00007c02 */ /* 0x003fc80008000f00 */
[----:B------:R-:W-:-:S13]  /*13880*/  ISETP.NE.AND P0, PT, R0, 0x3, PT ;  /* 0x000000030000780c */ /* 0x000fda0003f05270 */
[----:B------:R-:W-:Y:S05]  /*13890*/  @!P0 BRA `(.L_x_429) ;  /* 0x0000000000048947 */ /* 0x000fea0003800000 */
[----:B------:R-:W-:Y:S01]  /*138a0*/  BPT.TRAP 0x1 ;  /* 0x000000040000795c */ /* 0x000fe20000300000 */
.L_x_429:
[----:B------:R-:W2:Y:S01]  /*138b0*/  LDL R3, [R1] ;  /* 0x0000000001037983 */ /* 0x000ea20000100800 */
[----:B------:R-:W-:Y:S01]  /*138c0*/  IMAD R0, R152, 0x8, R19 ;  /* 0x0000000898007824 */ /* 0x000fe200078e0213 */
[----:B--2---:R-:W-:-:S04]  /*138d0*/  SHF.L.U32 R3, R3, 0x1f, RZ ;  /* 0x0000001f03037819 */ /* 0x004fc800000006ff */
[----:B------:R0:W1:Y:S01]  /*138e0*/  SYNCS.PHASECHK.TRANS64.TRYWAIT P1, [R0+URZ+0x38830], R3 ;  /* 0x03883003000075a7 */ /* 0x000062000802017f */
[----:B------:R-:W-:Y:S05]  /*138f0*/  @!P0 BRA `(.L_x_430) ;  /* 0x0000000000048947 */ /* 0x000fea0003800000 */
[----:B------:R-:W-:Y:S01]  /*13900*/  BPT.TRAP 0x1 ;  /* 0x000000040000795c */ /* 0x000fe20000300000 */
.L_x_430:
[----:B------:R-:W-:Y:S02]  /*13910*/  LOP3.LUT R31, R31, 0xffffff80, RZ, 0xc0, !PT ;  /* 0xffffff801f1f7812 */ /* 0x000fe400078ec0ff */
[----:B---34-:R-:W-:-:S03]  /*13920*/  MOV R5, 0xfffffffe ;  /* 0xfffffffe00057802 */ /* 0x018fc60000000f00 */
[----:B------:R-:W-:-:S05]  /*13930*/  IMAD.IADD R31, R30, 0x1, -R31 ;  /* 0x000000011e1f7824 */ /* 0x000fca00078e0a1f */
[----:B------:R-:W-:-:S04]  /*13940*/  SHF.R.S32.HI R4, RZ, 0x1f, R31 ;  /* 0x0000001fff047819 */ /* 0x000fc8000001141f */
[----:B------:R-:W-:-:S04]  /*13950*/  LEA.HI R4, R4, R31, RZ, 0x2 ;  /* 0x0000001f04047211 */ /* 0x000fc800078f10ff */
[----:B------:R-:W-:-:S05]  /*13960*/  LOP3.LUT R4, R4, 0x7ffffffc, RZ, 0xc0, !PT ;  /* 0x7ffffffc04047812 */ /* 0x000fca00078ec0ff */
[----:B------:R-:W-:Y:S01]  /*13970*/  IMAD.IADD R4, R31, 0x1, -R4 ;  /* 0x000000011f047824 */ /* 0x000fe200078e0a04 */
[----:B-1----:R-:W-:Y:S06]  /*13980*/  @P1 BRA `(.L_x_431) ;  /* 0x0000000000081947 */ /* 0x002fec0003800000 */
[----:B------:R-:W1:Y:S02]  /*13990*/  SYNCS.PHASECHK.TRANS64.TRYWAIT P1, [R0+URZ+0x38830], R3 ;  /* 0x03883003000075a7 */ /* 0x000e64000802017f */
[----:B-1----:R-:W-:Y:S05]  /*139a0*/  @!P1 BRA `(.L_x_432) ;  /* 0x0000011400289947 */ /* 0x002fea0003800000 */
.L_x_431:
[----:B------:R-:W2:Y:S01]  /*139b0*/  S2R R6, SR_TID.X ;  /* 0x0000000000067919 */ /* 0x000ea20000002100 */
[----:B------:R-:W-:Y:S05]  /*139c0*/  WARPSYNC.ALL ;  /* 0x0000000000007948 */ /* 0x000fea0003800000 */
[----:B------:R-:W-:Y:S01]  /*139d0*/  IMAD.MOV.U32 R151, RZ, RZ, RZ ;  /* 0x000000ffff977224 */ /* 0x000fe200078e00ff */
[----:B--2---:R-:W-:-:S04]  /*139e0*/  LOP3.LUT R6, R6, 0x7f, RZ, 0xc0, !PT ;  /* 0x0000007f06067812 */ /* 0x004fc800078ec0ff */
[----:B------:R-:W-:Y:S01]  /*139f0*/  ISETP.NE.AND P1, PT, R6, RZ, PT ;  /* 0x000000ff0600720c */ /* 0x000fe20003f25270 */
[----:B------:R-:W-:Y:S01]  /*13a00*/  IMAD R6, R4, R5, 0x80 ;  /* 0x0000008004067424 */ /* 0x000fe200078e0205 */
[----:B01----:R-:W-:Y:S01]  /*13a10*/  IADD3 R3, R19, 0x28400, RZ ;  /* 0x0002840013037810 */ /* 0x003fe20007ffe0ff */
[----:B------:R-:W-:Y:S01]  /*13a20*/  IMAD.MOV.U32 R5, RZ, RZ, 0x40000040 ;  /* 0x40000040ff057424 */ /* 0x000fe200078e00ff */
[----:B------:R-:W-:Y:S01]  /*13a30*/  R2UR UR12, R32 ;  /* 0x00000000200c72ca */ /* 0x000fe200000e0000 */
[----:B------:R-:W-:Y:S01]  /*13a40*/  UMOV UR13, 0x40000040 ;  /* 0x40000040000d7882 */ /* 0x000fe20000000000 */
[----:B------:R-:W-:Y:S01]  /*13a50*/  SHF.R.U32.HI R3, RZ, 0x4, R3 ;  /* 0x00000004ff037819 */ /* 0x000fe20000011603 */
[----:B-----5:R-:W-:Y:S01]  /*13a60*/  WARPGROUP.ARRIVE ;  /* 0x00000000000079c5 */ /* 0x020fe20000000000 */
[----:B------:R-:W-:Y:S01]  /*13a70*/  R2UR UR15, R5 ;  /* 0x00000000050f72ca */ /* 0x000fe200000e0000 */
[----:B------:R-:W-:Y:S01]  /*13a80*/  IMAD.MOV.U32 R9, RZ, RZ, 0x40000040 ;  /* 0x40000040ff097424 */ /* 0x000fe200078e00ff */
[----:B------:R-:W-:Y:S01]  /*13a90*/  LOP3.LUT R3, R3, 0x3fff, RZ, 0xc0, !PT ;  /* 0x00003fff03037812 */ /* 0x000fe200078ec0ff */
[----:B------:R-:W-:Y:S01]  /*13aa0*/  UMOV UR9, 0x40000040 ;  /* 0x4000004000097882 */ /* 0x000fe20000000000 */
[----:B------:R-:W-:Y:S01]  /*13ab0*/  UMOV UR5, 0x40000040 ;  /* 0x4000004000057882 */ /* 0x000fe20000000000 */
[----:B------:R-:W-:Y:S01]  /*13ac0*/  UMOV UR17, 0x40000040 ;  /* 0x4000004000117882 */ /* 0x000fe20000000000 */
[----:B------:R-:W-:Y:S01]  /*13ad0*/  LOP3.LUT R13, R3, 0x10000, RZ, 0xfc, !PT ;  /* 0x00010000030d7812 */ /* 0x000fe200078efcff */
[----:B------:R-:W-:Y:S01]  /*13ae0*/  UMOV UR21, 0x40000040 ;  /* 0x4000004000157882 */ /* 0x000fe20000000000 */
[----:B------:R-:W-:Y:S01]  /*13af0*/  R2UR UR11, R9 ;  /* 0x00000000090b72ca */ /* 0x000fe200000e0000 */
[----:B------:R-:W-:Y:S01]  /*13b00*/  ULOP3.LUT UR12, UR12, 0x10000, URZ, 0xfc, !UPT ;  /* 0x000100000c0c7892 */ /* 0x000fe2000f8efc3f */
[----:B------:R-:W-:Y:S01]  /*13b10*/  MOV R9, 0x40000040 ;  /* 0x4000004000097802 */ /* 0x000fe20000000f00 */
[----:B------:R-:W-:Y:S01]  /*13b20*/  IMAD R4, R152, 0x800, R13 ;  /* 0x0000080098047824 */ /* 0x000fe200078e020d */
[----:B------:R-:W-:Y:S01]  /*13b30*/  UMOV UR25, 0x40000040 ;  /* 0x4000004000197882 */ /* 0x000fe20000000000 */
[----:B------:R-:W-:Y:S01]  /*13b40*/  UIADD3 UR8, UR12, 0x2, URZ ;  /* 0x000000020c087890 */ /* 0x000fe2000fffe03f */
[----:B------:R-:W-:Y:S01]  /*13b50*/  R2UR UR7, R9 ;  /* 0x00000000090772ca */ /* 0x000fe200000e0000 */
[----:B------:R-:W-:Y:S01]  /*13b60*/  UIADD3 UR4, UR12, 0x4, URZ ;  /* 0x000000040c047890 */ /* 0x000fe2000fffe03f */
[C---:B------:R-:W-:Y:S01]  /*13b70*/  R2UR UR14, R4.reuse ;  /* 0x00000000040e72ca */ /* 0x040fe200000e0000 */
[----:B------:R-:W-:Y:S01]  /*13b80*/  IMAD.MOV.U32 R9, RZ, RZ, 0x40000040 ;  /* 0x40000040ff097424 */ /* 0x000fe200078e00ff */
[----:B------:R-:W-:Y:S01]  /*13b90*/  IADD3 R8, R4, 0x2, RZ ;  /* 0x0000000204087810 */ /* 0x000fe20007ffe0ff */
[----:B------:R-:W-:Y:S01]  /*13ba0*/  UIADD3 UR16, UR12, 0x6, URZ ;  /* 0x000000060c107890 */ /* 0x000fe2000fffe03f */
[----:B------:R-:W-:Y:S01]  /*13bb0*/  IMAD.MOV.U32 R5, RZ, RZ, 0x40000040 ;  /* 0x40000040ff057424 */ /* 0x000fe200078e00ff */
[----:B------:R-:W-:Y:S01]  /*13bc0*/  UIADD3 UR20, UR12, 0x400, URZ ;  /* 0x000004000c147890 */ /* 0x000fe2000fffe03f */
[----:B------:R-:W-:Y:S01]  /*13bd0*/  R2UR UR10, R8 ;  /* 0x00000000080a72ca */ /* 0x000fe200000e0000 */
[----:B------:R-:W-:Y:S01]  /*13be0*/  VIADD R8, R4, 0x4 ;  /* 0x0000000404087836 */ /* 0x000fe20000000000 */
[----:B------:R-:W-:Y:S01]  /*13bf0*/  R2UR UR19, R9 ;  /* 0x00000000091372ca */ /* 0x000fe200000e0000 */
[----:B------:R-:W-:Y:S01]  /*13c00*/  IMAD.MOV.U32 R9, RZ, RZ, 0x40000040 ;  /* 0x40000040ff097424 */ /* 0x000fe200078e00ff */
[----:B------:R-:W-:Y:S01]  /*13c10*/  UIADD3 UR24, UR12, 0x402, URZ ;  /* 0x000004020c187890 */ /* 0x000fe2000fffe03f */
[----:B------:R-:W-:Y:S01]  /*13c20*/  R2UR UR35, R5 ;  /* 0x00000000052372ca */ /* 0x000fe200000e0000 */
[----:B------:R-:W-:-:S02]  /*13c30*/  UIADD3 UR28, UR12, 0x404, URZ ;  /* 0x000004040c1c7890 */ /* 0x000fc4000fffe03f */
[----:B------:R-:W-:Y:S01]  /*13c40*/  QGMMA.64x128x32.F32.E4M3.E4M3 R24, gdesc[UR12], RZ, !UPT, gsb0 ;  /* 0x01e000000c1879f3 */ /* 0x000fe2000c0008ff */
[----:B------:R-:W-:Y:S01]  /*13c50*/  R2UR UR6, R8 ;  /* 0x00000000080672ca */ /* 0x000fe200000e0000 */
[----:B------:R-:W-:Y:S01]  /*13c60*/  VIADD R8, R4, 0x6 ;  /* 0x0000000604087836 */ /* 0x000fe20000000000 */
[----:B------:R-:W-:Y:S01]  /*13c70*/  R2UR UR23, R9 ;  /* 0x00000000091772ca */ /* 0x000fe200000e0000 */
[----:B------:R-:W-:Y:S01]  /*13c80*/  UMOV UR29, 0x40000040 ;  /* 0x40000040001d7882 */ /* 0x000fe20000000000 */
[----:B------:R-:W-:Y:S01]  /*13c90*/  MOV R9, 0x40000040 ;  /* 0x4000004000097802 */ /* 0x000fe20000000f00 */
[----:B------:R-:W-:Y:S01]  /*13ca0*/  UIADD3 UR32, UR12, 0x406, URZ ;  /* 0x000004060c207890 */ /* 0x000fe2000fffe03f */
[----:B------:R-:W-:Y:S01]  /*13cb0*/  R2UR UR18, R8 ;  /* 0x00000000081272ca */ /* 0x000fe200000e0000 */
[----:B------:R-:W-:Y:S01]  /*13cc0*/  UMOV UR33, 0x40000040 ;  /* 0x4000004000217882 */ /* 0x000fe20000000000 */
[----:B------:R-:W-:Y:S01]  /*13cd0*/  IADD3 R8, R4, 0x400, RZ ;  /* 0x0000040004087810 */ /* 0x000fe20007ffe0ff */
[----:B------:R-:W-:Y:S01]  /*13ce0*/  IMAD.IADD R6, R6, 0x1, R127 ;  /* 0x0000000106067824 */ /* 0x000fe200078e027f */
[----:B------:R-:W-:Y:S01]  /*13cf0*/  R2UR UR27, R9 ;  /* 0x00000000091b72ca */ /* 0x000fe200000e0000 */
[----:B------:R-:W-:Y:S01]  /*13d00*/  IMAD.MOV.U32 R9, RZ, RZ, 0x40000040 ;  /* 0x40000040ff097424 */ /* 0x000fe200078e00ff */
[----:B------:R-:W-:Y:S01]  /*13d10*/  R2UR UR22, R8 ;  /* 0x00000000081672ca */ /* 0x000fe200000e0000 */
[----:B------:R-:W-:Y:S01]  /*13d20*/  VIADD R8, R4, 0x402 ;  /* 0x0000040204087836 */ /* 0x000fe20000000000 */
[----:B------:R-:W-:Y:S01]  /*13d30*/  ULDC UR48, c[0x0][0x988] ;  /* 0x0002620000307ab9 */ /* 0x000fe20000000800 */
[----:B------:R-:W-:Y:S01]  /*13d40*/  IMAD R6, R153, -0x80, R6 ;  /* 0xffffff8099067824 */ /* 0x000fe200078e0206 */
[----:B------:R-:W-:Y:S01]  /*13d50*/  R2UR UR31, R9 ;  /* 0x00000000091f72ca */ /* 0x000fe200000e0000 */
[----:B------:R-:W-:Y:S01]  /*13d60*/  @!P1 VIADD R0, R0, 0x38840 ;  /* 0x0003884000009836 */ /* 0x000fe20000000000 */
[----:B------:R-:W-:Y:S01]  /*13d70*/  R2UR UR26, R8 ;  /* 0x00000000081a72ca */ /* 0x000fe200000e0000 */
[C---:B------:R-:W-:Y:S01]  /*13d80*/  VIADD R8, R4.reuse, 0x404 ;  /* 0x0000040404087836 */ /* 0x040fe20000000000 */
[----:B------:R-:W-:Y:S01]  /*13d90*/  IADD3 R4, R4, 0x406, RZ ;  /* 0x0000040604047810 */ /* 0x000fe20007ffe0ff */
[--C-:B------:R-:W-:Y:S01]  /*13da0*/  IMAD.MOV.U32 R150, RZ, RZ, R151.reuse ;  /* 0x000000ffff967224 */ /* 0x100fe200078e0097 */
[----:B------:R-:W-:Y:S01]  /*13db0*/  ISETP.GT.AND P2, PT, R6, RZ, PT ;  /* 0x000000ff0600720c */ /* 0x000fe20003f44270 */
[--C-:B------:R-:W-:Y:S01]  /*13dc0*/  IMAD.MOV.U32 R148, RZ, RZ, R151.reuse ;  /* 0x000000ffff947224 */ /* 0x100fe200078e0097 */
[----:B------:R-:W-:Y:S01]  /*13dd0*/  R2UR UR30, R8 ;  /* 0x00000000081e72ca */ /* 0x000fe200000e0000 */
[--C-:B------:R-:W-:Y:S01]  /*13de0*/  IMAD.MOV.U32 R144, RZ, RZ, R151.reuse ;  /* 0x000000ffff907224 */ /* 0x100fe200078e0097 */
[----:B------:R-:W-:Y:S01]  /*13df0*/  R2UR UR34, R4 ;  /* 0x00000000042272ca */ /* 0x000fe200000e0000 */
[--C-:B------:R-:W-:Y:S01]  /*13e00*/  IMAD.MOV.U32 R142, RZ, RZ, R151.reuse ;  /* 0x000000ffff8e7224 */ /* 0x100fe200078e0097 */
[C---:B------:R-:W-:Y:S01]  /*13e10*/  ISETP.GT.AND P3, PT, R6.reuse, 0x1, PT ;  /* 0x000000010600780c */ /* 0x040fe20003f64270 */
[--C-:B------:R-:W-:Y:S01]  /*13e20*/  IMAD.MOV.U32 R138, RZ, RZ, R151.reuse ;  /* 0x000000ffff8a7224 */ /* 0x100fe200078e0097 */
[C---:B------:R-:W-:Y:S01]  /*13e30*/  ISETP.GT.AND P4, PT, R6.reuse, 0x8, PT ;  /* 0x000000080600780c */ /* 0x040fe20003f84270 */
[--C-:B------:R-:W-:Y:S01]  /*13e40*/  IMAD.MOV.U32 R136, RZ, RZ, R151.reuse ;  /* 0x000000ffff887224 */ /* 0x100fe200078e0097 */
[----:B------:R-:W-:Y:S01]  /*13e50*/  ISETP.GT.AND P5, PT, R6, 0x9, PT ;  /* 0x000000090600780c */ /* 0x000fe20003fa4270 */
[--C-:B------:R-:W-:Y:S01]  /*13e60*/  IMAD.MOV.U32 R132, RZ, RZ, R151.reuse ;  /* 0x000000ffff847224 */ /* 0x100fe200078e0097 */
[----:B------:R-:W-:Y:S01]  /*13e70*/  @!P1 PRMT R0, RZ, 0x654, R0 ;  /* 0x00000654ff009816 */ /* 0x000fe20000000000 */
[--C-:B------:R-:W-:Y:S01]  /*13e80*/  IMAD.MOV.U32 R130, RZ, RZ, R151.reuse ;  /* 0x000000ffff827224 */ /* 0x100fe200078e0097 */
[-C--:B------:R-:W-:Y:S01]  /*13e90*/  MOV R149, R151.reuse ;  /* 0x0000009700957202 */ /* 0x080fe20000000f00 */
        /* <DEDUP_REMOVED lines=19> */
[----:B------:R-:W-:Y:S01]  /*13fd0*/  MOV R92, R151 ;  /* 0x00000097005c7202 */ /* 0x000fe20000000f00 */
[----:B------:R-:W-:-:S02]  /*13fe0*/  IMAD.MOV.U32 R96, RZ, RZ, R151 ;  /* 0x000000ffff607224 */ /* 0x000fc400078e0097 */
[--C-:B------:R-:W-:Y:S02]  /*13ff0*/  IMAD.MOV.U32 R94, RZ, RZ, R151.reuse ;  /* 0x000000ffff5e7224 */ /* 0x100fe400078e0097 */
[--C-:B------:R-:W-:Y:S02]  /*14000*/  IMAD.MOV.U32 R90, RZ, RZ, R151.reuse ;  /* 0x000000ffff5a7224 */ /* 0x100fe400078e0097 */
[----:B------:R-:W-:Y:S01]  /*14010*/  IMAD.MOV.U32 R88, RZ, RZ, R151 ;  /* 0x000000ffff587224 */ /* 0x000fe200078e0097 */
[----:B------:R-:W-:Y:S02]  /*14020*/  WARPGROUP.DEPBAR.LE gsb0, 0x0 ;  /* 0x00008000000079c5 */ /* 0x000fe40000010000 */
[----:B------:R-:W-:-:S06]  /*14030*/  WARPGROUP.ARRIVE ;  /* 0x00000000000079c5 */ /* 0x000fcc0000000000 */
[----:B------:R-:W-:Y:S03]  /*14040*/  QGMMA.64x128x32.F32.E4M3.E4M3 R24, gdesc[UR8], R24, gsb0 ;  /* 0x01e00000081879f3 */ /* 0x000fe60008000818 */
[----:B------:R-:W-:Y:S02]  /*14050*/  WARPGROUP.DEPBAR.LE gsb0, 0x0 ;  /* 0x00008000000079c5 */ /* 0x000fe40000010000 */
[----:B------:R-:W-:-:S07]  /*14060*/  WARPGROUP.ARRIVE ;  /* 0x00000000000079c5 */ /* 0x000fce0000000000 */
[----:B------:R-:W-:Y:S01]  /*14070*/  QGMMA.64x128x32.F32.E4M3.E4M3 R24, gdesc[UR4], R24, gsb0 ;  /* 0x01e00000041879f3 */ /* 0x000fe20008000818 */
[----:B------:R-:W-:Y:S02]  /*14080*/  ULDC UR6, c[0x0][0x988] ;  /* 0x0002620000067ab9 */ /* 0x000fe40000000800 */
[----:B------:R-:W-:Y:S01]  /*14090*/  MOV R166, UR6 ;  /* 0x0000000600a67c02 */ /* 0x000fe20008000f00 */
[----:B------:R-:W-:Y:S02]  /*140a0*/  WARPGROUP.DEPBAR.LE gsb0, 0x0 ;  /* 0x00008000000079c5 */ /* 0x000fe40000010000 */
[----:B------:R-:W-:-:S06]  /*140b0*/  WARPGROUP.ARRIVE ;  /* 0x00000000000079c5 */ /* 0x000fcc0000000000 */
        /* <DEDUP_REMOVED lines=45> */
[----:B0-----:R-:W-:Y:S01]  /*14390*/  FSEL R8, R25, -INF , P3 ;  /* 0xff80000019087808 */ /* 0x001fe20001800000 */
[C---:B------:R-:W-:Y:S01]  /*143a0*/  FMUL.FTZ R52, R2.reuse, R52 ;  /* 0x0000003402347220 */ /* 0x040fe20000410000 */
[C---:B------:R-:W-:Y:S01]  /*143b0*/  FMUL.FTZ R47, R2.reuse, R47 ;  /* 0x0000002f022f7220 */ /* 0x040fe20000410000 */
[C---:B------:R-:W-:Y:S01]  /*143c0*/  FMUL.FTZ R50, R2.reuse, R50 ;  /* 0x0000003202327220 */ /* 0x040fe20000410000 */
[C---:B------:R-:W-:Y:S01]  /*143d0*/  FMUL.FTZ R53, R2.reuse, R53 ;  /* 0x0000003502357220 */ /* 0x040fe20000410000 */
[C---:B------:R-:W-:Y:S01]  /*143e0*/  FMUL.FTZ R56, R2.reuse, R56 ;  /* 0x0000003802387220 */ /* 0x040fe20000410000 */
[----:B------:R-:W-:Y:S01]  /*143f0*/  FMUL.FTZ R54, R2, R54 ;  /* 0x0000003602367220 */ /* 0x000fe20000410000 */
[----:B------:R-:W0:Y:S01]  /*14400*/  MUFU.TANH R29, R29 ;  /* 0x0000001d001d7308 */ /* 0x000e220000002400 */
[----:B-1----:R-:W-:Y:S01]  /*14410*/  FSEL R89, R28, -INF , P4 ;  /* 0xff8000001c597808 */ /* 0x002fe20002000000 */
[C---:B------:R-:W-:Y:S01]  /*14420*/  FMUL.FTZ R57, R2.reuse, R57 ;  /* 0x0000003902397220 */ /* 0x040fe20000410000 */
[C---:B------:R-:W-:Y:S01]  /*14430*/  FMUL.FTZ R60, R2.reuse, R60 ;  /* 0x0000003c023c7220 */ /* 0x040fe20000410000 */
[C---:B------:R-:W-:Y:S01]  /*14440*/  FMUL.FTZ R55, R2.reuse, R55 ;  /* 0x0000003702377220 */ /* 0x040fe20000410000 */
[C---:B------:R-:W-:Y:S01]  /*14450*/  FMUL.FTZ R58, R2.reuse, R58 ;  /* 0x0000003a023a7220 */ /* 0x040fe20000410000 */
[C---:B------:R-:W-:Y:S01]  /*14460*/  FMUL.FTZ R61, R2.reuse, R61 ;  /* 0x0000003d023d7220 */ /* 0x040fe20000410000 */
[C---:B------:R-:W-:Y:S01]  /*14470*/  FMUL.FTZ R64, R2.reuse, R64 ;  /* 0x0000004002407220 */ /* 0x040fe20000410000 */
[----:B------:R-:W1:Y:S01]  /*14480*/  MUFU.TANH R4, R27 ;  /* 0x0000001b00047308 */ /* 0x000e620000002400 */
[----:B--2---:R-:W-:Y:S01]  /*14490*/  FSEL R3, R3, -INF , P2 ;  /* 0xff80000003037808 */ /* 0x004fe20001000000 */
[C---:B------:R-:W-:Y:S01]  /*144a0*/  FMUL.FTZ R59, R2.reuse, R59 ;  /* 0x0000003b023b7220 */ /* 0x040fe20000410000 */
[C---:B------:R-:W-:Y:S01]  /*144b0*/  FMUL.FTZ R62, R2.reuse, R62 ;  /* 0x0000003e023e7220 */ /* 0x040fe20000410000 */
[C---:B------:R-:W-:Y:S01]  /*144c0*/  FMUL.FTZ R65, R2.reuse, R65 ;  /* 0x0000004102417220 */ /* 0x040fe20000410000 */
[C---:B------:R-:W-:Y:S01]  /*144d0*/  FMUL.FTZ R68, R2.reuse, R68 ;  /* 0x0000004402447220 */ /* 0x040fe20000410000 */
[C---:B------:R-:W-:Y:S01]  /*144e0*/  FMUL.FTZ R63, R2.reuse, R63 ;  /* 0x0000003f023f7220 */ /* 0x040fe20000410000 */
[C---:B------:R-:W-:Y:S01]  /*144f0*/  FMUL.FTZ R66, R2.reuse, R66 ;  /* 0x0000004202427220 */ /* 0x040fe20000410000 */
[----:B------:R-:W-:Y:S01]  /*14500*/  MUFU.TANH R32, R32 ;  /* 0x0000002000207308 */ /* 0x000fe20000002400 */
        /* <DEDUP_REMOVED lines=9> */
[----:B------:R-:W-:Y:S01]  /*145a0*/  FMUL.FTZ R77, R2, R77 ;  /* 0x0000004d024d7220 */ /* 0x000fe20000410000 */
[----:B------:R-:W-:Y:S01]  /*145b0*/  ISETP.GT.AND P3, PT, R6, 0x11, PT ;  /* 0x000000110600780c */ /* 0x000fe20003f64270 */
        /* <DEDUP_REMOVED lines=14> */
[----:B------:R-:W-:Y:S01]  /*146a0*/  FMUL.FTZ R87, R2, R87 ;  /* 0x0000005702577220 */ /* 0x000fe20000410000 */
[----:B------:R0:W-:Y:S05]  /*146b0*/  @!P1 SYNCS.ARRIVE.TRANS64.RED.A1T0 RZ, [R0+URZ], RZ ;  /* 0x000000ff00ff99a7 */ /* 0x0001ea000810043f */
[----:B------:R-:W2:Y:S01]  /*146c0*/  MUFU.TANH R33, R33 ;  /* 0x0000002100217308 */ /* 0x000ea20000002400 */
[----:B-1----:R-:W-:-:S02]  /*146d0*/  FSEL R5, R5, -INF , P4 ;  /* 0xff80000005057808 */ /* 0x002fc40002000000 */
[----:B------:R-:W-:-:S05]  /*146e0*/  ISETP.GT.AND P4, PT, R6, 0x18, PT ;  /* 0x000000180600780c */ /* 0x000fca0003f84270 */
[----:B------:R1:W-:Y:S08]  /*146f0*/  MUFU.TANH R51, R67 ;  /* 0x0000004300337308 */ /* 0x0003f00000002400 */
[----:B------:R-:W3:Y:S01]  /*14700*/  MUFU.TANH R7, R31 ;  /* 0x0000001f00077308 */ /* 0x000ee20000002400 */
[----:B-1----:R-:W-:Y:S02]  /*14710*/  FSEL R67, R24, -INF , P2 ;  /* 0xff80000018437808 */ /* 0x002fe40001000000 */
[----:B------:R-:W-:-:S02]  /*14720*/  ISETP.GT.AND P2, PT, R6, 0x10, PT ;  /* 0x000000100600780c */ /* 0x000fc40003f44270 */
[----:B------:R-:W-:Y:S02]  /*14730*/  FMNMX.FTZ R10, R67, R8, !PT ;  /* 0x00000008430a7209 */ /* 0x000fe40007810000 */
[----:B------:R-:W-:Y:S01]  /*14740*/  FSEL R93, R32, -INF , P2 ;  /* 0xff800000205d7808 */ /* 0x000fe20001000000 */
[----:B------:R-:W1:Y:S01]  /*14750*/  MUFU.TANH R36, R36 ;  /* 0x0000002400247308 */ /* 0x000e620000002400 */
[----:B------:R-:W-:Y:S02]  /*14760*/  FMNMX.FTZ R10, R89, R10, !PT ;  /* 0x0000000a590a7209 */ /* 0x000fe40007810000 */
[----:B--2---:R-:W-:Y:S02]  /*14770*/  FSEL R95, R33, -INF , P3 ;  /* 0xff800000215f7808 */ /* 0x004fe40001800000 */
[----:B------:R-:W-:Y:S02]  /*14780*/  FMNMX.FTZ R10, R91, R10, !PT ;  /* 0x0000000a5b0a7209 */ /* 0x000fe40007810000 */
[----:B------:R-:W-:Y:S01]  /*14790*/  ISETP.GT.AND P3, PT, R6, 0x21, PT ;  /* 0x000000210600780c */ /* 0x000fe20003f64270 */
[----:B------:R-:W2:Y:S01]  /*147a0*/  MUFU.TANH R9, R34 ;  /* 0x0000002200097308 */ /* 0x000ea20000002400 */
[----:B------:R-:W-:-:S02]  /*147b0*/  FMNMX.FTZ R10, R93, R10, !PT ;  /* 0x0000000a5d0a7209 */ /* 0x000fc40007810000 */
[----:B---3--:R-:W-:Y:S02]  /*147c0*/  FSEL R7, R7, -INF , P5 ;  /* 0xff80000007077808 */ /* 0x008fe40002800000 */
[----:B------:R-:W-:Y:S02]  /*147d0*/  ISETP.GT.AND P5, PT, R6, 0x19, PT ;  /* 0x000000190600780c */ /* 0x000fe40003fa4270 */
[----:B------:R-:W-:Y:S01]  /*147e0*/  FMNMX.FTZ R10, R95, R10, !PT ;  /* 0x0000000a5f0a7209 */ /* 0x000fe20007810000 */
[----:B------:R-:W3:Y:S01]  /*147f0*/  MUFU.TANH R37, R37 ;  /* 0x0000002500257308 */ /* 0x000ee20000002400 */
[----:B-1----:R-:W-:-:S04]  /*14800*/  FSEL R97, R36, -INF , P4 ;  /* 0xff80000024617808 */ /* 0x002fc80002000000 */
[----:B------:R-:W-:-:S03]  /*14810*/  FMNMX.FTZ R10, R97, R10, !PT ;  /* 0x0000000a610a7209 */ /* 0x000fc60007810000 */
[----:B------:R-:W1:Y:S01]  /*14820*/  MUFU.TANH R40, R40 ;  /* 0x0000002800287308 */ /* 0x000e620000002400 */
[----:B--2---:R-:W-:Y:S02]  /*14830*/  FSEL R9, R9, -INF , P2 ;  /* 0xff80000009097808 */ /* 0x004fe40001000000 */
[----:B------:R-:W-:-:S05]  /*14840*/  ISETP.GT.AND P2, PT, R6, 0x20, PT ;  /* 0x000000200600780c */ /* 0x000fca0003f44270 */
[----:B------:R-:W2:Y:S01]  /*14850*/  MUFU.TANH R15, R38 ;  /* 0x00000026000f7308 */ /* 0x000ea20000002400 */
[----:B---3--:R-:W-:-:S04]  /*14860*/  FSEL R99, R37, -INF , P5 ;  /* 0xff80000025637808 */ /* 0x008fc80002800000 */
[----:B------:R-:W-:-:S03]  /*14870*/  FMNMX.FTZ R10, R99, R10, !PT ;  /* 0x0000000a630a7209 */ /* 0x000fc60007810000 */
        /* <DEDUP_REMOVED lines=10> */
[----:B-1----:R-:W-:Y:S02]  /*14920*/  FSEL R21, R21, -INF , P5 ;  /* 0xff80000015157808 */ /* 0x002fe40002800000 */
[----:B------:R-:W-:-:S05]  /*14930*/  ISETP.GT.AND P5, PT, R6, 0x29, PT ;  /* 0x000000290600780c */ /* 0x000fca0003fa4270 */
[----:B------:R-:W1:Y:S01]  /*14940*/  MUFU.TANH R45, R45 ;  /* 0x0000002d002d7308 */ /* 0x000e620000002400 */
[----:B--2---:R-:W-:-:S04]  /*14950*/  FSEL R105, R44, -INF , P4 ;  /* 0xff8000002c697808 */ /* 0x004fc80002000000 */
[----:B------:R-:W-:-:S03]  /*14960*/  FMNMX.FTZ R10, R105, R10, !PT ;  /* 0x0000000a690a7209 */ /* 0x000fc60007810000 */
[----:B------:R-:W2:Y:S01]  /*14970*/  MUFU.TANH R27, R43 ;  /* 0x0000002b001b7308 */ /* 0x000ea20000002400 */
[----:B---3--:R-:W-:Y:S02]  /*14980*/  FSEL R25, R42, -INF , P2 ;  /* 0xff8000002a197808 */ /* 0x008fe40001000000 */
[----:B------:R-:W-:-:S05]  /*14990*/  ISETP.GT.AND P2, PT, R6, 0x30, PT ;  /* 0x000000300600780c */ /* 0x000fca0003f44270 */
[----:B------:R-:W3:Y:S01]  /*149a0*/  MUFU.TANH R48, R48 ;  /* 0x0000003000307308 */ /* 0x000ee20000002400 */
[----:B-1----:R-:W-:-:S04]  /*149b0*/  FSEL R107, R45, -INF , P5 ;  /* 0xff8000002d6b7808 */ /* 0x002fc80002800000 */
[----:B------:R-:W-:-:S03]  /*149c0*/  FMNMX.FTZ R10, R107, R10, !PT ;  /* 0x0000000a6b0a7209 */ /* 0x000fc60007810000 */
[----:B------:R-:W1:Y:S01]  /*149d0*/  MUFU.TANH R46, R46 ;  /* 0x0000002e002e7308 */ /* 0x000e620000002400 */
[----:B--2---:R-:W-:Y:S02]  /*149e0*/  FSEL R27, R27, -INF , P3 ;  /* 0xff8000001b1b7808 */ /* 0x004fe40001800000 */
[----:B------:R-:W-:-:S04]  /*149f0*/  ISETP.GT.AND P3, PT, R6, 0x31, PT ;  /* 0x000000310600780c */ /* 0x000fc80003f64270 */
[----:B------:R-:W-:Y:S01]  /*14a00*/  FSEL R35, R35, -INF , P3 ;  /* 0xff80000023237808 */ /* 0x000fe20001800000 */
[----:B------:R-:W2:Y:S01]  /*14a10*/  MUFU.TANH R49, R49 ;  /* 0x0000003100317308 */ /* 0x000ea20000002400 */
[----:B---3--:R-:W-:-:S04]  /*14a20*/  FSEL R109, R48, -INF , P2 ;  /* 0xff800000306d7808 */ /* 0x008fc80001000000 */
[----:B------:R-:W-:-:S03]  /*14a30*/  FMNMX.FTZ R10, R109, R10, !PT ;  /* 0x0000000a6d0a7209 */ /* 0x000fc60007810000 */
[----:B------:R-:W3:Y:S01]  /*14a40*/  MUFU.TANH R31, R47 ;  /* 0x0000002f001f7308 */ /* 0x000ee20000002400 */
[----:B-1----:R-:W-:Y:S02]  /*14a50*/  FSEL R29, R46, -INF , P4 ;  /* 0xff8000002e1d7808 */ /* 0x002fe40002000000 */
[----:B------:R-:W-:-:S05]  /*14a60*/  ISETP.GT.AND P4, PT, R6, 0x38, PT ;  /* 0x000000380600780c */ /* 0x000fca0003f84270 */
[----:B------:R-:W1:Y:S01]  /*14a70*/  MUFU.TANH R52, R52 ;  /* 0x0000003400347308 */ /* 0x000e620000002400 */
[----:B--2---:R-:W-:Y:S02]  /*14a80*/  FSEL R111, R49, -INF , P3 ;  /* 0xff800000316f7808 */ /* 0x004fe40001800000 */
[----:B------:R-:W-:Y:S02]  /*14a90*/  ISETP.GT.AND P3, PT, R6, 0x41, PT ;  /* 0x000000410600780c */ /* 0x000fe40003f64270 */
        /* <DEDUP_REMOVED lines=61> */
[----:B-1----:R-:W-:Y:S01]  /*14e70*/  FSEL R133, R72, -INF , P2 ;  /* 0xff80000048857808 */ /* 0x002fe20001000000 */
[----:B------:R-:W-:-:S03]  /*14e80*/  IMAD.MOV.U32 R72, RZ, RZ, R151 ;  /* 0x000000ffff487224 */ /* 0x000fc600078e0097 */
[----:B------:R-:W-:-:S03]  /*14e90*/  FMNMX.FTZ R10, R133, R10, !PT ;  /* 0x0000000a850a7209 */ /* 0x000fc60007810000 */
[----:B------:R-:W1:Y:S01]  /*14ea0*/  MUFU.TANH R55, R71 ;  /* 0x0000004700377308 */ /* 0x000e620000002400 */
[----:B--2---:R-:W-:Y:S01]  /*14eb0*/  FSEL R53, R70, -INF , P4 ;  /* 0xff80000046357808 */ /* 0x004fe20002000000 */
[----:B------:R-:W-:Y:S01]  /*14ec0*/  IMAD.MOV.U32 R70, RZ, RZ, R151 ;  /* 0x000000ffff467224 */ /* 0x000fe200078e0097 */
[----:B------:R-:W-:-:S05]  /*14ed0*/  ISETP.GT.AND P4, PT, R6, 0x68, PT ;  /* 0x000000680600780c */ /* 0x000fca0003f84270 */
[----:B------:R-:W2:Y:S01]  /*14ee0*/  MUFU.TANH R76, R76 ;  /* 0x0000004c004c7308 */ /* 0x000ea20000002400 */
[----:B---3--:R-:W-:-:S04]  /*14ef0*/  FSEL R135, R73, -INF , P3 ;  /* 0xff80000049877808 */ /* 0x008fc80001800000 */
[----:B------:R-:W-:-:S03]  /*14f00*/  FMNMX.FTZ R10, R135, R10, !PT ;  /* 0x0000000a870a7209 */ /* 0x000fc60007810000 */
[----:B------:R3:W4:Y:S01]  /*14f10*/  MUFU.TANH R59, R74 ;  /* 0x0000004a003b7308 */ /* 0x0007220000002400 */
[----:B-1----:R-:W-:Y:S02]  /*14f20*/  FSEL R55, R55, -INF , P5 ;  /* 0xff80000037377808 */ /* 0x002fe40002800000 */
[----:B------:R-:W-:-:S05]  /*14f30*/  ISETP.GT.AND P5, PT, R6, 0x69, PT ;  /* 0x000000690600780c */ /* 0x000fca0003fa4270 */
[----:B------:R-:W1:Y:S01]  /*14f40*/  MUFU.TANH R77, R77 ;  /* 0x0000004d004d7308 */ /* 0x000e620000002400 */
[----:B--2---:R-:W-:Y:S01]  /*14f50*/  FSEL R137, R76, -INF , P4 ;  /* 0xff8000004c897808 */ /* 0x004fe20002000000 */
[----:B------:R-:W-:Y:S01]  /*14f60*/  IMAD.MOV.U32 R76, RZ, RZ, R151 ;  /* 0x000000ffff4c7224 */ /* 0x000fe200078e0097 */
[----:B---3--:R-:W-:Y:S02]  /*14f70*/  MOV R74, R151 ;  /* 0x00000097004a7202 */ /* 0x008fe40000000f00 */
[----:B------:R-:W-:-:S03]  /*14f80*/  FMNMX.FTZ R10, R137, R10, !PT ;  /* 0x0000000a890a7209 */ /* 0x000fc60007810000 */
[----:B------:R-:W2:Y:S01]  /*14f90*/  MUFU.TANH R75, R75 ;  /* 0x0000004b004b7308 */ /* 0x000ea20000002400 */
[----:B----4-:R-:W-:Y:S02]  /*14fa0*/  FSEL R59, R59, -INF , P2 ;  /* 0xff8000003b3b7808 */ /* 0x010fe40001000000 */
[----:B------:R-:W-:-:S05]  /*14fb0*/  ISETP.GT.AND P2, PT, R6, 0x70, PT ;  /* 0x000000700600780c */ /* 0x000fca0003f44270 */
[----:B------:R-:W3:Y:S01]  /*14fc0*/  MUFU.TANH R80, R80 ;  /* 0x0000005000507308 */ /* 0x000ee20000002400 */
[----:B-1----:R-:W-:-:S04]  /*14fd0*/  FSEL R139, R77, -INF , P5 ;  /* 0xff8000004d8b7808 */ /* 0x002fc80002800000 */
[----:B------:R-:W-:-:S03]  /*14fe0*/  FMNMX.FTZ R10, R139, R10, !PT ;  /* 0x0000000a8b0a7209 */ /* 0x000fc60007810000 */
[----:B------:R1:W4:Y:S01]  /*14ff0*/  MUFU.TANH R63, R78 ;  /* 0x0000004e003f7308 */ /* 0x0003220000002400 */
[----:B--2---:R-:W-:Y:S02]  /*15000*/  FSEL R61, R75, -INF , P3 ;  /* 0xff8000004b3d7808 */ /* 0x004fe40001800000 */
[----:B------:R-:W-:-:S05]  /*15010*/  ISETP.GT.AND P3, PT, R6, 0x71, PT ;  /* 0x000000710600780c */ /* 0x000fca0003f64270 */
[----:B------:R-:W2:Y:S01]  /*15020*/  MUFU.TANH R81, R81 ;  /* 0x0000005100517308 */ /* 0x000ea20000002400 */
[----:B---3--:R-:W-:Y:S01]  /*15030*/  FSEL R141, R80, -INF , P2 ;  /* 0xff800000508d7808 */ /* 0x008fe20001000000 */
[----:B-1----:R-:W-:Y:S01]  /*15040*/  IMAD.MOV.U32 R78, RZ, RZ, R151 ;  /* 0x000000ffff4e7224 */ /* 0x002fe200078e0097 */
[----:B------:R-:W-:Y:S02]  /*15050*/  MOV R80, R151 ;  /* 0x0000009700507202 */ /* 0x000fe40000000f00 */
[----:B------:R-:W-:-:S03]  /*15060*/  FMNMX.FTZ R10, R141, R10, !PT ;  /* 0x0000000a8d0a7209 */ /* 0x000fc60007810000 */
[----:B------:R-:W1:Y:S01]  /*15070*/  MUFU.TANH R79, R79 ;  /* 0x0000004f004f7308 */ /* 0x000e620000002400 */
[----:B----4-:R-:W-:Y:S02]  /*15080*/  FSEL R63, R63, -INF , P4 ;  /* 0xff8000003f3f7808 */ /* 0x010fe40002000000 */
[----:B------:R-:W-:-:S05]  /*15090*/  ISETP.GT.AND P4, PT, R6, 0x78, PT ;  /* 0x000000780600780c */ /* 0x000fca0003f84270 */
[----:B------:R-:W3:Y:S01]  /*150a0*/  MUFU.TANH R84, R84 ;  /* 0x0000005400547308 */ /* 0x000ee20000002400 */
[----:B--2---:R-:W-:-:S04]  /*150b0*/  FSEL R143, R81, -INF , P3 ;  /* 0xff800000518f7808 */ /* 0x004fc80001800000 */
[----:B------:R-:W-:-:S03]  /*150c0*/  FMNMX.FTZ R10, R143, R10, !PT ;  /* 0x0000000a8f0a7209 */ /* 0x000fc60007810000 */
[----:B------:R-:W2:Y:S01]  /*150d0*/  MUFU.TANH R85, R85 ;  /* 0x0000005500557308 */ /* 0x000ea20000002400 */
[----:B-1----:R-:W-:Y:S02]  /*150e0*/  FSEL R65, R79, -INF , P5 ;  /* 0xff8000004f417808 */ /* 0x002fe40002800000 */
[----:B------:R-:W-:-:S05]  /*150f0*/  ISETP.GT.AND P5, PT, R6, 0x79, PT ;  /* 0x000000790600780c */ /* 0x000fca0003fa4270 */
[----:B------:R-:W-:Y:S01]  /*15100*/  MUFU.TANH R82, R82 ;  /* 0x0000005200527308 */ /* 0x000fe20000002400 */
[----:B---3--:R-:W-:Y:S01]  /*15110*/  FSEL R145, R84, -INF , P4 ;  /* 0xff80000054917808 */ /* 0x008fe20002000000 */
[----:B------:R-:W-:-:S03]  /*15120*/  IMAD.MOV.U32 R84, RZ, RZ, R151 ;  /* 0x000000ffff547224 */ /* 0x000fc600078e0097 */
[----:B------:R-:W-:-:S03]  /*15130*/  FMNMX.FTZ R10, R145, R10, !PT ;  /* 0x0000000a910a7209 */ /* 0x000fc60007810000 */
[----:B------:R-:W1:Y:S01]  /*15140*/  MUFU.TANH R83, R83 ;  /* 0x0000005300537308 */ /* 0x000e620000002400 */
[----:B--2---:R-:W-:-:S04]  /*15150*/  FSEL R147, R85, -INF , P5 ;  /* 0xff80000055937808 */ /* 0x004fc80002800000 */
[----:B------:R-:W-:-:S03]  /*15160*/  FMNMX.FTZ R10, R147, R10, !PT ;  /* 0x0000000a930a7209 */ /* 0x000fc60007810000 */
[----:B------:R-:W-:Y:S02]  /*15170*/  MUFU.TANH R86, R86 ;  /* 0x0000005600567308 */ /* 0x000fe40000002400 */
[----:B------:R-:W2:Y:S06]  /*15180*/  SHFL.BFLY PT, R69, R10, 0x2, 0x1f ;  /* 0x0c401f000a457f89 */ /* 0x000eac00000e0000 */
[----:B------:R-:W3:Y:S01]  /*15190*/  MUFU.TANH R87, R87 ;  /* 0x0000005700577308 */ /* 0x000ee20000002400 */
[----:B--2---:R-:W-:Y:S02]  /*151a0*/  FMNMX.FTZ R69, R10, R69, !PT ;  /* 0x000000450a457209 */ /* 0x004fe40007810000 */
[----:B------:R-:W-:-:S03]  /*151b0*/  FMNMX.FTZ R10, R3, R4, !PT ;  /* 0x00000004030a7209 */ /* 0x000fc60007810000 */
[----:B------:R-:W2:Y:S01]  /*151c0*/  SHFL.BFLY PT, R6, R69, 0x1, 0x1f ;  /* 0x0c201f0045067f89 */ /* 0x000ea200000e0000 */
[----:B------:R-:W-:-:S04]  /*151d0*/  FMNMX.FTZ R10, R5, R10, !PT ;  /* 0x0000000a050a7209 */ /* 0x000fc80007810000 */
[----:B------:R-:W-:-:S04]  /*151e0*/  FMNMX.FTZ R12, R7, R10, !PT ;  /* 0x0000000a070c7209 */ /* 0x000fc80007810000 */
[----:B------:R-:W-:-:S04]  /*151f0*/  FMNMX.FTZ R12, R9, R12, !PT ;  /* 0x0000000c090c7209 */ /* 0x000fc80007810000 */
[----:B------:R-:W-:-:S04]  /*15200*/  FMNMX.FTZ R12, R11, R12, !PT ;  /* 0x0000000c0b0c7209 */ /* 0x000fc80007810000 */
[----:B------:R-:W-:-:S04]  /*15210*/  FMNMX.FTZ R12, R15, R12, !PT ;  /* 0x0000000c0f0c7209 */ /* 0x000fc80007810000 */
[----:B------:R-:W-:Y:S02]  /*15220*/  FMNMX.FTZ R14, R21, R12, !PT ;  /* 0x0000000c150e7209 */ /* 0x000fe40007810000 */
[----:B--2---:R-:W-:Y:S02]  /*15230*/  FMNMX.FTZ R167, R69, R6, !PT ;  /* 0x0000000645a77209 */ /* 0x004fe40007810000 */
[----:B------:R-:W-:Y:S02]  /*15240*/  FMNMX.FTZ R14, R25, R14, !PT ;  /* 0x0000000e190e7209 */ /* 0x000fe40007810000 */
[C---:B------:R-:W-:Y:S01]  /*15250*/  FSETP.NEU.FTZ.AND P6, PT, R167.reuse, -INF , PT ;  /* 0xff800000a700780b */ /* 0x040fe20003fdd000 */
[----:B------:R-:W-:-:S01]  /*15260*/  FFMA.FTZ R6, R167, R166, -8 ;  /* 0xc1000000a7067423 */ /* 0x000fc200000100a6 */
[----:B------:R-:W-:-:S04]  /*15270*/  FMNMX.FTZ R14, R27, R14, !PT ;  /* 0x0000000e1b0e7209 */ /* 0x000fc80007810000 */
[----:B------:R-:W-:Y:S02]  /*15280*/  FMNMX.FTZ R14, R29, R14, !PT ;  /* 0x0000000e1d0e7209 */ /* 0x000fe40007810000 */
[----:B------:R-:W-:Y:S02]  /*15290*/  FSEL R44, R6, RZ, P6 ;  /* 0x000000ff062c7208 */ /* 0x000fe40003000000 */
[----:B------:R-:W-:-:S03]  /*152a0*/  FMNMX.FTZ R20, R31, R14, !PT ;  /* 0x0000000e1f147209 */ /* 0x000fc60007810000 */
[--C-:B------:R-:W-:Y:S01]  /*152b0*/  FFMA.FTZ R97, R97, R166, -R44.reuse ;  /* 0x000000a661617223 */ /* 0x100fe2000001082c */
[----:B------:R-:W-:Y:S01]  /*152c0*/  FMNMX.FTZ R20, R33, R20, !PT ;  /* 0x0000001421147209 */ /* 0x000fe20007810000 */
[-CC-:B------:R-:W-:Y:S01]  /*152d0*/  FFMA.FTZ R73, R99, R166.reuse, -R44.reuse ;  /* 0x000000a663497223 */ /* 0x180fe2000001082c */
[----:B------:R-:W-:-:S01]  /*152e0*/  FFMA.FTZ R101, R101, R166, -R44 ;  /* 0x000000a665657223 */ /* 0x000fc2000001082c */
[----:B------:R2:W-:Y:S01]  /*152f0*/  MUFU.EX2 R12, R97 ;  /* 0x00000061000c7308 */ /* 0x0005e20000000800 */
[----:B------:R-:W-:Y:S01]  /*15300*/  FMNMX.FTZ R20, R35, R20, !PT ;  /* 0x0000001423147209 */ /* 0x000fe20007810000 */
[-CC-:B------:R-:W-:Y:S01]  /*15310*/  FFMA.FTZ R75, R103, R166.reuse, -R44.reuse ;  /* 0x000000a6674b7223 */ /* 0x180fe2000001082c */
[----:B-1----:R-:W-:Y:S01]  /*15320*/  FSEL R99, R83, -INF , P3 ;  /* 0xff80000053637808 */ /* 0x002fe20001800000 */
[--C-:B------:R-:W-:Y:S01]  /*15330*/  FFMA.FTZ R69, R91, R166, -R44.reuse ;  /* 0x000000a65b457223 */ /* 0x100fe2000001082c */
[----:B------:R-:W-:Y:S01]  /*15340*/  FMNMX.FTZ R20, R37, R20, !PT ;  /* 0x0000001425147209 */ /* 0x000fe20007810000 */
[--C-:B------:R-:W-:Y:S01]  /*15350*/  FFMA.FTZ R6, R67, R166, -R44.reuse ;  /* 0x000000a643067223 */ /* 0x100fe2000001082c */
[----:B---3--:R-:W-:Y:S01]  /*15360*/  FSEL R103, R87, -INF , P5 ;  /* 0xff80000057677808 */ /* 0x008fe20002800000 */
[----:B------:R1:W-:Y:S01]  /*15370*/  MUFU.EX2 R14, R101 ;  /* 0x00000065000e7308 */ /* 0x0003e20000000800 */
[----:B------:R-:W-:Y:S01]  /*15380*/  FMNMX.FTZ R24, R39, R20, !PT ;  /* 0x0000001427187209 */ /* 0x000fe20007810000 */
[-CC-:B------:R-:W-:Y:S01]  /*15390*/  FFMA.FTZ R67, R8, R166.reuse, -R44.reuse ;  /* 0x000000a608437223 */ /* 0x180fe2000001082c */
[----:B--2---:R-:W-:Y:S01]  /*153a0*/  FSEL R97, R82, -INF , P2 ;  /* 0xff80000052617808 */ /* 0x004fe20001000000 */
[--C-:B------:R-:W-:Y:S01]  /*153b0*/  FFMA.FTZ R8, R89, R166, -R44.reuse ;  /* 0x000000a659087223 */ /* 0x100fe2000001082c */
[----:B------:R-:W-:Y:S01]  /*153c0*/  FMNMX.FTZ R24, R41, R24, !PT ;  /* 0x0000001829187209 */ /* 0x000fe20007810000 */
[-CC-:B------:R-:W-:Y:S01]  /*153d0*/  FFMA.FTZ R93, R93, R166.reuse, -R44.reuse ;  /* 0x000000a65d5d7223 */ /* 0x180fe2000001082c */
[----:B------:R-:W-:-:S01]  /*153e0*/  FFMA.FTZ R71, R95, R166, -R44 ;  /* 0x000000a65f477223 */ /* 0x000fc2000001082c */
[----:B------:R-:W-:Y:S01]  /*153f0*/  MUFU.EX2 R6, R6 ;  /* 0x0000000600067308 */ /* 0x000fe20000000800 */
[----:B------:R-:W-:Y:S01]  /*15400*/  FMNMX.FTZ R24, R43, R24, !PT ;  /* 0x000000182b187209 */ /* 0x000fe20007810000 */
[-CC-:B------:R-:W-:Y:S01]  /*15410*/  FFMA.FTZ R32, R57, R166.reuse, -R44.reuse ;  /* 0x000000a639207223 */ /* 0x180fe2000001082c */
[----:B-1----:R-:W-:Y:S01]  /*15420*/  FSEL R101, R86, -INF , P4 ;  /* 0xff80000056657808 */ /* 0x002fe20002000000 */
[--C-:B------:R-:W-:Y:S01]  /*15430*/  FFMA.FTZ R105, R105, R166, -R44.reuse ;  /* 0x000000a669697223 */ /* 0x100fe2000001082c */
[----:B------:R-:W-:Y:S01]  /*15440*/  FMNMX.FTZ R24, R45, R24, !PT ;  /* 0x000000182d187209 */ /* 0x000fe20007810000 */
[-CC-:B------:R-:W-:Y:S01]  /*15450*/  FFMA.FTZ R77, R107, R166.reuse, -R44.reuse ;  /* 0x000000a66b4d7223 */ /* 0x180fe2000001082c */
[----:B------:R-:W-:-:S01]  /*15460*/  FFMA.FTZ R109, R109, R166, -R44 ;  /* 0x000000a66d6d7223 */ /* 0x000fc2000001082c */
[----:B------:R-:W-:Y:S01]  /*15470*/  MUFU.EX2 R67, R67 ;  /* 0x0000004300437308 */ /* 0x000fe20000000800 */
[----:B------:R-:W-:Y:S01]  /*15480*/  FMNMX.FTZ R26, R47, R24, !PT ;  /* 0x000000182f1a7209 */ /* 0x000fe20007810000 */
[-CC-:B------:R-:W-:Y:S01]  /*15490*/  FFMA.FTZ R79, R111, R166.reuse, -R44.reuse ;  /* 0x000000a66f4f7223 */ /* 0x180fe2000001082c */
[----:B------:R-:W-:-:S01]  /*154a0*/  FFMA.FTZ R113, R113, R166, -R44 ;  /* 0x000000a671717223 */ /* 0x000fc2000001082c */
        /* <DEDUP_REMOVED lines=12> */
[----:B------:R1:W-:Y:S01]  /*15570*/  MUFU.EX2 R10, R93 ;  /* 0x0000005d000a7308 */ /* 0x0003e20000000800 */
[----:B------:R-:W-:Y:S01]  /*15580*/  FMNMX.FTZ R28, R55, R26, !PT ;  /* 0x0000001a371c7209 */ /* 0x000fe20007810000 */
[-CC-:B------:R-:W-:Y:S01]  /*15590*/  FFMA.FTZ R89, R139, R166.reuse, -R44.reuse ;  /* 0x000000a68b597223 */ /* 0x180fe2000001082c */
[----:B------:R-:W-:-:S01]  /*155a0*/  FFMA.FTZ R40, R141, R166, -R44 ;  /* 0x000000a68d287223 */ /* 0x000fc2000001082c */
[--C-:B------:R-:W-:Y:S01]  /*155b0*/  FFMA.FTZ R143, R143, R166, -R44.reuse ;  /* 0x000000a68f8f7223 */ /* 0x100fe2000001082c */
[----:B------:R-:W-:Y:S01]  /*155c0*/  FMNMX.FTZ R28, R59, R28, !PT ;  /* 0x0000001c3b1c7209 */ /* 0x000fe20007810000 */
[--C-:B------:R-:W-:Y:S01]  /*155d0*/  IMAD.MOV.U32 R141, RZ, RZ, R151.reuse ;  /* 0x000000ffff8d7224 */ /* 0x100fe200078e0097 */
[-C--:B------:R-:W-:Y:S01]  /*155e0*/  MOV R137, R151.reuse ;  /* 0x0000009700897202 */ /* 0x080fe20000000f00 */
[----:B------:R-:W2:Y:S01]  /*155f0*/  MUFU.EX2 R69, R69 ;  /* 0x0000004500457308 */ /* 0x000ea20000000800 */
[----:B------:R-:W-:Y:S01]  /*15600*/  FMNMX.FTZ R28, R61, R28, !PT ;  /* 0x0000001c3d1c7209 */ /* 0x000fe20007810000 */
[----:B-1----:R-:W-:Y:S01]  /*15610*/  FFMA.FTZ R93, R147, R166, -R44 ;  /* 0x000000a6935d7223 */ /* 0x002fe2000001082c */
[--C-:B------:R-:W-:Y:S01]  /*15620*/  IMAD.MOV.U32 R147, RZ, RZ, R151.reuse ;  /* 0x000000ffff937224 */ /* 0x100fe200078e0097 */
[-C--:B------:R-:W-:Y:S01]  /*15630*/  MOV R131, R151.reuse ;  /* 0x0000009700837202 */ /* 0x080fe20000000f00 */
[--C-:B------:R-:W-:Y:S01]  /*15640*/  IMAD.MOV.U32 R139, RZ, RZ, R151.reuse ;  /* 0x000000ffff8b7224 */ /* 0x100fe200078e0097 */
[----:B------:R-:W-:Y:S01]  /*15650*/  FMNMX.FTZ R28, R63, R28, !PT ;  /* 0x0000001c3f1c7209 */ /* 0x000fe20007810000 */
[--C-:B------:R-:W-:Y:S01]  /*15660*/  IMAD.MOV.U32 R129, RZ, RZ, R151.reuse ;  /* 0x000000ffff817224 */ /* 0x100fe200078e0097 */
[----:B------:R-:W-:Y:S01]  /*15670*/  MUFU.EX2 R71, R71 ;  /* 0x0000004700477308 */ /* 0x000fe20000000800 */
[-C--:B------:R-:W-:Y:S01]  /*15680*/  MOV R125, R151.reuse ;  /* 0x00000097007d7202 */ /* 0x080fe20000000f00 */
[--C-:B------:R-:W-:Y:S01]  /*15690*/  IMAD.MOV.U32 R121, RZ, RZ, R151.reuse ;  /* 0x000000ffff797224 */ /* 0x100fe200078e0097 */
[----:B------:R-:W-:Y:S01]  /*156a0*/  FMNMX.FTZ R30, R65, R28, !PT ;  /* 0x0000001c411e7209 */ /* 0x000fe20007810000 */
[--C-:B------:R-:W-:Y:S01]  /*156b0*/  IMAD.MOV.U32 R115, RZ, RZ, R151.reuse ;  /* 0x000000ffff737224 */ /* 0x100fe200078e0097 */
[----:B------:R-:W-:Y:S01]  /*156c0*/  MOV R119, R151 ;  /* 0x0000009700777202 */ /* 0x000fe20000000f00 */
[--C-:B------:R-:W-:Y:S01]  /*156d0*/  IMAD.MOV.U32 R111, RZ, RZ, R151.reuse ;  /* 0x000000ffff6f7224 */ /* 0x100fe200078e0097 */
[----:B------:R-:W-:Y:S01]  /*156e0*/  FMNMX.FTZ R30, R97, R30, !PT ;  /* 0x0000001e611e7209 */ /* 0x000fe20007810000 */
[----:B------:R-:W1:Y:S01]  /*156f0*/  MUFU.EX2 R73, R73 ;  /* 0x0000004900497308 */ /* 0x000e620000000800 */
[----:B--2---:R-:W-:Y:S01]  /*15700*/  F2FP.SATFINITE.E4M3.F32.PACK_AB_MERGE_C R228, R69, R8, RZ ;  /* 0x0000000845e4723e */ /* 0x004fe200048070ff */
[----:B------:R-:W-:Y:S01]  /*15710*/  IMAD.MOV.U32 R82, RZ, RZ, R151 ;  /* 0x000000ffff527224 */ /* 0x000fe200078e0097 */
[----:B------:R-:W-:-:S02]  /*15720*/  FMNMX.FTZ R30, R99, R30, !PT ;  /* 0x0000001e631e7209 */ /* 0x000fc40007810000 */
[----:B------:R-:W-:Y:S02]  /*15730*/  F2FP.SATFINITE.E4M3.F32.PACK_AB_MERGE_C R228, R67, R6, R228 ;  /* 0x0000000643e4723e */ /* 0x000fe400048070e4 */
[----:B------:R-:W-:Y:S01]  /*15740*/  FMNMX.FTZ R30, R101, R30, !PT ;  /* 0x0000001e651e7209 */ /* 0x000fe20007810000 */
[----:B------:R-:W-:Y:S01]  /*15750*/  MUFU.EX2 R75, R75 ;  /* 0x0000004b004b7308 */ /* 0x000fe20000000800 */
[----:B------:R-:W-:Y:S02]  /*15760*/  MOV R107, R151 ;  /* 0x00000097006b7202 */ /* 0x000fe40000000f00 */
[----:B------:R-:W-:Y:S01]  /*15770*/  FMNMX.FTZ R36, R103, R30, !PT ;  /* 0x0000001e67247209 */ /* 0x000fe20007810000 */
[----:B------:R-:W-:-:S01]  /*15780*/  FFMA.FTZ R30, R123, R166, -R44 ;  /* 0x000000a67b1e7223 */ /* 0x000fc2000001082c */
[----:B------:R-:W-:Y:S01]  /*15790*/  IMAD.MOV.U32 R123, RZ, RZ, R151 ;  /* 0x000000ffff7b7224 */ /* 0x000fe200078e0097 */
[----:B------:R-:W-:Y:S02]  /*157a0*/  MOV R86, R151 ;  /* 0x0000009700567202 */ /* 0x000fe40000000f00 */
[----:B------:R-:W2:Y:S01]  /*157b0*/  SHFL.BFLY PT, R87, R36, 0x2, 0x1f ;  /* 0x0c401f0024577f89 */ /* 0x000ea200000e0000 */
[----:B------:R3:W-:Y:S01]  /*157c0*/  MUFU.EX2 R20, R105 ;  /* 0x0000006900147308 */ /* 0x0007e20000000800 */
[----:B-1----:R-:W-:-:S04]  /*157d0*/  F2FP.SATFINITE.E4M3.F32.PACK_AB_MERGE_C R230, R73, R12, RZ ;  /* 0x0000000c49e6723e */ /* 0x002fc800048070ff */
[----:B------:R-:W-:-:S03]  /*157e0*/  F2FP.SATFINITE.E4M3.F32.PACK_AB_MERGE_C R230, R71, R10, R230 ;  /* 0x0000000a47e6723e */ /* 0x000fc600048070e6 */
[----:B------:R-:W1:Y:S01]  /*157f0*/  MUFU.EX2 R77, R77 ;  /* 0x0000004d004d7308 */ /* 0x000e620000000800 */
[----:B---3--:R-:W-:-:S07]  /*15800*/  IMAD.MOV.U32 R105, RZ, RZ, R151 ;  /* 0x000000ffff697224 */ /* 0x008fce00078e0097 */
[----:B------:R3:W-:Y:S01]  /*15810*/  MUFU.EX2 R24, R109 ;  /* 0x0000006d00187308 */ /* 0x0007e20000000800 */
[----:B--2---:R-:W-:Y:S01]  /*15820*/  FMNMX.FTZ R42, R36, R87, !PT ;  /* 0x00000057242a7209 */ /* 0x004fe20007810000 */
[-CC-:B------:R-:W-:Y:S01]  /*15830*/  FFMA.FTZ R36, R133, R166.reuse, -R44.reuse ;  /* 0x000000a685247223 */ /* 0x180fe2000001082c */
[----:B------:R-:W-:-:S05]  /*15840*/  FFMA.FTZ R87, R135, R166, -R44 ;  /* 0x000000a687577223 */ /* 0x000fca000001082c */
[----:B------:R-:W-:Y:S01]  /*15850*/  MUFU.EX2 R79, R79 ;  /* 0x0000004f004f7308 */ /* 0x000fe20000000800 */
[----:B-1----:R-:W-:Y:S01]  /*15860*/  F2FP.SATFINITE.E4M3.F32.PACK_AB_MERGE_C R224, R77, R20, RZ ;  /* 0x000000144de0723e */ /* 0x002fe200048070ff */
[----:B------:R-:W1:Y:S01]  /*15870*/  SHFL.BFLY PT, R91, R42, 0x1, 0x1f ;  /* 0x0c201f002a5b7f89 */ /* 0x000e6200000e0000 */
[--C-:B------:R-:W-:Y:S02]  /*15880*/  IMAD.MOV.U32 R135, RZ, RZ, R151.reuse ;  /* 0x000000ffff877224 */ /* 0x100fe400078e0097 */
[----:B------:R-:W-:Y:S01]  /*15890*/  F2FP.SATFINITE.E4M3.F32.PACK_AB_MERGE_C R224, R75, R14, R224 ;  /* 0x0000000e4be0723e */ /* 0x000fe200048070e0 */
[--C-:B------:R-:W-:Y:S02]  /*158a0*/  IMAD.MOV.U32 R133, RZ, RZ, R151.reuse ;  /* 0x000000ffff857224 */ /* 0x100fe400078e0097 */
[----:B------:R2:W-:Y:S01]  /*158b0*/  MUFU.EX2 R26, R113 ;  /* 0x00000071001a7308 */ /* 0x0005e20000000800 */
[----:B---3--:R-:W-:-:S07]  /*158c0*/  IMAD.MOV.U32 R109, RZ, RZ, R151 ;  /* 0x000000ffff6d7224 */ /* 0x008fce00078e0097 */
[----:B------:R-:W3:Y:S01]  /*158d0*/  MUFU.EX2 R81, R81 ;  /* 0x0000005100517308 */ /* 0x000ee20000000800 */
[----:B--2---:R-:W-:-:S07]  /*158e0*/  MOV R113, R151 ;  /* 0x0000009700717202 */ /* 0x004fce0000000f00 */
[----:B------:R2:W-:Y:S01]  /*158f0*/  MUFU.EX2 R28, R117 ;  /* 0x00000075001c7308 */ /* 0x0005e20000000800 */
[----:B-1----:R-:W-:Y:S01]  /*15900*/  FMNMX.FTZ R200, R42, R91, !PT ;  /* 0x0000005b2ac87209 */ /* 0x002fe20007810000 */
[-C--:B------:R-:W-:Y:S01]  /*15910*/  FFMA.FTZ R42, R145, R166.reuse, -R44 ;  /* 0x000000a6912a7223 */ /* 0x080fe2000001082c */
[----:B------:R-:W-:Y:S02]  /*15920*/  IMAD.MOV.U32 R145, RZ, RZ, R151 ;  /* 0x000000ffff917224 */ /* 0x000fe400078e0097 */
[C---:B------:R-:W-:Y:S01]  /*15930*/  FSETP.NEU.FTZ.AND P2, PT, R200.reuse, -INF , PT ;  /* 0xff800000c800780b */ /* 0x040fe20003f5d000 */
[----:B------:R-:W-:-:S02]  /*15940*/  FFMA.FTZ R46, R200, R166, -8 ;  /* 0xc1000000c82e7423 */ /* 0x000fc400000100a6 */
[----:B------:R-:W-:Y:S01]  /*15950*/  MUFU.EX2 R83, R83 ;  /* 0x0000005300537308 */ /* 0x000fe20000000800 */
[----:B---3--:R-:W-:Y:S01]  /*15960*/  F2FP.SATFINITE.E4M3.F32.PACK_AB_MERGE_C R226, R81, R26, RZ ;  /* 0x0000001a51e2723e */ /* 0x008fe200048070ff */
[----:B--2---:R-:W-:Y:S01]  /*15970*/  IMAD.MOV.U32 R117, RZ, RZ, R151 ;  /* 0x000000ffff757224 */ /* 0x004fe200078e0097 */
[----:B------:R-:W-:-:S02]  /*15980*/  FSEL R46, R46, RZ, P2 ;  /* 0x000000ff2e2e7208 */ /* 0x000fc40001000000 */
[----:B------:R-:W-:Y:S01]  /*15990*/  ISETP.GE.AND P2, PT, R127, 0x81, PT ;  /* 0x000000817f00780c */ /* 0x000fe20003f46270 */
[----:B------:R-:W-:Y:S02]  /*159a0*/  IMAD.MOV.U32 R127, RZ, RZ, R151 ;  /* 0x000000ffff7f7224 */ /* 0x000fe400078e0097 */
[----:B------:R-:W-:Y:S01]  /*159b0*/  MUFU.EX2 R32, R32 ;  /* 0x0000002000207308 */ /* 0x000fe20000000800 */
[----:B------:R-:W-:-:S01]  /*159c0*/  FFMA.FTZ R3, R3, R166, -R46 ;  /* 0x000000a603037223 */ /* 0x000fc2000001082e */
[-CC-:B------:R-:W-:Y:S01]  /*159d0*/  FFMA.FTZ R4, R4, R166.reuse, -R46.reuse ;  /* 0x000000a604047223 */ /* 0x180fe2000001082e */
[----:B------:R-:W-:-:S01]  /*159e0*/  FFMA.FTZ R5, R5, R166, -R46 ;  /* 0x000000a605057223 */ /* 0x000fc2000001082e */
[-CC-:B------:R-:W-:Y:S01]  /*159f0*/  FFMA.FTZ R7, R7, R166.reuse, -R46.reuse ;  /* 0x000000a607077223 */ /* 0x180fe2000001082e */
[----:B------:R-:W-:-:S01]  /*15a00*/  FFMA.FTZ R9, R9, R166, -R46 ;  /* 0x000000a609097223 */ /* 0x000fc2000001082e */
[-CC-:B------:R-:W-:Y:S01]  /*15a10*/  FFMA.FTZ R11, R11, R166.reuse, -R46.reuse ;  /* 0x000000a60b0b7223 */ /* 0x180fe2000001082e */
[----:B------:R-:W-:-:S01]  /*15a20*/  FFMA.FTZ R15, R15, R166, -R46 ;  /* 0x000000a60f0f7223 */ /* 0x000fc2000001082e */
        /* <DEDUP_REMOVED lines=8> */
[----:B------:R-:W1:Y:S01]  /*15ab0*/  MUFU.EX2 R4, R4 ;  /* 0x0000000400047308 */ /* 0x000e620000000800 */
[----:B------:R-:W-:-:S01]  /*15ac0*/  FFMA.FTZ R37, R37, R166, -R46 ;  /* 0x000000a625257223 */ /* 0x000fc2000001082e */
[-CC-:B------:R-:W-:Y:S01]  /*15ad0*/  FFMA.FTZ R39, R39, R166.reuse, -R46.reuse ;  /* 0x000000a627277223 */ /* 0x180fe2000001082e */
[----:B------:R-:W-:-:S01]  /*15ae0*/  FFMA.FTZ R41, R41, R166, -R46 ;  /* 0x000000a629297223 */ /* 0x000fc2000001082e */
[-CC-:B------:R-:W-:Y:S01]  /*15af0*/  FFMA.FTZ R43, R43, R166.reuse, -R46.reuse ;  /* 0x000000a62b2b7223 */ /* 0x180fe2000001082e */
[----:B------:R-:W-:-:S01]  /*15b00*/  FFMA.FTZ R45, R45, R166, -R46 ;  /* 0x000000a62d2d7223 */ /* 0x000fc2000001082e */
[-CC-:B------:R-:W-:Y:S01]  /*15b10*/  FFMA.FTZ R47, R47, R166.reuse, -R46.reuse ;  /* 0x000000a62f2f7223 */ /* 0x180fe2000001082e */
[----:B------:R-:W-:-:S01]  /*15b20*/  FFMA.FTZ R49, R49, R166, -R46 ;  /* 0x000000a631317223 */ /* 0x000fc2000001082e */
[----:B------:R-:W2:Y:S01]  /*15b30*/  MUFU.EX2 R5, R5 ;  /* 0x0000000500057308 */ /* 0x000ea20000000800 */
[----:B------:R-:W-:-:S01]  /*15b40*/  FFMA.FTZ R51, R51, R166, -R46 ;  /* 0x000000a633337223 */ /* 0x000fc2000001082e */
[-CC-:B------:R-:W-:Y:S01]  /*15b50*/  FFMA.FTZ R53, R53, R166.reuse, -R46.reuse ;  /* 0x000000a635357223 */ /* 0x180fe2000001082e */
[----:B------:R-:W-:-:S01]  /*15b60*/  FFMA.FTZ R55, R55, R166, -R46 ;  /* 0x000000a637377223 */ /* 0x000fc2000001082e */
[-CC-:B------:R-:W-:Y:S01]  /*15b70*/  FFMA.FTZ R59, R59, R166.reuse, -R46.reuse ;  /* 0x000000a63b3b7223 */ /* 0x180fe2000001082e */
[----:B------:R-:W-:-:S01]  /*15b80*/  FFMA.FTZ R61, R61, R166, -R46 ;  /* 0x000000a63d3d7223 */ /* 0x000fc2000001082e */
[-CC-:B------:R-:W-:Y:S01]  /*15b90*/  FFMA.FTZ R63, R63, R166.reuse, -R46.reuse ;  /* 0x000000a63f3f7223 */ /* 0x180fe2000001082e */
[----:B------:R-:W-:-:S01]  /*15ba0*/  FFMA.FTZ R65, R65, R166, -R46 ;  /* 0x000000a641417223 */ /* 0x000fc2000001082e */
[----:B------:R3:W4:Y:S01]  /*15bb0*/  MUFU.EX2 R44, R7 ;  /* 0x00000007002c7308 */ /* 0x0007220000000800 */
[----:B-1----:R-:W-:-:S01]  /*15bc0*/  FADD.FTZ R64, R3, R4 ;  /* 0x0000000403407221 */ /* 0x002fc20000010000 */
[-CC-:B------:R-:W-:Y:S01]  /*15bd0*/  FFMA.FTZ R97, R97, R166.reuse, -R46.reuse ;  /* 0x000000a661617223 */ /* 0x180fe2000001082e */
[----:B------:R-:W-:-:S01]  /*15be0*/  FFMA.FTZ R99, R99, R166, -R46 ;  /* 0x000000a663637223 */ /* 0x000fc2000001082e */
[-CC-:B------:R-:W-:Y:S01]  /*15bf0*/  FFMA.FTZ R101, R101, R166.reuse, -R46.reuse ;  /* 0x000000a665657223 */ /* 0x180fe2000001082e */
[----:B------:R-:W-:-:S01]  /*15c00*/  FFMA.FTZ R46, R103, R166, -R46 ;  /* 0x000000a6672e7223 */ /* 0x000fc2000001082e */
[----:B------:R-:W-:Y:S01]  /*15c10*/  F2FP.SATFINITE.E4M3.F32.PACK_AB_MERGE_C R226, R79, R24, R226 ;  /* 0x000000184fe2723e */ /* 0x000fe200048070e2 */
[----:B------:R-:W-:Y:S01]  /*15c20*/  IMAD.MOV.U32 R103, RZ, RZ, R151 ;  /* 0x000000ffff677224 */ /* 0x000fe200078e0097 */
[----:B------:R-:W1:Y:S01]  /*15c30*/  MUFU.EX2 R9, R9 ;  /* 0x0000000900097308 */ /* 0x000e620000000800 */
[----:B---3--:R-:W-:-:S01]  /*15c40*/  FADD.FTZ R7, R6, R67 ;  /* 0x0000004306077221 */ /* 0x008fc20000010000 */
[----:B------:R-:W-:-:S03]  /*15c50*/  IMAD.MOV.U32 R67, RZ, RZ, R151 ;  /* 0x000000ffff437224 */ /* 0x000fc600078e0097 */
[----:B------:R-:W-:Y:S01]  /*15c60*/  FADD.FTZ R66, R8, R7 ;  /* 0x0000000708427221 */ /* 0x000fe20000010000 */
[----:B--2---:R-:W-:-:S02]  /*15c70*/  FADD.FTZ R7, R5, R64 ;  /* 0x0000004005077221 */ /* 0x004fc40000010000 */
[----:B------:R2:W3:Y:S01]  /*15c80*/  MUFU.EX2 R48, R11 ;  /* 0x0000000b00307308 */ /* 0x0004e20000000800 */
[C---:B----4-:R-:W-:Y:S01]  /*15c90*/  F2FP.SATFINITE.E4M3.F32.PACK_AB_MERGE_C R229, R44.reuse, R5, RZ ;  /* 0x000000052ce5723e */ /* 0x050fe200048070ff */
[----:B------:R-:W-:Y:S01]  /*15ca0*/  FADD.FTZ R64, R44, R7 ;  /* 0x000000072c407221 */ /* 0x000fe20000010000 */
[----:B------:R-:W-:Y:S02]  /*15cb0*/  MOV R44, R151 ;  /* 0x00000097002c7202 */ /* 0x000fe40000000f00 */
[----:B------:R-:W-:-:S03]  /*15cc0*/  F2FP.SATFINITE.E4M3.F32.PACK_AB_MERGE_C R229, R4, R3, R229 ;  /* 0x0000000304e5723e */ /* 0x000fc600048070e5 */
[----:B------:R-:W4:Y:S01]  /*15cd0*/  MUFU.EX2 R15, R15 ;  /* 0x0000000f000f7308 */ /* 0x000f220000000800 */
[----:B--2---:R-:W-:-:S01]  /*15ce0*/  FADD.FTZ R11, R69, R66 ;  /* 0x00000042450b7221 */ /* 0x004fc20000010000 */
[----:B-1----:R-:W-:Y:S01]  /*15cf0*/  FADD.FTZ R7, R9, R64 ;  /* 0x0000004009077221 */ /* 0x002fe20000010000 */
[----:B------:R-:W-:Y:S02]  /*15d00*/  IMAD.MOV.U32 R69, RZ, RZ, R151 ;  /* 0x000000ffff457224 */ /* 0x000fe400078e0097 */
[----:B------:R-:W-:-:S03]  /*15d10*/  FADD.FTZ R66, R10, R11 ;  /* 0x0000000b0a427221 */ /* 0x000fc60000010000 */
[----:B------:R-:W1:Y:S01]  /*15d20*/  MUFU.EX2 R50, R21 ;  /* 0x0000001500327308 */ /* 0x000e620000000800 */
[----:B------:R-:W-:-:S01]  /*15d30*/  FADD.FTZ R11, R71, R66 ;  /* 0x00000042470b7221 */ /* 0x000fc20000010000 */
[----:B---3--:R-:W-:Y:S01]  /*15d40*/  FADD.FTZ R64, R48, R7 ;  /* 0x0000000730407221 */ /* 0x008fe20000010000 */
[----:B------:R-:W-:Y:S02]  /*15d50*/  MOV R71, R151 ;  /* 0x0000009700477202 */ /* 0x000fe40000000f00 */
[----:B------:R-:W-:-:S03]  /*15d60*/  FADD.FTZ R66, R12, R11 ;  /* 0x0000000b0c427221 */ /* 0x000fc60000010000 */
[----:B------:R-:W2:Y:S01]  /*15d70*/  MUFU.EX2 R25, R25 ;  /* 0x0000001900197308 */ /* 0x000ea20000000800 */
[----:B----4-:R-:W-:-:S01]  /*15d80*/  FADD.FTZ R7, R15, R64 ;  /* 0x000000400f077221 */ /* 0x010fc20000010000 */
[----:B------:R-:W-:Y:S01]  /*15d90*/  FADD.FTZ R11, R73, R66 ;  /* 0x00000042490b7221 */ /* 0x000fe20000010000 */
[----:B------:R-:W-:-:S03]  /*15da0*/  IMAD.MOV.U32 R73, RZ, RZ, R151 ;  /* 0x000000ffff497224 */ /* 0x000fc600078e0097 */
[----:B------:R-:W-:Y:S02]  /*15db0*/  FADD.FTZ R66, R14, R11 ;  /* 0x0000000b0e427221 */ /* 0x000fe40000010000 */
[----:B------:R3:W4:Y:S01]  /*15dc0*/  MUFU.EX2 R52, R27 ;  /* 0x0000001b00347308 */ /* 0x0007220000000800 */
[----:B-1----:R-:W-:-:S01]  /*15dd0*/  FADD.FTZ R64, R50, R7 ;  /* 0x0000000732407221 */ /* 0x002fc20000010000 */
[----:B------:R-:W-:Y:S01]  /*15de0*/  FADD.FTZ R11, R75, R66 ;  /* 0x000000424b0b7221 */ /* 0x000fe20000010000 */
[----:B------:R-:W-:Y:S01]  /*15df0*/  F2FP.SATFINITE.E4M3.F32.PACK_AB_MERGE_C R15, R50, R15, RZ ;  /* 0x0000000f320f723e */ /* 0x000fe200048070ff */
[----:B------:R-:W-:Y:S01]  /*15e00*/  IMAD.MOV.U32 R75, RZ, RZ, R151 ;  /* 0x000000ffff4b7224 */ /* 0x000fe200078e0097 */
[----:B------:R-:W-:Y:S01]  /*15e10*/  MOV R50, R151 ;  /* 0x0000009700327202 */ /* 0x000fe20000000f00 */
[----:B------:R-:W-:Y:S01]  /*15e20*/  FADD.FTZ R68, R20, R11 ;  /* 0x0000000b14447221 */ /* 0x000fe20000010000 */
[----:B------:R-:W-:Y:S01]  /*15e30*/  F2FP.SATFINITE.E4M3.F32.PACK_AB_MERGE_C R231, R48, R9, R15 ;  /* 0x0000000930e7723e */ /* 0x000fe2000480700f */
[----:B------:R-:W1:Y:S01]  /*15e40*/  MUFU.EX2 R29, R29 ;  /* 0x0000001d001d7308 */ /* 0x000e620000000800 */
[----:B--2---:R-:W-:-:S01]  /*15e50*/  FADD.FTZ R7, R25, R64 ;  /* 0x0000004019077221 */ /* 0x004fc20000010000 */
[----:B------:R-:W-:Y:S01]  /*15e60*/  FADD.FTZ R11, R77, R68 ;  /* 0x000000444d0b7221 */ /* 0x000fe20000010000 */
[----:B------:R-:W-:Y:S01]  /*15e70*/  MOV R77, R151 ;  /* 0x00000097004d7202 */ /* 0x000fe20000000f00 */
[----:B------:R-:W-:-:S02]  /*15e80*/  IMAD.MOV.U32 R48, RZ, RZ, R151 ;  /* 0x000000ffff307224 */ /* 0x000fc400078e0097 */
[----:B------:R-:W-:-:S01]  /*15e90*/  FADD.FTZ R68, R24, R11 ;  /* 0x0000000b18447221 */ /* 0x000fc20000010000 */
[----:B---3--:R-:W-:Y:S01]  /*15ea0*/  IMAD.MOV.U32 R27, RZ, RZ, R151 ;  /* 0x000000ffff1b7224 */ /* 0x008fe200078e0097 */
[----:B------:R2:W3:Y:S01]  /*15eb0*/  MUFU.EX2 R54, R31 ;  /* 0x0000001f00367308 */ /* 0x0004e20000000800 */
[----:B----4-:R-:W-:-:S01]  /*15ec0*/  FADD.FTZ R66, R52, R7 ;  /* 0x0000000734427221 */ /* 0x010fc20000010000 */
[----:B------:R-:W-:Y:S01]  /*15ed0*/  FADD.FTZ R11, R79, R68 ;  /* 0x000000444f0b7221 */ /* 0x000fe20000010000 */
[--C-:B------:R-:W-:Y:S01]  /*15ee0*/  IMAD.MOV.U32 R79, RZ, RZ, R151.reuse ;  /* 0x000000ffff4f7224 */ /* 0x100fe200078e0097 */
[----:B------:R-:W-:Y:S01]  /*15ef0*/  MOV R68, R151 ;  /* 0x0000009700447202 */ /* 0x000fe20000000f00 */
[----:B------:R-:W-:-:S03]  /*15f00*/  IMAD.MOV.U32 R24, RZ, RZ, R151 ;  /* 0x000000ffff187224 */ /* 0x000fc600078e0097 */
[----:B------:R-:W4:Y:S01]  /*15f10*/  MUFU.EX2 R33, R33 ;  /* 0x0000002100217308 */ /* 0x000f220000000800 */
[----:B-1----:R-:W-:-:S01]  /*15f20*/  FADD.FTZ R7, R29, R66 ;  /* 0x000000421d077221 */ /* 0x002fc20000010000 */
[----:B--2---:R-:W-:-:S06]  /*15f30*/  IMAD.MOV.U32 R31, RZ, RZ, R151 ;  /* 0x000000ffff1f7224 */ /* 0x004fcc00078e0097 */
[----:B------:R1:W2:Y:S01]  /*15f40*/  MUFU.EX2 R56, R35 ;  /* 0x0000002300387308 */ /* 0x0002a20000000800 */
[----:B---3--:R-:W-:-:S01]  /*15f50*/  FADD.FTZ R66, R54, R7 ;  /* 0x0000000736427221 */ /* 0x008fc20000010000 */
[----:B------:R-:W-:Y:S01]  /*15f60*/  F2FP.SATFINITE.E4M3.F32.PACK_AB_MERGE_C R29, R54, R29, RZ ;  /* 0x0000001d361d723e */ /* 0x000fe200048070ff */
[----:B------:R-:W-:-:S03]  /*15f70*/  IMAD.MOV.U32 R54, RZ, RZ, R151 ;  /* 0x000000ffff367224 */ /* 0x000fc600078e0097 */
[----:B------:R-:W-:Y:S01]  /*15f80*/  F2FP.SATFINITE.E4M3.F32.PACK_AB_MERGE_C R225, R52, R25, R29 ;  /* 0x0000001934e1723e */ /* 0x000fe2000480701d */
[----:B------:R-:W-:Y:S01]  /*15f90*/  IMAD.MOV.U32 R52, RZ, RZ, R151 ;  /* 0x000000ffff347224 */ /* 0x000fe200078e0097 */
[----:B------:R-:W3:Y:S01]  /*15fa0*/  MUFU.EX2 R37, R37 ;  /* 0x0000002500257308 */ /* 0x000ee20000000800 */
[----:B----4-:R-:W-:-:S01]  /*15fb0*/  FADD.FTZ R7, R33, R66 ;  /* 0x0000004221077221 */ /* 0x010fc20000010000 */
[----:B------:R-:W-:Y:S01]  /*15fc0*/  FADD.FTZ R66, R26, R11 ;  /* 0x0000000b1a427221 */ /* 0x000fe20000010000 */
[-C--:B-1----:R-:W-:Y:S01]  /*15fd0*/  MOV R35, R151.reuse ;  /* 0x0000009700237202 */ /* 0x082fe20000000f00 */
[--C-:B------:R-:W-:Y:S01]  /*15fe0*/  IMAD.MOV.U32 R25, RZ, RZ, R151.reuse ;  /* 0x000000ffff197224 */ /* 0x100fe200078e0097 */
[----:B------:R-:W-:Y:S01]  /*15ff0*/  MOV R29, R151 ;  /* 0x00000097001d7202 */ /* 0x000fe20000000f00 */
[----:B------:R-:W-:Y:S01]  /*16000*/  FADD.FTZ R81, R81, R66 ;  /* 0x0000004251517221 */ /* 0x000fe20000010000 */
[----:B------:R-:W-:Y:S01]  /*16010*/  IMAD.MOV.U32 R66, RZ, RZ, R151 ;  /* 0x000000ffff427224 */ /* 0x000fe200078e0097 */
[----:B------:R1:W4:Y:S01]  /*16020*/  MUFU.EX2 R58, R39 ;  /* 0x00000027003a7308 */ /* 0x0003220000000800 */
[----:B--2---:R-:W-:-:S01]  /*16030*/  FADD.FTZ R12, R56, R7 ;  /* 0x00000007380c7221 */ /* 0x004fc20000010000 */
[----:B------:R-:W-:Y:S01]  /*16040*/  FADD.FTZ R20, R28, R81 ;  /* 0x000000511c147221 */ /* 0x000fe20000010000 */
[----:B------:R-:W-:-:S05]  /*16050*/  IMAD.MOV.U32 R81, RZ, RZ, R151 ;  /* 0x000000ffff517224 */ /* 0x000fca00078e0097 */
[----:B------:R-:W2:Y:S01]  /*16060*/  MUFU.EX2 R41, R41 ;  /* 0x0000002900297308 */ /* 0x000ea20000000800 */
[----:B---3--:R-:W-:-:S01]  /*16070*/  FADD.FTZ R7, R37, R12 ;  /* 0x0000000c25077221 */ /* 0x008fc20000010000 */
[----:B-1----:R-:W-:-:S06]  /*16080*/  IMAD.MOV.U32 R39, RZ, RZ, R151 ;  /* 0x000000ffff277224 */ /* 0x002fcc00078e0097 */
[----:B------:R1:W3:Y:S01]  /*16090*/  MUFU.EX2 R60, R43 ;  /* 0x0000002b003c7308 */ /* 0x0002e20000000800 */
[----:B----4-:R-:W-:-:S01]  /*160a0*/  FADD.FTZ R12, R58, R7 ;  /* 0x000000073a0c7221 */ /* 0x010fc20000010000 */
[----:B------:R-:W-:Y:S01]  /*160b0*/  FADD.FTZ R7, R83, R20 ;  /* 0x0000001453077221 */ /* 0x000fe20000010000 */
[----:B------:R-:W-:Y:S01]  /*160c0*/  F2FP.SATFINITE.E4M3.F32.PACK_AB_MERGE_C R37, R58, R37, RZ ;  /* 0x000000253a25723e */ /* 0x000fe200048070ff */
[----:B------:R-:W-:Y:S02]  /*160d0*/  IMAD.MOV.U32 R58, RZ, RZ, R151 ;  /* 0x000000ffff3a7224 */ /* 0x000fe400078e0097 */
[----:B------:R-:W-:-:S01]  /*160e0*/  FADD.FTZ R26, R32, R7 ;  /* 0x00000007201a7221 */ /* 0x000fc20000010000 */
[----:B------:R-:W-:Y:S01]  /*160f0*/  F2FP.SATFINITE.E4M3.F32.PACK_AB_MERGE_C R227, R56, R33, R37 ;  /* 0x0000002138e3723e */ /* 0x000fe20004807025 */
[----:B------:R-:W4:Y:S01]  /*16100*/  MUFU.EX2 R45, R45 ;  /* 0x0000002d002d7308 */ /* 0x000f220000000800 */
[----:B--2---:R-:W-:-:S01]  /*16110*/  FADD.FTZ R5, R41, R12 ;  /* 0x0000000c29057221 */ /* 0x004fc20000010000 */
[----:B------:R-:W-:Y:S01]  /*16120*/  MOV R56, R151 ;  /* 0x0000009700387202 */ /* 0x000fe20000000f00 */
[----:B-1----:R-:W-:-:S02]  /*16130*/  IMAD.MOV.U32 R43, RZ, RZ, R151 ;  /* 0x000000ffff2b7224 */ /* 0x002fc400078e0097 */
[--C-:B------:R-:W-:Y:S02]  /*16140*/  IMAD.MOV.U32 R37, RZ, RZ, R151.reuse ;  /* 0x000000ffff257224 */ /* 0x100fe400078e0097 */
[----:B------:R-:W-:Y:S01]  /*16150*/  IMAD.MOV.U32 R33, RZ, RZ, R151 ;  /* 0x000000ffff217224 */ /* 0x000fe200078e0097 */
[----:B------:R-:W1:Y:S01]  /*16160*/  MUFU.EX2 R95, R95 ;  /* 0x0000005f005f7308 */ /* 0x000e620000000800 */
[----:B---3--:R-:W-:-:S07]  /*16170*/  FADD.FTZ R20, R60, R5 ;  /* 0x000000053c147221 */ /* 0x008fce0000010000 */
[----:B------:R2:W3:Y:S01]  /*16180*/  MUFU.EX2 R62, R47 ;  /* 0x0000002f003e7308 */ /* 0x0004e20000000800 */
[----:B----4-:R-:W-:-:S07]  /*16190*/  FADD.FTZ R5, R45, R20 ;  /* 0x000000142d057221 */ /* 0x010fce0000010000 */
[----:B------:R-:W4:Y:S01]  /*161a0*/  MUFU.EX2 R30, R30 ;  /* 0x0000001e001e7308 */ /* 0x000f220000000800 */
[C---:B-1----:R-:W-:Y:S01]  /*161b0*/  F2FP.SATFINITE.E4M3.F32.PACK_AB_MERGE_C R216, R95.reuse, R32, RZ ;  /* 0x000000205fd8723e */ /* 0x042fe200048070ff */
[----:B------:R-:W-:Y:S01]  /*161c0*/  FADD.FTZ R95, R95, R26 ;  /* 0x0000001a5f5f7221 */ /* 0x000fe20000010000 */
[-C--:B--2---:R-:W-:Y:S02]  /*161d0*/  MOV R47, R151.reuse ;  /* 0x00000097002f7202 */ /* 0x084fe40000000f00 */
[----:B------:R-:W-:Y:S01]  /*161e0*/  F2FP.SATFINITE.E4M3.F32.PACK_AB_MERGE_C R216, R83, R28, R216 ;  /* 0x0000001c53d8723e */ /* 0x000fe200048070d8 */
[----:B------:R-:W-:Y:S01]  /*161f0*/  IMAD.MOV.U32 R28, RZ, RZ, R151 ;  /* 0x000000ffff1c7224 */ /* 0x000fe200078e0097 */
[----:B------:R-:W-:Y:S01]  /*16200*/  MOV R83, R151 ;  /* 0x0000009700537202 */ /* 0x000fe20000000f00 */
[----:B------:R-:W1:Y:S01]  /*16210*/  MUFU.EX2 R49, R49 ;  /* 0x0000003100317308 */ /* 0x000e620000000800 */
[C---:B---3--:R-:W-:Y:S01]  /*16220*/  F2FP.SATFINITE.E4M3.F32.PACK_AB_MERGE_C R45, R62.reuse, R45, RZ ;  /* 0x0000002d3e2d723e */ /* 0x048fe200048070ff */
[----:B------:R-:W-:Y:S01]  /*16230*/  FADD.FTZ R62, R62, R5 ;  /* 0x000000053e3e7221 */ /* 0x000fe20000010000 */
[----:B------:R-:W-:-:S02]  /*16240*/  MOV R32, R151 ;  /* 0x0000009700207202 */ /* 0x000fc40000000f00 */
[----:B------:R-:W-:Y:S01]  /*16250*/  F2FP.SATFINITE.E4M3.F32.PACK_AB_MERGE_C R217, R60, R41, R45 ;  /* 0x000000293cd9723e */ /* 0x000fe2000480702d */
[----:B------:R-:W-:Y:S01]  /*16260*/  IMAD.MOV.U32 R60, RZ, RZ, R151 ;  /* 0x000000ffff3c7224 */ /* 0x000fe200078e0097 */
[----:B------:R-:W-:Y:S01]  /*16270*/  MOV R41, R151 ;  /* 0x0000009700297202 */ /* 0x000fe20000000f00 */
[----:B------:R-:W2:Y:S01]  /*16280*/  MUFU.EX2 R57, R57 ;  /* 0x0000003900397308 */ /* 0x000ea20000000800 */
[----:B----4-:R-:W-:-:S01]  /*16290*/  FADD.FTZ R6, R30, R95 ;  /* 0x0000005f1e067221 */ /* 0x010fc20000010000 */
[-C--:B------:R-:W-:Y:S01]  /*162a0*/  MOV R95, R151.reuse ;  /* 0x00000097005f7202 */ /* 0x080fe20000000f00 */
[----:B------:R-:W-:Y:S01]  /*162b0*/  IMAD.MOV.U32 R45, RZ, RZ, R151 ;  /* 0x000000ffff2d7224 */ /* 0x000fe200078e0097 */
[----:B------:R-:W-:-:S04]  /*162c0*/  MOV R26, R151 ;  /* 0x00000097001a7202 */ /* 0x000fc80000000f00 */
[----:B0-----:R0:W3:Y:S01]  /*162d0*/  MUFU.EX2 R0, R51 ;  /* 0x0000003300007308 */ /* 0x0010e20000000800 */
[----:B-1----:R-:W-:-:S01]  /*162e0*/  FADD.FTZ R5, R49, R62 ;  /* 0x0000003e31057221 */ /* 0x002fc20000010000 */
[----:B------:R-:W-:-:S06]  /*162f0*/  MOV R62, R151 ;  /* 0x00000097003e7202 */ /* 0x000fcc0000000f00 */
[----:B------:R-:W1:Y:S01]  /*16300*/  MUFU.EX2 R34, R34 ;  /* 0x0000002200227308 */ /* 0x000e620000000800 */
[----:B--2---:R-:W-:-:S01]  /*16310*/  FADD.FTZ R7, R57, R6 ;  /* 0x0000000639077221 */ /* 0x004fc20000010000 */
[----:B0-----:R-:W-:-:S06]  /*16320*/  IMAD.MOV.U32 R51, RZ, RZ, R151 ;  /* 0x000000ffff337224 */ /* 0x001fcc00078e0097 */
[----:B------:R-:W0:Y:S01]  /*16330*/  MUFU.EX2 R53, R53 ;  /* 0x0000003500357308 */ /* 0x000e220000000800 */
[----:B---3--:R-:W-:-:S07]  /*16340*/  FADD.FTZ R10, R0, R5 ;  /* 0x00000005000a7221 */ /* 0x008fce0000010000 */
[----:B------:R-:W2:Y:S01]  /*16350*/  MUFU.EX2 R85, R85 ;  /* 0x0000005500557308 */ /* 0x000ea20000000800 */
[----:B-1----:R-:W-:-:S07]  /*16360*/  FADD.FTZ R14, R34, R7 ;  /* 0x00000007220e7221 */ /* 0x002fce0000010000 */
[----:B------:R1:W3:Y:S01]  /*16370*/  MUFU.EX2 R64, R55 ;  /* 0x0000003700407308 */ /* 0x0002e20000000800 */
[----:B0-----:R-:W-:-:S07]  /*16380*/  FADD.FTZ R5, R53, R10 ;  /* 0x0000000a35057221 */ /* 0x001fce0000010000 */
[----:B------:R-:W-:Y:S01]  /*16390*/  MUFU.EX2 R38, R38 ;  /* 0x0000002600267308 */ /* 0x000fe20000000800 */
[C---:B--2---:R-:W-:Y:S01]  /*163a0*/  F2FP.SATFINITE.E4M3.F32.PACK_AB_MERGE_C R218, R85.reuse, R34, RZ ;  /* 0x0000002255da723e */ /* 0x044fe200048070ff */
[----:B------:R-:W-:Y:S01]  /*163b0*/  FADD.FTZ R85, R85, R14 ;  /* 0x0000000e55557221 */ /* 0x000fe20000010000 */
[--C-:B-1----:R-:W-:Y:S02]  /*163c0*/  IMAD.MOV.U32 R55, RZ, RZ, R151.reuse ;  /* 0x000000ffff377224 */ /* 0x102fe400078e0097 */
[----:B------:R-:W-:Y:S01]  /*163d0*/  F2FP.SATFINITE.E4M3.F32.PACK_AB_MERGE_C R218, R57, R30, R218 ;  /* 0x0000001e39da723e */ /* 0x000fe200048070da */
[----:B------:R-:W-:Y:S02]  /*163e0*/  IMAD.MOV.U32 R57, RZ, RZ, R151 ;  /* 0x000000ffff397224 */ /* 0x000fe400078e0097 */
[----:B------:R-:W0:Y:S01]  /*163f0*/  MUFU.EX2 R89, R89 ;  /* 0x0000005900597308 */ /* 0x000e220000000800 */
[C---:B---3--:R-:W-:Y:S01]  /*16400*/  F2FP.SATFINITE.E4M3.F32.PACK_AB_MERGE_C R53, R64.reuse, R53, RZ ;  /* 0x000000354035723e */ /* 0x048fe200048070ff */
[----:B------:R-:W-:Y:S01]  /*16410*/  FADD.FTZ R64, R64, R5 ;  /* 0x0000000540407221 */ /* 0x000fe20000010000 */
[----:B------:R-:W-:-:S02]  /*16420*/  IMAD.MOV.U32 R34, RZ, RZ, R151 ;  /* 0x000000ffff227224 */ /* 0x000fc400078e0097 */
[----:B------:R-:W-:Y:S01]  /*16430*/  F2FP.SATFINITE.E4M3.F32.PACK_AB_MERGE_C R219, R0, R49, R53 ;  /* 0x0000003100db723e */ /* 0x000fe20004807035 */
[--C-:B------:R-:W-:Y:S01]  /*16440*/  IMAD.MOV.U32 R49, RZ, RZ, R151.reuse ;  /* 0x000000ffff317224 */ /* 0x100fe200078e0097 */
[----:B------:R-:W-:Y:S01]  /*16450*/  MOV R53, R151 ;  /* 0x0000009700357202 */ /* 0x000fe20000000f00 */
[----:B------:R-:W1:Y:S01]  /*16460*/  MUFU.EX2 R36, R36 ;  /* 0x0000002400247308 */ /* 0x000e620000000800 */
[----:B------:R-:W-:-:S07]  /*16470*/  IMAD.MOV.U32 R30, RZ, RZ, R151 ;  /* 0x000000ffff1e7224 */ /* 0x000fce00078e0097 */
[----:B------:R-:W2:Y:S01]  /*16480*/  MUFU.EX2 R59, R59 ;  /* 0x0000003b003b7308 */ /* 0x000ea20000000800 */
[----:B0-----:R-:W-:-:S07]  /*16490*/  F2FP.SATFINITE.E4M3.F32.PACK_AB_MERGE_C R220, R89, R38, RZ ;  /* 0x0000002659dc723e */ /* 0x001fce00048070ff */
[----:B------:R-:W0:Y:S01]  /*164a0*/  MUFU.EX2 R87, R87 ;  /* 0x0000005700577308 */ /* 0x000e220000000800 */
[----:B-1----:R-:W-:-:S01]  /*164b0*/  FADD.FTZ R10, R36, R85 ;  /* 0x00000055240a7221 */ /* 0x002fc20000010000 */
[----:B------:R-:W-:-:S06]  /*164c0*/  IMAD.MOV.U32 R85, RZ, RZ, R151 ;  /* 0x000000ffff557224 */ /* 0x000fcc00078e0097 */
[----:B------:R1:W3:Y:S01]  /*164d0*/  MUFU.EX2 R8, R61 ;  /* 0x0000003d00087308 */ /* 0x0002e20000000800 */
[----:B--2---:R-:W-:-:S01]  /*164e0*/  FADD.FTZ R5, R59, R64 ;  /* 0x000000403b057221 */ /* 0x004fc20000010000 */
[----:B------:R-:W-:-:S06]  /*164f0*/  IMAD.MOV.U32 R64, RZ, RZ, R151 ;  /* 0x000000ffff407224 */ /* 0x000fcc00078e0097 */
[----:B------:R-:W2:Y:S01]  /*16500*/  MUFU.EX2 R63, R63 ;  /* 0x0000003f003f7308 */ /* 0x000ea20000000800 */
[C---:B0-----:R-:W-:Y:S01]  /*16510*/  F2FP.SATFINITE.E4M3.F32.PACK_AB_MERGE_C R220, R87.reuse, R36, R220 ;  /* 0x0000002457dc723e */ /* 0x041fe200048070dc */
[----:B------:R-:W-:Y:S01]  /*16520*/  FADD.FTZ R87, R87, R10 ;  /* 0x0000000a57577221 */ /* 0x000fe20000010000 */
[--C-:B-1----:R-:W-:Y:S02]  /*16530*/  IMAD.MOV.U32 R61, RZ, RZ, R151.reuse ;  /* 0x000000ffff3d7224 */ /* 0x102fe400078e0097 */
[----:B------:R-:W-:Y:S02]  /*16540*/  IMAD.MOV.U32 R36, RZ, RZ, R151 ;  /* 0x000000ffff247224 */ /* 0x000fe400078e0097 */
[----:B------:R-:W-:-:S01]  /*16550*/  FADD.FTZ R38, R38, R87 ;  /* 0x0000005726267221 */ /* 0x000fc20000010000 */
[----:B------:R-:W-:Y:S01]  /*16560*/  IMAD.MOV.U32 R87, RZ, RZ, R151 ;  /* 0x000000ffff577224 */ /* 0x000fe200078e0097 */
[----:B------:R0:W1:Y:S01]  /*16570*/  MUFU.EX2 R12, R65 ;  /* 0x00000041000c7308 */ /* 0x0000620000000800 */
[----:B---3--:R-:W-:-:S01]  /*16580*/  FADD.FTZ R4, R8, R5 ;  /* 0x0000000508047221 */ /* 0x008fc20000010000 */
[----:B------:R-:W-:Y:S01]  /*16590*/  FADD.FTZ R89, R89, R38 ;  /* 0x0000002659597221 */ /* 0x000fe20000010000 */
[----:B------:R-:W-:-:S05]  /*165a0*/  MOV R38, R151 ;  /* 0x0000009700267202 */ /* 0x000fca0000000f00 */
[----:B------:R-:W-:Y:S01]  /*165b0*/  MUFU.EX2 R42, R42 ;  /* 0x0000002a002a7308 */ /* 0x000fe20000000800 */
[----:B--2---:R-:W-:-:S01]  /*165c0*/  FADD.FTZ R3, R63, R4 ;  /* 0x000000043f037221 */ /* 0x004fc20000010000 */
[----:B0-----:R-:W-:-:S06]  /*165d0*/  MOV R65, R151 ;  /* 0x0000009700417202 */ /* 0x001fcc0000000f00 */
[----:B------:R-:W0:Y:S01]  /*165e0*/  MUFU.EX2 R93, R93 ;  /* 0x0000005d005d7308 */ /* 0x000e220000000800 */
[C---:B-1----:R-:W-:Y:S01]  /*165f0*/  F2FP.SATFINITE.E4M3.F32.PACK_AB_MERGE_C R63, R12.reuse, R63, RZ ;  /* 0x0000003f0c3f723e */ /* 0x042fe200048070ff */
[----:B------:R-:W-:-:S03]  /*16600*/  FADD.FTZ R12, R12, R3 ;  /* 0x000000030c0c7221 */ /* 0x000fc60000010000 */
[----:B------:R-:W-:Y:S01]  /*16610*/  F2FP.SATFINITE.E4M3.F32.PACK_AB_MERGE_C R221, R8, R59, R63 ;  /* 0x0000003b08dd723e */ /* 0x000fe2000480703f */
[----:B------:R-:W-:Y:S01]  /*16620*/  IMAD.MOV.U32 R63, RZ, RZ, R151 ;  /* 0x000000ffff3f7224 */ /* 0x000fe200078e0097 */
[----:B------:R-:W-:Y:S01]  /*16630*/  MOV R59, R151 ;  /* 0x00000097003b7202 */ /* 0x000fe20000000f00 */
[----:B------:R-:W1:Y:S08]  /*16640*/  MUFU.EX2 R40, R40 ;  /* 0x0000002800287308 */ /* 0x000e700000000800 */
[----:B------:R-:W2:Y:S01]  /*16650*/  MUFU.EX2 R97, R97 ;  /* 0x0000006100617308 */ /* 0x000ea20000000800 */
[----:B0-----:R-:W-:-:S07]  /*16660*/  F2FP.SATFINITE.E4M3.F32.PACK_AB_MERGE_C R5, R93, R42, RZ ;  /* 0x0000002a5d05723e */ /* 0x001fce00048070ff */
[----:B------:R0:W3:Y:S01]  /*16670*/  MUFU.EX2 R91, R143 ;  /* 0x0000008f005b7308 */ /* 0x0000e20000000800 */
[----:B-1----:R-:W-:-:S01]  /*16680*/  FADD.FTZ R4, R40, R89 ;  /* 0x0000005928047221 */ /* 0x002fc20000010000 */
[----:B------:R-:W-:-:S06]  /*16690*/  MOV R89, R151 ;  /* 0x0000009700597202 */ /* 0x000fcc0000000f00 */
[----:B------:R1:W4:Y:S01]  /*166a0*/  MUFU.EX2 R6, R99 ;  /* 0x0000006300067308 */ /* 0x0003220000000800 */
[----:B--2---:R-:W-:-:S01]  /*166b0*/  FADD.FTZ R3, R97, R12 ;  /* 0x0000000c61037221 */ /* 0x004fc20000010000 */
[----:B0-----:R-:W-:-:S06]  /*166c0*/  MOV R143, R151 ;  /* 0x00000097008f7202 */ /* 0x001fcc0000000f00 */
[----:B------:R-:W0:Y:S01]  /*166d0*/  MUFU.EX2 R101, R101 ;  /* 0x0000006500657308 */ /* 0x000e220000000800 */
[C---:B---3--:R-:W-:Y:S01]  /*166e0*/  F2FP.SATFINITE.E4M3.F32.PACK_AB_MERGE_C R222, R91.reuse, R40, R5 ;  /* 0x000000285bde723e */ /* 0x048fe20004807005 */
[----:B------:R-:W-:Y:S01]  /*166f0*/  FADD.FTZ R91, R91, R4 ;  /* 0x000000045b5b7221 */ /* 0x000fe20000010000 */
[--C-:B-1----:R-:W-:Y:S02]  /*16700*/  IMAD.MOV.U32 R99, RZ, RZ, R151.reuse ;  /* 0x000000ffff637224 */ /* 0x102fe400078e0097 */
[----:B------:R-:W-:Y:S02]  /*16710*/  IMAD.MOV.U32 R40, RZ, RZ, R151 ;  /* 0x000000ffff287224 */ /* 0x000fe400078e0097 */
[----:B------:R-:W-:-:S01]  /*16720*/  FADD.FTZ R0, R42, R91 ;  /* 0x0000005b2a007221 */ /* 0x000fc20000010000 */
[----:B------:R-:W-:Y:S01]  /*16730*/  IMAD.MOV.U32 R91, RZ, RZ, R151 ;  /* 0x000000ffff5b7224 */ /* 0x000fe200078e0097 */
[----:B------:R-:W1:Y:S01]  /*16740*/  MUFU.EX2 R46, R46 ;  /* 0x0000002e002e7308 */ /* 0x000e620000000800 */
[----:B----4-:R-:W-:-:S01]  /*16750*/  FADD.FTZ R4, R6, R3 ;  /* 0x0000000306047221 */ /* 0x010fc20000010000 */
[----:B------:R-:W-:Y:S01]  /*16760*/  FADD.FTZ R0, R93, R0 ;  /* 0x000000005d007221 */ /* 0x000fe20000010000 */
[----:B------:R-:W-:-:S02]  /*16770*/  IMAD.MOV.U32 R93, RZ, RZ, R151 ;  /* 0x000000ffff5d7224 */ /* 0x000fc400078e0097 */
[----:B------:R-:W-:Y:S02]  /*16780*/  IMAD.MOV.U32 R42, RZ, RZ, R151 ;  /* 0x000000ffff2a7224 */ /* 0x000fe400078e0097 */
[----:B0-----:R-:W-:-:S01]  /*16790*/  FADD.FTZ R3, R101, R4 ;  /* 0x0000000465037221 */ /* 0x001fc20000010000 */
[----:B-1----:R-:W-:-:S03]  /*167a0*/  F2FP.SATFINITE.E4M3.F32.PACK_AB_MERGE_C R5, R46, R101, RZ ;  /* 0x000000652e05723e */ /* 0x002fc600048070ff */
[----:B------:R-:W-:Y:S01]  /*167b0*/  FADD.FTZ R3, R46, R3 ;  /* 0x000000032e037221 */ /* 0x000fe20000010000 */
[----:B------:R-:W-:Y:S01]  /*167c0*/  MOV R101, R151 ;  /* 0x0000009700657202 */ /* 0x000fe20000000f00 */
[----:B------:R-:W-:Y:S01]  /*167d0*/  IMAD.MOV.U32 R46, RZ, RZ, R151 ;  /* 0x000000ffff2e7224 */ /* 0x000fe200078e0097 */
[----:B------:R-:W-:Y:S01]  /*167e0*/  F2FP.SATFINITE.E4M3.F32.PACK_AB_MERGE_C R223, R6, R97, R5 ;  /* 0x0000006106df723e */ /* 0x000fe20004807005 */
[----:B------:R-:W-:Y:S01]  /*167f0*/  IMAD.MOV.U32 R97, RZ, RZ, R151 ;  /* 0x000000ffff617224 */ /* 0x000fe200078e0097 */
[----:B------:R-:W-:Y:S06]  /*16800*/  @!P2 BRA `(.L_x_433) ;  /* 0x00000030003ca947 */ /* 0x000fec0003800000 */
[----:B------:R0:W5:Y:S01]  /*16810*/  LDL.LU R4, [R1] ;  /* 0x0000000001047983 */ /* 0x0001620000300800 */
[----:B------:R-:W-:Y:S01]  /*16820*/  IADD3 R8, R153, -0x2, RZ ;  /* 0xfffffffe99087810 */ /* 0x000fe20007ffe0ff */
[----:B------:R-:W-:Y:S01]  /*16830*/  IMAD.MOV.U32 R9, RZ, RZ, R200 ;  /* 0x000000ffff097224 */ /* 0x000fe200078e00c8 */
[----:B------:R-:W-:Y:S01]  /*16840*/  MOV R11, R152 ;  /* 0x00000098000b7202 */ /* 0x000fe20000000f00 */
[----:B------:R-:W-:Y:S01]  /*16850*/  IMAD.MOV.U32 R10, RZ, RZ, R167 ;  /* 0x000000ffff0a7224 */ /* 0x000fe200078e00a7 */
        /* <DEDUP_REMOVED lines=63> */
[----:B0-----:R-:W-:-:S07]  /*16c50*/  CS2R R24, SRZ ;  /* 0x0000000000187805 */ /* 0x001fce000001ff00 */
.L_x_444:
[----:B------:R-:W2:Y:S01]  /*16c60*/  LDL R6, [R1+0x8] ;  /* 0x0000080001067983 */ /* 0x000ea20000100800 */
[----:B------:R-:W-:Y:S01]  /*16c70*/  ISETP.NE.AND P1, PT, R11, 0x1, PT ;  /* 0x000000010b00780c */ /* 0x000fe20003f25270 */
[----:B------:R-:W-:Y:S05]  /*16c80*/  YIELD ;  /* 0x0000000000007946 */ /* 0x000fea0003800000 */
[----:B------:R-:W-:-:S04]  /*16c90*/  SEL R5, RZ, 0x1, P1 ;  /* 0x00000001ff057807 */ /* 0x000fc80000800000 */
[----:B-----5:R-:W-:-:S05]  /*16ca0*/  LOP3.LUT R7, R4, R5, RZ, 0x3c, !PT ;  /* 0x0000000504077212 */ /* 0x020fca00078e3cff */
[----:B------:R0:W-:Y:S01]  /*16cb0*/  STL [R1], R7 ;  /* 0x0000000701007387 */ /* 0x0001e20000100800 */
[----:B--2---:R-:W-:-:S13]  /*16cc0*/  ISETP.NE.AND P1, PT, R6, RZ, PT ;  /* 0x000000ff0600720c */ /* 0x004fda0003f25270 */
[----:B0-----:R-:W-:Y:S05]  /*16cd0*/  @P1 BRA `(.L_x_434) ;  /* 0x00000000003c1947 */ /* 0x001fea0003800000 */
[----:B------:R-:W-:Y:S05]  /*16ce0*/  @!P0 BRA `(.L_x_435) ;  /* 0x0000000000048947 */ /* 0x000fea0003800000 */
[----:B------:R-:W-:Y:S01]  /*16cf0*/  BPT.TRAP 0x1 ;  /* 0x000000040000795c */ /* 0x000fe20000300000 */
.L_x_435:
[----:B------:R-:W-:-:S05]  /*16d00*/  VIADD R5, R11, 0x1 ;  /* 0x000000010b057836 */ /* 0x000fca0000000000 */
[----:B------:R-:W-:-:S04]  /*16d10*/  ISETP.NE.AND P2, PT, R5, 0x2, PT ;  /* 0x000000020500780c */ /* 0x000fc80003f45270 */
[----:B------:R-:W-:Y:S02]  /*16d20*/  SEL R6, R5, RZ, P2 ;  /* 0x000000ff05067207 */ /* 0x000fe40001000000 */
[----:B------:R-:W-:-:S03]  /*16d30*/  SHF.L.U32 R5, R7, 0x1f, RZ ;  /* 0x0000001f07057819 */ /* 0x000fc600000006ff */
[----:B------:R-:W-:-:S04]  /*16d40*/  IMAD R6, R6, 0x8, R19 ;  /* 0x0000000806067824 */ /* 0x000fc800078e0213 */
[----:B------:R0:W1:Y:S01]  /*16d50*/  SYNCS.PHASECHK.TRANS64.TRYWAIT P2, [R6+URZ+0x38830], R5 ;  /* 0x03883005060075a7 */ /* 0x000062000804017f */
[----:B------:R-:W-:Y:S05]  /*16d60*/  @!P0 BRA `(.L_x_436) ;  /* 0x0000000000048947 */ /* 0x000fea0003800000 */
[----:B------:R-:W-:Y:S01]  /*16d70*/  BPT.TRAP 0x1 ;  /* 0x000000040000795c */ /* 0x000fe20000300000 */
.L_x_436:
[----:B------:R-:W-:Y:S04]  /*16d80*/  BSSY B0, `(.L_x_434) ;  /* 0x0000004000007945 */ /* 0x000fe80003800000 */
[----:B-1----:R-:W-:Y:S05]  /*16d90*/  @P2 BRA `(.L_x_437) ;  /* 0x0000000000082947 */ /* 0x002fea0003800000 */
[----:B------:R-:W1:Y:S02]  /*16da0*/  SYNCS.PHASECHK.TRANS64.TRYWAIT P2, [R6+URZ+0x38830], R5 ;  /* 0x03883005060075a7 */ /* 0x000e64000804017f */
[----:B-1----:R-:W-:Y:S05]  /*16db0*/  @!P2 BRA `(.L_x_438) ;  /* 0x000000e00038a947 */ /* 0x002fea0003800000 */
.L_x_437:
[----:B------:R-:W-:Y:S05]  /*16dc0*/  BSYNC B0 ;  /* 0x0000000000007941 */ /* 0x000fea0003800000 */
.L_x_434:
[----:B01----:R-:W0:Y:S01]  /*16dd0*/  S2R R5, SR_TID.X ;  /* 0x0000000000057919 */ /* 0x003e220000002100 */
[----:B------:R-:W-:Y:S01]  /*16de0*/  IADD3 R12, R11, 0x1, RZ ;  /* 0x000000010b0c7810 */ /* 0x000fe20007ffe0ff */
[----:B------:R-:W-:Y:S05]  /*16df0*/  WARPSYNC.ALL ;  /* 0x0000000000007948 */ /* 0x000fea0003800000 */
[C---:B------:R-:W-:Y:S01]  /*16e00*/  ISETP.NE.AND P2, PT, R12.reuse, 0x2, PT ;  /* 0x000000020c00780c */ /* 0x040fe20003f45270 */
[----:B------:R-:W-:Y:S02]  /*16e10*/  IMAD.MOV.U32 R7, RZ, RZ, 0x40000040 ;  /* 0x40000040ff077424 */ /* 0x000fe400078e00ff */
[----:B------:R-:W-:Y:S01]  /*16e20*/  IMAD.MOV.U32 R153, RZ, RZ, 0x40000040 ;  /* 0x40000040ff997424 */ /* 0x000fe200078e00ff */
[----:B------:R-:W-:Y:S01]  /*16e30*/  SEL R12, R12, RZ, P2 ;  /* 0x000000ff0c0c7207 */ /* 0x000fe20001000000 */
[----:B------:R-:W-:Y:S01]  /*16e40*/  IMAD.MOV.U32 R15, RZ, RZ, 0x40000040 ;  /* 0x40000040ff0f7424 */ /* 0x000fe200078e00ff */
[----:B------:R-:W-:Y:S01]  /*16e50*/  R2UR UR15, R7 ;  /* 0x00000000070f72ca */ /* 0x000fe200000e0000 */
[----:B------:R-:W-:Y:S01]  /*16e60*/  IMAD.MOV.U32 R21, RZ, RZ, 0x40000040 ;  /* 0x40000040ff157424 */ /* 0x000fe200078e00ff */
[C---:B------:R-:W-:Y:S01]  /*16e70*/  R2UR UR19, R153.reuse ;  /* 0x00000000991372ca */ /* 0x040fe200000e0000 */
[----:B------:R-:W-:Y:S01]  /*16e80*/  IMAD R6, R12, 0x800, R13 ;  /* 0x000008000c067824 */ /* 0x000fe200078e020d */
[----:B------:R-:W-:-:S02]  /*16e90*/  R2UR UR31, R153 ;  /* 0x00000000991f72ca */ /* 0x000fc400000e0000 */
[----:B------:R-:W-:Y:S01]  /*16ea0*/  R2UR UR11, R15 ;  /* 0x000000000f0b72ca */ /* 0x000fe200000e0000 */
[C---:B------:R-:W-:Y:S01]  /*16eb0*/  VIADD R20, R6.reuse, 0x4 ;  /* 0x0000000406147836 */ /* 0x040fe20000000000 */
[C---:B------:R-:W-:Y:S02]  /*16ec0*/  IADD3 R152, R6.reuse, 0x6, RZ ;  /* 0x0000000606987810 */ /* 0x040fe40007ffe0ff */
[----:B------:R-:W-:Y:S02]  /*16ed0*/  R2UR UR14, R6 ;  /* 0x00000000060e72ca */ /* 0x000fe400000e0000 */
[----:B------:R-:W-:Y:S02]  /*16ee0*/  R2UR UR18, R152 ;  /* 0x00000000981272ca */ /* 0x000fe400000e0000 */
[C---:B------:R-:W-:Y:S02]  /*16ef0*/  IADD3 R152, R6.reuse, 0x404, RZ ;  /* 0x0000040406987810 */ /* 0x040fe40007ffe0ff */
[----:B------:R-:W-:-:S02]  /*16f00*/  IADD3 R14, R6, 0x2, RZ ;  /* 0x00000002060e7810 */ /* 0x000fc40007ffe0ff */
[----:B------:R-:W-:Y:S02]  /*16f10*/  R2UR UR30, R152 ;  /* 0x00000000981e72ca */ /* 0x000fe400000e0000 */
[----:B0-----:R-:W-:Y:S02]  /*16f20*/  SHF.R.U32.HI R5, RZ, 0x7, R5 ;  /* 0x00000007ff057819 */ /* 0x001fe40000011605 */
[----:B------:R-:W-:Y:S02]  /*16f30*/  R2UR UR10, R14 ;  /* 0x000000000e0a72ca */ /* 0x000fe400000e0000 */
[----:B------:R-:W-:Y:S01]  /*16f40*/  R2UR UR6, R20 ;  /* 0x00000000140672ca */ /* 0x000fe200000e0000 */
[----:B------:R-:W-:Y:S01]  /*16f50*/  VIADD R5, R5, 0x8 ;  /* 0x0000000805057836 */ /* 0x000fe20000000000 */
[----:B------:R-:W-:Y:S01]  /*16f60*/  R2UR UR7, R21 ;  /* 0x00000000150772ca */ /* 0x000fe200000e0000 */
[C---:B------:R-:W-:Y:S01]  /*16f70*/  VIADD R20, R6.reuse, 0x402 ;  /* 0x0000040206147836 */ /* 0x040fe20000000000 */
[C---:B------:R-:W-:Y:S01]  /*16f80*/  IADD3 R14, R6.reuse, 0x400, RZ ;  /* 0x00000400060e7810 */ /* 0x040fe20007ffe0ff */
[----:B------:R-:W-:Y:S01]  /*16f90*/  VIADD R6, R6, 0x406 ;  /* 0x0000040606067836 */ /* 0x000fe20000000000 */
[----:B------:R0:W-:Y:S01]  /*16fa0*/  BAR.SYNC.DEFER_BLOCKING R5, 0x100 ;  /* 0x000400050000751d */ /* 0x0001e20000010000 */
[----:B------:R-:W-:-:S02]  /*16fb0*/  R2UR UR23, R15 ;  /* 0x000000000f1772ca */ /* 0x000fc400000e0000 */
[----:B------:R-:W-:Y:S02]  /*16fc0*/  R2UR UR22, R14 ;  /* 0x000000000e1672ca */ /* 0x000fe400000e0000 */
[----:B------:R-:W-:Y:S02]  /*16fd0*/  R2UR UR26, R20 ;  /* 0x00000000141a72ca */ /* 0x000fe400000e0000 */
[----:B------:R-:W-:Y:S02]  /*16fe0*/  R2UR UR27, R21 ;  /* 0x00000000151b72ca */ /* 0x000fe400000e0000 */
[----:B------:R-:W-:Y:S02]  /*16ff0*/  R2UR UR34, R6 ;  /* 0x00000000062272ca */ /* 0x000fe400000e0000 */
[----:B------:R-:W-:Y:S01]  /*17000*/  R2UR UR35, R7 ;  /* 0x00000000072372ca */ /* 0x000fe200000e0000 */
[----:B------:R-:W-:-:S06]  /*17010*/  WARPGROUP.ARRIVE ;  /* 0x00000000000079c5 */ /* 0x000fcc0000000000 */
        /* <DEDUP_REMOVED lines=26> */
.L_x_440:
[----:B------:R-:W-:Y:S01]  /*171c0*/  SHF.L.U32 R4, R4, 0x1f, RZ ;  /* 0x0000001f04047819 */ /* 0x000fe200000006ff */
[----:B------:R-:W-:-:S04]  /*171d0*/  IMAD R5, R11, 0x8, R19 ;  /* 0x000000080b057824 */ /* 0x000fc800078e0213 */
[----:B------:R0:W1:Y:S01]  /*171e0*/  SYNCS.PHASECHK.TRANS64.TRYWAIT P1, [R5+URZ+0x38850], R4 ;  /* 0x03885004050075a7 */ /* 0x000062000802017f */
[----:B------:R-:W-:Y:S05]  /*171f0*/  @!P0 BRA `(.L_x_441) ;  /* 0x0000000000048947 */ /* 0x000fea0003800000 */
[----:B------:R-:W-:Y:S01]  /*17200*/  BPT.TRAP 0x1 ;  /* 0x000000040000795c */ /* 0x000fe20000300000 */
.L_x_441:
[----:B-1----:R-:W-:Y:S05]  /*17210*/  @P1 BRA `(.L_x_439) ;  /* 0x0000000000081947 */ /* 0x002fea0003800000 */
[----:B------:R-:W1:Y:S02]  /*17220*/  SYNCS.PHASECHK.TRANS64.TRYWAIT P1, [R5+URZ+0x38850], R4 ;  /* 0x03885004050075a7 */ /* 0x000e64000802017f */
[----:B-1----:R-:W-:Y:S05]  /*17230*/  @!P1 BRA `(.L_x_442) ;  /* 0x000000dc002c9947 */ /* 0x002fea0003800000 */
.L_x_439:
[----:B01----:R-:W-:Y:S01]  /*17240*/  IADD3 R4, R19, 0x400, RZ ;  /* 0x0000040013047810 */ /* 0x003fe20007ffe0ff */
[----:B------:R-:W-:Y:S01]  /*17250*/  IMAD.MOV.U32 R5, RZ, RZ, 0x40000040 ;  /* 0x40000040ff057424 */ /* 0x000fe200078e00ff */
[----:B------:R-:W-:Y:S05]  /*17260*/  WARPSYNC.ALL ;  /* 0x0000000000007948 */ /* 0x000fea0003800000 */
[----:B------:R-:W-:Y:S01]  /*17270*/  SHF.R.U32.HI R4, RZ, 0x4, R4 ;  /* 0x00000004ff047819 */ /* 0x000fe20000011604 */
[----:B------:R-:W-:Y:S01]  /*17280*/  WARPGROUP.ARRIVE ;  /* 0x00000000000079c5 */ /* 0x000fe20000000000 */
[----:B------:R-:W-:Y:S01]  /*17290*/  R2UR UR7, R5 ;  /* 0x00000000050772ca */ /* 0x000fe200000e0000 */
[----:B------:R-:W-:Y:S01]  /*172a0*/  IMAD.MOV.U32 R7, RZ, RZ, 0x40000040 ;  /* 0x40000040ff077424 */ /* 0x000fe200078e00ff */
[----:B------:R-:W-:Y:S01]  /*172b0*/  LOP3.LUT R4, R4, 0x3fff, RZ, 0xc0, !PT ;  /* 0x00003fff04047812 */ /* 0x000fe200078ec0ff */
[C---:B------:R-:W-:Y:S01]  /*172c0*/  FMUL.FTZ R5, R2.reuse, R152 ;  /* 0x0000009802057220 */ /* 0x040fe20000410000 */
[C---:B------:R-:W-:Y:S01]  /*172d0*/  FMUL.FTZ R15, R2.reuse, R156 ;  /* 0x0000009c020f7220 */ /* 0x040fe20000410000 */
[----:B------:R-:W-:Y:S01]  /*172e0*/  FMUL.FTZ R14, R2, R155 ;  /* 0x0000009b020e7220 */ /* 0x000fe20000410000 */
[----:B------:R-:W-:Y:S01]  /*172f0*/  LOP3.LUT R4, R4, 0x10000, RZ, 0xfc, !PT ;  /* 0x0001000004047812 */ /* 0x000fe200078efcff */
[C---:B------:R-:W-:Y:S01]  /*17300*/  FMUL.FTZ R20, R2.reuse, R157 ;  /* 0x0000009d02147220 */ /* 0x040fe20000410000 */
[C---:B------:R-:W-:Y:S01]  /*17310*/  FMUL.FTZ R21, R2.reuse, R158 ;  /* 0x0000009e02157220 */ /* 0x040fe20000410000 */
[----:B------:R-:W0:Y:S01]  /*17320*/  MUFU.TANH R5, R5 ;  /* 0x0000000500057308 */ /* 0x000e220000002400 */
[----:B------:R-:W-:Y:S01]  /*17330*/  FMUL.FTZ R152, R2, R159 ;  /* 0x0000009f02987220 */ /* 0x000fe20000410000 */
[----:B------:R-:W-:-:S02]  /*17340*/  IMAD R4, R11, 0x800, R4 ;  /* 0x000008000b047824 */ /* 0x000fc400078e0204 */
[C---:B------:R-:W-:Y:S01]  /*17350*/  FMUL.FTZ R155, R2.reuse, R162 ;  /* 0x000000a2029b7220 */ /* 0x040fe20000410000 */
[C---:B------:R-:W-:Y:S01]  /*17360*/  FMUL.FTZ R157, R2.reuse, R164 ;  /* 0x000000a4029d7220 */ /* 0x040fe20000410000 */
[C---:B------:R-:W-:Y:S01]  /*17370*/  FMUL.FTZ R156, R2.reuse, R163 ;  /* 0x000000a3029c7220 */ /* 0x040fe20000410000 */
[----:B------:R-:W-:Y:S01]  /*17380*/  FMUL.FTZ R158, R2, R165 ;  /* 0x000000a5029e7220 */ /* 0x000fe20000410000 */
[C---:B------:R-:W-:Y:S01]  /*17390*/  R2UR UR6, R4.reuse ;  /* 0x00000000040672ca */ /* 0x040fe200000e0000 */
[----:B------:R-:W-:Y:S01]  /*173a0*/  MUFU.TANH R15, R15 ;  /* 0x0000000f000f7308 */ /* 0x000fe20000002400 */
[----:B------:R-:W-:Y:S01]  /*173b0*/  IADD3 R6, R4, 0x2, RZ ;  /* 0x0000000204067810 */ /* 0x000fe20007ffe0ff */
        /* <DEDUP_REMOVED lines=9> */
[----:B------:R-:W-:Y:S01]  /*17450*/  FMUL.FTZ R172, R2, R177 ;  /* 0x000000b102ac7220 */ /* 0x000fe20000410000 */
[----:B------:R-:W-:Y:S01]  /*17460*/  QGMMA.64x256x32.F32.E4M3.E4M3 R24, R228, gdesc[UR4], R24, gsb0 ;  /* 0x03e00004e4187df3 */ /* 0x000fe20008000818 */
[----:B------:R-:W-:Y:S01]  /*17470*/  R2UR UR6, R6 ;  /* 0x00000000060672ca */ /* 0x000fe200000e0000 */
[----:B------:R-:W-:Y:S01]  /*17480*/  VIADD R6, R4, 0x4 ;  /* 0x0000000404067836 */ /* 0x000fe20000000000 */
[----:B------:R-:W-:Y:S01]  /*17490*/  R2UR UR7, R7 ;  /* 0x00000000070772ca */ /* 0x000fe200000e0000 */
[----:B------:R-:W-:Y:S01]  /*174a0*/  MUFU.TANH R20, R20 ;  /* 0x0000001400147308 */ /* 0x000fe20000002400 */
[----:B------:R-:W-:Y:S01]  /*174b0*/  MOV R7, 0x40000040 ;  /* 0x4000004000077802 */ /* 0x000fe20000000f00 */
        /* <DEDUP_REMOVED lines=32> */
[----:B------:R-:W-:-:S06]  /*176c0*/  FMUL.FTZ R210, R2, R214 ;  /* 0x000000d602d27220 */ /* 0x000fcc0000410000 */
[----:B------:R-:W-:Y:S08]  /*176d0*/  MUFU.TANH R156, R156 ;  /* 0x0000009c009c7308 */ /* 0x000ff00000002400 */
        /* <DEDUP_REMOVED lines=27> */
[----:B------:R-:W-:Y:S01]  /*17890*/  MUFU.TANH R194, R194 ;  /* 0x000000c200c27308 */ /* 0x000fe20000002400 */
[----:B------:R-:W-:-:S02]  /*178a0*/  WARPGROUP.DEPBAR.LE gsb0, 0x0 ;  /* 0x00008000000079c5 */ /* 0x000fc40000010000 */
[----:B------:R-:W-:-:S06]  /*178b0*/  WARPGROUP.ARRIVE ;  /* 0x00000000000079c5 */ /* 0x000fcc0000000000 */
[----:B------:R-:W1:Y:S01]  /*178c0*/  S2R R231, SR_TID.X ;  /* 0x0000000000e77919 */ /* 0x000e620000002100 */
[----:B------:R-:W-:Y:S01]  /*178d0*/  MUFU.TANH R196, R196 ;  /* 0x000000c400c47308 */ /* 0x000fe20000002400 */
[----:B------:R-:W-:Y:S01]  /*178e0*/  QGMMA.64x256x32.F32.E4M3.E4M3 R24, R224, gdesc[UR4], R24, gsb0 ;  /* 0x03e00004e0187df3 */ /* 0x000fe20008000818 */
[----:B------:R-:W-:Y:S01]  /*178f0*/  R2UR UR6, R6 ;  /* 0x00000000060672ca */ /* 0x000fe200000e0000 */
[C---:B------:R-:W-:Y:S01]  /*17900*/  FMUL.FTZ R6, R2.reuse, R153 ;  /* 0x0000009902067220 */ /* 0x040fe20000410000 */
[----:B------:R-:W-:Y:S01]  /*17910*/  R2UR UR7, R7 ;  /* 0x00000000070772ca */ /* 0x000fe200000e0000 */
[C---:B------:R-:W-:Y:S01]  /*17920*/  FMUL.FTZ R7, R2.reuse, R154 ;  /* 0x0000009a02077220 */ /* 0x040fe20000410000 */
[C---:B------:R-:W-:Y:S01]  /*17930*/  FMUL.FTZ R153, R2.reuse, R160 ;  /* 0x000000a002997220 */ /* 0x040fe20000410000 */
[C---:B------:R-:W-:Y:S01]  /*17940*/  FMUL.FTZ R154, R2.reuse, R161 ;  /* 0x000000a1029a7220 */ /* 0x040fe20000410000 */
[C---:B------:R-:W-:Y:S01]  /*17950*/  FMUL.FTZ R160, R2.reuse, R167 ;  /* 0x000000a702a07220 */ /* 0x040fe20000410000 */
        /* <DEDUP_REMOVED lines=13> */
[----:B------:R-:W-:-:S03]  /*17a30*/  FMUL.FTZ R211, R2, R215 ;  /* 0x000000d702d37220 */ /* 0x000fc60000410000 */
[----:B------:R-:W3:Y:S01]  /*17a40*/  MUFU.TANH R153, R153 ;  /* 0x0000009900997308 */ /* 0x000ee20000002400 */
[----:B--2---:R-:W-:Y:S02]  /*17a50*/  FMNMX.FTZ R167, R6, R167, !PT ;  /* 0x000000a706a77209 */ /* 0x004fe40007810000 */
[----:B-1----:R-:W-:Y:S02]  /*17a60*/  LOP3.LUT R231, R231, 0x7f, RZ, 0xc0, !PT ;  /* 0x0000007fe7e77812 */ /* 0x002fe400078ec0ff */
[----:B------:R-:W-:Y:S02]  /*17a70*/  FMNMX.FTZ R167, R15, R167, !PT ;  /* 0x000000a70fa77209 */ /* 0x000fe40007810000 */
[----:B------:R-:W-:Y:S01]  /*17a80*/  ISETP.NE.AND P1, PT, R231, RZ, PT ;  /* 0x000000ffe700720c */ /* 0x000fe20003f25270 */
[----:B------:R-:W1:Y:S01]  /*17a90*/  MUFU.TANH R154, R154 ;  /* 0x0000009a009a7308 */ /* 0x000e620000002400 */
[----:B0-----:R-:W-:Y:S01]  /*17aa0*/  FMNMX.FTZ R166, R7, R9, !PT ;  /* 0x0000000907a67209 */ /* 0x001fe20007810000 */
[----:B------:R-:W0:Y:S01]  /*17ab0*/  S2R R231, SR_TID.X ;  /* 0x0000000000e77919 */ /* 0x000e220000002100 */
[----:B------:R-:W-:-:S02]  /*17ac0*/  FMNMX.FTZ R167, R20, R167, !PT ;  /* 0x000000a714a77209 */ /* 0x000fc40007810000 */
[----:B------:R-:W-:-:S03]  /*17ad0*/  FMNMX.FTZ R166, R14, R166, !PT ;  /* 0x000000a60ea67209 */ /* 0x000fc60007810000 */
[----:B------:R-:W2:Y:S01]  /*17ae0*/  MUFU.TANH R161, R161 ;  /* 0x000000a100a17308 */ /* 0x000ea20000002400 */
[----:B------:R-:W-:Y:S02]  /*17af0*/  FMNMX.FTZ R166, R21, R166, !PT ;  /* 0x000000a615a67209 */ /* 0x000fe40007810000 */
[----:B---3--:R-:W-:Y:S02]  /*17b00*/  FMNMX.FTZ R167, R153, R167, !PT ;  /* 0x000000a799a77209 */ /* 0x008fe40007810000 */
[----:B------:R-:W-:-:S03]  /*17b10*/  FMNMX.FTZ R166, R152, R166, !PT ;  /* 0x000000a698a67209 */ /* 0x000fc60007810000 */
[----:B------:R-:W3:Y:S01]  /*17b20*/  MUFU.TANH R160, R160 ;  /* 0x000000a000a07308 */ /* 0x000ee20000002400 */
[----:B-1----:R-:W-:Y:S02]  /*17b30*/  FMNMX.FTZ R167, R154, R167, !PT ;  /* 0x000000a79aa77209 */ /* 0x002fe40007810000 */
[----:B------:R-:W-:Y:S02]  /*17b40*/  FMNMX.FTZ R166, R155, R166, !PT ;  /* 0x000000a69ba67209 */ /* 0x000fe40007810000 */
[----:B------:R-:W-:Y:S02]  /*17b50*/  FMNMX.FTZ R167, R157, R167, !PT ;  /* 0x000000a79da77209 */ /* 0x000fe40007810000 */
[----:B------:R-:W-:Y:S01]  /*17b60*/  FMNMX.FTZ R166, R156, R166, !PT ;  /* 0x000000a69ca67209 */ /* 0x000fe20007810000 */
[----:B------:R-:W1:Y:S01]  /*17b70*/  MUFU.TANH R168, R168 ;  /* 0x000000a800a87308 */ /* 0x000e620000002400 */
[----:B------:R-:W-:Y:S02]  /*17b80*/  FMNMX.FTZ R167, R158, R167, !PT ;  /* 0x000000a79ea77209 */ /* 0x000fe40007810000 */
[----:B------:R-:W-:-:S02]  /*17b90*/  FMNMX.FTZ R166, R159, R166, !PT ;  /* 0x000000a69fa67209 */ /* 0x000fc40007810000 */
[----:B--2---:R-:W-:-:S03]  /*17ba0*/  FMNMX.FTZ R167, R161, R167, !PT ;  /* 0x000000a7a1a77209 */ /* 0x004fc60007810000 */
[----:B------:R-:W2:Y:S01]  /*17bb0*/  MUFU.TANH R173, R173 ;  /* 0x000000ad00ad7308 */ /* 0x000ea20000002400 */
[----:B---3--:R-:W-:Y:S02]  /*17bc0*/  FMNMX.FTZ R166, R160, R166, !PT ;  /* 0x000000a6a0a67209 */ /* 0x008fe40007810000 */
[----:B------:R-:W-:Y:S02]  /*17bd0*/  FMNMX.FTZ R167, R162, R167, !PT ;  /* 0x000000a7a2a77209 */ /* 0x000fe40007810000 */
[----:B------:R-:W-:Y:S02]  /*17be0*/  FMNMX.FTZ R166, R163, R166, !PT ;  /* 0x000000a6a3a67209 */ /* 0x000fe40007810000 */
[----:B------:R-:W-:Y:S01]  /*17bf0*/  FMNMX.FTZ R167, R165, R167, !PT ;  /* 0x000000a7a5a77209 */ /* 0x000fe20007810000 */
[----:B------:R-:W3:Y:S01]  /*17c00*/  MUFU.TANH R178, R178 ;  /* 0x000000b200b27308 */ /* 0x000ee20000002400 */
[----:B------:R-:W-:Y:S02]  /*17c10*/  FMNMX.FTZ R166, R164, R166, !PT ;  /* 0x000000a6a4a67209 */ /* 0x000fe40007810000 */
[----:B-1----:R-:W-:-:S02]  /*17c20*/  FMNMX.FTZ R167, R168, R167, !PT ;  /* 0x000000a7a8a77209 */ /* 0x002fc40007810000 */
[----:B------:R-:W-:Y:S02]  /*17c30*/  FMNMX.FTZ R166, R169, R166, !PT ;  /* 0x000000a6a9a67209 */ /* 0x000fe40007810000 */
[----:B------:R-:W-:Y:S01]  /*17c40*/  FMNMX.FTZ R167, R171, R167, !PT ;  /* 0x000000a7aba77209 */ /* 0x000fe20007810000 */
[----:B------:R-:W1:Y:S01]  /*17c50*/  MUFU.TANH R183, R183 ;  /* 0x000000b700b77308 */ /* 0x000e620000002400 */
[----:B------:R-:W-:Y:S02]  /*17c60*/  FMNMX.FTZ R166, R170, R166, !PT ;  /* 0x000000a6aaa67209 */ /* 0x000fe40007810000 */
[----:B------:R-:W-:Y:S02]  /*17c70*/  FMNMX.FTZ R167, R172, R167, !PT ;  /* 0x000000a7aca77209 */ /* 0x000fe40007810000 */
[----:B--2---:R-:W-:Y:S02]  /*17c80*/  FMNMX.FTZ R166, R173, R166, !PT ;  /* 0x000000a6ada67209 */ /* 0x004fe40007810000 */
[----:B------:R-:W-:Y:S01]  /*17c90*/  FMNMX.FTZ R167, R175, R167, !PT ;  /* 0x000000a7afa77209 */ /* 0x000fe20007810000 */
[----:B------:R-:W2:Y:S01]  /*17ca0*/  MUFU.TANH R188, R188 ;  /* 0x000000bc00bc7308 */ /* 0x000ea20000002400 */
[----:B------:R-:W-:-:S02]  /*17cb0*/  FMNMX.FTZ R166, R174, R166, !PT ;  /* 0x000000a6aea67209 */ /* 0x000fc40007810000 */
[----:B------:R-:W-:Y:S02]  /*17cc0*/  FMNMX.FTZ R167, R176, R167, !PT ;  /* 0x000000a7b0a77209 */ /* 0x000fe40007810000 */
[----:B------:R-:W-:Y:S02]  /*17cd0*/  FMNMX.FTZ R166, R177, R166, !PT ;  /* 0x000000a6b1a67209 */ /* 0x000fe40007810000 */
[----:B------:R-:W-:Y:S01]  /*17ce0*/  FMNMX.FTZ R167, R179, R167, !PT ;  /* 0x000000a7b3a77209 */ /* 0x000fe20007810000 */
[----:B------:R-:W4:Y:S01]  /*17cf0*/  MUFU.TANH R193, R193 ;  /* 0x000000c100c17308 */ /* 0x000f220000002400 */
[----:B---3--:R-:W-:Y:S02]  /*17d00*/  FMNMX.FTZ R166, R178, R166, !PT ;  /* 0x000000a6b2a67209 */ /* 0x008fe40007810000 */
[----:B------:R-:W-:Y:S02]  /*17d10*/  FMNMX.FTZ R167, R180, R167, !PT ;  /* 0x000000a7b4a77209 */ /* 0x000fe40007810000 */
[----:B------:R-:W-:-:S02]  /*17d20*/  FMNMX.FTZ R166, R181, R166, !PT ;  /* 0x000000a6b5a67209 */ /* 0x000fc40007810000 */
[----:B-1----:R-:W-:Y:S01]  /*17d30*/  FMNMX.FTZ R167, R183, R167, !PT ;  /* 0x000000a7b7a77209 */ /* 0x002fe20007810000 */
[----:B------:R-:W1:Y:S01]  /*17d40*/  MUFU.TANH R197, R197 ;  /* 0x000000c500c57308 */ /* 0x000e620000002400 */
[----:B------:R-:W-:Y:S02]  /*17d50*/  FMNMX.FTZ R166, R182, R166, !PT ;  /* 0x000000a6b6a67209 */ /* 0x000fe40007810000 */
[----:B------:R-:W-:Y:S02]  /*17d60*/  FMNMX.FTZ R167, R184, R167, !PT ;  /* 0x000000a7b8a77209 */ /* 0x000fe40007810000 */
[----:B------:R-:W-:Y:S02]  /*17d70*/  FMNMX.FTZ R166, R185, R166, !PT ;  /* 0x000000a6b9a67209 */ /* 0x000fe40007810000 */
[----:B------:R-:W-:Y:S01]  /*17d80*/  FMNMX.FTZ R167, R187, R167, !PT ;  /* 0x000000a7bba77209 */ /* 0x000fe20007810000 */
[----:B------:R-:W3:Y:S01]  /*17d90*/  MUFU.TANH R199, R199 ;  /* 0x000000c700c77308 */ /* 0x000ee20000002400 */
[----:B------:R-:W-:-:S02]  /*17da0*/  FMNMX.FTZ R166, R186, R166, !PT ;  /* 0x000000a6baa67209 */ /* 0x000fc40007810000 */
[----:B--2---:R-:W-:Y:S02]  /*17db0*/  FMNMX.FTZ R167, R188, R167, !PT ;  /* 0x000000a7bca77209 */ /* 0x004fe40007810000 */
[----:B------:R-:W-:Y:S02]  /*17dc0*/  FMNMX.FTZ R166, R189, R166, !PT ;  /* 0x000000a6bda67209 */ /* 0x000fe40007810000 */
[----:B------:R-:W-:Y:S01]  /*17dd0*/  FMNMX.FTZ R167, R191, R167, !PT ;  /* 0x000000a7bfa77209 */ /* 0x000fe20007810000 */
[----:B------:R-:W2:Y:S01]  /*17de0*/  MUFU.TANH R198, R198 ;  /* 0x000000c600c67308 */ /* 0x000ea20000002400 */
[----:B------:R-:W-:Y:S02]  /*17df0*/  FMNMX.FTZ R166, R190, R166, !PT ;  /* 0x000000a6bea67209 */ /* 0x000fe40007810000 */
[----:B------:R-:W-:Y:S02]  /*17e00*/  FMNMX.FTZ R167, R192, R167, !PT ;  /* 0x000000a7c0a77209 */ /* 0x000fe40007810000 */
[----:B----4-:R-:W-:-:S02]  /*17e10*/  FMNMX.FTZ R166, R193, R166, !PT ;  /* 0x000000a6c1a67209 */ /* 0x010fc40007810000 */
[----:B------:R-:W-:Y:S01]  /*17e20*/  FMNMX.FTZ R167, R195, R167, !PT ;  /* 0x000000a7c3a77209 */ /* 0x000fe20007810000 */
[----:B------:R-:W4:Y:S01]  /*17e30*/  MUFU.TANH R201, R201 ;  /* 0x000000c900c97308 */ /* 0x000f220000002400 */
[----:B------:R-:W-:Y:S02]  /*17e40*/  FMNMX.FTZ R166, R194, R166, !PT ;  /* 0x000000a6c2a67209 */ /* 0x000fe40007810000 */
[----:B------:R-:W-:Y:S02]  /*17e50*/  FMNMX.FTZ R167, R196, R167, !PT ;  /* 0x000000a7c4a77209 */ /* 0x000fe40007810000 */
[----:B-1----:R-:W-:Y:S02]  /*17e60*/  FMNMX.FTZ R166, R197, R166, !PT ;  /* 0x000000a6c5a67209 */ /* 0x002fe40007810000 */
[----:B---3--:R-:W-:Y:S01]  /*17e70*/  FMNMX.FTZ R167, R199, R167, !PT ;  /* 0x000000a7c7a77209 */ /* 0x008fe20007810000 */
[----:B------:R-:W1:Y:S01]  /*17e80*/  MUFU.TANH R202, R202 ;  /* 0x000000ca00ca7308 */ /* 0x000e620000002400 */
[----:B--2---:R-:W-:-:S02]  /*17e90*/  FMNMX.FTZ R166, R198, R166, !PT ;  /* 0x000000a6c6a67209 */ /* 0x004fc40007810000 */
[----:B0-----:R-:W-:-:S05]  /*17ea0*/  SHF.R.U32.HI R231, RZ, 0x7, R231 ;  /* 0x00000007ffe77819 */ /* 0x001fca00000116e7 */
[----:B------:R-:W0:Y:S01]  /*17eb0*/  MUFU.TANH R204, R204 ;  /* 0x000000cc00cc7308 */ /* 0x000e220000002400 */
[----:B----4-:R-:W-:-:S07]  /*17ec0*/  FMNMX.FTZ R167, R201, R167, !PT ;  /* 0x000000a7c9a77209 */ /* 0x010fce0007810000 */
[----:B------:R-:W2:Y:S01]  /*17ed0*/  MUFU.TANH R203, R203 ;  /* 0x000000cb00cb7308 */ /* 0x000ea20000002400 */
[----:B-1----:R-:W-:-:S07]  /*17ee0*/  FMNMX.FTZ R166, R202, R166, !PT ;  /* 0x000000a6caa67209 */ /* 0x002fce0007810000 */
[----:B------:R-:W1:Y:S01]  /*17ef0*/  MUFU.TANH R205, R205 ;  /* 0x000000cd00cd7308 */ /* 0x000e620000002400 */
[----:B0-----:R-:W-:-:S07]  /*17f00*/  FMNMX.FTZ R167, R204, R167, !PT ;  /* 0x000000a7cca77209 */ /* 0x001fce0007810000 */
[----:B------:R-:W0:Y:S01]  /*17f10*/  MUFU.TANH R206, R206 ;  /* 0x000000ce00ce7308 */ /* 0x000e220000002400 */
[----:B--2---:R-:W-:-:S07]  /*17f20*/  FMNMX.FTZ R166, R203, R166, !PT ;  /* 0x000000a6cba67209 */ /* 0x004fce0007810000 */
        /* <DEDUP_REMOVED lines=9> */
[----:B0-----:R-:W-:-:S05]  /*17fc0*/  FMNMX.FTZ R167, R209, R167, !PT ;  /* 0x000000a7d1a77209 */ /* 0x001fca0007810000 */
[----:B------:R-:W0:Y:S01]  /*17fd0*/  SHFL.BFLY PT, R212, R167, 0x2, 0x1f ;  /* 0x0c401f00a7d47f89 */ /* 0x000e2200000e0000 */
[----:B--2---:R-:W-:-:S04]  /*17fe0*/  FMNMX.FTZ R166, R210, R166, !PT ;  /* 0x000000a6d2a67209 */ /* 0x004fc80007810000 */
[----:B-1----:R-:W-:Y:S01]  /*17ff0*/  FMNMX.FTZ R200, R211, R166, !PT ;  /* 0x000000a6d3c87209 */ /* 0x002fe20007810000 */
[----:B------:R-:W-:-:S04]  /*18000*/  VIADD R166, R4, 0x6 ;  /* 0x0000000604a67836 */ /* 0x000fc80000000000 */
[----:B------:R-:W1:Y:S01]  /*18010*/  SHFL.BFLY PT, R213, R200, 0x2, 0x1f ;  /* 0x0c401f00c8d57f89 */ /* 0x000e6200000e0000 */
[----:B0-----:R-:W-:Y:S01]  /*18020*/  FMNMX.FTZ R212, R167, R212, !PT ;  /* 0x000000d4a7d47209 */ /* 0x001fe20007810000 */
[----:B------:R-:W-:Y:S01]  /*18030*/  IMAD.MOV.U32 R167, RZ, RZ, 0x40000040 ;  /* 0x40000040ffa77424 */ /* 0x000fe200078e00ff */
[----:B-1----:R-:W-:-:S05]  /*18040*/  FMNMX.FTZ R200, R200, R213, !PT ;  /* 0x000000d5c8c87209 */ /* 0x002fca0007810000 */
[----:B------:R-:W0:Y:S01]  /*18050*/  SHFL.BFLY PT, R4, R200, 0x1, 0x1f ;  /* 0x0c201f00c8047f89 */ /* 0x000e2200000e0000 */
[----:B------:R-:W-:Y:S02]  /*18060*/  WARPGROUP.DEPBAR.LE gsb0, 0x0 ;  /* 0x00008000000079c5 */ /* 0x000fe40000010000 */
[----:B------:R-:W-:-:S06]  /*18070*/  WARPGROUP.ARRIVE ;  /* 0x00000000000079c5 */ /* 0x000fcc0000000000 */
[----:B------:R-:W-:Y:S01]  /*18080*/  QGMMA.64x256x32.F32.E4M3.E4M3 R24, R216, gdesc[UR4], R24, gsb0 ;  /* 0x03e00004d8187df3 */ /* 0x000fe20008000818 */
[----:B------:R-:W-:Y:S02]  /*18090*/  R2UR UR7, R167 ;  /* 0x00000000a70772ca */ /* 0x000fe400000e0000 */
[----:B------:R-:W1:Y:S01]  /*180a0*/  SHFL.BFLY PT, R167, R212, 0x1, 0x1f ;  /* 0x0c201f00d4a77f89 */ /* 0x000e6200000e0000 */
[----:B------:R-:W-:Y:S02]  /*180b0*/  R2UR UR6, R166 ;  /* 0x00000000a60672ca */ /* 0x000fe400000e0000 */
[----:B0-----:R-:W-:Y:S02]  /*180c0*/  FMNMX.FTZ R200, R200, R4, !PT ;  /* 0x00000004c8c87209 */ /* 0x001fe40007810000 */
[----:B------:R-:W-:Y:S02]  /*180d0*/  MOV R166, UR48 ;  /* 0x0000003000a67c02 */ /* 0x000fe40008000f00 */
[----:B-1----:R-:W-:Y:S01]  /*180e0*/  FMNMX.FTZ R167, R212, R167, !PT ;  /* 0x000000a7d4a77209 */ /* 0x002fe20007810000 */
[----:B------:R-:W-:-:S04]  /*180f0*/  @!P1 IMAD R212, R12, 0x8, R19 ;  /* 0x000000080cd49824 */ /* 0x000fc800078e0213 */
[----:B------:R-:W-:Y:S01]  /*18100*/  FADD.FTZ R213, -R167, R10 ;  /* 0x0000000aa7d57221 */ /* 0x000fe20000010100 */
[----:B------:R-:W-:-:S01]  /*18110*/  FADD.FTZ R10, -R200, R9 ;  /* 0x00000009c80a7221 */ /* 0x000fc20000010100 */
[----:B------:R-:W-:Y:S02]  /*18120*/  @!P1 VIADD R212, R212, 0x38840 ;  /* 0x00038840d4d49836 */ /* 0x000fe40000000000 */
[-C--:B------:R-:W-:Y:S01]  /*18130*/  FMUL.FTZ R4, R213, R166.reuse ;  /* 0x000000a6d5047220 */ /* 0x080fe20000410000 */
[-C--:B------:R-:W-:Y:S01]  /*18140*/  FFMA.FTZ R213, R167, R166.reuse, -8 ;  /* 0xc1000000a7d57423 */ /* 0x080fe200000100a6 */
[-C--:B------:R-:W-:Y:S01]  /*18150*/  FMUL.FTZ R214, R10, R166.reuse ;  /* 0x000000a60ad67220 */ /* 0x080fe20000410000 */
[----:B------:R-:W-:Y:S01]  /*18160*/  @!P1 PRMT R212, RZ, 0x654, R212 ;  /* 0x00000654ffd49816 */ /* 0x000fe200000000d4 */
        /* <DEDUP_REMOVED lines=30> */
[-C--:B------:R-:W-:Y:S01]  /*18350*/  FFMA.FTZ R208, R209, R166.reuse, -R213 ;  /* 0x000000a6d1d07223 */ /* 0x080fe200000108d5 */
[----:B------:R-:W-:-:S01]  /*18360*/  FFMA.FTZ R209, R200, R166, -8 ;  /* 0xc1000000c8d17423 */ /* 0x000fc200000100a6 */
        /* <DEDUP_REMOVED lines=10> */
[----:B------:R-:W0:Y:S01]  /*18410*/  MUFU.EX2 R5, R5 ;  /* 0x0000000500057308 */ /* 0x000e220000000800 */
        /* <DEDUP_REMOVED lines=16> */
[----:B0-----:R-:W-:-:S01]  /*18520*/  FFMA.FTZ R0, R9, R0, R5 ;  /* 0x0000000009007223 */ /* 0x001fc20000010005 */
[-CC-:B------:R-:W-:Y:S01]  /*18530*/  FFMA.FTZ R190, R190, R166.reuse, -R209.reuse ;  /* 0x000000a6bebe7223 */ /* 0x180fe200000108d1 */
[----:B------:R-:W-:-:S01]  /*18540*/  FFMA.FTZ R193, R193, R166, -R209 ;  /* 0x000000a6c1c17223 */ /* 0x000fc200000108d1 */
[-CC-:B------:R-:W-:Y:S01]  /*18550*/  FFMA.FTZ R194, R194, R166.reuse, -R209.reuse ;  /* 0x000000a6c2c27223 */ /* 0x180fe200000108d1 */
[----:B------:R-:W-:-:S01]  /*18560*/  FFMA.FTZ R197, R197, R166, -R209 ;  /* 0x000000a6c5c57223 */ /* 0x000fc200000108d1 */
[-CC-:B------:R-:W-:Y:S01]  /*18570*/  FFMA.FTZ R198, R198, R166.reuse, -R209.reuse ;  /* 0x000000a6c6c67223 */ /* 0x180fe200000108d1 */
[----:B------:R-:W-:-:S01]  /*18580*/  FFMA.FTZ R202, R202, R166, -R209 ;  /* 0x000000a6caca7223 */ /* 0x000fc200000108d1 */
[----:B------:R-:W0:Y:S01]  /*18590*/  MUFU.EX2 R14, R14 ;  /* 0x0000000e000e7308 */ /* 0x000e220000000800 */
[----:B-1----:R-:W-:-:S01]  /*185a0*/  FFMA.FTZ R3, R4, R3, R7 ;  /* 0x0000000304037223 */ /* 0x002fc20000010007 */
[-CC-:B------:R-:W-:Y:S01]  /*185b0*/  FFMA.FTZ R203, R203, R166.reuse, -R209.reuse ;  /* 0x000000a6cbcb7223 */ /* 0x180fe200000108d1 */
[----:B------:R-:W-:-:S01]  /*185c0*/  FFMA.FTZ R206, R206, R166, -R209 ;  /* 0x000000a6cece7223 */ /* 0x000fc200000108d1 */
[-CC-:B------:R-:W-:Y:S01]  /*185d0*/  FFMA.FTZ R207, R207, R166.reuse, -R209.reuse ;  /* 0x000000a6cfcf7223 */ /* 0x180fe200000108d1 */
[----:B------:R-:W-:-:S01]  /*185e0*/  FFMA.FTZ R210, R210, R166, -R209 ;  /* 0x000000a6d2d27223 */ /* 0x000fc200000108d1 */
[----:B------:R-:W-:Y:S01]  /*185f0*/  FFMA.FTZ R209, R211, R166, -R209 ;  /* 0x000000a6d3d17223 */ /* 0x000fe200000108d1 */
[----:B------:R-:W-:Y:S01]  /*18600*/  IADD3 R213, -R231, 0xb, RZ ;  /* 0x0000000be7d57810 */ /* 0x000fe20007ffe1ff */
        /* <DEDUP_REMOVED lines=40> */
[----:B------:R-:W-:Y:S02]  /*18890*/  WARPGROUP.DEPBAR.LE gsb0, 0x0 ;  /* 0x00008000000079c5 */ /* 0x000fe40000010000 */
[----:B------:R-:W-:-:S04]  /*188a0*/  WARPGROUP.ARRIVE ;  /* 0x00000000000079c5 */ /* 0x000fc80000000000 */
[----:B------:R-:W0:Y:S01]  /*188b0*/  MUFU.EX2 R168, R168 ;  /* 0x000000a800a87308 */ /* 0x000e220000000800 */
[----:B-1----:R-:W-:-:S01]  /*188c0*/  FADD.FTZ R0, R165, R0 ;  /* 0x00000000a5007221 */ /* 0x002fc20000010000 */
[----:B------:R-:W-:Y:S06]  /*188d0*/  QGMMA.64x256x32.F32.E4M3.E4M3 R24, R220, gdesc[UR4], R24, gsb0 ;  /* 0x03e00004dc187df3 */ /* 0x000fec0008000818 */
        /* <DEDUP_REMOVED lines=68> */
[----:B------:R-:W-:Y:S02]  /*18d20*/  WARPGROUP.DEPBAR.LE gsb0, 0x0 ;  /* 0x00008000000079c5 */ /* 0x000fe40000010000 */
[----:B------:R2:W-:Y:S06]  /*18d30*/  BAR.ARV R213, 0x100 ;  /* 0x000400d50000751d */ /* 0x0005ec0000002000 */
[----:B------:R-:W3:Y:S01]  /*18d40*/  MUFU.EX2 R207, R207 ;  /* 0x000000cf00cf7308 */ /* 0x000ee20000000800 */
[----:B0-----:R-:W-:-:S01]  /*18d50*/  FADD.FTZ R3, R206, R3 ;  /* 0x00000003ce037221 */ /* 0x001fc20000010000 */
[----:B------:R2:W-:Y:S01]  /*18d60*/  @!P1 SYNCS.ARRIVE.TRANS64.RED.A1T0 RZ, [R212+URZ], RZ ;  /* 0x000000ffd4ff99a7 */ /* 0x0005e2000810043f */
[----:B-1----:R-:W-:-:S05]  /*18d70*/  FADD.FTZ R0, R204, R0 ;  /* 0x00000000cc007221 */ /* 0x002fca0000010000 */
[----:B------:R-:W0:Y:S08]  /*18d80*/  MUFU.EX2 R205, R205 ;  /* 0x000000cd00cd7308 */ /* 0x000e300000000800 */
[----:B------:R-:W1:Y:S01]  /*18d90*/  MUFU.EX2 R210, R210 ;  /* 0x000000d200d27308 */ /* 0x000e620000000800 */
[----:B---3--:R-:W-:-:S07]  /*18da0*/  FADD.FTZ R3, R207, R3 ;  /* 0x00000003cf037221 */ /* 0x008fce0000010000 */
[----:B------:R-:W3:Y:S01]  /*18db0*/  MUFU.EX2 R208, R208 ;  /* 0x000000d000d07308 */ /* 0x000ee20000000800 */
[----:B0-----:R-:W-:-:S07]  /*18dc0*/  FADD.FTZ R0, R205, R0 ;  /* 0x00000000cd007221 */ /* 0x001fce0000010000 */
[----:B------:R-:W0:Y:S01]  /*18dd0*/  MUFU.EX2 R209, R209 ;  /* 0x000000d100d17308 */ /* 0x000e220000000800 */
[----:B-1----:R-:W-:-:S01]  /*18de0*/  FADD.FTZ R3, R210, R3 ;  /* 0x00000003d2037221 */ /* 0x002fc20000010000 */
[----:B---3--:R-:W-:-:S03]  /*18df0*/  FADD.FTZ R0, R208, R0 ;  /* 0x00000000d0007221 */ /* 0x008fc60000010000 */
[----:B0-----:R-:W-:Y:S01]  /*18e00*/  FADD.FTZ R3, R209, R3 ;  /* 0x00000003d1037221 */ /* 0x001fe20000010000 */
[----:B--2---:R-:W-:Y:S06]  /*18e10*/  @!P0 BRA `(.L_x_443) ;  /* 0x0000000000048947 */ /* 0x004fec0003800000 */
[----:B------:R-:W-:Y:S01]  /*18e20*/  BPT.TRAP 0x1 ;  /* 0x000000040000795c */ /* 0x000fe20000300000 */
.L_x_443:
        /* <DEDUP_REMOVED lines=64> */
[----:B------:R-:W-:Y:S01]  /*19230*/  LEA R11, R11, R19, 0x3 ;  /* 0x000000130b0b7211 */ /* 0x000fe200078e18ff */
[----:B------:R0:W5:Y:S01]  /*19240*/  LDL R4, [R1] ;  /* 0x0000000001047983 */ /* 0x0001620000100800 */
[----:B------:R-:W-:Y:S01]  /*19250*/  ISETP.GT.AND P1, PT, R8, RZ, PT ;  /* 0x000000ff0800720c */ /* 0x000fe20003f24270 */
[----:B------:R-:W-:Y:S01]  /*19260*/  IMAD.U32 R211, RZ, RZ, UR44 ;  /* 0x0000002cffd37e24 */ /* 0x000fe2000f8e00ff */
        /* <DEDUP_REMOVED lines=34> */
[----:B------:R-:W-:Y:S01]  /*19490*/  F2FP.SATFINITE.E4M3.F32.PACK_AB_MERGE_C R228, R6, R5, R10 ;  /* 0x0000000506e4723e */ /* 0x000fe2000480700a */
        /* <DEDUP_REMOVED lines=66> */
[----:B------:R-:W-:Y:S02]  /*198c0*/  IADD3 R8, R8, -0x1, RZ ;  /* 0xffffffff08087810 */ /* 0x000fe40007ffe0ff */
[----:B-1----:R-:W-:Y:S01]  /*198d0*/  MOV R11, R12 ;  /* 0x0000000c000b7202 */ /* 0x002fe20000000f00 */
[----:B0-----:R-:W-:Y:S06]  /*198e0*/  @P1 BRA `(.L_x_444) ;  /* 0xffffffd000dc1947 */ /* 0x001fec000383ffff */
[----:B------:R-:W-:-:S07]  /*198f0*/  IMAD.MOV.U32 R152, RZ, RZ, R12 ;  /* 0x000000ffff987224 */ /* 0x000fce00078e000c */
.L_x_433:
[----:B------:R-:W-:Y:S05]  /*19900*/  WARPSYNC.ALL ;  /* 0x0000000000007948 */ /* 0x000fea0003800000 */
[----:B------:R-:W-:Y:S06]  /*19910*/  BAR.ARV 0x8, 0x120 ;  /* 0x0204800000007b1d */ /* 0x000fec0000002000 */
[----:B------:R-:W-:Y:S05]  /*19920*/  @!P0 BRA `(.L_x_445) ;  /* 0x0000000000048947 */ /* 0x000fea0003800000 */
[----:B------:R-:W-:Y:S01]  /*19930*/  BPT.TRAP 0x1 ;  /* 0x000000040000795c */ /* 0x000fe20000300000 */
.L_x_445:
[----:B------:R-:W2:Y:S01]  /*19940*/  LDL R2, [R1] ;  /* 0x0000000001027983 */ /* 0x000ea20000100800 */
[----:B------:R-:W-:Y:S01]  /*19950*/  IMAD R11, R152, 0x8, R19 ;  /* 0x00000008980b7824 */ /* 0x000fe200078e0213 */
[----:B--2---:R-:W-:-:S04]  /*19960*/  SHF.L.U32 R2, R2, 0x1f, RZ ;  /* 0x0000001f02027819 */ /* 0x004fc800000006ff */
[----:B------:R0:W1:Y:S01]  /*19970*/  SYNCS.PHASECHK.TRANS64.TRYWAIT P1, [R11+URZ+0x38850], R2 ;  /* 0x038850020b0075a7 */ /* 0x000062000802017f */
[----:B------:R-:W-:Y:S05]  /*19980*/  @!P0 BRA `(.L_x_446) ;  /* 0x0000000000048947 */ /* 0x000fea0003800000 */
[----:B------:R-:W-:Y:S01]  /*19990*/  BPT.TRAP 0x1 ;  /* 0x000000040000795c */ /* 0x000fe20000300000 */
.L_x_446:
[----:B------:R-:W-:-:S04]  /*199a0*/  IADD3 R19, R19, 0x400, RZ ;  /* 0x0000040013137810 */ /* 0x000fc80007ffe0ff */
[----:B------:R-:W-:-:S04]  /*199b0*/  SHF.R.U32.HI R19, RZ, 0x4, R19 ;  /* 0x00000004ff137819 */ /* 0x000fc80000011613 */
[----:B------:R-:W-:-:S04]  /*199c0*/  LOP3.LUT R19, R19, 0x3fff, RZ, 0xc0, !PT ;  /* 0x00003fff13137812 */ /* 0x000fc800078ec0ff */
[----:B------:R-:W-:Y:S01]  /*199d0*/  LOP3.LUT R19, R19, 0x10000, RZ, 0xfc, !PT ;  /* 0x0001000013137812 */ /* 0x000fe200078efcff */
[----:B-1----:R-:W-:Y:S06]  /*199e0*/  @P1 BRA `(.L_x_447) ;  /* 0x0000000000081947 */ /* 0x002fec0003800000 */
[----:B------:R-:W1:Y:S02]  /*199f0*/  SYNCS.PHASECHK.TRANS64.TRYWAIT P1, [R11+URZ+0x38850], R2 ;  /* 0x038850020b0075a7 */ /* 0x000e64000802017f */
[----:B-1----:R-:W-:Y:S05]  /*19a00*/  @!P1 BRA `(.L_x_448) ;  /* 0x000000b4004c9947 */ /* 0x002fea0003800000 */
.L_x_447:
[----:B-----5:R-:W-:Y:S01]  /*19a10*/  IMAD R4, R152, 0x800, R19 ;  /* 0x0000080098047824 */ /* 0x020fe200078e0213 */
[----:B------:R-:W0:Y:S01]  /*19a20*/  LDL R15, [R1+0x30] ;  /* 0x00003000010f7983 */ /* 0x000e220000100800 */
[----:B------:R-:W-:Y:S01]  /*19a30*/  IMAD.MOV.U32 R5, RZ, RZ, 0x40000040 ;  /* 0x40000040ff057424 */ /* 0x000fe200078e00ff */
[----:B------:R-:W-:Y:S05]  /*19a40*/  WARPSYNC.ALL ;  /* 0x0000000000007948 */ /* 0x000fea0003800000 */
[C---:B------:R-:W-:Y:S01]  /*19a50*/  R2UR UR6, R4.reuse ;  /* 0x00000000040672ca */ /* 0x040fe200000e0000 */
[----:B------:R-:W2:Y:S01]  /*19a60*/  LDL R14, [R1+0x18] ;  /* 0x00001800010e7983 */ /* 0x000ea20000100800 */
[----:B------:R-:W-:Y:S01]  /*19a70*/  R2UR UR7, R5 ;  /* 0x00000000050772ca */ /* 0x000fe200000e0000 */
[----:B------:R-:W-:Y:S01]  /*19a80*/  WARPGROUP.ARRIVE ;  /* 0x00000000000079c5 */ /* 0x000fe20000000000 */
[----:B------:R-:W-:Y:S01]  /*19a90*/  IMAD.MOV.U32 R7, RZ, RZ, 0x40000040 ;  /* 0x40000040ff077424 */ /* 0x000fe200078e00ff */
[----:B------:R-:W3:Y:S01]  /*19aa0*/  LDL.LU R10, [R1+0x14] ;  /* 0x00001400010a7983 */ /* 0x000ee20000300800 */
[C---:B------:R-:W-:Y:S01]  /*19ab0*/  IADD3 R6, R4.reuse, 0x2, RZ ;  /* 0x0000000204067810 */ /* 0x040fe20007ffe0ff */
[----:B------:R-:W-:Y:S01]  /*19ac0*/  ULDC.64 UR4, c[0x0][0x9a0] ;  /* 0x0002680000047ab9 */ /* 0x000fe20000000a00 */
[----:B------:R-:W-:Y:S01]  /*19ad0*/  VIADD R12, R4, 0x4 ;  /* 0x00000004040c7836 */ /* 0x000fe20000000000 */
[----:B------:R-:W-:-:S02]  /*19ae0*/  ISETP.NE.U32.AND P1, PT, RZ, UR4, PT ;  /* 0x00000004ff007c0c */ /* 0x000fc4000bf25070 */
[----:B------:R-:W-:Y:S02]  /*19af0*/  MOV R13, 0x40000040 ;  /* 0x40000040000d7802 */ /* 0x000fe40000000f00 */
[----:B------:R-:W-:Y:S02]  /*19b00*/  ISETP.NE.AND.EX P1, PT, RZ, UR5, PT, P1 ;  /* 0x00000005ff007c0c */ /* 0x000fe4000bf25310 */
[----:B------:R-:W-:Y:S01]  /*19b10*/  QGMMA.64x256x32.F32.E4M3.E4M3 R24, R228, gdesc[UR4], R24, gsb0 ;  /* 0x03e00004e4187df3 */ /* 0x000fe20008000818 */
[----:B------:R-:W-:Y:S02]  /*19b20*/  R2UR UR6, R6 ;  /* 0x00000000060672ca */ /* 0x000fe400000e0000 */
[----:B------:R-:W-:-:S08]  /*19b30*/  R2UR UR7, R7 ;  /* 0x00000000070772ca */ /* 0x000fd000000e0000 */
[----:B------:R-:W0:Y:S08]  /*19b40*/  @P1 LDC.64 R6, c[0x0][0x9c8] ;  /* 0x00027200ff061b82 */ /* 0x000e300000000a00 */
[----:B------:R-:W4:Y:S01]  /*19b50*/  @P1 LDC.64 R8, c[0x0][0x9d0] ;  /* 0x00027400ff081b82 */ /* 0x000f220000000a00 */
[----:B------:R-:W-:Y:S02]  /*19b60*/  WARPGROUP.DEPBAR.LE gsb0, 0x0 ;  /* 0x00008000000079c5 */ /* 0x000fe40000010000 */
[----:B------:R-:W-:-:S06]  /*19b70*/  WARPGROUP.ARRIVE ;  /* 0x00000000000079c5 */ /* 0x000fcc0000000000 */
[----:B------:R-:W-:Y:S01]  /*19b80*/  QGMMA.64x256x32.F32.E4M3.E4M3 R24, R224, gdesc[UR4], R24, gsb0 ;  /* 0x03e00004e0187df3 */ /* 0x000fe20008000818 */
[----:B------:R-:W-:Y:S01]  /*19b90*/  R2UR UR6, R12 ;  /* 0x000000000c0672ca */ /* 0x000fe200000e0000 */
[----:B01----:R-:W-:Y:S01]  /*19ba0*/  @P1 IMAD R2, R15, R6, RZ ;  /* 0x000000060f021224 */ /* 0x003fe200078e02ff */
[----:B------:R-:W-:-:S03]  /*19bb0*/  R2UR UR7, R13 ;  /* 0x000000000d0772ca */ /* 0x000fc600000e0000 */
[C---:B--2---:R-:W-:Y:S02]  /*19bc0*/  @P1 IMAD R5, R14.reuse, R7, R2 ;  /* 0x000000070e051224 */ /* 0x044fe400078e0202 */
[----:B------:R-:W-:Y:S01]  /*19bd0*/  @P1 IMAD.WIDE.U32 R6, R14, R6, RZ ;  /* 0x000000060e061225 */ /* 0x000fe200078e00ff */
[----:B---3--:R-:W-:-:S03]  /*19be0*/  @P1 SHF.R.S32.HI R13, RZ, 0x1f, R10 ;  /* 0x0000001fff0d1819 */ /* 0x008fc6000001140a */
[----:B------:R-:W-:Y:S02]  /*19bf0*/  @P1 IMAD.IADD R7, R7, 0x1, R5 ;  /* 0x0000000107071824 */ /* 0x000fe400078e0205 */
[-C--:B----4-:R-:W-:Y:S02]  /*19c00*/  @P1 IMAD R2, R13, R8.reuse, RZ ;  /* 0x000000080d021224 */ /* 0x090fe400078e02ff */
[----:B------:R-:W-:-:S04]  /*19c10*/  @P1 IMAD.WIDE.U32 R6, R10, R8, R6 ;  /* 0x000000080a061225 */ /* 0x000fc800078e0006 */
[----:B------:R-:W-:Y:S01]  /*19c20*/  @P1 IMAD R5, R10, R9, R2 ;  /* 0x000000090a051224 */ /* 0x000fe200078e0202 */
[----:B------:R-:W-:Y:S02]  /*19c30*/  @P1 LEA R8, P2, R6, UR4, 0x2 ;  /* 0x0000000406081c11 */ /* 0x000fe4000f8410ff */
[----:B------:R-:W-:Y:S01]  /*19c40*/  MOV R2, 0x3f800000 ;  /* 0x3f80000000027802 */ /* 0x000fe20000000f00 */
[----:B------:R-:W-:-:S05]  /*19c50*/  @P1 IMAD.IADD R5, R7, 0x1, R5 ;  /* 0x0000000107051824 */ /* 0x000fca00078e0205 */
[----:B------:R-:W-:-:S05]  /*19c60*/  @P1 LEA.HI.X R9, R6, UR5, R5, 0x2, P2 ;  /* 0x0000000506091c11 */ /* 0x000fca00090f1405 */
[----:B------:R0:W2:Y:S01]  /*19c70*/  @P1 LDG.E R2, desc[UR42][R8.64] ;  /* 0x0000002a08021981 */ /* 0x0000a2000c1e1900 */
[----:B------:R-:W-:Y:S02]  /*19c80*/  VIADD R4, R4, 0x6 ;  /* 0x0000000604047836 */ /* 0x000fe40000000000 */
[----:B------:R-:W-:Y:S01]  /*19c90*/  IMAD.MOV.U32 R5, RZ, RZ, 0x40000040 ;  /* 0x40000040ff057424 */ /* 0x000fe200078e00ff */
[----:B------:R-:W-:Y:S02]  /*19ca0*/  WARPGROUP.DEPBAR.LE gsb0, 0x0 ;  /* 0x00008000000079c5 */ /* 0x000fe40000010000 */
[----:B------:R-:W-:-:S06]  /*19cb0*/  WARPGROUP.ARRIVE ;  /* 0x00000000000079c5 */ /* 0x000fcc0000000000 */
[----:B------:R-:W-:Y:S01]  /*19cc0*/  QGMMA.64x256x32.F32.E4M3.E4M3 R24, R216, gdesc[UR4], R24, gsb0 ;  /* 0x03e00004d8187df3 */ /* 0x000fe20008000818 */
[----:B------:R-:W-:Y:S02]  /*19cd0*/  R2UR UR6, R4 ;  /* 0x00000000040672ca */ /* 0x000fe400000e0000 */
[----:B------:R-:W-:Y:S02]  /*19ce0*/  R2UR UR7, R5 ;  /* 0x00000000050772ca */ /* 0x000fe400000e0000 */
[----:B------:R-:W1:Y:S04]  /*19cf0*/  SHFL.BFLY PT, R5, R0, 0x2, 0x1f ;  /* 0x0c401f0000057f89 */ /* 0x000e6800000e0000 */
[----:B------:R-:W3:Y:S01]  /*19d00*/  SHFL.BFLY PT, R6, R3, 0x2, 0x1f ;  /* 0x0c401f0003067f89 */ /* 0x000ee200000e0000 */
[----:B-1----:R-:W-:-:S01]  /*19d10*/  FADD.FTZ R5, R5, R0 ;  /* 0x0000000005057221 */ /* 0x002fc20000010000 */
[----:B---3--:R-:W-:-:S04]  /*19d20*/  FADD.FTZ R6, R6, R3 ;  /* 0x0000000306067221 */ /* 0x008fc80000010000 */
[----:B------:R-:W0:Y:S04]  /*19d30*/  SHFL.BFLY PT, R4, R5, 0x1, 0x1f ;  /* 0x0c201f0005047f89 */ /* 0x000e2800000e0000 */
[----:B------:R-:W1:Y:S01]  /*19d40*/  SHFL.BFLY PT, R7, R6, 0x1, 0x1f ;  /* 0x0c201f0006077f89 */ /* 0x000e6200000e0000 */
[----:B0-----:R-:W-:-:S01]  /*19d50*/  FADD.FTZ R8, R5, R4 ;  /* 0x0000000405087221 */ /* 0x001fc20000010000 */
[----:B-1----:R-:W-:-:S04]  /*19d60*/  FADD.FTZ R10, R6, R7 ;  /* 0x00000007060a7221 */ /* 0x002fc80000010000 */
[C---:B------:R-:W-:Y:S01]  /*19d70*/  FSETP.NE.FTZ.AND P1, PT, R8.reuse, RZ, PT ;  /* 0x000000ff0800720b */ /* 0x040fe20003f35000 */
[----:B------:R-:W-:Y:S01]  /*19d80*/  FMUL.FTZ R12, R8, 0.00390625 ;  /* 0x3b800000080c7820 */ /* 0x000fe20000410000 */
[----:B------:R-:W-:Y:S01]  /*19d90*/  FMUL.FTZ R4, R10, 0.00390625 ;  /* 0x3b8000000a047820 */ /* 0x000fe20000410000 */
[----:B------:R-:W-:-:S03]  /*19da0*/  MOV R7, RZ ;  /* 0x000000ff00077202 */ /* 0x000fc60000000f00 */
[----:B------:R-:W-:Y:S02]  /*19db0*/  FSETP.NE.FTZ.AND P2, PT, R12, RZ, PT ;  /* 0x000000ff0c00720b */ /* 0x000fe40003f55000 */
[----:B------:R-:W-:-:S05]  /*19dc0*/  FSETP.NE.FTZ.AND P3, PT, R4, RZ, PT ;  /* 0x000000ff0400720b */ /* 0x000fca0003f75000 */
[----:B------:R-:W-:Y:S01]  /*19dd0*/  @P1 MUFU.RCP R7, R8 ;  /* 0x0000000800071308 */ /* 0x000fe20000001000 */
[----:B------:R-:W-:Y:S01]  /*19de0*/  FSETP.NE.FTZ.AND P1, PT, R10, RZ, PT ;  /* 0x000000ff0a00720b */ /* 0x000fe20003f35000 */
[----:B------:R-:W-:-:S06]  /*19df0*/  IMAD.MOV.U32 R5, RZ, RZ, RZ ;  /* 0x000000ffff057224 */ /* 0x000fcc00078e00ff */
[----:B------:R-:W0:Y:S08]  /*19e00*/  @P2 MUFU.LG2 R3, R12 ;  /* 0x0000000c00032308 */ /* 0x000e300000000c00 */
[----:B------:R-:W1:Y:S08]  /*19e10*/  @P3 MUFU.LG2 R4, R4 ;  /* 0x0000000400043308 */ /* 0x000e700000000c00 */
[----:B------:R-:W3:Y:S01]  /*19e20*/  @P1 MUFU.RCP R5, R10 ;  /* 0x0000000a00051308 */ /* 0x000ee20000001000 */
[C---:B------:R-:W-:Y:S01]  /*19e30*/  @P2 FMUL.FTZ R0, R166.reuse, 0.69314718246459960938 ;  /* 0x3f317218a6002820 */ /* 0x040fe20000410000 */
[----:B------:R-:W-:Y:S01]  /*19e40*/  @P3 FMUL.FTZ R166, R166, 0.69314718246459960938 ;  /* 0x3f317218a6a63820 */ /* 0x000fe20000410000 */
[----:B------:R-:W-:-:S02]  /*19e50*/  WARPGROUP.DEPBAR.LE gsb0, 0x0 ;  /* 0x00008000000079c5 */ /* 0x000fc40000010000 */
[----:B------:R-:W-:-:S06]  /*19e60*/  WARPGROUP.ARRIVE ;  /* 0x00000000000079c5 */ /* 0x000fcc0000000000 */
[----:B------:R-:W-:Y:S01]  /*19e70*/  QGMMA.64x256x32.F32.E4M3.E4M3 R24, R220, gdesc[UR4], R24, gsb0 ;  /* 0x03e00004dc187df3 */ /* 0x000fe20008000818 */
[----:B0-----:R-:W-:Y:S01]  /*19e80*/  @P2 FMUL.FTZ R3, R3, 0.69314718246459960938 ;  /* 0x3f31721803032820 */ /* 0x001fe20000410000 */
[----:B-1----:R-:W-:Y:S01]  /*19e90*/  @P3 FMUL.FTZ R9, R4, 0.69314718246459960938 ;  /* 0x3f31721804093820 */ /* 0x002fe20000410000 */
[----:B------:R-:W-:Y:S01]  /*19ea0*/  IMAD.MOV.U32 R154, RZ, RZ, -0x800000 ;  /* 0xff800000ff9a7424 */ /* 0x000fe200078e00ff */
[----:B------:R-:W-:Y:S01]  /*19eb0*/  MOV R155, 0xff800000 ;  /* 0xff800000009b7802 */ /* 0x000fe20000000f00 */
[----:B--2---:R-:W-:Y:S01]  /*19ec0*/  FMUL.FTZ R153, R7, R2 ;  /* 0x0000000207997220 */ /* 0x004fe20000410000 */
[----:B------:R-:W-:Y:S01]  /*19ed0*/  @P2 FFMA.FTZ R154, R0, R167, R3 ;  /* 0x000000a7009a2223 */ /* 0x000fe20000010003 */
[----:B------:R-:W-:-:S01]  /*19ee0*/  @P3 FFMA.FTZ R155, R166, R200, R9 ;  /* 0x000000c8a69b3223 */ /* 0x000fc20000010009 */
[----:B---3--:R-:W-:Y:S01]  /*19ef0*/  FMUL.FTZ R2, R5, R2 ;  /* 0x0000000205027220 */ /* 0x008fe20000410000 */
[----:B------:R-:W-:Y:S02]  /*19f00*/  WARPGROUP.DEPBAR.LE gsb0, 0x0 ;  /* 0x00008000000079c5 */ /* 0x000fe40000010000 */
[----:B------:R-:W-:Y:S05]  /*19f10*/  @!P0 BRA `(.L_x_449) ;  /* 0x0000000000048947 */ /* 0x000fea0003800000 */
[----:B------:R-:W-:Y:S01]  /*19f20*/  BPT.TRAP 0x1 ;  /* 0x000000040000795c */ /* 0x000fe20000300000 */
.L_x_449:
[----:B------:R-:W2:Y:S01]  /*19f30*/  LDL.LU R170, [R1] ;  /* 0x0000000001aa7983 */ /* 0x000ea20000300800 */
[----:B------:R-:W-:Y:S01]  /*19f40*/  VIADD R4, R11, 0x38860 ;  /* 0x000388600b047836 */ /* 0x000fe20000000000 */
[----:B------:R-:W-:Y:S01]  /*19f50*/  IADD3 R152, R152, 0x1, RZ ;  /* 0x0000000198987810 */ /* 0x000fe20007ffe0ff */
[----:B------:R-:W-:Y:S02]  /*19f60*/  IMAD.U32 R19, RZ, RZ, UR44 ;  /* 0x0000002cff137e24 */ /* 0x000fe4000f8e00ff */
[-C--:B------:R-:W-:Y:S01]  /*19f70*/  FMUL.FTZ R13, R28, R153.reuse ;  /* 0x000000991c0d7220 */ /* 0x080fe20000410000 */
[-C--:B------:R-:W-:Y:S01]  /*19f80*/  FMUL.FTZ R6, R49, R153.reuse ;  /* 0x0000009931067220 */ /* 0x080fe20000410000 */
[----:B------:R-:W-:Y:S01]  /*19f90*/  ISETP.NE.AND P0, PT, R152, 0x2, PT ;  /* 0x000000029800780c */ /* 0x000fe20003f05270 */
        /* <DEDUP_REMOVED lines=13> */
[----:B0-----:R-:W-:Y:S01]  /*1a070*/  SEL R19, RZ, 0x1, P0 ;  /* 0x00000001ff137807 */ /* 0x001fe20000000000 */
        /* <DEDUP_REMOVED lines=112> */
[----:B------:R-:W-:Y:S01]  /*1a780*/  PLOP3.LUT P1, PT, PT, PT, PT, 0x8, 0x0 ;  /* 0x000000000000781c */ /* 0x000fe20003f2e170 */
[-C--:B------:R-:W-:Y:S01]  /*1a790*/  FMUL.FTZ R54, R147, R2.reuse ;  /* 0x0000000293367220 */ /* 0x080fe20000410000 */
[-C--:B------:R-:W-:Y:S01]  /*1a7a0*/  FMUL.FTZ R70, R150, R2.reuse ;  /* 0x0000000296467220 */ /* 0x080fe20000410000 */
[----:B------:R-:W-:Y:S01]  /*1a7b0*/  FMUL.FTZ R151, R151, R2 ;  /* 0x0000000297977220 */ /* 0x000fe20000410000 */
[----:B------:R-:W-:Y:S01]  /*1a7c0*/  SEL R152, R152, RZ, P0 ;  /* 0x000000ff98987207 */ /* 0x000fe20000000000 */
[----:B------:R-:W-:Y:S01]  /*1a7d0*/  UIADD3 UR45, UR45, 0x1, URZ ;  /* 0x000000012d2d7890 */ /* 0x000fe2000fffe03f */
[----:B--2---:R-:W-:-:S05]  /*1a7e0*/  LOP3.LUT R170, R170, R19, RZ, 0x3c, !PT ;  /* 0x00000013aaaa7212 */ /* 0x004fca00078e3cff */
[----:B------:R1:W-:Y:S06]  /*1a7f0*/  STL [R1], R170 ;  /* 0x000000aa01007387 */ /* 0x0003ec0000100800 */
.L_x_383:
[----:B------:R-:W-:Y:S05]  /*1a800*/  WARPSYNC.ALL ;  /* 0x0000000000007948 */ /* 0x000fea0003800000 */
[----:B------:R-:W2:Y:S08]  /*1a810*/  S2UR UR44, SR_CgaCtaId ;  /* 0x00000000002c79c3 */ /* 0x000eb00000008800 */
[----:B------:R-:W-:Y:S06]  /*1a820*/  BAR.SYNC.DEFER_BLOCKING 0x5, 0x180 ;  /* 0x0146000000007b1d */ /* 0x000fec0000010000 */
[----:B------:R-:W-:Y:S01]  /*1a830*/  UMOV UR4, 0x400 ;  /* 0x0000040000047882 */ /* 0x000fe20000000000 */
[----:B------:R-:W-:Y:S01]  /*1a840*/  BSSY B0, `(.L_x_450) ;  /* 0x000036e000007945 */ /* 0x000fe20003800000 */
[----:B--2---:R-:W-:-:S06]  /*1a850*/  ULEA UR4, UR44, UR4, 0x18 ;  /* 0x000000042c047291 */ /* 0x004fcc000f8ec03f */
[----:B------:R-:W-:-:S05]  /*1a860*/  IMAD.U32 R19, RZ, RZ, UR4 ;  /* 0x00000004ff137e24 */ /* 0x000fca000f8e00ff */
[----:B------:R2:W3:Y:S01]  /*1a870*/  LDS.128 R124, [R19+0x388d0] ;  /* 0x0388d000137c7984 */ /* 0x0004e20000000c00 */
[----:B------:R-:W-:Y:S06]  /*1a880*/  BAR.ARV 0x4, 0x180 ;  /* 0x0106000000007b1d */ /* 0x000fec0000002000 */
[----:B------:R-:W-:Y:S05]  /*1a890*/  @P1 BRA `(.L_x_451) ;  /* 0x0000002800c41947 */ /* 0x000fea0003800000 */
[----:B------:R-:W4:Y:S04]  /*1a8a0*/  LDL R132, [R1+0x48] ;  /* 0x0000480001847983 */ /* 0x000f280000100800 */
[----:B------:R-:W2:Y:S04]  /*1a8b0*/  LDL R107, [R1+0x30] ;  /* 0x00003000016b7983 */ /* 0x000ea80000100800 */
[----:B------:R-:W2:Y:S01]  /*1a8c0*/  LDL R130, [R1+0x18] ;  /* 0x0000180001827983 */ /* 0x000ea20000100800 */
[----:B------:R-:W0:Y:S01]  /*1a8d0*/  S2R R134, SR_TID.X ;  /* 0x0000000000867919 */ /* 0x000e220000002100 */
[----:B------:R-:W-:Y:S01]  /*1a8e0*/  F2FP.BF16.F32.PACK_AB R103, R13, R0 ;  /* 0x000000000d67723e */ /* 0x000fe200000010ff */
[----:B------:R-:W-:Y:S01]  /*1a8f0*/  ULDC.64 UR4, c[0x4][0x38] ;  /* 0x01000e0000047ab9 */ /* 0x000fe20000000a00 */
[----:B------:R-:W-:-:S02]  /*1a900*/  F2FP.BF16.F32.PACK_AB R0, R168, R31 ;  /* 0x0000001fa800723e */ /* 0x000fc400000010ff */
[----:B------:R-:W-:Y:S02]  /*1a910*/  F2FP.BF16.F32.PACK_AB R31, R21, R4 ;  /* 0x00000004151f723e */ /* 0x000fe400000010ff */
[----:B------:R-:W1:Y:S01]  /*1a920*/  S2R R4, SR_SWINHI ;  /* 0x0000000000047919 */ /* 0x000e620000002f00 */
[----:B------:R-:W-:Y:S02]  /*1a930*/  F2FP.BF16.F32.PACK_AB R36, R36, R11 ;  /* 0x0000000b2424723e */ /* 0x000fe400000010ff */
[----:B------:R-:W-:Y:S02]  /*1a940*/  F2FP.BF16.F32.PACK_AB R11, R145, R30 ;  /* 0x0000001e910b723e */ /* 0x000fe400000010ff */
[----:B------:R-:W-:Y:S02]  /*1a950*/  F2FP.BF16.F32.PACK_AB R53, R53, R40 ;  /* 0x000000283535723e */ /* 0x000fe400000010ff */
[----:B------:R-:W-:Y:S02]  /*1a960*/  F2FP.BF16.F32.PACK_AB R30, R160, R59 ;  /* 0x0000003ba01e723e */ /* 0x000fe400000010ff */
[----:B------:R-:W-:Y:S01]  /*1a970*/  F2FP.BF16.F32.PACK_AB R40, R95, R58 ;  /* 0x0000003a5f28723e */ /* 0x000fe200000010ff */
[----:B0-----:R-:W-:-:S05]  /*1a980*/  IMAD.SHL.U32 R2, R134, 0x4, RZ ;  /* 0x0000000486027824 */ /* 0x001fca00078e00ff */
[----:B------:R-:W-:-:S04]  /*1a990*/  LOP3.LUT R2, R2, 0xc, RZ, 0xc0, !PT ;  /* 0x0000000c02027812 */ /* 0x000fc800078ec0ff */
[----:B------:R-:W-:-:S04]  /*1a9a0*/  IADD3 R26, P0, R2, UR4, RZ ;  /* 0x00000004021a7c10 */ /* 0x000fc8000ff1e0ff */
[----:B------:R-:W-:Y:S02]  /*1a9b0*/  IADD3.X R27, RZ, UR5, RZ, P0, !PT ;  /* 0x00000005ff1b7c10 */ /* 0x000fe400087fe4ff */
[----:B------:R-:W-:Y:S02]  /*1a9c0*/  MOV R58, R19 ;  /* 0x00000013003a7202 */ /* 0x000fe40000000f00 */
[----:B-1----:R-:W-:Y:S02]  /*1a9d0*/  MOV R59, R4 ;  /* 0x00000004003b7202 */ /* 0x002fe40000000f00 */
[----:B------:R-:W-:Y:S01]  /*1a9e0*/  F2FP.BF16.F32.PACK_AB R55, R159, R120 ;  /* 0x000000789f37723e */ /* 0x000fe200000010ff */
[----:B------:R0:W5:Y:S01]  /*1a9f0*/  LDG.E.CONSTANT R2, desc[UR42][R26.64] ;  /* 0x0000002a1a027981 */ /* 0x000162000c1e9900 */
[----:B------:R-:W-:Y:S02]  /*1aa00*/  F2FP.BF16.F32.PACK_AB R120, R73, R64 ;  /* 0x000000404978723e */ /* 0x000fe400000010ff */
[----:B------:R-:W-:-:S02]  /*1aa10*/  F2FP.BF16.F32.PACK_AB R131, R76, R69 ;  /* 0x000000454c83723e */ /* 0x000fc400000010ff */
[----:B0-----:R-:W-:Y:S02]  /*1aa20*/  F2FP.BF16.F32.PACK_AB R26, R162, R129 ;  /* 0x00000081a21a723e */ /* 0x001fe400000010ff */
        /* <DEDUP_REMOVED lines=11> */
[----:B---3--:R-:W-:Y:S02]  /*1aae0*/  F2FP.BF16.F32.PACK_AB R124, R12, R3 ;  /* 0x000000030c7c723e */ /* 0x008fe400000010ff */
        /* <DEDUP_REMOVED lines=18> */
[----:B-----5:R-:W-:Y:S02]  /*1ac10*/  F2FP.BF16.F32.PACK_AB R121, R87, R46 ;  /* 0x0000002e5779723e */ /* 0x020fe400000010ff */
[----:B------:R-:W-:Y:S01]  /*1ac20*/  LOP3.LUT P0, R4, R134, 0x3, RZ, 0xc0, !PT ;  /* 0x0000000386047812 */ /* 0x000fe2000780c0ff */
[----:B------:R-:W-:-:S03]  /*1ac30*/  UMOV UR4, 0xffffffff ;  /* 0xffffffff00047882 */ /* 0x000fc60000000000 */
[----:B------:R-:W-:Y:S02]  /*1ac40*/  ISETP.EQ.OR P0, PT, R4, 0x3, !P0 ;  /* 0x000000030400780c */ /* 0x000fe40004702670 */
[----:B------:R-:W-:Y:S02]  /*1ac50*/  F2FP.BF16.F32.PACK_AB R74, R164, R137 ;  /* 0x00000089a44a723e */ /* 0x000fe400000010ff */
[----:B------:R-:W-:Y:S02]  /*1ac60*/  F2FP.BF16.F32.PACK_AB R110, R99, R110 ;  /* 0x0000006e636e723e */ /* 0x000fe400000010ff */
[----:B------:R-:W-:Y:S02]  /*1ac70*/  F2FP.BF16.F32.PACK_AB R115, R102, R115 ;  /* 0x000000736673723e */ /* 0x000fe400000010ff */
[----:B------:R-:W-:Y:S02]  /*1ac80*/  F2FP.BF16.F32.PACK_AB R92, R101, R92 ;  /* 0x0000005c655c723e */ /* 0x000fe400000010ff */
[----:B------:R-:W-:-:S02]  /*1ac90*/  F2FP.BF16.F32.PACK_AB R137, R104, R97 ;  /* 0x000000616889723e */ /* 0x000fc400000010ff */
[----:B------:R-:W-:Y:S02]  /*1aca0*/  F2FP.BF16.F32.PACK_AB R96, R108, R105 ;  /* 0x000000696c60723e */ /* 0x000fe400000010ff */
[----:B------:R-:W-:Y:S02]  /*1acb0*/  SEL R13, R103, R124, P0 ;  /* 0x0000007c670d7207 */ /* 0x000fe40000000000 */
[----:B------:R-:W-:Y:S02]  /*1acc0*/  SEL R4, R124, R103, P0 ;  /* 0x000000677c047207 */ /* 0x000fe40000000000 */
        /* <DEDUP_REMOVED lines=14> */
[----:B------:R-:W-:Y:S01]  /*1adb0*/  F2FP.BF16.F32.PACK_AB R70, R151, R54 ;  /* 0x000000369746723e */ /* 0x000fe200000010ff */
[----:B----4-:R-:W-:-:S03]  /*1adc0*/  IMAD.WIDE R64, R132, 0x2, R58 ;  /* 0x0000000284407825 */ /* 0x010fc600078e023a */
[C---:B------:R-:W-:Y:S02]  /*1add0*/  IADD3 R89, P2, R64.reuse, 0xc040, RZ ;  /* 0x0000c04040597810 */ /* 0x040fe40007f5e0ff */
[C---:B------:R-:W-:Y:S02]  /*1ade0*/  IADD3 R85, P1, R64.reuse, 0xc020, RZ ;  /* 0x0000c02040557810 */ /* 0x040fe40007f3e0ff */
[C---:B------:R-:W-:Y:S02]  /*1adf0*/  IADD3 R73, P4, R64.reuse, 0x8060, RZ ;  /* 0x0000806040497810 */ /* 0x040fe40007f9e0ff */
[C---:B------:R-:W-:Y:S02]  /*1ae00*/  IADD3 R91, P3, R64.reuse, 0xc060, RZ ;  /* 0x0000c060405b7810 */ /* 0x040fe40007f7e0ff */
[----:B------:R-:W-:Y:S02]  /*1ae10*/  IADD3 R81, P5, R64, 0xc000, RZ ;  /* 0x0000c00040517810 */ /* 0x000fe40007fbe0ff */
[----:B------:R-:W-:-:S02]  /*1ae20*/  LOP3.LUT R88, R89, 0x380, RZ, 0xc0, !PT ;  /* 0x0000038059587812 */ /* 0x000fc400078ec0ff */
[----:B------:R-:W-:Y:S02]  /*1ae30*/  LOP3.LUT R84, R85, 0x380, RZ, 0xc0, !PT ;  /* 0x0000038055547812 */ /* 0x000fe400078ec0ff */
[----:B------:R-:W-:Y:S02]  /*1ae40*/  LOP3.LUT R72, R73, 0x380, RZ, 0xc0, !PT ;  /* 0x0000038049487812 */ /* 0x000fe400078ec0ff */
[----:B------:R-:W-:Y:S02]  /*1ae50*/  LOP3.LUT R90, R91, 0x380, RZ, 0xc0, !PT ;  /* 0x000003805b5a7812 */ /* 0x000fe400078ec0ff */
[----:B------:R-:W-:Y:S02]  /*1ae60*/  LOP3.LUT R80, R81, 0x380, RZ, 0xc0, !PT ;  /* 0x0000038051507812 */ /* 0x000fe400078ec0ff */
[----:B------:R-:W-:Y:S02]  /*1ae70*/  SHF.R.U64 R88, R88, 0x3, RZ ;  /* 0x0000000358587819 */ /* 0x000fe400000012ff */
[----:B------:R-:W-:-:S02]  /*1ae80*/  SHF.R.U64 R84, R84, 0x3, RZ ;  /* 0x0000000354547819 */ /* 0x000fc400000012ff */
[----:B------:R-:W-:Y:S02]  /*1ae90*/  SHF.R.U64 R72, R72, 0x3, RZ ;  /* 0x0000000348487819 */ /* 0x000fe400000012ff */
[----:B------:R-:W-:Y:S02]  /*1aea0*/  SHF.R.U64 R90, R90, 0x3, RZ ;  /* 0x000000035a5a7819 */ /* 0x000fe400000012ff */
[----:B------:R-:W-:Y:S02]  /*1aeb0*/  SHF.R.U64 R80, R80, 0x3, RZ ;  /* 0x0000000350507819 */ /* 0x000fe400000012ff */
[----:B------:R-:W-:Y:S02]  /*1aec0*/  LOP3.LUT R88, R88, R89, RZ, 0x3c, !PT ;  /* 0x0000005958587212 */ /* 0x000fe400078e3cff */
[----:B------:R-:W-:Y:S01]  /*1aed0*/  LOP3.LUT R84, R84, R85, RZ, 0x3c, !PT ;  /* 0x0000005554547212 */ /* 0x000fe200078e3cff */
[----:B------:R-:W-:Y:S01]  /*1aee0*/  IMAD.X R85, RZ, RZ, R65, P1 ;  /* 0x000000ffff557224 */ /* 0x000fe200008e0641 */
[----:B------:R-:W-:-:S02]  /*1aef0*/  LOP3.LUT R72, R72, R73, RZ, 0x3c, !PT ;  /* 0x0000004948487212 */ /* 0x000fc400078e3cff */
[----:B------:R-:W-:Y:S01]  /*1af00*/  LOP3.LUT R90, R90, R91, RZ, 0x3c, !PT ;  /* 0x0000005b5a5a7212 */ /* 0x000fe200078e3cff */
[--C-:B------:R-:W-:Y:S01]  /*1af10*/  IMAD.X R91, RZ, RZ, R65.reuse, P3 ;  /* 0x000000ffff5b7224 */ /* 0x100fe200018e0641 */
[----:B------:R-:W-:Y:S02]  /*1af20*/  IADD3.X R89, RZ, R65, RZ, P2, !PT ;  /* 0x00000041ff597210 */ /* 0x000fe400017fe4ff */
[----:B------:R-:W-:Y:S01]  /*1af30*/  LOP3.LUT R80, R80, R81, RZ, 0x3c, !PT ;  /* 0x0000005150507212 */ /* 0x000fe200078e3cff */
[----:B------:R-:W-:Y:S01]  /*1af40*/  IMAD.X R81, RZ, RZ, R65, P5 ;  /* 0x000000ffff517224 */ /* 0x000fe200028e0641 */
[----:B------:R-:W-:Y:S02]  /*1af50*/  IADD3.X R73, RZ, R65, RZ, P4, !PT ;  /* 0x00000041ff497210 */ /* 0x000fe400027fe4ff */
[C---:B------:R-:W-:Y:S02]  /*1af60*/  IADD3 R61, P2, R64.reuse, 0x8020, RZ ;  /* 0x00008020403d7810 */ /* 0x040fe40007f5e0ff */
[----:B------:R-:W-:-:S02]  /*1af70*/  IADD3 R57, P1, R64, 0x8000, RZ ;  /* 0x0000800040397810 */ /* 0x000fc40007f3e0ff */
[C---:B------:R-:W-:Y:S02]  /*1af80*/  IADD3 R49, P4, R64.reuse, 0x4040, RZ ;  /* 0x0000404040317810 */ /* 0x040fe40007f9e0ff */
[C---:B------:R-:W-:Y:S02]  /*1af90*/  IADD3 R69, P3, R64.reuse, 0x8040, RZ ;  /* 0x0000804040457810 */ /* 0x040fe40007f7e0ff */
[----:B------:R-:W-:Y:S02]  /*1afa0*/  IADD3 R51, P5, R64, 0x4060, RZ ;  /* 0x0000406040337810 */ /* 0x000fe40007fbe0ff */
[----:B------:R-:W-:Y:S02]  /*1afb0*/  LOP3.LUT R60, R61, 0x380, RZ, 0xc0, !PT ;  /* 0x000003803d3c7812 */ /* 0x000fe400078ec0ff */
[----:B------:R-:W-:Y:S02]  /*1afc0*/  LOP3.LUT R56, R57, 0x380, RZ, 0xc0, !PT ;  /* 0x0000038039387812 */ /* 0x000fe400078ec0ff */
[----:B------:R-:W-:-:S02]  /*1afd0*/  LOP3.LUT R48, R49, 0x380, RZ, 0xc0, !PT ;  /* 0x0000038031307812 */ /* 0x000fc400078ec0ff */
[----:B------:R-:W-:Y:S02]  /*1afe0*/  LOP3.LUT R68, R69, 0x380, RZ, 0xc0, !PT ;  /* 0x0000038045447812 */ /* 0x000fe400078ec0ff */
[----:B------:R-:W-:Y:S02]  /*1aff0*/  LOP3.LUT R50, R51, 0x380, RZ, 0xc0, !PT ;  /* 0x0000038033327812 */ /* 0x000fe400078ec0ff */
[----:B------:R-:W-:Y:S02]  /*1b000*/  SHF.R.U64 R60, R60, 0x3, RZ ;  /* 0x000000033c3c7819 */ /* 0x000fe400000012ff */
[----:B------:R-:W-:Y:S02]  /*1b010*/  SHF.R.U64 R56, R56, 0x3, RZ ;  /* 0x0000000338387819 */ /* 0x000fe400000012ff */
[----:B------:R-:W-:Y:S02]  /*1b020*/  SHF.R.U64 R48, R48, 0x3, RZ ;  /* 0x0000000330307819 */ /* 0x000fe400000012ff */
[----:B------:R-:W-:-:S02]  /*1b030*/  SHF.R.U64 R68, R68, 0x3, RZ ;  /* 0x0000000344447819 */ /* 0x000fc400000012ff */
[----:B------:R-:W-:Y:S02]  /*1b040*/  SHF.R.U64 R50, R50, 0x3, RZ ;  /* 0x0000000332327819 */ /* 0x000fe400000012ff */
[----:B------:R-:W-:Y:S01]  /*1b050*/  LOP3.LUT R60, R60, R61, RZ, 0x3c, !PT ;  /* 0x0000003d3c3c7212 */ /* 0x000fe200078e3cff */
[--C-:B------:R-:W-:Y:S01]  /*1b060*/  IMAD.X R61, RZ, RZ, R65.reuse, P2 ;  /* 0x000000ffff3d7224 */ /* 0x100fe200010e0641 */
[----:B------:R-:W-:Y:S02]  /*1b070*/  LOP3.LUT R56, R56, R57, RZ, 0x3c, !PT ;  /* 0x0000003938387212 */ /* 0x000fe400078e3cff */
[----:B------:R-:W-:Y:S01]  /*1b080*/  LOP3.LUT R48, R48, R49, RZ, 0x3c, !PT ;  /* 0x0000003130307212 */ /* 0x000fe200078e3cff */
[--C-:B------:R-:W-:Y:S01]  /*1b090*/  IMAD.X R49, RZ, RZ, R65.reuse, P4 ;  /* 0x000000ffff317224 */ /* 0x100fe200020e0641 */
[----:B------:R-:W-:Y:S01]  /*1b0a0*/  LOP3.LUT R68, R68, R69, RZ, 0x3c, !PT ;  /* 0x0000004544447212 */ /* 0x000fe200078e3cff */
[--C-:B------:R-:W-:Y:S01]  /*1b0b0*/  IMAD.X R69, RZ, RZ, R65.reuse, P3 ;  /* 0x000000ffff457224 */ /* 0x100fe200018e0641 */
[----:B------:R-:W-:Y:S01]  /*1b0c0*/  LOP3.LUT R50, R50, R51, RZ, 0x3c, !PT ;  /* 0x0000003332327212 */ /* 0x000fe200078e3cff */
[----:B------:R-:W-:Y:S01]  /*1b0d0*/  IMAD.X R51, RZ, RZ, R65, P5 ;  /* 0x000000ffff337224 */ /* 0x000fe200028e0641 */
[----:B------:R-:W-:-:S02]  /*1b0e0*/  IADD3.X R57, RZ, R65, RZ, P1, !PT ;  /* 0x00000041ff397210 */ /* 0x000fc40000ffe4ff */
        /* <DEDUP_REMOVED lines=10> */
[----:B------:R-:W-:Y:S02]  /*1b190*/  LOP3.LUT R5, R64, 0x380, RZ, 0xc0, !PT ;  /* 0x0000038040057812 */ /* 0x000fe400078ec0ff */
[----:B------:R-:W-:-:S02]  /*1b1a0*/  SHF.R.U64 R42, R42, 0x3, RZ ;  /* 0x000000032a2a7819 */ /* 0x000fc400000012ff */
[----:B------:R-:W-:Y:S02]  /*1b1b0*/  SHF.R.U64 R38, R38, 0x3, RZ ;  /* 0x0000000326267819 */ /* 0x000fe400000012ff */
[----:B------:R-:W-:Y:S02]  /*1b1c0*/  SHF.R.U64 R20, R20, 0x3, RZ ;  /* 0x0000000314147819 */ /* 0x000fe400000012ff */
[----:B------:R-:W-:Y:S02]  /*1b1d0*/  SHF.R.U64 R46, R46, 0x3, RZ ;  /* 0x000000032e2e7819 */ /* 0x000fe400000012ff */
[----:B------:R-:W-:Y:S02]  /*1b1e0*/  SHF.R.U64 R24, R24, 0x3, RZ ;  /* 0x0000000318187819 */ /* 0x000fe400000012ff */
[----:B------:R-:W-:Y:S01]  /*1b1f0*/  SHF.R.U64 R5, R5, 0x3, RZ ;  /* 0x0000000305057819 */ /* 0x000fe200000012ff */
[----:B--2---:R-:W-:Y:S01]  /*1b200*/  IMAD.MOV.U32 R132, RZ, RZ, R107 ;  /* 0x000000ffff847224 */ /* 0x004fe200078e006b */
[----:B------:R-:W-:Y:S01]  /*1b210*/  LOP3.LUT R42, R42, R43, RZ, 0x3c, !PT ;  /* 0x0000002b2a2a7212 */ /* 0x000fe200078e3cff */
[--C-:B------:R-:W-:Y:S01]  /*1b220*/  IMAD.X R43, RZ, RZ, R65.reuse, P2 ;  /* 0x000000ffff2b7224 */ /* 0x100fe200010e0641 */
[----:B------:R-:W-:Y:S01]  /*1b230*/  LOP3.LUT R38, R38, R39, RZ, 0x3c, !PT ;  /* 0x0000002726267212 */ /* 0x000fe200078e3cff */
[--C-:B------:R-:W-:Y:S01]  /*1b240*/  IMAD.X R39, RZ, RZ, R65.reuse, P1 ;  /* 0x000000ffff277224 */ /* 0x100fe200008e0641 */
[----:B------:R-:W-:Y:S01]  /*1b250*/  LOP3.LUT R20, R20, R21, RZ, 0x3c, !PT ;  /* 0x0000001514147212 */ /* 0x000fe200078e3cff */
[----:B------:R-:W-:Y:S01]  /*1b260*/  IMAD.X R21, RZ, RZ, R65, P4 ;  /* 0x000000ffff157224 */ /* 0x000fe200020e0641 */
[----:B------:R-:W-:-:S02]  /*1b270*/  LOP3.LUT R46, R46, R47, RZ, 0x3c, !PT ;  /* 0x0000002f2e2e7212 */ /* 0x000fc400078e3cff */
[----:B------:R-:W-:Y:S02]  /*1b280*/  LOP3.LUT R24, R24, R25, RZ, 0x3c, !PT ;  /* 0x0000001918187212 */ /* 0x000fe400078e3cff */
[-C--:B------:R-:W-:Y:S02]  /*1b290*/  IADD3.X R47, RZ, R65.reuse, RZ, P3, !PT ;  /* 0x00000041ff2f7210 */ /* 0x080fe40001ffe4ff */
[----:B------:R-:W-:Y:S02]  /*1b2a0*/  LOP3.LUT R64, R5, R64, RZ, 0x3c, !PT ;  /* 0x0000004005407212 */ /* 0x000fe400078e3cff */
[----:B------:R-:W-:Y:S02]  /*1b2b0*/  IADD3.X R25, RZ, R65, RZ, P5, !PT ;  /* 0x00000041ff197210 */ /* 0x000fe40002ffe4ff */
[----:B------:R-:W-:Y:S01]  /*1b2c0*/  MOV R87, R84 ;  /* 0x0000005400577202 */ /* 0x000fe20000000f00 */
[----:B------:R-:W-:Y:S01]  /*1b2d0*/  IMAD.SHL.U32 R93, R130, 0x4, RZ ;  /* 0x00000004825d7824 */ /* 0x000fe200078e00ff */
[----:B------:R-:W-:-:S02]  /*1b2e0*/  MOV R85, R80 ;  /* 0x0000005000557202 */ /* 0x000fc40000000f00 */
[----:B------:R-:W-:Y:S02]  /*1b2f0*/  MOV R108, R64 ;  /* 0x00000040006c7202 */ /* 0x000fe40000000f00 */
[----:B------:R-:W-:Y:S02]  /*1b300*/  MOV R91, R90 ;  /* 0x0000005a005b7202 */ /* 0x000fe40000000f00 */
[----:B------:R-:W-:Y:S02]  /*1b310*/  MOV R89, R88 ;  /* 0x0000005800597202 */ /* 0x000fe40000000f00 */
[----:B------:R-:W-:Y:S02]  /*1b320*/  MOV R107, R72 ;  /* 0x00000048006b7202 */ /* 0x000fe40000000f00 */
[----:B------:R-:W-:Y:S02]  /*1b330*/  MOV R105, R68 ;  /* 0x0000004400697202 */ /* 0x000fe40000000f00 */
        /* <DEDUP_REMOVED lines=9> */
[----:B------:R-:W-:Y:S01]  /*1b3d0*/  SHF.L.U64.HI R106, R130, 0x2, R132 ;  /* 0x00000002826a7819 */ /* 0x000fe20000010284 */
[----:B------:R-:W-:Y:S06]  /*1b3e0*/  BRA.DIV UR4, `(.L_x_452) ;  /* 0x0000009a04e87947 */ /* 0x000fec000b800000 */
[----:B------:R-:W-:Y:S02]  /*1b3f0*/  SEL R25, R32, R27, P0 ;  /* 0x0000001b20197207 */ /* 0x000fe40000000000 */
[----:B------:R-:W-:Y:S02]  /*1b400*/  SEL R20, R27, R32, P0 ;  /* 0x000000201b147207 */ /* 0x000fe40000000000 */
[----:B------:R-:W-:Y:S02]  /*1b410*/  SEL R27, R29, R6, P0 ;  /* 0x000000061d1b7207 */ /* 0x000fe40000000000 */
[----:B------:R-:W-:Y:S02]  /*1b420*/  SEL R24, R6, R29, P0 ;  /* 0x0000001d06187207 */ /* 0x000fe40000000000 */
[----:B------:R-:W-:Y:S01]  /*1b430*/  SEL R21, R36, R31, P0 ;  /* 0x0000001f24157207 */ /* 0x000fe20000000000 */
[----:B------:R-:W-:Y:S01]  /*1b440*/  SHFL.IDX PT, R6, R13, R2, 0x1c1f ;  /* 0x001c1f020d067589 */ /* 0x000fe200000e0000 */
[----:B------:R-:W-:-:S02]  /*1b450*/  SEL R8, R31, R36, P0 ;  /* 0x000000241f087207 */ /* 0x000fc40000000000 */
[----:B------:R-:W-:Y:S02]  /*1b460*/  SEL R29, R14, R35, P0 ;  /* 0x000000230e1d7207 */ /* 0x000fe40000000000 */
[----:B------:R-:W-:Y:S02]  /*1b470*/  SEL R28, R35, R14, P0 ;  /* 0x0000000e231c7207 */ /* 0x000fe40000000000 */
[----:B------:R-:W-:Y:S02]  /*1b480*/  SEL R33, R52, R37, P0 ;  /* 0x0000002534217207 */ /* 0x000fe40000000000 */
[----:B------:R-:W-:Y:S02]  /*1b490*/  SEL R36, R37, R52, P0 ;  /* 0x0000003425247207 */ /* 0x000fe40000000000 */
[----:B------:R-:W-:Y:S02]  /*1b4a0*/  SEL R35, R44, R53, P0 ;  /* 0x000000352c237207 */ /* 0x000fe40000000000 */
[----:B------:R-:W-:Y:S01]  /*1b4b0*/  SEL R42, R53, R44, P0 ;  /* 0x0000002c352a7207 */ /* 0x000fe20000000000 */
        /* <DEDUP_REMOVED lines=23> */
[----:B------:R-:W-:Y:S01]  /*1b630*/  LOP3.LUT R7, R2, 0x2, RZ, 0x3c, !PT ;  /* 0x0000000202077812 */ /* 0x000fe200078e3cff */
        /* <DEDUP_REMOVED lines=33> */
[----:B------:R-:W0:Y:S01]  /*1b850*/  SHFL.IDX PT, R29, R28, R7, 0x1c1f ;  /* 0x001c1f071c1d7589 */ /* 0x000e2200000e0000 */
[----:B------:R-:W-:Y:S02]  /*1b860*/  SEL R63, R74, R9, P0 ;  /* 0x000000094a3f7207 */ /* 0x000fe40000000000 */
[----:B------:R-:W-:Y:S01]  /*1b870*/  SEL R110, R115, R110, P0 ;  /* 0x0000006e736e7207 */ /* 0x000fe20000000000 */
[----:B------:R0:W1:Y:S01]  /*1b880*/  SHFL.IDX PT, R31, R32, R7, 0x1c1f ;  /* 0x001c1f07201f7589 */ /* 0x00006200000e0000 */
[----:B------:R-:W-:Y:S02]  /*1b890*/  SEL R79, R40, R119, P0 ;  /* 0x00000077284f7207 */ /* 0x000fe40000000000 */
[----:B------:R-:W-:Y:S01]  /*1b8a0*/  SEL R112, R119, R40, P0 ;  /* 0x0000002877707207 */ /* 0x000fe20000000000 */
[----:B------:R-:W-:Y:S01]  /*1b8b0*/  SHFL.IDX PT, R42, R42, R7, 0x1c1f ;  /* 0x001c1f072a2a7589 */ /* 0x000fe200000e0000 */
[----:B------:R-:W-:-:S02]  /*1b8c0*/  SEL R109, R114, R121, P0 ;  /* 0x00000079726d7207 */ /* 0x000fc40000000000 */
[----:B------:R-:W-:Y:S01]  /*1b8d0*/  SEL R64, R11, R0, P0 ;  /* 0x000000000b407207 */ /* 0x000fe20000000000 */
[----:B------:R1:W2:Y:S01]  /*1b8e0*/  SHFL.IDX PT, R40, R36, R7, 0x1c1f ;  /* 0x001c1f0724287589 */ /* 0x0002a200000e0000 */
[----:B------:R-:W-:Y:S02]  /*1b8f0*/  SEL R72, R15, R12, P0 ;  /* 0x0000000c0f487207 */ /* 0x000fe40000000000 */
[----:B------:R-:W-:Y:S01]  /*1b900*/  SEL R74, R9, R74, P0 ;  /* 0x0000004a094a7207 */ /* 0x000fe20000000000 */
[----:B------:R-:W-:Y:S01]  /*1b910*/  SHFL.IDX PT, R48, R48, R7, 0x1c1f ;  /* 0x001c1f0730307589 */ /* 0x000fe200000e0000 */
[----:B------:R-:W-:Y:S02]  /*1b920*/  SEL R114, R121, R114, P0 ;  /* 0x0000007279727207 */ /* 0x000fe40000000000 */
[----:B------:R-:W-:Y:S01]  /*1b930*/  SEL R111, R86, R123, P0 ;  /* 0x0000007b566f7207 */ /* 0x000fe20000000000 */
[----:B------:R-:W3:Y:S01]  /*1b940*/  SHFL.IDX PT, R9, R4, R7, 0x1c1f ;  /* 0x001c1f0704097589 */ /* 0x000ee200000e0000 */
[----:B------:R-:W-:-:S02]  /*1b950*/  SEL R116, R123, R86, P0 ;  /* 0x000000567b747207 */ /* 0x000fc40000000000 */
[----:B------:R-:W-:Y:S01]  /*1b960*/  SEL R5, R3, R70, P0 ;  /* 0x0000004603057207 */ /* 0x000fe20000000000 */
[----:B------:R-:W-:Y:S01]  /*1b970*/  SHFL.IDX PT, R90, R76, R7, 0x1c1f ;  /* 0x001c1f074c5a7589 */ /* 0x000fe200000e0000 */
[----:B------:R-:W-:Y:S02]  /*1b980*/  SEL R3, R70, R3, P0 ;  /* 0x0000000346037207 */ /* 0x000fe40000000000 */
[----:B0-----:R-:W-:Y:S01]  /*1b990*/  SEL R32, R34, R29, P0 ;  /* 0x0000001d22207207 */ /* 0x001fe20000000000 */
[----:B------:R-:W0:Y:S01]  /*1b9a0*/  SHFL.IDX PT, R92, R78, R7, 0x1c1f ;  /* 0x001c1f074e5c7589 */ /* 0x000e2200000e0000 */
[----:B-1----:R-:W-:Y:S02]  /*1b9b0*/  SEL R36, R38, R31, P0 ;  /* 0x0000001f26247207 */ /* 0x002fe40000000000 */
[----:B------:R-:W-:Y:S01]  /*1b9c0*/  SEL R34, R29, R34, P0 ;  /* 0x000000221d227207 */ /* 0x000fe20000000000 */
[----:B------:R-:W-:Y:S01]  /*1b9d0*/  SHFL.IDX PT, R10, R21, R2, 0x1c1f ;  /* 0x001c1f02150a7589 */ /* 0x000fe200000e0000 */
[----:B------:R-:W-:-:S03]  /*1b9e0*/  SEL R38, R31, R38, P0 ;  /* 0x000000261f267207 */ /* 0x000fc60000000000 */
[----:B------:R-:W-:Y:S01]  /*1b9f0*/  SHFL.IDX PT, R49, R49, R2, 0x1c1f ;  /* 0x001c1f0231317589 */ /* 0x000fe200000e0000 */
[----:B--2---:R-:W-:Y:S02]  /*1ba00*/  SEL R12, R33, R40, P0 ;  /* 0x00000028210c7207 */ /* 0x004fe40000000000 */
[----:B------:R-:W-:Y:S01]  /*1ba10*/  SEL R14, R40, R33, P0 ;  /* 0x00000021280e7207 */ /* 0x000fe20000000000 */
[----:B------:R-:W-:Y:S01]  /*1ba20*/  SHFL.IDX PT, R51, R51, R2, 0x1c1f ;  /* 0x001c1f0233337589 */ /* 0x000fe200000e0000 */
[----:B------:R-:W-:Y:S02]  /*1ba30*/  SEL R40, R35, R42, P0 ;  /* 0x0000002a23287207 */ /* 0x000fe40000000000 */
[----:B------:R-:W-:Y:S01]  /*1ba40*/  SEL R42, R42, R35, P0 ;  /* 0x000000232a2a7207 */ /* 0x000fe20000000000 */
[----:B------:R-:W-:Y:S01]  /*1ba50*/  SHFL.IDX PT, R73, R73, R2, 0x1c1f ;  /* 0x001c1f0249497589 */ /* 0x000fe200000e0000 */
[----:B---3--:R-:W-:Y:S02]  /*1ba60*/  SEL R4, R6, R9, P0 ;  /* 0x0000000906047207 */ /* 0x008fe40000000000 */
[----:B------:R-:W-:Y:S01]  /*1ba70*/  SEL R6, R9, R6, P0 ;  /* 0x0000000609067207 */ /* 0x000fe20000000000 */
[----:B------:R-:W-:Y:S04]  /*1ba80*/  SHFL.IDX PT, R75, R75, R2, 0x1c1f ;  /* 0x001c1f024b4b7589 */ /* 0x000fe800000e0000 */
[----:B------:R1:W2:Y:S01]  /*1ba90*/  SHFL.IDX PT, R27, R24, R7, 0x1c1f ;  /* 0x001c1f07181b7589 */ /* 0x0002a200000e0000 */
[----:B0-----:R-:W-:-:S02]  /*1baa0*/  SEL R13, R67, R92, P0 ;  /* 0x0000005c430d7207 */ /* 0x001fc40000000000 */
[----:B------:R-:W-:Y:S01]  /*1bab0*/  SEL R15, R92, R67, P0 ;  /* 0x000000435c0f7207 */ /* 0x000fe20000000000 */
[----:B------:R-:W-:Y:S04]  /*1bac0*/  SHFL.IDX PT, R50, R50, R7, 0x1c1f ;  /* 0x001c1f0732327589 */ /* 0x000fe800000e0000 */
[----:B------:R-:W0:Y:S01]  /*1bad0*/  SHFL.IDX PT, R56, R56, R7, 0x1c1f ;  /* 0x001c1f0738387589 */ /* 0x000e2200000e0000 */
[----:B-1----:R-:W-:-:S03]  /*1bae0*/  SEL R24, R26, R25, P0 ;  /* 0x000000191a187207 */ /* 0x002fc60000000000 */
[----:B------:R1:W-:Y:S01]  /*1baf0*/  SHFL.IDX PT, R20, R60, R7, 0x1c1f ;  /* 0x001c1f073c147589 */ /* 0x0003e200000e0000 */
[----:B------:R-:W-:-:S03]  /*1bb00*/  SEL R26, R25, R26, P0 ;  /* 0x0000001a191a7207 */ /* 0x000fc60000000000 */
[----:B------:R-:W-:Y:S04]  /*1bb10*/  SHFL.IDX PT, R98, R98, R7, 0x1c1f ;  /* 0x001c1f0762627589 */ /* 0x000fe800000e0000 */
[----:B------:R-:W3:Y:S01]  /*1bb20*/  SHFL.IDX PT, R100, R100, R7, 0x1c1f ;  /* 0x001c1f0764647589 */ /* 0x000ee200000e0000 */
[----:B-1----:R-:W-:-:S03]  /*1bb30*/  SEL R60, R37, R44, P0 ;  /* 0x0000002c253c7207 */ /* 0x002fc60000000000 */
[----:B------:R-:W-:Y:S01]  /*1bb40*/  SHFL.IDX PT, R53, R53, R2, 0x1c1f ;  /* 0x001c1f0235357589 */ /* 0x000fe200000e0000 */
[----:B--2---:R-:W-:Y:S02]  /*1bb50*/  SEL R28, R30, R27, P0 ;  /* 0x0000001b1e1c7207 */ /* 0x004fe40000000000 */
[----:B------:R-:W-:Y:S01]  /*1bb60*/  SEL R30, R27, R30, P0 ;  /* 0x0000001e1b1e7207 */ /* 0x000fe20000000000 */
[----:B------:R-:W-:Y:S04]  /*1bb70*/  SHFL.IDX PT, R55, R55, R2, 0x1c1f ;  /* 0x001c1f0237377589 */ /* 0x000fe800000e0000 */
[----:B------:R-:W-:Y:S01]  /*1bb80*/  SHFL.IDX PT, R61, R61, R2, 0x1c1f ;  /* 0x001c1f023d3d7589 */ /* 0x000fe200000e0000 */
[----:B0-----:R-:W-:Y:S02]  /*1bb90*/  SEL R76, R49, R56, P0 ;  /* 0x00000038314c7207 */ /* 0x001fe40000000000 */
[----:B------:R-:W-:Y:S01]  /*1bba0*/  SEL R78, R56, R49, P0 ;  /* 0x00000031384e7207 */ /* 0x000fe20000000000 */
[----:B------:R-:W-:Y:S04]  /*1bbb0*/  SHFL.IDX PT, R63, R63, R2, 0x1c1f ;  /* 0x001c1f023f3f7589 */ /* 0x000fe800000e0000 */
[----:B------:R-:W-:Y:S04]  /*1bbc0*/  SHFL.IDX PT, R77, R77, R2, 0x1c1f ;  /* 0x001c1f024d4d7589 */ /* 0x000fe800000e0000 */
[----:B------:R-:W-:Y:S01]  /*1bbd0*/  SHFL.IDX PT, R79, R79, R2, 0x1c1f ;  /* 0x001c1f024f4f7589 */ /* 0x000fe200000e0000 */
[----:B---3--:R-:W-:-:S03]  /*1bbe0*/  SEL R67, R100, R75, P0 ;  /* 0x0000004b64437207 */ /* 0x008fc60000000000 */
[----:B------:R-:W0:Y:S04]  /*1bbf0*/  SHFL.IDX PT, R21, R8, R7, 0x1c1f ;  /* 0x001c1f0708157589 */ /* 0x000e2800000e0000 */
[----:B------:R1:W-:Y:S04]  /*1bc00*/  SHFL.IDX PT, R68, R62, R7, 0x1c1f ;  /* 0x001c1f073e447589 */ /* 0x0003e800000e0000 */
[----:B------:R2:W3:Y:S04]  /*1bc10*/  SHFL.IDX PT, R70, R64, R7, 0x1c1f ;  /* 0x001c1f0740467589 */ /* 0x0004e800000e0000 */
[----:B------:R4:W5:Y:S01]  /*1bc20*/  SHFL.IDX PT, R86, R72, R7, 0x1c1f ;  /* 0x001c1f0748567589 */ /* 0x00096200000e0000 */
[----:B-1----:R-:W-:-:S03]  /*1bc30*/  SEL R62, R44, R37, P0 ;  /* 0x000000252c3e7207 */ /* 0x002fc60000000000 */
[----:B------:R1:W5:Y:S01]  /*1bc40*/  SHFL.IDX PT, R88, R74, R7, 0x1c1f ;  /* 0x001c1f074a587589 */ /* 0x00036200000e0000 */
[----:B------:R-:W-:Y:S02]  /*1bc50*/  SEL R44, R39, R46, P0 ;  /* 0x0000002e272c7207 */ /* 0x000fe40000000000 */
[----:B------:R-:W-:Y:S01]  /*1bc60*/  SEL R46, R46, R39, P0 ;  /* 0x000000272e2e7207 */ /* 0x000fe20000000000 */
[----:B------:R-:W5:Y:S01]  /*1bc70*/  SHFL.IDX PT, R110, R110, R7, 0x1c1f ;  /* 0x001c1f076e6e7589 */ /* 0x000f6200000e0000 */
[----:B--2---:R-:W-:Y:S02]  /*1bc80*/  SEL R64, R41, R48, P0 ;  /* 0x0000003029407207 */ /* 0x004fe40000000000 */
[----:B----4-:R-:W-:Y:S01]  /*1bc90*/  SEL R72, R45, R52, P0 ;  /* 0x000000342d487207 */ /* 0x010fe20000000000 */
[----:B------:R-:W2:Y:S01]  /*1bca0*/  SHFL.IDX PT, R112, R112, R7, 0x1c1f ;  /* 0x001c1f0770707589 */ /* 0x000ea200000e0000 */
[----:B------:R-:W-:Y:S02]  /*1bcb0*/  SEL R37, R65, R90, P0 ;  /* 0x0000005a41257207 */ /* 0x000fe40000000000 */
[----:B-1----:R-:W-:Y:S01]  /*1bcc0*/  SEL R74, R52, R45, P0 ;  /* 0x0000002d344a7207 */ /* 0x002fe20000000000 */
        /* <DEDUP_REMOVED lines=10> */
[----:B0-----:R-:W-:-:S02]  /*1bd70*/  SEL R8, R10, R21, P0 ;  /* 0x000000150a087207 */ /* 0x001fc40000000000 */
[----:B---3--:R-:W-:Y:S01]  /*1bd80*/  SEL R9, R55, R70, P0 ;  /* 0x0000004637097207 */ /* 0x008fe20000000000 */
[----:B------:R-:W-:Y:S01]  /*1bd90*/  SHFL.IDX PT, R111, R111, R2, 0x1c1f ;  /* 0x001c1f026f6f7589 */ /* 0x000fe200000e0000 */
[----:B------:R-:W-:Y:S02]  /*1bda0*/  SEL R11, R70, R55, P0 ;  /* 0x00000037460b7207 */ /* 0x000fe40000000000 */
[----:B-----5:R-:W-:Y:S01]  /*1bdb0*/  SEL R29, R61, R86, P0 ;  /* 0x000000563d1d7207 */ /* 0x020fe20000000000 */
[----:B------:R0:W1:Y:S01]  /*1bdc0*/  SHFL.IDX PT, R84, R66, R7, 0x1c1f ;  /* 0x001c1f0742547589 */ /* 0x00006200000e0000 */
[----:B------:R-:W-:Y:S02]  /*1bdd0*/  SEL R31, R86, R61, P0 ;  /* 0x0000003d561f7207 */ /* 0x000fe40000000000 */
[----:B------:R-:W-:Y:S01]  /*1bde0*/  SEL R33, R63, R88, P0 ;  /* 0x000000583f217207 */ /* 0x000fe20000000000 */
[----:B------:R3:W4:Y:S01]  /*1bdf0*/  SHFL.IDX PT, R94, R80, R7, 0x1c1f ;  /* 0x001c1f07505e7589 */ /* 0x00072200000e0000 */
[----:B------:R-:W-:-:S02]  /*1be00*/  SEL R35, R88, R63, P0 ;  /* 0x0000003f58237207 */ /* 0x000fc40000000000 */
[----:B------:R-:W-:Y:S01]  /*1be10*/  SEL R49, R77, R110, P0 ;  /* 0x0000006e4d317207 */ /* 0x000fe20000000000 */
[----:B------:R5:W4:Y:S01]  /*1be20*/  SHFL.IDX PT, R96, R82, R7, 0x1c1f ;  /* 0x001c1f0752607589 */ /* 0x000b2200000e0000 */
[----:B--2---:R-:W-:Y:S02]  /*1be30*/  SEL R73, R79, R112, P0 ;  /* 0x000000704f497207 */ /* 0x004fe40000000000 */
[----:B0-----:R-:W-:Y:S01]  /*1be40*/  SEL R66, R48, R41, P0 ;  /* 0x0000002930427207 */ /* 0x001fe20000000000 */
[----:B------:R-:W0:Y:S01]  /*1be50*/  SHFL.IDX PT, R114, R114, R7, 0x1c1f ;  /* 0x001c1f0772727589 */ /* 0x000e2200000e0000 */
[----:B------:R-:W-:Y:S02]  /*1be60*/  SEL R48, R43, R50, P0 ;  /* 0x000000322b307207 */ /* 0x000fe40000000000 */
[----:B---3--:R-:W-:Y:S01]  /*1be70*/  SEL R80, R51, R20, P0 ;  /* 0x0000001433507207 */ /* 0x008fe20000000000 */
[----:B------:R-:W2:Y:S01]  /*1be80*/  SHFL.IDX PT, R116, R116, R7, 0x1c1f ;  /* 0x001c1f0774747589 */ /* 0x000ea200000e0000 */
[----:B------:R-:W-:-:S02]  /*1be90*/  SEL R50, R50, R43, P0 ;  /* 0x0000002b32327207 */ /* 0x000fc40000000000 */
[----:B-----5:R-:W-:Y:S01]  /*1bea0*/  SEL R82, R20, R51, P0 ;  /* 0x0000003314527207 */ /* 0x020fe20000000000 */
[----:B------:R3:W2:Y:S01]  /*1beb0*/  SHFL.IDX PT, R0, R5, R2, 0x1c1f ;  /* 0x001c1f0205007589 */ /* 0x0006a200000e0000 */
[----:B------:R-:W-:Y:S02]  /*1bec0*/  SEL R51, R110, R77, P0 ;  /* 0x0000004d6e337207 */ /* 0x000fe40000000000 */
[----:B------:R-:W-:Y:S01]  /*1bed0*/  SEL R75, R112, R79, P0 ;  /* 0x0000004f704b7207 */ /* 0x000fe20000000000 */
[----:B------:R5:W2:Y:S01]  /*1bee0*/  SHFL.IDX PT, R3, R3, R7, 0x1c1f ;  /* 0x001c1f0703037589 */ /* 0x000aa200000e0000 */
[----:B------:R-:W-:Y:S02]  /*1bef0*/  SEL R10, R21, R10, P0 ;  /* 0x0000000a150a7207 */ /* 0x000fe40000000000 */
[----:B-1----:R-:W-:Y:S02]  /*1bf00*/  SEL R25, R57, R84, P0 ;  /* 0x0000005439197207 */ /* 0x002fe40000000000 */
[----:B------:R-:W-:-:S02]  /*1bf10*/  SEL R27, R84, R57, P0 ;  /* 0x00000039541b7207 */ /* 0x000fc40000000000 */
[----:B---3--:R-:W-:Y:S02]  /*1bf20*/  SEL R5, R53, R68, P0 ;  /* 0x0000004435057207 */ /* 0x008fe40000000000 */
[----:B----4-:R-:W-:Y:S02]  /*1bf30*/  SEL R41, R69, R94, P0 ;  /* 0x0000005e45297207 */ /* 0x010fe40000000000 */
[----:B-----5:R-:W-:Y:S02]  /*1bf40*/  SEL R7, R68, R53, P0 ;  /* 0x0000003544077207 */ /* 0x020fe40000000000 */
[----:B------:R-:W-:Y:S02]  /*1bf50*/  SEL R43, R94, R69, P0 ;  /* 0x000000455e2b7207 */ /* 0x000fe40000000000 */
[----:B------:R-:W-:Y:S02]  /*1bf60*/  SEL R61, R71, R96, P0 ;  /* 0x00000060473d7207 */ /* 0x000fe40000000000 */
[----:B------:R-:W-:-:S02]  /*1bf70*/  SEL R63, R96, R71, P0 ;  /* 0x00000047603f7207 */ /* 0x000fc40000000000 */
[----:B0-----:R-:W-:Y:S02]  /*1bf80*/  SEL R53, R109, R114, P0 ;  /* 0x000000726d357207 */ /* 0x001fe40000000000 */
[----:B------:R-:W-:Y:S02]  /*1bf90*/  SEL R55, R114, R109, P0 ;  /* 0x0000006d72377207 */ /* 0x000fe40000000000 */
[----:B--2---:R-:W-:Y:S02]  /*1bfa0*/  SEL R77, R111, R116, P0 ;  /* 0x000000746f4d7207 */ /* 0x004fe40000000000 */
[----:B------:R-:W-:Y:S02]  /*1bfb0*/  SEL R79, R116, R111, P0 ;  /* 0x0000006f744f7207 */ /* 0x000fe40000000000 */
[----:B------:R-:W-:-:S07]  /*1bfc0*/  MOV R2, RZ ;  /* 0x000000ff00027202 */ /* 0x000fce0000000f00 */
.L_x_694:
[----:B------:R-:W-:Y:S05]  /*1bfd0*/  WARPSYNC.ALL ;  /* 0x0000000000007948 */ /* 0x000fea0003800000 */
[----:B------:R-:W-:Y:S06]  /*1bfe0*/  BAR.SYNC.DEFER_BLOCKING 0x1, 0x100 ;  /* 0x0044000000007b1d */ /* 0x000fec0000010000 */
[----:B------:R-:W-:-:S02]  /*1bff0*/  ULDC.64 UR4, c[0x0][0xbd8] ;  /* 0x0002f60000047ab9 */ /* 0x000fc40000000a00 */
[----:B------:R-:W-:Y:S02]  /*1c000*/  ISETP.NE.U32.AND P1, PT, RZ, UR4, PT ;  /* 0x00000004ff007c0c */ /* 0x000fe4000bf25070 */
[----:B------:R-:W-:Y:S02]  /*1c010*/  IADD3 R20, P2, R93, UR4, RZ ;  /* 0x000000045d147c10 */ /* 0x000fe4000ff5e0ff */
[----:B------:R-:W-:Y:S02]  /*1c020*/  ISETP.NE.AND.EX P1, PT, RZ, UR5, PT, P1 ;  /* 0x00000005ff007c0c */ /* 0x000fe4000bf25310 */
[----:B------:R-:W-:Y:S01]  /*1c030*/  IADD3.X R21, R106, UR5, RZ, P2, !PT ;  /* 0x000000056a157c10 */ /* 0x000fe200097fe4ff */
[----:B------:R-:W-:Y:S01]  /*1c040*/  ULDC.64 UR4, c[0x0][0xbe0] ;  /* 0x0002f80000047ab9 */ /* 0x000fe20000000a00 */
[----:B------:R-:W-:Y:S04]  /*1c050*/  STSM.16.M88.4 [R108], R4 ;  /* 0x000000046c007844 */ /* 0x000fe80000000200 */
[----:B------:R0:W-:Y:S04]  /*1c060*/  STSM.16.M88.4 [R81], R8 ;  /* 0x0000000851007844 */ /* 0x0001e80000000200 */
[----:B------:R1:W-:Y:S04]  /*1c070*/  STSM.16.M88.4 [R83], R24 ;  /* 0x0000001853007844 */ /* 0x0003e80000000200 */
[----:B------:R2:W-:Y:S04]  /*1c080*/  STSM.16.M88.4 [R95], R28 ;  /* 0x0000001c5f007844 */ /* 0x0005e80000000200 */
[----:B------:R2:W-:Y:S04]  /*1c090*/  STSM.16.M88.4 [R97], R32 ;  /* 0x0000002061007844 */ /* 0x0005e80000000200 */
[----:B------:R2:W-:Y:S01]  /*1c0a0*/  STSM.16.M88.4 [R99], R36 ;  /* 0x0000002463007844 */ /* 0x0005e20000000200 */
[----:B0-----:R-:W-:-:S03]  /*1c0b0*/  SEL R81, R0, R3, P0 ;  /* 0x0000000300517207 */ /* 0x001fc60000000000 */
[----:B------:R2:W-:Y:S01]  /*1c0c0*/  STSM.16.M88.4 [R101], R12 ;  /* 0x0000000c65007844 */ /* 0x0005e20000000200 */
[----:B-1----:R-:W-:-:S03]  /*1c0d0*/  SEL R83, R3, R0, P0 ;  /* 0x0000000003537207 */ /* 0x002fc60000000000 */
[----:B------:R2:W-:Y:S04]  /*1c0e0*/  STSM.16.M88.4 [R102], R40 ;  /* 0x0000002866007844 */ /* 0x0005e80000000200 */
[----:B------:R2:W-:Y:S04]  /*1c0f0*/  STSM.16.M88.4 [R103], R60 ;  /* 0x0000003c67007844 */ /* 0x0005e80000000200 */
[----:B------:R2:W-:Y:S04]  /*1c100*/  STSM.16.M88.4 [R104], R44 ;  /* 0x0000002c68007844 */ /* 0x0005e80000000200 */
[----:B------:R2:W-:Y:S01]  /*1c110*/  STSM.16.M88.4 [R105], R64 ;  /* 0x0000004069007844 */ /* 0x0005e20000000200 */
[----:B------:R-:W-:-:S03]  /*1c120*/  ISETP.NE.U32.AND P0, PT, RZ, UR4, PT ;  /* 0x00000004ff007c0c */ /* 0x000fc6000bf05070 */
[----:B------:R2:W-:Y:S01]  /*1c130*/  STSM.16.M88.4 [R107], R48 ;  /* 0x000000306b007844 */ /* 0x0005e20000000200 */
[----:B------:R-:W-:-:S03]  /*1c140*/  VIADD R0, R134, 0xffffff80 ;  /* 0xffffff8086007836 */ /* 0x000fc60000000000 */
[----:B------:R2:W-:Y:S04]  /*1c150*/  STSM.16.M88.4 [R85], R72 ;  /* 0x0000004855007844 */ /* 0x0005e80000000200 */
[----:B------:R2:W-:Y:S04]  /*1c160*/  STSM.16.M88.4 [R87], R52 ;  /* 0x0000003457007844 */ /* 0x0005e80000000200 */
[----:B------:R2:W-:Y:S01]  /*1c170*/  STSM.16.M88.4 [R89], R76 ;  /* 0x0000004c59007844 */ /* 0x0005e20000000200 */
[----:B------:R-:W-:-:S03]  /*1c180*/  ISETP.NE.AND.EX P0, PT, RZ, UR5, PT, P0 ;  /* 0x00000005ff007c0c */ /* 0x000fc6000bf05300 */
[----:B------:R2:W-:Y:S01]  /*1c190*/  STSM.16.M88.4 [R91], R80 ;  /* 0x000000505b007844 */ /* 0x0005e20000000200 */
[----:B------:R-:W-:Y:S01]  /*1c1a0*/  BAR.SYNC.DEFER_BLOCKING 0x1, 0x100 ;  /* 0x0044000000007b1d */ /* 0x000fe20000010000 */
[----:B------:R-:W-:-:S04]  /*1c1b0*/  SHF.R.S32.HI R3, RZ, 0x1f, R0 ;  /* 0x0000001fff037819 */ /* 0x000fc80000011400 */
[----:B------:R-:W-:-:S04]  /*1c1c0*/  LEA.HI R6, R3, R0, RZ, 0x7 ;  /* 0x0000000003067211 */ /* 0x000fc800078f38ff */
[----:B------:R-:W-:Y:S02]  /*1c1d0*/  LOP3.LUT R3, R6, 0xffffff80, RZ, 0xc0, !PT ;  /* 0xffffff8006037812 */ /* 0x000fe400078ec0ff */
[----:B------:R-:W-:Y:S01]  /*1c1e0*/  @P0 IADD3 R4, P2, R93, UR4, RZ ;  /* 0x000000045d040c10 */ /* 0x000fe2000ff5e0ff */
[----:B------:R-:W-:Y:S02]  /*1c1f0*/  ULDC UR4, c[0x0][0xa88] ;  /* 0x0002a20000047ab9 */ /* 0x000fe40000000800 */
[----:B------:R-:W-:Y:S01]  /*1c200*/  IMAD.IADD R10, R0, 0x1, -R3 ;  /* 0x00000001000a7824 */ /* 0x000fe200078e0a03 */
[----:B------:R-:W-:Y:S02]  /*1c210*/  MOV R0, UR4 ;  /* 0x0000000400007c02 */ /* 0x000fe40008000f00 */
[----:B------:R-:W-:Y:S01]  /*1c220*/  @P0 IADD3.X R5, R106, UR5, RZ, P2, !PT ;  /* 0x000000056a050c10 */ /* 0x000fe200097fe4ff */
[----:B------:R2:W5:Y:S01]  /*1c230*/  @P1 LDG.E R2, desc[UR42][R20.64] ;  /* 0x0000002a14021981 */ /* 0x000562000c1e1900 */
[----:B------:R-:W-:-:S03]  /*1c240*/  SHF.R.S32.HI R7, RZ, 0x1f, R10 ;  /* 0x0000001fff077819 */ /* 0x000fc6000001140a */
[----:B------:R2:W5:Y:S01]  /*1c250*/  @P0 LDG.E R0, desc[UR42][R4.64] ;  /* 0x0000002a04000981 */ /* 0x000562000c1e1900 */
[----:B------:R-:W-:-:S04]  /*1c260*/  LEA.HI R3, R7, R10, RZ, 0x2 ;  /* 0x0000000a07037211 */ /* 0x000fc800078f10ff */
[--C-:B------:R-:W-:Y:S02]  /*1c270*/  SHF.R.S32.HI R8, RZ, 0x2, R3.reuse ;  /* 0x00000002ff087819 */ /* 0x100fe40000011403 */
[----:B------:R-:W-:-:S04]  /*1c280*/  SHF.R.S32.HI R3, RZ, 0x1f, R3 ;  /* 0x0000001fff037819 */ /* 0x000fc80000011403 */
[----:B------:R-:W-:Y:S01]  /*1c290*/  LEA.HI R9, R3, R8, RZ, 0x3 ;  /* 0x0000000803097211 */ /* 0x000fe200078f18ff */
[----:B--2---:R-:W-:Y:S06]  /*1c2a0*/  @P0 BRA `(.L_x_453) ;  /* 0x0000000000100947 */ /* 0x004fec0003800000 */
[----:B------:R-:W-:Y:S05]  /*1c2b0*/  @!P1 BRA `(.L_x_453) ;  /* 0x00000000000c9947 */ /* 0x000fea0003800000 */
[----:B------:R-:W2:Y:S04]  /*1c2c0*/  LDG.E R3, desc[UR42][R20.64] ;  /* 0x0000002a14037981 */ /* 0x000ea8000c1e1900 */
[----:B-----5:R-:W2:Y:S02]  /*1c2d0*/  LDG.E R0, desc[UR42][R20.64+0x4] ;  /* 0x0000042a14007981 */ /* 0x020ea4000c1e1900 */
[----:B--2---:R-:W-:-:S07]  /*1c2e0*/  IMAD.IADD R0, R0, 0x1, -R3 ;  /* 0x0000000100007824 */ /* 0x004fce00078e0a03 */
.L_x_453:
[----:B------:R-:W2:Y:S01]  /*1c2f0*/  LDL.LU R79, [R1+0x2c] ;  /* 0x00002c00014f7983 */ /* 0x000ea20000300800 */
[----:B------:R-:W-:Y:S01]  /*1c300*/  SHF.R.S32.HI R11, RZ, 0x7, R6 ;  /* 0x00000007ff0b7819 */ /* 0x000fe20000011406 */
[----:B------:R-:W-:Y:S02]  /*1c310*/  ULDC.64 UR4, c[0x0][0xb70] ;  /* 0x0002dc0000047ab9 */ /* 0x000fe40000000a00 */
[----:B------:R-:W3:Y:S01]  /*1c320*/  LDL.LU R80, [R1+0x34] ;  /* 0x0000340001507983 */ /* 0x000ee20000300800 */
[----:B------:R-:W-:Y:S02]  /*1c330*/  LOP3.LUT R9, R9, 0xfffffff8, RZ, 0xc0, !PT ;  /* 0xfffffff809097812 */ /* 0x000fe400078ec0ff */
[----:B------:R-:W-:Y:S02]  /*1c340*/  LEA.HI R6, R6, R11, RZ, 0x1 ;  /* 0x0000000b06067211 */ /* 0x000fe400078f08ff */
[----:B------:R-:W-:Y:S01]  /*1c350*/  LEA.HI R7, R7, R10, RZ, 0x5 ;  /* 0x0000000a07077211 */ /* 0x000fe200078f28ff */
[----:B------:R-:W-:Y:S01]  /*1c360*/  IMAD.IADD R13, R8, 0x1, -R9 ;  /* 0x00000001080d7824 */ /* 0x000fe200078e0a09 */
[----:B-----5:R-:W-:-:S02]  /*1c370*/  SHF.R.S32.HI R3, RZ, 0x1f, R2 ;  /* 0x0000001fff037819 */ /* 0x020fc40000011402 */
[----:B------:R-:W-:Y:S02]  /*1c380*/  LOP3.LUT R6, R6, 0x3fffffe, RZ, 0xc0, !PT ;  /* 0x03fffffe06067812 */ /* 0x000fe400078ec0ff */
[----:B------:R-:W-:Y:S02]  /*1c390*/  SHF.R.S32.HI R8, RZ, 0x5, R7 ;  /* 0x00000005ff087819 */ /* 0x000fe40000011407 */
[----:B------:R-:W-:Y:S01]  /*1c3a0*/  LEA R7, R22, R18, 0x6 ;  /* 0x0000001216077211 */ /* 0x000fe200078e30ff */
[----:B------:R-:W-:Y:S01]  /*1c3b0*/  IMAD.IADD R6, R11, 0x1, -R6 ;  /* 0x000000010b067824 */ /* 0x000fe200078e0a06 */
[----:B------:R-:W-:Y:S01]  /*1c3c0*/  SEL R78, R132, RZ, !P1 ;  /* 0x000000ff844e7207 */ /* 0x000fe20004800000 */
[----:B------:R-:W-:Y:S01]  /*1c3d0*/  IMAD R13, R8, 0x10, R13 ;  /* 0x00000010080d7824 */ /* 0x000fe200078e020d */
[----:B------:R-:W-:Y:S01]  /*1c3e0*/  SEL R81, R130, RZ, !P1 ;  /* 0x000000ff82517207 */ /* 0x000fe20004800000 */
[----:B------:R-:W-:-:S04]  /*1c3f0*/  IMAD.WIDE R58, R7, 0x2, R58 ;  /* 0x00000002073a7825 */ /* 0x000fc800078e023a */
[----:B------:R-:W-:Y:S01]  /*1c400*/  IMAD R11, R6, 0x40, R13 ;  /* 0x00000040060b7824 */ /* 0x000fe200078e020d */
[C---:B------:R-:W-:Y:S02]  /*1c410*/  IADD3 R13, P5, R58.reuse, 0x2000, RZ ;  /* 0x000020003a0d7810 */ /* 0x040fe40007fbe0ff */
[C---:B------:R-:W-:Y:S02]  /*1c420*/  IADD3 R25, P4, R58.reuse, 0x3000, RZ ;  /* 0x000030003a197810 */ /* 0x040fe40007f9e0ff */
[----:B------:R-:W-:Y:S02]  /*1c430*/  IADD3 R29, P3, R58, 0x4000, RZ ;  /* 0x000040003a1d7810 */ /* 0x000fe40007f7e0ff */
[----:B------:R-:W-:Y:S02]  /*1c440*/  LOP3.LUT R12, R13, 0x380, RZ, 0xc0, !PT ;  /* 0x000003800d0c7812 */ /* 0x000fe400078ec0ff */
[----:B------:R-:W-:Y:S02]  /*1c450*/  LOP3.LUT R24, R25, 0x380, RZ, 0xc0, !PT ;  /* 0x0000038019187812 */ /* 0x000fe400078ec0ff */
[----:B------:R-:W-:-:S02]  /*1c460*/  LOP3.LUT R28, R29, 0x380, RZ, 0xc0, !PT ;  /* 0x000003801d1c7812 */ /* 0x000fc400078ec0ff */
[----:B------:R-:W-:Y:S02]  /*1c470*/  SHF.R.U64 R12, R12, 0x3, RZ ;  /* 0x000000030c0c7819 */ /* 0x000fe400000012ff */
[----:B------:R-:W-:Y:S02]  /*1c480*/  SHF.R.U64 R24, R24, 0x3, RZ ;  /* 0x0000000318187819 */ /* 0x000fe400000012ff */
[----:B------:R-:W-:Y:S02]  /*1c490*/  SHF.R.U64 R28, R28, 0x3, RZ ;  /* 0x000000031c1c7819 */ /* 0x000fe400000012ff */
[----:B------:R-:W-:Y:S01]  /*1c4a0*/  LOP3.LUT R12, R12, R13, RZ, 0x3c, !PT ;  /* 0x0000000d0c0c7212 */ /* 0x000fe200078e3cff */
[--C-:B------:R-:W-:Y:S01]  /*1c4b0*/  IMAD.X R13, RZ, RZ, R59.reuse, P5 ;  /* 0x000000ffff0d7224 */ /* 0x100fe200028e063b */
[----:B------:R-:W-:Y:S01]  /*1c4c0*/  LOP3.LUT R24, R24, R25, RZ, 0x3c, !PT ;  /* 0x0000001918187212 */ /* 0x000fe200078e3cff */
[----:B------:R-:W-:Y:S01]  /*1c4d0*/  IMAD.X R25, RZ, RZ, R59, P4 ;  /* 0x000000ffff197224 */ /* 0x000fe200020e063b */
[----:B------:R-:W-:-:S02]  /*1c4e0*/  LOP3.LUT R28, R28, R29, RZ, 0x3c, !PT ;  /* 0x0000001d1c1c7212 */ /* 0x000fc400078e3cff */
[----:B------:R-:W-:Y:S02]  /*1c4f0*/  IADD3.X R29, RZ, R59, RZ, P3, !PT ;  /* 0x0000003bff1d7210 */ /* 0x000fe40001ffe4ff */
[C---:B------:R-:W-:Y:S02]  /*1c500*/  IADD3 R41, P5, R58.reuse, 0x7000, RZ ;  /* 0x000070003a297810 */ /* 0x040fe40007fbe0ff */
[C---:B------:R-:W-:Y:S02]  /*1c510*/  IADD3 R45, P4, R58.reuse, 0x8000, RZ ;  /* 0x000080003a2d7810 */ /* 0x040fe40007f9e0ff */
[----:B------:R-:W-:Y:S02]  /*1c520*/  IADD3 R49, P3, R58, 0x9000, RZ ;  /* 0x000090003a317810 */ /* 0x000fe40007f7e0ff */
[----:B------:R-:W-:Y:S02]  /*1c530*/  LOP3.LUT R40, R41, 0x380, RZ, 0xc0, !PT ;  /* 0x0000038029287812 */ /* 0x000fe400078ec0ff */
[----:B------:R-:W-:-:S02]  /*1c540*/  LOP3.LUT R44, R45, 0x380, RZ, 0xc0, !PT ;  /* 0x000003802d2c7812 */ /* 0x000fc400078ec0ff */
[----:B------:R-:W-:Y:S02]  /*1c550*/  LOP3.LUT R48, R49, 0x380, RZ, 0xc0, !PT ;  /* 0x0000038031307812 */ /* 0x000fe400078ec0ff */
[----:B------:R-:W-:Y:S02]  /*1c560*/  SHF.R.U64 R40, R40, 0x3, RZ ;  /* 0x0000000328287819 */ /* 0x000fe400000012ff */
[----:B------:R-:W-:Y:S02]  /*1c570*/  SHF.R.U64 R44, R44, 0x3, RZ ;  /* 0x000000032c2c7819 */ /* 0x000fe400000012ff */
[----:B------:R-:W-:Y:S02]  /*1c580*/  SHF.R.U64 R48, R48, 0x3, RZ ;  /* 0x0000000330307819 */ /* 0x000fe400000012ff */
[----:B------:R-:W-:Y:S02]  /*1c590*/  LOP3.LUT R40, R40, R41, RZ, 0x3c, !PT ;  /* 0x0000002928287212 */ /* 0x000fe400078e3cff */
[----:B------:R-:W-:Y:S01]  /*1c5a0*/  LOP3.LUT R44, R44, R45, RZ, 0x3c, !PT ;  /* 0x0000002d2c2c7212 */ /* 0x000fe200078e3cff */
[--C-:B------:R-:W-:Y:S01]  /*1c5b0*/  IMAD.X R45, RZ, RZ, R59.reuse, P4 ;  /* 0x000000ffff2d7224 */ /* 0x100fe200020e063b */
[----:B------:R-:W-:Y:S01]  /*1c5c0*/  LOP3.LUT R48, R48, R49, RZ, 0x3c, !PT ;  /* 0x0000003130307212 */ /* 0x000fe200078e3cff */
[----:B------:R-:W-:Y:S01]  /*1c5d0*/  IMAD.X R49, RZ, RZ, R59, P3 ;  /* 0x000000ffff317224 */ /* 0x000fe200018e063b */
[----:B------:R-:W-:-:S02]  /*1c5e0*/  IADD3.X R41, RZ, R59, RZ, P5, !PT ;  /* 0x0000003bff297210 */ /* 0x000fc40002ffe4ff */
        /* <DEDUP_REMOVED lines=14> */
[----:B------:R-:W-:Y:S01]  /*1c6d0*/  IADD3.X R73, RZ, R59, RZ, P5, !PT ;  /* 0x0000003bff497210 */ /* 0x000fe20002ffe4ff */
[----:B------:R-:W-:Y:S01]  /*1c6e0*/  BSSY B1, `(.L_x_454) ;  /* 0x000007e000017945 */ /* 0x000fe20003800000 */
[----:B--2---:R-:W-:Y:S01]  /*1c6f0*/  SHF.R.S32.HI R76, RZ, 0x1f, R79 ;  /* 0x0000001fff4c7819 */ /* 0x004fe2000001144f */
[----:B---3--:R-:W-:-:S04]  /*1c700*/  IMAD R11, R80, 0x80, R11 ;  /* 0x00000080500b7824 */ /* 0x008fc800078e020b */
[----:B------:R-:W-:Y:S01]  /*1c710*/  IMAD R4, R76, UR4, RZ ;  /* 0x000000044c047c24 */ /* 0x000fe2000f8e02ff */
[----:B------:R-:W-:-:S03]  /*1c720*/  SHF.R.S32.HI R7, RZ, 0x1f, R11 ;  /* 0x0000001fff077819 */ /* 0x000fc6000001140b */
[C---:B------:R-:W-:Y:S02]  /*1c730*/  IMAD R9, R79.reuse, UR5, R4 ;  /* 0x000000054f097c24 */ /* 0x040fe4000f8e0204 */
[----:B------:R-:W-:Y:S01]  /*1c740*/  IMAD.WIDE.U32 R4, R79, UR4, R2 ;  /* 0x000000044f047c25 */ /* 0x000fe2000f8e0002 */
[----:B------:R-:W-:-:S03]  /*1c750*/  ULDC.64 UR4, c[0x0][0xb78] ;  /* 0x0002de0000047ab9 */ /* 0x000fc60000000a00 */
[----:B------:R-:W-:Y:S01]  /*1c760*/  IMAD R6, R78, UR4, RZ ;  /* 0x000000044e067c24 */ /* 0x000fe2000f8e02ff */
[----:B------:R-:W-:Y:S02]  /*1c770*/  IADD3 R5, R5, R9, RZ ;  /* 0x0000000905057210 */ /* 0x000fe40007ffe0ff */
[----:B------:R-:W-:Y:S01]  /*1c780*/  IADD3 R9, P2, R58, 0x1000, RZ ;  /* 0x000010003a097810 */ /* 0x000fe20007f5e0ff */
[C---:B------:R-:W-:Y:S02]  /*1c790*/  IMAD R6, R81.reuse, UR5, R6 ;  /* 0x0000000551067c24 */ /* 0x040fe4000f8e0206 */
[----:B------:R-:W-:Y:S01]  /*1c7a0*/  IMAD.WIDE.U32 R4, R81, UR4, R4 ;  /* 0x0000000451047c25 */ /* 0x000fe2000f8e0004 */
[----:B------:R-:W-:Y:S01]  /*1c7b0*/  LOP3.LUT R8, R9, 0x380, RZ, 0xc0, !PT ;  /* 0x0000038009087812 */ /* 0x000fe200078ec0ff */
[----:B------:R-:W-:Y:S01]  /*1c7c0*/  ULDC.64 UR4, c[0x0][0xb40] ;  /* 0x0002d00000047ab9 */ /* 0x000fe20000000a00 */
[----:B------:R-:W-:Y:S02]  /*1c7d0*/  IADD3 R4, P0, R11, R4, RZ ;  /* 0x000000040b047210 */ /* 0x000fe40007f1e0ff */
[----:B------:R-:W-:-:S02]  /*1c7e0*/  SHF.R.U64 R8, R8, 0x3, RZ ;  /* 0x0000000308087819 */ /* 0x000fc400000012ff */
[----:B------:R-:W-:Y:S01]  /*1c7f0*/  IADD3.X R7, R7, R5, R6, P0, !PT ;  /* 0x0000000507077210 */ /* 0x000fe200007fe406 */
[----:B------:R-:W-:Y:S01]  /*1c800*/  VIADD R5, R11, 0x8 ;  /* 0x000000080b057836 */ /* 0x000fe20000000000 */
[----:B------:R-:W-:Y:S02]  /*1c810*/  LEA R20, P1, R4, UR4, 0x2 ;  /* 0x0000000404147c11 */ /* 0x000fe4000f8210ff */
[----:B------:R-:W-:Y:S02]  /*1c820*/  LOP3.LUT R8, R8, R9, RZ, 0x3c, !PT ;  /* 0x0000000908087212 */ /* 0x000fe400078e3cff */
[----:B------:R-:W-:Y:S02]  /*1c830*/  IADD3.X R9, RZ, R59, RZ, P2, !PT ;  /* 0x0000003bff097210 */ /* 0x000fe400017fe4ff */
[----:B------:R-:W-:Y:S01]  /*1c840*/  LEA.HI.X R21, R4, UR5, R7, 0x2, P1 ;  /* 0x0000000504157c11 */ /* 0x000fe200088f1407 */
[----:B------:R-:W-:Y:S01]  /*1c850*/  ULDC.64 UR4, c[0x0][0xaa0] ;  /* 0x0002a80000047ab9 */ /* 0x000fe20000000a00 */
[----:B------:R-:W-:-:S02]  /*1c860*/  IADD3 R37, P2, R58, 0x6000, RZ ;  /* 0x000060003a257810 */ /* 0x000fc40007f5e0ff */
[----:B------:R-:W-:Y:S02]  /*1c870*/  IADD3 R33, P1, R58, 0x5000, RZ ;  /* 0x000050003a217810 */ /* 0x000fe40007f3e0ff */
[----:B------:R-:W-:Y:S02]  /*1c880*/  LOP3.LUT R36, R37, 0x380, RZ, 0xc0, !PT ;  /* 0x0000038025247812 */ /* 0x000fe400078ec0ff */
[----:B------:R-:W-:Y:S02]  /*1c890*/  LOP3.LUT R32, R33, 0x380, RZ, 0xc0, !PT ;  /* 0x0000038021207812 */ /* 0x000fe400078ec0ff */
[----:B------:R-:W-:Y:S02]  /*1c8a0*/  SHF.R.U64 R36, R36, 0x3, RZ ;  /* 0x0000000324247819 */ /* 0x000fe400000012ff */
[----:B------:R-:W-:Y:S02]  /*1c8b0*/  SHF.R.U64 R32, R32, 0x3, RZ ;  /* 0x0000000320207819 */ /* 0x000fe400000012ff */
[----:B------:R-:W-:Y:S01]  /*1c8c0*/  LOP3.LUT R36, R36, R37, RZ, 0x3c, !PT ;  /* 0x0000002524247212 */ /* 0x000fe200078e3cff */
[--C-:B------:R-:W-:Y:S01]  /*1c8d0*/  IMAD.X R37, RZ, RZ, R59.reuse, P2 ;  /* 0x000000ffff257224 */ /* 0x100fe200010e063b */
[----:B------:R-:W-:Y:S01]  /*1c8e0*/  LOP3.LUT R32, R32, R33, RZ, 0x3c, !PT ;  /* 0x0000002120207212 */ /* 0x000fe200078e3cff */
[----:B------:R-:W-:Y:S01]  /*1c8f0*/  IMAD.X R33, RZ, RZ, R59, P1 ;  /* 0x000000ffff217224 */ /* 0x000fe200008e063b */
[----:B------:R-:W-:-:S02]  /*1c900*/  IADD3 R57, P2, R58, 0xb000, RZ ;  /* 0x0000b0003a397810 */ /* 0x000fc40007f5e0ff */
[----:B------:R-:W-:Y:S02]  /*1c910*/  IADD3 R53, P1, R58, 0xa000, RZ ;  /* 0x0000a0003a357810 */ /* 0x000fe40007f3e0ff */
[----:B------:R-:W-:Y:S02]  /*1c920*/  LOP3.LUT R56, R57, 0x380, RZ, 0xc0, !PT ;  /* 0x0000038039387812 */ /* 0x000fe400078ec0ff */
[----:B------:R-:W-:Y:S02]  /*1c930*/  LOP3.LUT R52, R53, 0x380, RZ, 0xc0, !PT ;  /* 0x0000038035347812 */ /* 0x000fe400078ec0ff */
[----:B------:R-:W-:Y:S02]  /*1c940*/  SHF.R.U64 R56, R56, 0x3, RZ ;  /* 0x0000000338387819 */ /* 0x000fe400000012ff */
[----:B------:R-:W-:Y:S02]  /*1c950*/  SHF.R.U64 R52, R52, 0x3, RZ ;  /* 0x0000000334347819 */ /* 0x000fe400000012ff */
[----:B------:R-:W-:-:S02]  /*1c960*/  LOP3.LUT P0, RZ, R10, 0x3, RZ, 0xc0, !PT ;  /* 0x000000030aff7812 */ /* 0x000fc4000780c0ff */
[----:B------:R-:W-:Y:S01]  /*1c970*/  LOP3.LUT R56, R56, R57, RZ, 0x3c, !PT ;  /* 0x0000003938387212 */ /* 0x000fe200078e3cff */
[----:B------:R-:W-:Y:S01]  /*1c980*/  IMAD.X R57, RZ, RZ, R59, P2 ;  /* 0x000000ffff397224 */ /* 0x000fe200010e063b */
[----:B------:R-:W-:Y:S02]  /*1c990*/  LOP3.LUT R52, R52, R53, RZ, 0x3c, !PT ;  /* 0x0000003534347212 */ /* 0x000fe400078e3cff */
[C---:B------:R-:W-:Y:S02]  /*1c9a0*/  LOP3.LUT R4, R58.reuse, 0x380, RZ, 0xc0, !PT ;  /* 0x000003803a047812 */ /* 0x040fe400078ec0ff */
[----:B------:R-:W-:Y:S02]  /*1c9b0*/  IADD3.X R53, RZ, R59, RZ, P1, !PT ;  /* 0x0000003bff357210 */ /* 0x000fe40000ffe4ff */
[----:B------:R-:W-:Y:S02]  /*1c9c0*/  IADD3 R7, P2, R58, 0xf000, RZ ;  /* 0x0000f0003a077810 */ /* 0x000fe40007f5e0ff */
[----:B------:R-:W-:-:S02]  /*1c9d0*/  ISETP.GE.OR P1, PT, R11, R0, P0 ;  /* 0x000000000b00720c */ /* 0x000fc40000726670 */
[----:B------:R-:W-:Y:S02]  /*1c9e0*/  ISETP.GE.OR P0, PT, R5, R0, P0 ;  /* 0x000000000500720c */ /* 0x000fe40000706670 */
[----:B------:R-:W-:Y:S02]  /*1c9f0*/  SHF.R.U64 R5, R4, 0x3, RZ ;  /* 0x0000000304057819 */ /* 0x000fe400000012ff */
[----:B------:R-:W-:Y:S02]  /*1ca00*/  LOP3.LUT R4, R7, 0x380, RZ, 0xc0, !PT ;  /* 0x0000038007047812 */ /* 0x000fe400078ec0ff */
[----:B------:R-:W-:Y:S02]  /*1ca10*/  LOP3.LUT R58, R5, R58, RZ, 0x3c, !PT ;  /* 0x0000003a053a7212 */ /* 0x000fe400078e3cff */
[----:B------:R-:W-:Y:S02]  /*1ca20*/  SHF.R.U64 R4, R4, 0x3, RZ ;  /* 0x0000000304047819 */ /* 0x000fe400000012ff */
[----:B------:R-:W-:Y:S01]  /*1ca30*/  IADD3.X R61, RZ, R59, RZ, P2, !PT ;  /* 0x0000003bff3d7210 */ /* 0x000fe200017fe4ff */
[----:B------:R-:W-:Y:S01]  /*1ca40*/  @!P1 STG.E desc[UR42][R20.64], R154 ;  /* 0x0000009a14009986 */ /* 0x000fe2000c10192a */
[----:B------:R-:W-:-:S03]  /*1ca50*/  LOP3.LUT R60, R4, R7, RZ, 0x3c, !PT ;  /* 0x00000007043c7212 */ /* 0x000fc600078e3cff */
[----:B------:R0:W-:Y:S01]  /*1ca60*/  @!P0 STG.E desc[UR42][R20.64+0x20], R155 ;  /* 0x0000209b14008986 */ /* 0x0001e2000c10192a */
[----:B------:R-:W-:-:S03]  /*1ca70*/  IMAD R3, R3, UR4, RZ ;  /* 0x0000000403037c24 */ /* 0x000fc6000f8e02ff */
[----:B------:R1:W5:Y:S04]  /*1ca80*/  LD.E.128 R4, desc[UR42][R58.64] ;  /* 0x0000002a3a047980 */ /* 0x000368000c101d00 */
[----:B------:R-:W5:Y:S04]  /*1ca90*/  LD.E.128 R8, desc[UR42][R8.64] ;  /* 0x0000002a08087980 */ /* 0x000f68000c101d00 */
[----:B------:R-:W5:Y:S01]  /*1caa0*/  LD.E.128 R12, desc[UR42][R12.64] ;  /* 0x0000002a0c0c7980 */ /* 0x000f62000c101d00 */
[--C-:B0-----:R-:W-:Y:S01]  /*1cab0*/  SHF.R.S32.HI R21, RZ, 0x1f, R18.reuse ;  /* 0x0000001fff157819 */ /* 0x101fe20000011412 */
[----:B------:R-:W-:-:S02]  /*1cac0*/  IMAD.MOV.U32 R20, RZ, RZ, R18 ;  /* 0x000000ffff147224 */ /* 0x000fc400078e0012 */
[----:B------:R-:W5:Y:S04]  /*1cad0*/  LD.E.128 R24, desc[UR42][R24.64] ;  /* 0x0000002a18187980 */ /* 0x000f68000c101d00 */
        /* <DEDUP_REMOVED lines=12> */
[C---:B------:R-:W-:Y:S01]  /*1cba0*/  IMAD.WIDE.U32 R20, R2.reuse, UR4, R20 ;  /* 0x0000000402147c25 */ /* 0x040fe2000f8e0014 */
[----:B------:R-:W-:Y:S01]  /*1cbb0*/  @!PT LDS RZ, [RZ] ;  /* 0x00000000fffff984 */ /* 0x000fe20000000800 */
[----:B------:R-:W-:Y:S01]  /*1cbc0*/  @!PT LDS RZ, [RZ] ;  /* 0x00000000fffff984 */ /* 0x000fe20000000800 */
[----:B------:R-:W-:Y:S01]  /*1cbd0*/  @!PT LDS RZ, [RZ] ;  /* 0x00000000fffff984 */ /* 0x000fe20000000800 */
[----:B------:R-:W-:Y:S01]  /*1cbe0*/  @!PT LDS RZ, [RZ] ;  /* 0x00000000fffff984 */ /* 0x000fe20000000800 */
[----:B------:R0:W-:Y:S06]  /*1cbf0*/  MEMBAR.ALL.CTA ;  /* 0x0000000000007992 */ /* 0x0001ec0000008000 */
[----:B0-----:R-:W0:Y:S01]  /*1cc00*/  FENCE.VIEW.ASYNC.S ;  /* 0x00000000000073c6 */ /* 0x001e220000000000 */
[----:B------:R-:W-:Y:S01]  /*1cc10*/  IMAD R3, R2, UR5, R3 ;  /* 0x0000000502037c24 */ /* 0x000fe2000f8e0203 */
[----:B------:R-:W-:Y:S01]  /*1cc20*/  ULDC.64 UR4, c[0x0][0xae0] ;  /* 0x0002b80000047ab9 */ /* 0x000fe20000000a00 */
[----:B------:R-:W-:-:S02]  /*1cc30*/  IMAD R0, R80, -0x80, R0 ;  /* 0xffffff8050007824 */ /* 0x000fc400078e0200 */
[----:B------:R-:W-:Y:S02]  /*1cc40*/  IMAD R2, R76, UR4, RZ ;  /* 0x000000044c027c24 */ /* 0x000fe4000f8e02ff */
[----:B------:R-:W-:Y:S01]  /*1cc50*/  IMAD.IADD R21, R21, 0x1, R3 ;  /* 0x0000000115157824 */ /* 0x000fe200078e0203 */
[-C--:B------:R-:W-:Y:S01]  /*1cc60*/  ISETP.GE.AND P3, PT, R22, R0.reuse, PT ;  /* 0x000000001600720c */ /* 0x080fe20003f66270 */
[C---:B------:R-:W-:Y:S01]  /*1cc70*/  IMAD R77, R79.reuse, UR5, R2 ;  /* 0x000000054f4d7c24 */ /* 0x040fe2000f8e0202 */
[-C--:B------:R-:W-:Y:S01]  /*1cc80*/  ISETP.GE.AND P2, PT, R234, R0.reuse, PT ;  /* 0x00000000ea00720c */ /* 0x080fe20003f46270 */
[----:B------:R-:W-:Y:S01]  /*1cc90*/  IMAD.WIDE.U32 R2, R79, UR4, R20 ;  /* 0x000000044f027c25 */ /* 0x000fe2000f8e0014 */
[-C--:B------:R-:W-:Y:S01]  /*1cca0*/  ISETP.GE.AND P0, PT, R233, R0.reuse, PT ;  /* 0x00000000e900720c */ /* 0x080fe20003f06270 */
[----:B------:R-:W-:Y:S01]  /*1ccb0*/  ULDC.64 UR4, c[0x0][0xae8] ;  /* 0x0002ba0000047ab9 */ /* 0x000fe20000000a00 */
[----:B------:R-:W-:Y:S01]  /*1ccc0*/  ISETP.GE.AND P1, PT, R235, R0, PT ;  /* 0x00000000eb00720c */ /* 0x000fe20003f26270 */
[----:B------:R-:W-:Y:S01]  /*1ccd0*/  VIADD R0, R19, 0x38820 ;  /* 0x0003882013007836 */ /* 0x000fe20000000000 */
[----:B------:R-:W-:Y:S01]  /*1cce0*/  IADD3 R3, R3, R77, RZ ;  /* 0x0000004d03037210 */ /* 0x000fe20007ffe0ff */
[----:B------:R-:W-:-:S03]  /*1ccf0*/  IMAD R20, R78, UR4, RZ ;  /* 0x000000044e147c24 */ /* 0x000fc6000f8e02ff */
[----:B------:R-:W-:Y:S01]  /*1cd00*/  PRMT R0, RZ, 0x654, R0 ;  /* 0x00000654ff007816 */ /* 0x000fe20000000000 */
[C---:B------:R-:W-:Y:S02]  /*1cd10*/  IMAD R79, R81.reuse, UR5, R20 ;  /* 0x00000005514f7c24 */ /* 0x040fe4000f8e0214 */
[----:B------:R-:W-:Y:S01]  /*1cd20*/  IMAD.WIDE.U32 R76, R81, UR4, R2 ;  /* 0x00000004514c7c25 */ /* 0x000fe2000f8e0002 */
[----:B0-----:R1:W-:Y:S03]  /*1cd30*/  SYNCS.ARRIVE.TRANS64.RED.A1T0 RZ, [R0+URZ], RZ ;  /* 0x000000ff00ff79a7 */ /* 0x0013e6000810043f */
[----:B------:R-:W-:-:S04]  /*1cd40*/  IMAD.WIDE R20, R80, 0x80, R22 ;  /* 0x0000008050147825 */ /* 0x000fc800078e0216 */
[----:B------:R-:W-:Y:S01]  /*1cd50*/  IMAD.IADD R81, R77, 0x1, R79 ;  /* 0x000000014d517824 */ /* 0x000fe200078e024f */
[----:B-1----:R-:W-:Y:S06]  /*1cd60*/  @P3 BRA `(.L_x_455) ;  /* 0x0000000000543947 */ /* 0x002fec0003800000 */
[----:B------:R-:W-:Y:S01]  /*1cd70*/  ULDC.64 UR6, c[0x0][0xad8] ;  /* 0x0002b60000067ab9 */ /* 0x000fe20000000a00 */
[----:B------:R-:W-:Y:S01]  /*1cd80*/  MOV R2, R76 ;  /* 0x0000004c00027202 */ /* 0x000fe20000000f00 */
[----:B------:R-:W-:Y:S01]  /*1cd90*/  IMAD R79, R21, UR6, RZ ;  /* 0x00000006154f7c24 */ /* 0x000fe2000f8e02ff */
[----:B------:R-:W-:Y:S01]  /*1cda0*/  ULDC UR4, c[0x0][0xa8c] ;  /* 0x0002a30000047ab9 */ /* 0x000fe20000000800 */
[----:B------:R-:W-:Y:S01]  /*1cdb0*/  IMAD.MOV.U32 R3, RZ, RZ, R81 ;  /* 0x000000ffff037224 */ /* 0x000fe200078e0051 */
[----:B------:R-:W-:Y:S01]  /*1cdc0*/  ISETP.GE.AND P5, PT, R18, UR4, PT ;  /* 0x0000000412007c0c */ /* 0x000fe2000bfa6270 */
[----:B------:R-:W-:Y:S01]  /*1cdd0*/  IMAD R79, R20, UR7, R79 ;  /* 0x00000007144f7c24 */ /* 0x000fe2000f8e024f */
[----:B------:R-:W-:Y:S01]  /*1cde0*/  IADD3 R0, -R18, 0x80, R16 ;  /* 0x0000008012007810 */ /* 0x000fe20007ffe110 */
[----:B------:R-:W-:Y:S01]  /*1cdf0*/  IMAD.WIDE.U32 R2, R20, UR6, R2 ;  /* 0x0000000614027c25 */ /* 0x000fe2000f8e0002 */
[----:B------:R-:W-:Y:S01]  /*1ce00*/  ULDC.64 UR6, c[0x0][0xa80] ;  /* 0x0002a00000067ab9 */ /* 0x000fe20000000a00 */
[----:B------:R-:W-:-:S02]  /*1ce10*/  ISETP.GE.AND P4, PT, R236, UR4, PT ;  /* 0x00000004ec007c0c */ /* 0x000fc4000bf86270 */
[----:B------:R-:W-:Y:S01]  /*1ce20*/  IMAD.IADD R3, R3, 0x1, R79 ;  /* 0x0000000103037824 */ /* 0x000fe200078e024f */
[----:B------:R-:W-:-:S04]  /*1ce30*/  LEA R78, P3, R2, UR6, 0x1 ;  /* 0x00000006024e7c11 */ /* 0x000fc8000f8608ff */
[----:B------:R-:W-:Y:S02]  /*1ce40*/  LEA.HI.X R79, R2, UR7, R3, 0x1, P3 ;  /* 0x00000007024f7c11 */ /* 0x000fe400098f0c03 */
[----:B------:R-:W-:Y:S02]  /*1ce50*/  ISETP.GE.AND P3, PT, R0, UR4, PT ;  /* 0x0000000400007c0c */ /* 0x000fe4000bf66270 */
[----:B------:R-:W-:Y:S01]  /*1ce60*/  IADD3 R0, R18, 0xc0, RZ ;  /* 0x000000c012007810 */ /* 0x000fe20007ffe0ff */
[----:B-----5:R0:W-:Y:S03]  /*1ce70*/  @!P5 STG.E.128 desc[UR42][R78.64], R4 ;  /* 0x000000044e00d986 */ /* 0x0201e6000c101d2a */
[----:B------:R-:W-:Y:S01]  /*1ce80*/  ISETP.GE.AND P5, PT, R0, UR4, PT ;  /* 0x0000000400007c0c */ /* 0x000fe2000bfa6270 */
[----:B------:R0:W-:Y:S06]  /*1ce90*/  @!P4 STG.E.128 desc[UR42][R78.64+0x80], R28 ;  /* 0x0000801c4e00c986 */ /* 0x0001ec000c101d2a */
[----:B------:R0:W-:Y:S06]  /*1cea0*/  @!P3 STG.E.128 desc[UR42][R78.64+0x100], R44 ;  /* 0x0001002c4e00b986 */ /* 0x0001ec000c101d2a */
[----:B------:R0:W-:Y:S02]  /*1ceb0*/  @!P5 STG.E.128 desc[UR42][R78.64+0x180], R72 ;  /* 0x000180484e00d986 */ /* 0x0001e4000c101d2a */
.L_x_455:
[----:B------:R-:W-:Y:S05]  /*1cec0*/  BSYNC B1 ;  /* 0x0000000000017941 */ /* 0x000fea0003800000 */
.L_x_454:
[----:B------:R-:W-:Y:S04]  /*1ced0*/  BSSY B1, `(.L_x_456) ;  /* 0x0000019000017945 */ /* 0x000fe80003800000 */
[----:B------:R-:W-:Y:S05]  /*1cee0*/  @P2 BRA `(.L_x_457) ;  /* 0x00000000005c2947 */ /* 0x000fea0003800000 */
[----:B0----5:R-:W-:Y:S01]  /*1cef0*/  IADD3 R5, P2, R20, 0x20, RZ ;  /* 0x0000002014057810 */ /* 0x021fe20007f5e0ff */
[----:B------:R-:W-:Y:S01]  /*1cf00*/  ULDC.64 UR4, c[0x0][0xad8] ;  /* 0x0002b60000047ab9 */ /* 0x000fe20000000a00 */
[----:B------:R-:W-:Y:S01]  /*1cf10*/  MOV R3, R81 ;  /* 0x0000005100037202 */ /* 0x000fe20000000f00 */
[----:B------:R-:W-:Y:S01]  /*1cf20*/  IMAD.MOV.U32 R2, RZ, RZ, R76 ;  /* 0x000000ffff027224 */ /* 0x000fe200078e004c */
[----:B------:R-:W-:Y:S01]  /*1cf30*/  IADD3 R4, -R18, 0x80, R16 ;  /* 0x0000008012047810 */ /* 0x000fe20007ffe110 */
[----:B------:R-:W-:Y:S01]  /*1cf40*/  IMAD.X R0, RZ, RZ, R21, P2 ;  /* 0x000000ffff007224 */ /* 0x000fe200010e0615 */
[----:B------:R-:W-:Y:S01]  /*1cf50*/  ULDC.64 UR6, c[0x0][0xa80] ;  /* 0x0002a00000067ab9 */ /* 0x000fe20000000a00 */
[----:B------:R-:W-:-:S04]  /*1cf60*/  IMAD.WIDE.U32 R2, R5, UR4, R2 ;  /* 0x0000000405027c25 */ /* 0x000fc8000f8e0002 */
[----:B------:R-:W-:Y:S01]  /*1cf70*/  IMAD R0, R0, UR4, RZ ;  /* 0x0000000400007c24 */ /* 0x000fe2000f8e02ff */
[----:B------:R-:W-:Y:S02]  /*1cf80*/  ULDC UR4, c[0x0][0xa8c] ;  /* 0x0002a30000047ab9 */ /* 0x000fe40000000800 */
[----:B------:R-:W-:Y:S01]  /*1cf90*/  ISETP.GE.AND P2, PT, R4, UR4, PT ;  /* 0x0000000404007c0c */ /* 0x000fe2000bf46270 */
[----:B------:R-:W-:Y:S01]  /*1cfa0*/  IMAD R5, R5, UR5, R0 ;  /* 0x0000000505057c24 */ /* 0x000fe2000f8e0200 */
[----:B------:R-:W-:Y:S01]  /*1cfb0*/  LEA R4, P5, R2, UR6, 0x1 ;  /* 0x0000000602047c11 */ /* 0x000fe2000f8a08ff */
[C---:B------:R-:W-:Y:S01]  /*1cfc0*/  VIADD R0, R18.reuse, 0xc0 ;  /* 0x000000c012007836 */ /* 0x040fe20000000000 */
[----:B------:R-:W-:Y:S01]  /*1cfd0*/  ISETP.GE.AND P4, PT, R18, UR4, PT ;  /* 0x0000000412007c0c */ /* 0x000fe2000bf86270 */
[----:B------:R-:W-:Y:S01]  /*1cfe0*/  IMAD.IADD R3, R3, 0x1, R5 ;  /* 0x0000000103037824 */ /* 0x000fe200078e0205 */
[----:B------:R-:W-:-:S04]  /*1cff0*/  ISETP.GE.AND P3, PT, R236, UR4, PT ;  /* 0x00000004ec007c0c */ /* 0x000fc8000bf66270 */
[----:B------:R-:W-:Y:S02]  /*1d000*/  LEA.HI.X R5, R2, UR7, R3, 0x1, P5 ;  /* 0x0000000702057c11 */ /* 0x000fe4000a8f0c03 */
[----:B------:R-:W-:-:S03]  /*1d010*/  ISETP.GE.AND P5, PT, R0, UR4, PT ;  /* 0x0000000400007c0c */ /* 0x000fc6000bfa6270 */
[----:B------:R1:W-:Y:S04]  /*1d020*/  @!P2 STG.E.128 desc[UR42][R4.64+0x100], R48 ;  /* 0x000100300400a986 */ /* 0x0003e8000c101d2a */
[----:B------:R1:W-:Y:S04]  /*1d030*/  @!P4 STG.E.128 desc[UR42][R4.64], R8 ;  /* 0x000000080400c986 */ /* 0x0003e8000c101d2a */
[----:B------:R1:W-:Y:S04]  /*1d040*/  @!P3 STG.E.128 desc[UR42][R4.64+0x80], R32 ;  /* 0x000080200400b986 */ /* 0x0003e8000c101d2a */
[----:B------:R1:W-:Y:S02]  /*1d050*/  @!P5 STG.E.128 desc[UR42][R4.64+0x180], R68 ;  /* 0x000180440400d986 */ /* 0x0003e4000c101d2a */
.L_x_457:
[----:B------:R-:W-:Y:S05]  /*1d060*/  BSYNC B1 ;  /* 0x0000000000017941 */ /* 0x000fea0003800000 */
.L_x_456:
[----:B------:R-:W-:Y:S04]  /*1d070*/  BSSY B1, `(.L_x_458) ;  /* 0x0000019000017945 */ /* 0x000fe80003800000 */
[----:B------:R-:W-:Y:S05]  /*1d080*/  @P0 BRA `(.L_x_459) ;  /* 0x00000000005c0947 */ /* 0x000fea0003800000 */
[----:B01---5:R-:W-:Y:S01]  /*1d090*/  IADD3 R5, P0, R20, 0x40, RZ ;  /* 0x0000004014057810 */ /* 0x023fe20007f1e0ff */
[C---:B------:R-:W-:Y:S01]  /*1d0a0*/  VIADD R3, R18.reuse, 0xc0 ;  /* 0x000000c012037836 */ /* 0x040fe20000000000 */
[----:B------:R-:W-:Y:S01]  /*1d0b0*/  IADD3 R2, -R18, 0x80, R16 ;  /* 0x0000008012027810 */ /* 0x000fe20007ffe110 */
[----:B------:R-:W-:Y:S01]  /*1d0c0*/  ULDC UR4, c[0x0][0xa8c] ;  /* 0x0002a30000047ab9 */ /* 0x000fe20000000800 */
[----:B------:R-:W-:Y:S01]  /*1d0d0*/  IADD3.X R0, RZ, R21, RZ, P0, !PT ;  /* 0x00000015ff007210 */ /* 0x000fe200007fe4ff */
[----:B------:R-:W-:Y:S01]  /*1d0e0*/  ULDC.64 UR6, c[0x0][0xad8] ;  /* 0x0002b60000067ab9 */ /* 0x000fe20000000a00 */
[----:B------:R-:W-:Y:S02]  /*1d0f0*/  ISETP.GE.AND P5, PT, R3, UR4, PT ;  /* 0x0000000403007c0c */ /* 0x000fe4000bfa6270 */
[----:B------:R-:W-:Y:S01]  /*1d100*/  ISETP.GE.AND P4, PT, R2, UR4, PT ;  /* 0x0000000402007c0c */ /* 0x000fe2000bf86270 */
[----:B------:R-:W-:Y:S01]  /*1d110*/  IMAD.MOV.U32 R2, RZ, RZ, R76 ;  /* 0x000000ffff027224 */ /* 0x000fe200078e004c */
[----:B------:R-:W-:Y:S01]  /*1d120*/  MOV R3, R81 ;  /* 0x0000005100037202 */ /* 0x000fe20000000f00 */
[----:B------:R-:W-:Y:S01]  /*1d130*/  IMAD R0, R0, UR6, RZ ;  /* 0x0000000600007c24 */ /* 0x000fe2000f8e02ff */
[----:B------:R-:W-:-:S02]  /*1d140*/  ISETP.GE.AND P2, PT, R18, UR4, PT ;  /* 0x0000000412007c0c */ /* 0x000fc4000bf46270 */
[----:B------:R-:W-:Y:S01]  /*1d150*/  ISETP.GE.AND P3, PT, R236, UR4, PT ;  /* 0x00000004ec007c0c */ /* 0x000fe2000bf66270 */
[----:B------:R-:W-:-:S04]  /*1d160*/  IMAD.WIDE.U32 R2, R5, UR6, R2 ;  /* 0x0000000605027c25 */ /* 0x000fc8000f8e0002 */
        /* <DEDUP_REMOVED lines=9> */
.L_x_459:
[----:B------:R-:W-:Y:S05]  /*1d200*/  BSYNC B1 ;  /* 0x0000000000017941 */ /* 0x000fea0003800000 */
.L_x_458:
[----:B------:R-:W-:Y:S05]  /*1d210*/  @P1 BRA `(.L_x_460) ;  /* 0x0000000c00401947 */ /* 0x000fea0003800000 */
[----:B012--5:R-:W-:Y:S01]  /*1d220*/  IADD3 R5, P0, R20, 0x60, RZ ;  /* 0x0000006014057810 */ /* 0x027fe20007f1e0ff */
[----:B------:R-:W-:Y:S01]  /*1d230*/  ULDC.64 UR6, c[0x0][0xad8] ;  /* 0x0002b60000067ab9 */ /* 0x000fe20000000a00 */
[----:B------:R-:W-:Y:S01]  /*1d240*/  MOV R2, R76 ;  /* 0x0000004c00027202 */ /* 0x000fe20000000f00 */
[----:B------:R-:W-:Y:S01]  /*1d250*/  IMAD.MOV.U32 R3, RZ, RZ, R81 ;  /* 0x000000ffff037224 */ /* 0x000fe200078e0051 */
[----:B------:R-:W-:Y:S01]  /*1d260*/  IADD3 R0, -R18, 0x80, R16 ;  /* 0x0000008012007810 */ /* 0x000fe20007ffe110 */
[----:B------:R-:W-:Y:S01]  /*1d270*/  IMAD.X R20, RZ, RZ, R21, P0 ;  /* 0x000000ffff147224 */ /* 0x000fe200000e0615 */
[----:B------:R-:W-:Y:S01]  /*1d280*/  ULDC UR4, c[0x0][0xa8c] ;  /* 0x0002a30000047ab9 */ /* 0x000fe20000000800 */
[----:B------:R-:W-:Y:S01]  /*1d290*/  IMAD.WIDE.U32 R2, R5, UR6, R2 ;  /* 0x0000000605027c25 */ /* 0x000fe2000f8e0002 */
[----:B------:R-:W-:Y:S02]  /*1d2a0*/  ISETP.GE.AND P3, PT, R0, UR4, PT ;  /* 0x0000000400007c0c */ /* 0x000fe4000bf66270 */
[----:B------:R-:W-:Y:S01]  /*1d2b0*/  ISETP.GE.AND P1, PT, R18, UR4, PT ;  /* 0x0000000412007c0c */ /* 0x000fe2000bf26270 */
[----:B------:R-:W-:Y:S01]  /*1d2c0*/  IMAD R20, R20, UR6, RZ ;  /* 0x0000000614147c24 */ /* 0x000fe2000f8e02ff */
[----:B------:R-:W-:-:S02]  /*1d2d0*/  ISETP.GE.AND P2, PT, R236, UR4, PT ;  /* 0x00000004ec007c0c */ /* 0x000fc4000bf46270 */
[----:B------:R-:W-:Y:S01]  /*1d2e0*/  IADD3 R0, R18, 0xc0, RZ ;  /* 0x000000c012007810 */ /* 0x000fe20007ffe0ff */
[----:B------:R-:W-:Y:S01]  /*1d2f0*/  IMAD R5, R5, UR7, R20 ;  /* 0x0000000705057c24 */ /* 0x000fe2000f8e0214 */
[----:B------:R-:W-:Y:S02]  /*1d300*/  ULDC.64 UR6, c[0x0][0xa80] ;  /* 0x0002a00000067ab9 */ /* 0x000fe40000000a00 */
        /* <DEDUP_REMOVED lines=10> */
.L_x_451:
[----:B------:R-:W4:Y:S01]  /*1d3b0*/  LDL R11, [R1+0x18] ;  /* 0x00001800010b7983 */ /* 0x000f220000100800 */
[----:B------:R-:W-:-:S03]  /*1d3c0*/  ULDC.64 UR4, c[0x0][0xbd8] ;  /* 0x0002f60000047ab9 */ /* 0x000fc60000000a00 */
[----:B------:R-:W2:Y:S01]  /*1d3d0*/  LDL R9, [R1+0x30] ;  /* 0x0000300001097983 */ /* 0x000ea20000100800 */
[----:B------:R-:W-:Y:S01]  /*1d3e0*/  ISETP.NE.U32.AND P0, PT, RZ, UR4, PT ;  /* 0x00000004ff007c0c */ /* 0x000fe2000bf05070 */
[----:B------:R-:W-:-:S03]  /*1d3f0*/  IMAD.MOV.U32 R7, RZ, RZ, RZ ;  /* 0x000000ffff077224 */ /* 0x000fc600078e00ff */
[----:B------:R-:W-:Y:S01]  /*1d400*/  ISETP.NE.AND.EX P0, PT, RZ, UR5, PT, P0 ;  /* 0x00000005ff007c0c */ /* 0x000fe2000bf05300 */
[C---:B----4-:R-:W-:Y:S01]  /*1d410*/  IMAD.SHL.U32 R4, R11.reuse, 0x4, RZ ;  /* 0x000000040b047824 */ /* 0x050fe200078e00ff */
[----:B--2---:R-:W-:-:S04]  /*1d420*/  SHF.L.U64.HI R0, R11, 0x2, R9 ;  /* 0x000000020b007819 */ /* 0x004fc80000010209 */
[----:B------:R-:W-:-:S04]  /*1d430*/  IADD3 R2, P1, R4, UR4, RZ ;  /* 0x0000000404027c10 */ /* 0x000fc8000ff3e0ff */
[----:B------:R-:W-:Y:S01]  /*1d440*/  IADD3.X R3, R0, UR5, RZ, P1, !PT ;  /* 0x0000000500037c10 */ /* 0x000fe20008ffe4ff */
[----:B------:R-:W-:Y:S02]  /*1d450*/  ULDC.64 UR4, c[0x0][0xbe0] ;  /* 0x0002f80000047ab9 */ /* 0x000fe40000000a00 */
[----:B------:R-:W-:Y:S02]  /*1d460*/  ISETP.NE.U32.AND P1, PT, RZ, UR4, PT ;  /* 0x00000004ff007c0c */ /* 0x000fe4000bf25070 */
[----:B------:R2:W5:Y:S02]  /*1d470*/  @P0 LDG.E R7, desc[UR42][R2.64] ;  /* 0x0000002a02070981 */ /* 0x000564000c1e1900 */
[----:B------:R-:W-:Y:S01]  /*1d480*/  ISETP.NE.AND.EX P1, PT, RZ, UR5, PT, P1 ;  /* 0x00000005ff007c0c */ /* 0x000fe2000bf25310 */
[----:B------:R-:W4:-:S12]  /*1d490*/  S2R R14, SR_TID.X ;  /* 0x00000000000e7919 */ /* 0x000f180000002100 */
[----:B------:R-:W-:Y:S01]  /*1d4a0*/  @P1 IADD3 R4, P2, R4, UR4, RZ ;  /* 0x0000000404041c10 */ /* 0x000fe2000ff5e0ff */
[----:B------:R-:W-:-:S03]  /*1d4b0*/  ULDC UR4, c[0x0][0xa88] ;  /* 0x0002a20000047ab9 */ /* 0x000fc60000000800 */
[----:B------:R-:W-:Y:S02]  /*1d4c0*/  @P1 IADD3.X R5, R0, UR5, RZ, P2, !PT ;  /* 0x0000000500051c10 */ /* 0x000fe400097fe4ff */
[----:B------:R-:W-:-:S06]  /*1d4d0*/  MOV R0, UR4 ;  /* 0x0000000400007c02 */ /* 0x000fcc0008000f00 */
[----:B------:R2:W5:Y:S01]  /*1d4e0*/  @P1 LDG.E R0, desc[UR42][R4.64] ;  /* 0x0000002a04001981 */ /* 0x000562000c1e1900 */
[----:B----4-:R-:W-:-:S05]  /*1d4f0*/  VIADD R6, R14, 0xffffff80 ;  /* 0xffffff800e067836 */ /* 0x010fca0000000000 */
[----:B------:R-:W-:Y:S01]  /*1d500*/  ISETP.GE.AND P2, PT, R6, 0x80, PT ;  /* 0x000000800600780c */ /* 0x000fe20003f46270 */
[----:B--2---:R-:W-:-:S12]  /*1d510*/  @P1 BRA `(.L_x_461) ;  /* 0x0000000000101947 */ /* 0x004fd80003800000 */
[----:B------:R-:W-:Y:S05]  /*1d520*/  @!P0 BRA `(.L_x_461) ;  /* 0x00000000000c8947 */ /* 0x000fea0003800000 */
[----:B------:R-:W2:Y:S04]  /*1d530*/  LDG.E R5, desc[UR42][R2.64] ;  /* 0x0000002a02057981 */ /* 0x000ea8000c1e1900 */
[----:B-----5:R-:W2:Y:S02]  /*1d540*/  LDG.E R0, desc[UR42][R2.64+0x4] ;  /* 0x0000042a02007981 */ /* 0x020ea4000c1e1900 */
[----:B--2---:R-:W-:-:S07]  /*1d550*/  IMAD.IADD R0, R0, 0x1, -R5 ;  /* 0x0000000100007824 */ /* 0x004fce00078e0a05 */
.L_x_461:
[----:B------:R-:W2:Y:S04]  /*1d560*/  LDL R12, [R1+0x2c] ;  /* 0x00002c00010c7983 */ /* 0x000ea80000100800 */
[----:B------:R4:W5:Y:S01]  /*1d570*/  LDL R10, [R1+0x34] ;  /* 0x00003400010a7983 */ /* 0x0009620000100800 */
[----:B------:R-:W-:Y:S01]  /*1d580*/  BSSY B1, `(.L_x_462) ;  /* 0x000001c000017945 */ /* 0x000fe20003800000 */
[----:B------:R-:W-:Y:S02]  /*1d590*/  SHF.R.S32.HI R13, RZ, 0x1f, R18 ;  /* 0x0000001fff0d7819 */ /* 0x000fe40000011412 */
[----:B------:R-:W-:Y:S02]  /*1d5a0*/  SEL R11, R11, RZ, !P0 ;  /* 0x000000ff0b0b7207 */ /* 0x000fe40004000000 */
[----:B------:R-:W-:-:S02]  /*1d5b0*/  SEL R9, R9, RZ, !P0 ;  /* 0x000000ff09097207 */ /* 0x000fc40004000000 */
[----:B-----5:R-:W-:Y:S02]  /*1d5c0*/  SHF.R.S32.HI R6, RZ, 0x1f, R7 ;  /* 0x0000001fff067819 */ /* 0x020fe40000011407 */
[----:B--2---:R-:W-:Y:S01]  /*1d5d0*/  SHF.R.S32.HI R8, RZ, 0x1f, R12 ;  /* 0x0000001fff087819 */ /* 0x004fe2000001140c */
[----:B----4-:R-:W-:Y:S06]  /*1d5e0*/  @P2 BRA `(.L_x_463) ;  /* 0x0000000000542947 */ /* 0x010fec0003800000 */
[----:B------:R-:W-:-:S05]  /*1d5f0*/  LEA R2, R10, R14, 0x7 ;  /* 0x0000000e0a027211 */ /* 0x000fca00078e38ff */
[----:B------:R-:W-:-:S05]  /*1d600*/  VIADD R3, R2, 0xffffff80 ;  /* 0xffffff8002037836 */ /* 0x000fca0000000000 */
[----:B------:R-:W-:-:S13]  /*1d610*/  ISETP.GE.AND P0, PT, R3, R0, PT ;  /* 0x000000000300720c */ /* 0x000fda0003f06270 */
[----:B------:R-:W-:Y:S05]  /*1d620*/  @P0 BRA `(.L_x_463) ;  /* 0x0000000000440947 */ /* 0x000fea0003800000 */
[C---:B------:R-:W-:Y:S01]  /*1d630*/  IADD3 R2, P0, R3.reuse, R7, RZ ;  /* 0x0000000703027210 */ /* 0x040fe20007f1e0ff */
[----:B------:R-:W-:Y:S02]  /*1d640*/  ULDC.64 UR4, c[0x0][0xb70] ;  /* 0x0002dc0000047ab9 */ /* 0x000fe40000000a00 */
[----:B------:R-:W-:Y:S01]  /*1d650*/  IMAD R4, R8, UR4, RZ ;  /* 0x0000000408047c24 */ /* 0x000fe2000f8e02ff */
[----:B------:R-:W-:-:S03]  /*1d660*/  LEA.HI.X.SX32 R3, R3, R6, 0x1, P0 ;  /* 0x0000000603037211 */ /* 0x000fc600000f0eff */
[C---:B------:R-:W-:Y:S02]  /*1d670*/  IMAD R5, R12.reuse, UR5, R4 ;  /* 0x000000050c057c24 */ /* 0x040fe4000f8e0204 */
[----:B------:R-:W-:Y:S01]  /*1d680*/  IMAD.WIDE.U32 R2, R12, UR4, R2 ;  /* 0x000000040c027c25 */ /* 0x000fe2000f8e0002 */
[----:B------:R-:W-:-:S03]  /*1d690*/  ULDC.64 UR4, c[0x0][0xb78] ;  /* 0x0002de0000047ab9 */ /* 0x000fc60000000a00 */
[----:B------:R-:W-:Y:S02]  /*1d6a0*/  IMAD R4, R9, UR4, RZ ;  /* 0x0000000409047c24 */ /* 0x000fe4000f8e02ff */
[----:B------:R-:W-:Y:S02]  /*1d6b0*/  IMAD.IADD R3, R3, 0x1, R5 ;  /* 0x0000000103037824 */ /* 0x000fe400078e0205 */
[C---:B------:R-:W-:Y:S02]  /*1d6c0*/  IMAD R5, R11.reuse, UR5, R4 ;  /* 0x000000050b057c24 */ /* 0x040fe4000f8e0204 */
[----:B------:R-:W-:Y:S01]  /*1d6d0*/  IMAD.WIDE.U32 R2, R11, UR4, R2 ;  /* 0x000000040b027c25 */ /* 0x000fe2000f8e0002 */
[----:B------:R-:W-:-:S04]  /*1d6e0*/  ULDC.64 UR4, c[0x0][0xb40] ;  /* 0x0002d00000047ab9 */ /* 0x000fc80000000a00 */
[----:B------:R-:W-:Y:S02]  /*1d6f0*/  IADD3 R3, R3, R5, RZ ;  /* 0x0000000503037210 */ /* 0x000fe40007ffe0ff */
[----:B------:R-:W-:-:S04]  /*1d700*/  LEA R4, P0, R2, UR4, 0x2 ;  /* 0x0000000402047c11 */ /* 0x000fc8000f8010ff */
[----:B------:R-:W-:Y:S01]  /*1d710*/  LEA.HI.X R5, R2, UR5, R3, 0x2, P0 ;  /* 0x0000000502057c11 */ /* 0x000fe200080f1403 */
[----:B------:R-:W-:-:S05]  /*1d720*/  IMAD.MOV.U32 R3, RZ, RZ, -0x800000 ;  /* 0xff800000ff037424 */ /* 0x000fca00078e00ff */
[----:B------:R2:W-:Y:S03]  /*1d730*/  STG.E desc[UR42][R4.64], R3 ;  /* 0x0000000304007986 */ /* 0x0005e6000c10192a */
.L_x_463:
[----:B------:R-:W-:Y:S05]  /*1d740*/  BSYNC B1 ;  /* 0x0000000000017941 */ /* 0x000fea0003800000 */
.L_x_462:
[----:B------:R-:W-:Y:S01]  /*1d750*/  ULDC.64 UR4, c[0x0][0xaa0] ;  /* 0x0002a80000047ab9 */ /* 0x000fe20000000a00 */
[----:B--2---:R-:W-:Y:S01]  /*1d760*/  MOV R3, R13 ;  /* 0x0000000d00037202 */ /* 0x004fe20000000f00 */
[----:B------:R-:W-:Y:S01]  /*1d770*/  IMAD.MOV.U32 R2, RZ, RZ, R18 ;  /* 0x000000ffff027224 */ /* 0x000fe200078e0012 */
[----:B------:R-:W-:Y:S01]  /*1d780*/  BSSY B1, `(.L_x_464) ;  /* 0x000002b000017945 */ /* 0x000fe20003800000 */
[----:B------:R-:W-:Y:S02]  /*1d790*/  IMAD R4, R6, UR4, RZ ;  /* 0x0000000406047c24 */ /* 0x000fe4000f8e02ff */
[----:B------:R-:W-:-:S04]  /*1d7a0*/  IMAD.WIDE.U32 R2, R7, UR4, R2 ;  /* 0x0000000407027c25 */ /* 0x000fc8000f8e0002 */
[----:B------:R-:W-:Y:S01]  /*1d7b0*/  IMAD R7, R7, UR5, R4 ;  /* 0x0000000507077c24 */ /* 0x000fe2000f8e0204 */
[----:B------:R-:W-:Y:S02]  /*1d7c0*/  ULDC.64 UR4, c[0x0][0xae0] ;  /* 0x0002b80000047ab9 */ /* 0x000fe40000000a00 */
[----:B------:R-:W-:Y:S02]  /*1d7d0*/  IMAD R4, R8, UR4, RZ ;  /* 0x0000000408047c24 */ /* 0x000fe4000f8e02ff */
[----:B------:R-:W-:Y:S02]  /*1d7e0*/  IMAD R8, R10, -0x80, R0 ;  /* 0xffffff800a087824 */ /* 0x000fe400078e0200 */
[----:B------:R-:W-:Y:S02]  /*1d7f0*/  IMAD.IADD R3, R3, 0x1, R7 ;  /* 0x0000000103037824 */ /* 0x000fe400078e0207 */
[----:B------:R-:W-:Y:S01]  /*1d800*/  IMAD R5, R12, UR5, R4 ;  /* 0x000000050c057c24 */ /* 0x000fe2000f8e0204 */
[-C--:B------:R-:W-:Y:S01]  /*1d810*/  ISETP.GE.AND P1, PT, R22, R8.reuse, PT ;  /* 0x000000081600720c */ /* 0x080fe20003f26270 */
[----:B------:R-:W-:Y:S01]  /*1d820*/  IMAD.WIDE.U32 R2, R12, UR4, R2 ;  /* 0x000000040c027c25 */ /* 0x000fe2000f8e0002 */
[----:B------:R-:W-:Y:S01]  /*1d830*/  ULDC.64 UR4, c[0x0][0xae8] ;  /* 0x0002ba0000047ab9 */ /* 0x000fe20000000a00 */
[----:B------:R-:W-:-:S02]  /*1d840*/  ISETP.GE.AND P0, PT, R234, R8, PT ;  /* 0x00000008ea00720c */ /* 0x000fc40003f06270 */
[----:B------:R-:W-:Y:S02]  /*1d850*/  IMAD.IADD R3, R3, 0x1, R5 ;  /* 0x0000000103037824 */ /* 0x000fe400078e0205 */
[----:B------:R-:W-:Y:S02]  /*1d860*/  IMAD R0, R9, UR4, RZ ;  /* 0x0000000409007c24 */ /* 0x000fe4000f8e02ff */
[----:B------:R-:W-:Y:S01]  /*1d870*/  IMAD.WIDE.U32 R4, R11, UR4, R2 ;  /* 0x000000040b047c25 */ /* 0x000fe2000f8e0002 */
[----:B------:R-:W-:-:S03]  /*1d880*/  MOV R2, R22 ;  /* 0x0000001600027202 */ /* 0x000fc60000000f00 */
[----:B------:R-:W-:Y:S02]  /*1d890*/  IMAD R9, R11, UR5, R0 ;  /* 0x000000050b097c24 */ /* 0x000fe4000f8e0200 */
[----:B------:R-:W-:Y:S02]  /*1d8a0*/  IMAD.MOV.U32 R3, RZ, RZ, R23 ;  /* 0x000000ffff037224 */ /* 0x000fe400078e0017 */
[----:B------:R-:W-:Y:S02]  /*1d8b0*/  IMAD.IADD R11, R5, 0x1, R9 ;  /* 0x00000001050b7824 */ /* 0x000fe400078e0209 */
[----:B------:R-:W-:Y:S01]  /*1d8c0*/  IMAD.WIDE R6, R10, 0x80, R2 ;  /* 0x000000800a067825 */ /* 0x000fe200078e0202 */
[----:B------:R-:W-:Y:S06]  /*1d8d0*/  @P1 BRA `(.L_x_465) ;  /* 0x0000000000541947 */ /* 0x000fec0003800000 */
[----:B------:R-:W-:Y:S01]  /*1d8e0*/  IADD3 R2, R18, 0xc0, RZ ;  /* 0x000000c012027810 */ /* 0x000fe20007ffe0ff */
[----:B------:R-:W-:Y:S01]  /*1d8f0*/  ULDC UR4, c[0x0][0xa8c] ;  /* 0x0002a30000047ab9 */ /* 0x000fe20000000800 */
[----:B------:R-:W-:Y:S01]  /*1d900*/  ULDC.64 UR6, c[0x0][0xad8] ;  /* 0x0002b60000067ab9 */ /* 0x000fe20000000a00 */
[----:B------:R-:W-:Y:S01]  /*1d910*/  IMAD.MOV.U32 R3, RZ, RZ, R11 ;  /* 0x000000ffff037224 */ /* 0x000fe200078e000b */
[----:B------:R-:W-:Y:S01]  /*1d920*/  ISETP.GE.AND P5, PT, R2, UR4, PT ;  /* 0x0000000402007c0c */ /* 0x000fe2000bfa6270 */
[----:B------:R-:W-:Y:S01]  /*1d930*/  IMAD R9, R7, UR6, RZ ;  /* 0x0000000607097c24 */ /* 0x000fe2000f8e02ff */
[C---:B------:R-:W-:Y:S01]  /*1d940*/  IADD3 R0, -R18.reuse, 0x80, R16 ;  /* 0x0000008012007810 */ /* 0x040fe20007ffe110 */
[----:B------:R-:W-:Y:S01]  /*1d950*/  IMAD.MOV.U32 R2, RZ, RZ, R4 ;  /* 0x000000ffff027224 */ /* 0x000fe200078e0004 */
[----:B------:R-:W-:Y:S01]  /*1d960*/  ISETP.GE.AND P2, PT, R18, UR4, PT ;  /* 0x0000000412007c0c */ /* 0x000fe2000bf46270 */
[----:B------:R-:W-:Y:S01]  /*1d970*/  IMAD R9, R6, UR7, R9 ;  /* 0x0000000706097c24 */ /* 0x000fe2000f8e0209 */
[----:B------:R-:W-:Y:S01]  /*1d980*/  ISETP.GE.AND P4, PT, R0, UR4, PT ;  /* 0x0000000400007c0c */ /* 0x000fe2000bf86270 */
[----:B------:R-:W-:Y:S01]  /*1d990*/  IMAD.WIDE.U32 R2, R6, UR6, R2 ;  /* 0x0000000606027c25 */ /* 0x000fe2000f8e0002 */
[----:B------:R-:W-:Y:S01]  /*1d9a0*/  ISETP.GE.AND P3, PT, R236, UR4, PT ;  /* 0x00000004ec007c0c */ /* 0x000fe2000bf66270 */
[----:B------:R-:W-:-:S02]  /*1d9b0*/  ULDC.64 UR6, c[0x0][0xa80] ;  /* 0x0002a00000067ab9 */ /* 0x000fc40000000a00 */
[----:B------:R-:W-:Y:S02]  /*1d9c0*/  LEA R12, P1, R2, UR6, 0x1 ;  /* 0x00000006020c7c11 */ /* 0x000fe4000f8208ff */
[----:B------:R-:W-:-:S04]  /*1d9d0*/  IADD3 R3, R3, R9, RZ ;  /* 0x0000000903037210 */ /* 0x000fc80007ffe0ff */
[----:B------:R-:W-:-:S05]  /*1d9e0*/  LEA.HI.X R13, R2, UR7, R3, 0x1, P1 ;  /* 0x00000007020d7c11 */ /* 0x000fca00088f0c03 */
[----:B------:R2:W-:Y:S04]  /*1d9f0*/  @!P2 STG.E.128 desc[UR42][R12.64], RZ ;  /* 0x000000ff0c00a986 */ /* 0x0005e8000c101d2a */
[----:B------:R2:W-:Y:S04]  /*1da00*/  @!P3 STG.E.128 desc[UR42][R12.64+0x80], RZ ;  /* 0x000080ff0c00b986 */ /* 0x0005e8000c101d2a */
[----:B------:R2:W-:Y:S04]  /*1da10*/  @!P4 STG.E.128 desc[UR42][R12.64+0x100], RZ ;  /* 0x000100ff0c00c986 */ /* 0x0005e8000c101d2a */
[----:B------:R2:W-:Y:S02]  /*1da20*/  @!P5 STG.E.128 desc[UR42][R12.64+0x180], RZ ;  /* 0x000180ff0c00d986 */ /* 0x0005e4000c101d2a */
.L_x_465:
[----:B------:R-:W-:Y:S05]  /*1da30*/  BSYNC B1 ;  /* 0x0000000000017941 */ /* 0x000fea0003800000 */
.L_x_464:
[----:B------:R-:W-:Y:S01]  /*1da40*/  BSSY B1, `(.L_x_466) ;  /* 0x000001a000017945 */ /* 0x000fe20003800000 */
[----:B------:R-:W-:-:S03]  /*1da50*/  ISETP.GE.AND P1, PT, R233, R8, PT ;  /* 0x00000008e900720c */ /* 0x000fc60003f26270 */
[----:B------:R-:W-:Y:S10]  /*1da60*/  @P0 BRA `(.L_x_467) ;  /* 0x00000000005c0947 */ /* 0x000ff40003800000 */
[----:B------:R-:W-:Y:S01]  /*1da70*/  IADD3 R9, P0, R6, 0x20, RZ ;  /* 0x0000002006097810 */ /* 0x000fe20007f1e0ff */
[C---:B------:R-:W-:Y:S01]  /*1da80*/  VIADD R3, R18.reuse, 0xc0 ;  /* 0x000000c012037836 */ /* 0x040fe20000000000 */
[----:B------:R-:W-:Y:S01]  /*1da90*/  IADD3 R2, -R18, 0x80, R16 ;  /* 0x0000008012027810 */ /* 0x000fe20007ffe110 */
[----:B------:R-:W-:Y:S01]  /*1daa0*/  ULDC UR4, c[0x0][0xa8c] ;  /* 0x0002a30000047ab9 */ /* 0x000fe20000000800 */
[----:B------:R-:W-:Y:S01]  /*1dab0*/  ULDC.64 UR6, c[0x0][0xad8] ;  /* 0x0002b60000067ab9 */ /* 0x000fe20000000a00 */
[----:B------:R-:W-:Y:S01]  /*1dac0*/  IMAD.X R0, RZ, RZ, R7, P0 ;  /* 0x000000ffff007224 */ /* 0x000fe200000e0607 */
        /* <DEDUP_REMOVED lines=10> */
[----:B--2---:R-:W-:Y:S01]  /*1db70*/  LEA R12, P0, R2, UR6, 0x1 ;  /* 0x00000006020c7c11 */ /* 0x004fe2000f8008ff */
[----:B------:R-:W-:-:S05]  /*1db80*/  IMAD.IADD R3, R3, 0x1, R9 ;  /* 0x0000000103037824 */ /* 0x000fca00078e0209 */
[----:B------:R-:W-:-:S05]  /*1db90*/  LEA.HI.X R13, R2, UR7, R3, 0x1, P0 ;  /* 0x00000007020d7c11 */ /* 0x000fca00080f0c03 */
[----:B------:R4:W-:Y:S04]  /*1dba0*/  @!P2 STG.E.128 desc[UR42][R12.64], RZ ;  /* 0x000000ff0c00a986 */ /* 0x0009e8000c101d2a */
[----:B------:R4:W-:Y:S04]  /*1dbb0*/  @!P3 STG.E.128 desc[UR42][R12.64+0x80], RZ ;  /* 0x000080ff0c00b986 */ /* 0x0009e8000c101d2a */
[----:B------:R4:W-:Y:S04]  /*1dbc0*/  @!P4 STG.E.128 desc[UR42][R12.64+0x100], RZ ;  /* 0x000100ff0c00c986 */ /* 0x0009e8000c101d2a */
[----:B------:R4:W-:Y:S02]  /*1dbd0*/  @!P5 STG.E.128 desc[UR42][R12.64+0x180], RZ ;  /* 0x000180ff0c00d986 */ /* 0x0009e4000c101d2a */
.L_x_467:
[----:B------:R-:W-:Y:S05]  /*1dbe0*/  BSYNC B1 ;  /* 0x0000000000017941 */ /* 0x000fea0003800000 */
.L_x_466:
[----:B------:R-:W-:Y:S01]  /*1dbf0*/  BSSY B1, `(.L_x_468) ;  /* 0x000001a000017945 */ /* 0x000fe20003800000 */
[----:B------:R-:W-:-:S03]  /*1dc00*/  ISETP.GE.AND P0, PT, R235, R8, PT ;  /* 0x00000008eb00720c */ /* 0x000fc60003f06270 */
[----:B------:R-:W-:Y:S10]  /*1dc10*/  @P1 BRA `(.L_x_469) ;  /* 0x00000000005c1947 */ /* 0x000ff40003800000 */
[----:B------:R-:W-:Y:S01]  /*1dc20*/  IADD3 R9, P1, R6, 0x40, RZ ;  /* 0x0000004006097810 */ /* 0x000fe20007f3e0ff */
        /* <DEDUP_REMOVED lines=22> */
.L_x_469:
[----:B------:R-:W-:Y:S05]  /*1dd90*/  BSYNC B1 ;  /* 0x0000000000017941 */ /* 0x000fea0003800000 */
.L_x_468:
[----:B------:R-:W-:Y:S05]  /*1dda0*/  @P0 BRA `(.L_x_460) ;  /* 0x00000000005c0947 */ /* 0x000fea0003800000 */
[----:B------:R-:W-:Y:S01]  /*1ddb0*/  IADD3 R5, P0, R6, 0x60, RZ ;  /* 0x0000006006057810 */ /* 0x000fe20007f1e0ff */
[----:B------:R-:W-:Y:S01]  /*1ddc0*/  ULDC.64 UR6, c[0x0][0xad8] ;  /* 0x0002b60000067ab9 */ /* 0x000fe20000000a00 */
[----:B------:R-:W-:Y:S01]  /*1ddd0*/  MOV R3, R11 ;  /* 0x0000000b00037202 */ /* 0x000fe20000000f00 */
[----:B------:R-:W-:Y:S01]  /*1dde0*/  IMAD.MOV.U32 R2, RZ, RZ, R4 ;  /* 0x000000ffff027224 */ /* 0x000fe200078e0004 */
[C---:B------:R-:W-:Y:S01]  /*1ddf0*/  IADD3 R0, -R18.reuse, 0x80, R16 ;  /* 0x0000008012007810 */ /* 0x040fe20007ffe110 */
[----:B------:R-:W-:Y:S01]  /*1de00*/  IMAD.X R6, RZ, RZ, R7, P0 ;  /* 0x000000ffff067224 */ /* 0x000fe200000e0607 */
[----:B------:R-:W-:Y:S01]  /*1de10*/  ULDC UR4, c[0x0][0xa8c] ;  /* 0x0002a30000047ab9 */ /* 0x000fe20000000800 */
[----:B------:R-:W-:Y:S01]  /*1de20*/  VIADD R4, R18, 0xc0 ;  /* 0x000000c012047836 */ /* 0x000fe20000000000 */
[----:B------:R-:W-:Y:S01]  /*1de30*/  ISETP.GE.AND P3, PT, R0, UR4, PT ;  /* 0x0000000400007c0c */ /* 0x000fe2000bf66270 */
[----:B------:R-:W-:Y:S01]  /*1de40*/  IMAD R6, R6, UR6, RZ ;  /* 0x0000000606067c24 */ /* 0x000fe2000f8e02ff */
[----:B------:R-:W-:Y:S01]  /*1de50*/  ISETP.GE.AND P1, PT, R18, UR4, PT ;  /* 0x0000000412007c0c */ /* 0x000fe2000bf26270 */
[----:B------:R-:W-:Y:S01]  /*1de60*/  IMAD.WIDE.U32 R2, R5, UR6, R2 ;  /* 0x0000000605027c25 */ /* 0x000fe2000f8e0002 */
[----:B------:R-:W-:-:S02]  /*1de70*/  ISETP.GE.AND P4, PT, R4, UR4, PT ;  /* 0x0000000404007c0c */ /* 0x000fc4000bf86270 */
[----:B------:R-:W-:Y:S01]  /*1de80*/  ISETP.GE.AND P2, PT, R236, UR4, PT ;  /* 0x00000004ec007c0c */ /* 0x000fe2000bf46270 */
[----:B------:R-:W-:Y:S01]  /*1de90*/  IMAD R5, R5, UR7, R6 ;  /* 0x0000000705057c24 */ /* 0x000fe2000f8e0206 */
[----:B------:R-:W-:Y:S02]  /*1dea0*/  ULDC.64 UR6, c[0x0][0xa80] ;  /* 0x0002a00000067ab9 */ /* 0x000fe40000000a00 */
[----:B------:R-:W-:Y:S02]  /*1deb0*/  LEA R4, P0, R2, UR6, 0x1 ;  /* 0x0000000602047c11 */ /* 0x000fe4000f8008ff */
[----:B------:R-:W-:-:S04]  /*1dec0*/  IADD3 R3, R3, R5, RZ ;  /* 0x0000000503037210 */ /* 0x000fc80007ffe0ff */
[----:B------:R-:W-:-:S05]  /*1ded0*/  LEA.HI.X R5, R2, UR7, R3, 0x1, P0 ;  /* 0x0000000702057c11 */ /* 0x000fca00080f0c03 */
[----:B------:R0:W-:Y:S04]  /*1dee0*/  @!P1 STG.E.128 desc[UR42][R4.64], RZ ;  /* 0x000000ff04009986 */ /* 0x0001e8000c101d2a */
[----:B------:R0:W-:Y:S04]  /*1def0*/  @!P2 STG.E.128 desc[UR42][R4.64+0x80], RZ ;  /* 0x000080ff0400a986 */ /* 0x0001e8000c101d2a */
[----:B------:R0:W-:Y:S04]  /*1df00*/  @!P3 STG.E.128 desc[UR42][R4.64+0x100], RZ ;  /* 0x000100ff0400b986 */ /* 0x0001e8000c101d2a */
[----:B------:R0:W-:Y:S02]  /*1df10*/  @!P4 STG.E.128 desc[UR42][R4.64+0x180], RZ ;  /* 0x000180ff0400c986 */ /* 0x0001e4000c101d2a */
.L_x_460:
[----:B------:R-:W-:Y:S05]  /*1df20*/  BSYNC B0 ;  /* 0x0000000000007941 */ /* 0x000fea0003800000 */
.L_x_450:
[----:B------:R-:W-:Y:S02]  /*1df30*/  ULDC UR4, c[0x0][0xc14] ;  /* 0x0003050000047ab9 */ /* 0x000fe40000000800 */
[----:B---3--:R-:W-:-:S13]  /*1df40*/  ISETP.GE.AND P0, PT, R127, UR4, PT ;  /* 0x000000047f007c0c */ /* 0x008fda000bf06270 */
[----:B------:R-:W-:Y:S05]  /*1df50*/  @!P0 BRA `(.L_x_470) ;  /* 0xfffffe3000488947 */ /* 0x000fea000383ffff */
[----:B------:R-:W-:Y:S05]  /*1df60*/  BRA `(.L_x_289) ;  /* 0x0000006400d07947 */ /* 0x000fea0003800000 */
.L_x_287:
[----:B------:R-:W-:-:S08]  /*1df70*/  NOP ;  /* 0x0000000000007918 */ /* 0x000fd00000000000 */
[----:B------:R-:W0:-:S00]  /*1df80*/  USETMAXREG.DEALLOC.CTAPOOL 0x18 ;  /* 0x00000018000079c8 */ /* 0x000e0000080e0500 */
[----:B0-----:R-:W2:Y:S01]  /*1df90*/  LDL.LU R2, [R1+0x48] ;  /* 0x0000480001027983 */ /* 0x001ea20000300800 */
[----:B------:R-:W-:-:S06]  /*1dfa0*/  LOP3.LUT R0, R0, 0x3, RZ, 0xc0, !PT ;  /* 0x0000000300007812 */ /* 0x000fcc00078ec0ff */
[----:B------:R-:W0:Y:S02]  /*1dfb0*/  SHFL.IDX PT, R0, R0, RZ, 0x1f ;  /* 0x00001fff00007589 */ /* 0x000e2400000e0000 */
[----:B0-----:R-:W-:Y:S01]  /*1dfc0*/  ISETP.NE.AND P0, PT, R0, RZ, PT ;  /* 0x000000ff0000720c */ /* 0x001fe20003f05270 */
[----:B------:R-:W-:Y:S01]  /*1dfd0*/  IMAD.MOV.U32 R0, RZ, RZ, RZ ;  /* 0x000000ffff007224 */ /* 0x000fe200078e00ff */
[----:B--2---:R-:W-:-:S11]  /*1dfe0*/  LOP3.LUT R2, R2, 0xfffffffd, RZ, 0xc0, !PT ;  /* 0xfffffffd02027812 */ /* 0x004fd600078ec0ff */
[----:B------:R-:W-:-:S05]  /*1dff0*/  @P0 LOP3.LUT R2, R2, 0x2, RZ, 0xfc, !PT ;  /* 0x0000000202020812 */ /* 0x000fca00078efcff */
[----:B------:R0:W-:Y:S01]  /*1e000*/  STL [R1+0x48], R2 ;  /* 0x0000480201007387 */ /* 0x0001e20000100800 */
[----:B------:R-:W-:Y:S05]  /*1e010*/  @!P0 BRA `(.L_x_471) ;  /* 0x0000000000248947 */ /* 0x000fea0003800000 */
[----:B------:R-:W1:Y:S08]  /*1e020*/  S2UR UR5, SR_CgaCtaId ;  /* 0x00000000000579c3 */ /* 0x000e700000008800 */
[----:B------:R-:W-:Y:S06]  /*1e030*/  BAR.SYNC.DEFER_BLOCKING 0x5, 0x180 ;  /* 0x0146000000007b1d */ /* 0x000fec0000010000 */
[----:B------:R-:W-:-:S02]  /*1e040*/  UMOV UR4, 0x400 ;  /* 0x0000040000047882 */ /* 0x000fc40000000000 */
[----:B-1----:R-:W-:-:S09]  /*1e050*/  ULEA UR4, UR5, UR4, 0x18 ;  /* 0x0000000405047291 */ /* 0x002fd2000f8ec03f */
[----:B------:R-:W1:Y:S04]  /*1e060*/  LDS.128 R4, [UR4+0x388d0] ;  /* 0x0388d004ff047984 */ /* 0x000e680008000c00 */
[----:B-1----:R1:W-:Y:S04]  /*1e070*/  STL.64 [R1], R4 ;  /* 0x0000000401007387 */ /* 0x0023e80000100a00 */
[----:B------:R1:W-:Y:S01]  /*1e080*/  STL.64 [R1+0x8], R6 ;  /* 0x0000080601007387 */ /* 0x0003e20000100a00 */
[----:B------:R-:W-:Y:S06]  /*1e090*/  BAR.ARV 0x4, 0x180 ;  /* 0x0106000000007b1d */ /* 0x000fec0000002000 */
[----:B------:R-:W-:Y:S05]  /*1e0a0*/  BRA `(.L_x_472) ;  /* 0x0000000800207947 */ /* 0x000fea0003800000 */
.L_x_471:
[----:B0-----:R-:W0:Y:S01]  /*1e0b0*/  S2R R2, SR_TID.X ;  /* 0x0000000000027919 */ /* 0x001e220000002100 */
[----:B------:R-:W-:Y:S01]  /*1e0c0*/  ULDC UR4, c[0x0][0xc14] ;  /* 0x0003050000047ab9 */ /* 0x000fe20000000800 */
[----:B------:R-:W1:Y:S01]  /*1e0d0*/  S2UR UR6, SR_CTAID.X ;  /* 0x00000000000679c3 */ /* 0x000e620000002500 */
[----:B------:R-:W-:Y:S01]  /*1e0e0*/  ULDC UR5, c[0x0][0xc10] ;  /* 0x0003040000057ab9 */ /* 0x000fe20000000800 */
        /* <DEDUP_REMOVED lines=16> */
[----:B0-----:R-:W-:-:S04]  /*1e1f0*/  SEL R4, R4, RZ, P2 ;  /* 0x000000ff04047207 */ /* 0x001fc80001000000 */
[----:B------:R-:W-:-:S05]  /*1e200*/  IADD3 R4, R7, R4, RZ ;  /* 0x0000000407047210 */ /* 0x000fca0007ffe0ff */
[----:B------:R-:W0:Y:S02]  /*1e210*/  SHFL.UP PT, R6, R4, 0x4, RZ ;  /* 0x0480000004067989 */ /* 0x000e2400000e00ff */
[----:B0-----:R-:W-:-:S05]  /*1e220*/  SEL R3, R6, RZ, P3 ;  /* 0x000000ff06037207 */ /* 0x001fca0001800000 */
[----:B------:R-:W-:Y:S02]  /*1e230*/  IMAD.IADD R3, R4, 0x1, R3 ;  /* 0x0000000104037824 */ /* 0x000fe400078e0203 */
[----:B------:R-:W-:-:S03]  /*1e240*/  IMAD.MOV.U32 R4, RZ, RZ, RZ ;  /* 0x000000ffff047224 */ /* 0x000fc600078e00ff */
[----:B------:R-:W0:Y:S02]  /*1e250*/  SHFL.UP PT, R2, R3, 0x8, RZ ;  /* 0x0500000003027989 */ /* 0x000e2400000e00ff */
[----:B0-----:R-:W-:-:S05]  /*1e260*/  SEL R2, R2, RZ, P4 ;  /* 0x000000ff02027207 */ /* 0x001fca0002000000 */
[----:B------:R-:W-:-:S05]  /*1e270*/  IMAD.IADD R7, R3, 0x1, R2 ;  /* 0x0000000103077824 */ /* 0x000fca00078e0202 */
[----:B------:R-:W0:Y:S02]  /*1e280*/  SHFL.UP PT, R2, R7, 0x10, RZ ;  /* 0x0600000007027989 */ /* 0x000e2400000e00ff */
[----:B0-----:R-:W-:-:S04]  /*1e290*/  SEL R2, R2, RZ, P5 ;  /* 0x000000ff02027207 */ /* 0x001fc80002800000 */
[----:B------:R-:W-:-:S05]  /*1e2a0*/  IADD3 R2, R7, R2, RZ ;  /* 0x0000000207027210 */ /* 0x000fca0007ffe0ff */
[----:B------:R-:W0:Y:S02]  /*1e2b0*/  SHFL.IDX PT, R6, R2, 0x1f, 0x1f ;  /* 0x03e01f0002067f89 */ /* 0x000e2400000e0000 */
[----:B0-----:R-:W-:-:S04]  /*1e2c0*/  IMAD R6, R6, UR5, RZ ;  /* 0x0000000506067c24 */ /* 0x001fc8000f8e02ff */
[----:B------:R-:W-:Y:S01]  /*1e2d0*/  IMAD.MOV.U32 R9, RZ, RZ, R6 ;  /* 0x000000ffff097224 */ /* 0x000fe200078e0006 */
[----:B-1----:R-:W-:-:S13]  /*1e2e0*/  ISETP.GT.AND P6, PT, R6, UR6, PT ;  /* 0x0000000606007c0c */ /* 0x002fda000bfc4270 */
[----:B------:R-:W-:Y:S05]  /*1e2f0*/  @P6 BRA `(.L_x_473) ;  /* 0x0000000000a46947 */ /* 0x000fea0003800000 */
[----:B------:R-:W0:Y:S01]  /*1e300*/  LDC R7, c[0x0][0xc14] ;  /* 0x00030500ff077b82 */ /* 0x000e220000000800 */
[----:B------:R-:W-:Y:S01]  /*1e310*/  MOV R6, R9 ;  /* 0x0000000900067202 */ /* 0x000fe20000000f00 */
[----:B------:R-:W-:Y:S01]  /*1e320*/  UMOV UR4, URZ ;  /* 0x0000003f00047c82 */ /* 0x000fe20008000000 */
[----:B------:R-:W-:Y:S01]  /*1e330*/  ULDC UR7, c[0x0][0xc14] ;  /* 0x0003050000077ab9 */ /* 0x000fe20000000800 */
[----:B------:R-:W-:-:S05]  /*1e340*/  ULDC UR5, c[0x0][0xc10] ;  /* 0x0003040000057ab9 */ /* 0x000fca0000000800 */
.L_x_477:
[----:B------:R-:W-:Y:S01]  /*1e350*/  IMAD.U32 R0, RZ, RZ, UR7 ;  /* 0x00000007ff007e24 */ /* 0x000fe2000f8e00ff */
[----:B------:R-:W-:-:S04]  /*1e360*/  UIADD3 UR4, UR4, 0x1f, URZ ;  /* 0x0000001f04047890 */ /* 0x000fc8000fffe03f */
[----:B------:R1:W-:Y:S02]  /*1e370*/  STL [R1+0xc], R0 ;  /* 0x00000c0001007387 */ /* 0x0003e40000100800 */
[----:B0-----:R-:W-:-:S13]  /*1e380*/  ISETP.LE.AND P6, PT, R7, UR4, PT ;  /* 0x0000000407007c0c */ /* 0x001fda000bfc3270 */
[----:B-1----:R-:W-:Y:S05]  /*1e390*/  @P6 BRA `(.L_x_474) ;  /* 0x00000004002c6947 */ /* 0x002fea0003800000 */
[----:B------:R-:W-:Y:S01]  /*1e3a0*/  VIADD R8, R5, UR4 ;  /* 0x0000000405087c36 */ /* 0x000fe20008000000 */
[----:B------:R-:W-:Y:S01]  /*1e3b0*/  BSSY B0, `(.L_x_475) ;  /* 0x0000007000007945 */ /* 0x000fe20003800000 */
[----:B------:R-:W-:-:S03]  /*1e3c0*/  MOV R0, RZ ;  /* 0x000000ff00007202 */ /* 0x000fc60000000f00 */
[----:B------:R-:W-:-:S13]  /*1e3d0*/  ISETP.GE.OR P6, PT, R8, R7, !P0 ;  /* 0x000000070800720c */ /* 0x000fda00047c6670 */
[----:B------:R-:W-:Y:S05]  /*1e3e0*/  @P6 BRA `(.L_x_476) ;  /* 0x00000000000c6947 */ /* 0x000fea0003800000 */
[----:B------:R-:W0:Y:S02]  /*1e3f0*/  LDC.64 R2, c[0x0][0xc58] ;  /* 0x00031600ff027b82 */ /* 0x000e240000000a00 */
[----:B0-----:R-:W-:-:S05]  /*1e400*/  IMAD.WIDE R2, R8, 0x4, R2 ;  /* 0x0000000408027825 */ /* 0x001fca00078e0202 */
[----:B------:R0:W5:Y:S02]  /*1e410*/  LDG.E R0, desc[UR42][R2.64] ;  /* 0x0000002a02007981 */ /* 0x000164000c1e1900 */
.L_x_476:
[----:B------:R-:W-:Y:S05]  /*1e420*/  BSYNC B0 ;  /* 0x0000000000007941 */ /* 0x000fea0003800000 */
.L_x_475:
[----:B0----5:R-:W0:Y:S02]  /*1e430*/  SHFL.UP PT, R2, R0, 0x1, RZ ;  /* 0x0420000000027989 */ /* 0x021e2400000e00ff */
[----:B0-----:R-:W-:-:S05]  /*1e440*/  SEL R3, R2, RZ, P1 ;  /* 0x000000ff02037207 */ /* 0x001fca0000800000 */
[----:B------:R-:W-:-:S05]  /*1e450*/  IMAD.IADD R3, R0, 0x1, R3 ;  /* 0x0000000100037824 */ /* 0x000fca00078e0203 */
[----:B------:R-:W0:Y:S02]  /*1e460*/  SHFL.UP PT, R2, R3, 0x2, RZ ;  /* 0x0440000003027989 */ /* 0x000e2400000e00ff */
[----:B0-----:R-:W-:-:S05]  /*1e470*/  SEL R2, R2, RZ, P2 ;  /* 0x000000ff02027207 */ /* 0x001fca0001000000 */
[----:B------:R-:W-:-:S05]  /*1e480*/  IMAD.IADD R2, R3, 0x1, R2 ;  /* 0x0000000103027824 */ /* 0x000fca00078e0202 */
[----:B------:R-:W0:Y:S02]  /*1e490*/  SHFL.UP PT, R8, R2, 0x4, RZ ;  /* 0x0480000002087989 */ /* 0x000e2400000e00ff */
[----:B0-----:R-:W-:-:S04]  /*1e4a0*/  SEL R9, R8, RZ, P3 ;  /* 0x000000ff08097207 */ /* 0x001fc80001800000 */
[----:B------:R-:W-:-:S05]  /*1e4b0*/  IADD3 R9, R2, R9, RZ ;  /* 0x0000000902097210 */ /* 0x000fca0007ffe0ff */
[----:B------:R-:W0:Y:S02]  /*1e4c0*/  SHFL.UP PT, R8, R9, 0x8, RZ ;  /* 0x0500000009087989 */ /* 0x000e2400000e00ff */
[----:B0-----:R-:W-:-:S05]  /*1e4d0*/  SEL R8, R8, RZ, P4 ;  /* 0x000000ff08087207 */ /* 0x001fca0002000000 */
[----:B------:R-:W-:-:S05]  /*1e4e0*/  IMAD.IADD R8, R9, 0x1, R8 ;  /* 0x0000000109087824 */ /* 0x000fca00078e0208 */
[----:B------:R-:W0:Y:S02]  /*1e4f0*/  SHFL.UP PT, R10, R8, 0x10, RZ ;  /* 0x06000000080a7989 */ /* 0x000e2400000e00ff */
[----:B0-----:R-:W-:-:S05]  /*1e500*/  SEL R11, R10, RZ, P5 ;  /* 0x000000ff0a0b7207 */ /* 0x001fca0002800000 */
[----:B------:R-:W-:-:S05]  /*1e510*/  IMAD.IADD R11, R8, 0x1, R11 ;  /* 0x00000001080b7824 */ /* 0x000fca00078e020b */
[----:B------:R-:W0:Y:S02]  /*1e520*/  SHFL.IDX PT, R3, R11, 0x1f, 0x1f ;  /* 0x03e01f000b037f89 */ /* 0x000e2400000e0000 */
[----:B0-----:R-:W-:-:S05]  /*1e530*/  IMAD R3, R3, UR5, RZ ;  /* 0x0000000503037c24 */ /* 0x001fca000f8e02ff */
[----:B------:R-:W-:-:S04]  /*1e540*/  IADD3 R6, R3, R6, RZ ;  /* 0x0000000603067210 */ /* 0x000fc80007ffe0ff */
[----:B------:R-:W-:-:S13]  /*1e550*/  ISETP.GT.AND P6, PT, R6, UR6, PT ;  /* 0x0000000606007c0c */ /* 0x000fda000bfc4270 */
[----:B------:R-:W-:Y:S05]  /*1e560*/  @!P6 BRA `(.L_x_477) ;  /* 0xfffffffc0078e947 */ /* 0x000fea000383ffff */
[----:B------:R-:W-:Y:S02]  /*1e570*/  IMAD.MOV.U32 R2, RZ, RZ, R11 ;  /* 0x000000ffff027224 */ /* 0x000fe400078e000b */
[----:B------:R-:W-:-:S07]  /*1e580*/  IMAD.MOV.U32 R9, RZ, RZ, R3 ;  /* 0x000000ffff097224 */ /* 0x000fce00078e0003 */
.L_x_473:
[----:B------:R-:W-:-:S05]  /*1e590*/  IADD3 R9, -R9, R6, RZ ;  /* 0x0000000609097210 */ /* 0x000fca0007ffe1ff */
[----:B------:R-:W-:-:S05]  /*1e5a0*/  IMAD R3, R2, UR5, R9 ;  /* 0x0000000502037c24 */ /* 0x000fca000f8e0209 */
[----:B------:R-:W-:-:S13]  /*1e5b0*/  ISETP.GT.AND P0, PT, R3, UR6, PT ;  /* 0x0000000603007c0c */ /* 0x000fda000bf04270 */
[----:B------:R-:W-:-:S04]  /*1e5c0*/  VOTE.ANY R8, PT, !P0 ;  /* 0x0000000000087806 */ /* 0x000fc800040e0100 */
[----:B------:R-:W0:Y:S01]  /*1e5d0*/  POPC R7, R8 ;  /* 0x0000000800077309 */ /* 0x000e220000000000 */
[----:B------:R-:W-:Y:S01]  /*1e5e0*/  ISETP.NE.AND P0, PT, R8, RZ, PT ;  /* 0x000000ff0800720c */ /* 0x000fe20003f05270 */
[----:B0-----:R-:W0:Y:S02]  /*1e5f0*/  SHFL.IDX PT, R0, R0, R7, 0x1f ;  /* 0x00001f0700007589 */ /* 0x001e2400000e0000 */
[----:B0-----:R-:W-:-:S04]  /*1e600*/  IABS R6, R0 ;  /* 0x0000000000067213 */ /* 0x001fc80000000000 */
[----:B------:R-:W0:Y:S08]  /*1e610*/  I2F.RP R10, R6 ;  /* 0x00000006000a7306 */ /* 0x000e300000209400 */
[----:B0-----:R-:W0:Y:S02]  /*1e620*/  MUFU.RCP R10, R10 ;  /* 0x0000000a000a7308 */ /* 0x001e240000001000 */
[----:B0-----:R-:W-:-:S06]  /*1e630*/  VIADD R3, R10, 0xffffffe ;  /* 0x0ffffffe0a037836 */ /* 0x001fcc0000000000 */
[----:B------:R-:W0:Y:S02]  /*1e640*/  F2I.FTZ.U32.TRUNC.NTZ R3, R3 ;  /* 0x0000000300037305 */ /* 0x000e24000021f000 */
[----:B0-----:R-:W-:Y:S01]  /*1e650*/  IMAD.MOV R13, RZ, RZ, -R3 ;  /* 0x000000ffff0d7224 */ /* 0x001fe200078e0a03 */
[----:B------:R-:W-:Y:S06]  /*1e660*/  @!P0 BRA `(.L_x_478) ;  /* 0x0000000000088947 */ /* 0x000fec0003800000 */
[----:B------:R-:W-:-:S05]  /*1e670*/  IADD3 R11, R7, -0x1, RZ ;  /* 0xffffffff070b7810 */ /* 0x000fca0007ffe0ff */
[----:B------:R0:W1:Y:S02]  /*1e680*/  SHFL.IDX PT, R4, R2, R11, 0x1f ;  /* 0x00001f0b02047589 */ /* 0x00006400000e0000 */
.L_x_478:
[----:B-1----:R-:W-:Y:S02]  /*1e690*/  IMAD R4, R4, UR5, R9 ;  /* 0x0000000504047c24 */ /* 0x002fe4000f8e0209 */
[----:B------:R-:W-:Y:S02]  /*1e6a0*/  IMAD R9, R13, R6, RZ ;  /* 0x000000060d097224 */ /* 0x000fe400078e02ff */
[----:B0-----:R-:W-:Y:S01]  /*1e6b0*/  IMAD.MOV.U32 R2, RZ, RZ, RZ ;  /* 0x000000ffff027224 */ /* 0x001fe200078e00ff */
[----:B------:R0:W-:Y:S03]  /*1e6c0*/  STL [R1], R4 ;  /* 0x0000000401007387 */ /* 0x0001e60000100800 */
[----:B------:R-:W-:Y:S01]  /*1e6d0*/  IMAD.HI.U32 R2, R3, R9, R2 ;  /* 0x0000000903027227 */ /* 0x000fe200078e0002 */
[----:B------:R-:W-:-:S04]  /*1e6e0*/  IADD3 R9, -R4, UR6, RZ ;  /* 0x0000000604097c10 */ /* 0x000fc8000fffe1ff */
[----:B------:R-:W-:Y:S02]  /*1e6f0*/  IABS R3, R9 ;  /* 0x0000000900037213 */ /* 0x000fe40000000000 */
[----:B0-----:R-:W-:-:S03]  /*1e700*/  IABS R4, R0 ;  /* 0x0000000000047213 */ /* 0x001fc60000000000 */
[----:B------:R-:W-:-:S04]  /*1e710*/  IMAD.HI.U32 R2, R2, R3, RZ ;  /* 0x0000000302027227 */ /* 0x000fc800078e00ff */
[----:B------:R-:W-:-:S04]  /*1e720*/  IMAD.MOV R4, RZ, RZ, -R4 ;  /* 0x000000ffff047224 */ /* 0x000fc800078e0a04 */
[----:B------:R-:W-:-:S05]  /*1e730*/  IMAD R3, R2, R4, R3 ;  /* 0x0000000402037224 */ /* 0x000fca00078e0203 */
[----:B------:R-:W-:-:S13]  /*1e740*/  ISETP.GT.U32.AND P1, PT, R6, R3, PT ;  /* 0x000000030600720c */ /* 0x000fda0003f24070 */
[-C--:B------:R-:W-:Y:S01]  /*1e750*/  @!P1 IADD3 R3, R3, -R6.reuse, RZ ;  /* 0x8000000603039210 */ /* 0x080fe20007ffe0ff */
[----:B------:R-:W-:Y:S01]  /*1e760*/  @!P1 VIADD R2, R2, 0x1 ;  /* 0x0000000102029836 */ /* 0x000fe20000000000 */
[----:B------:R-:W-:Y:S02]  /*1e770*/  ISETP.NE.AND P1, PT, R0, RZ, PT ;  /* 0x000000ff0000720c */ /* 0x000fe40003f25270 */
[----:B------:R-:W-:Y:S02]  /*1e780*/  ISETP.GE.U32.AND P0, PT, R3, R6, PT ;  /* 0x000000060300720c */ /* 0x000fe40003f06070 */
[----:B------:R-:W-:-:S04]  /*1e790*/  LOP3.LUT R3, R9, R0, RZ, 0x3c, !PT ;  /* 0x0000000009037212 */ /* 0x000fc800078e3cff */
[----:B------:R-:W-:-:S07]  /*1e7a0*/  ISETP.GE.AND P2, PT, R3, RZ, PT ;  /* 0x000000ff0300720c */ /* 0x000fce0003f46270 */
[----:B------:R-:W-:-:S06]  /*1e7b0*/  @P0 VIADD R2, R2, 0x1 ;  /* 0x0000000102020836 */ /* 0x000fcc0000000000 */
[----:B------:R-:W-:Y:S02]  /*1e7c0*/  @!P2 IADD3 R2, -R2, RZ, RZ ;  /* 0x000000ff0202a210 */ /* 0x000fe40007ffe1ff */
[----:B------:R-:W-:-:S05]  /*1e7d0*/  @!P1 LOP3.LUT R2, RZ, R0, RZ, 0x33, !PT ;  /* 0x00000000ff029212 */ /* 0x000fca00078e33ff */
[----:B------:R-:W-:-:S04]  /*1e7e0*/  IMAD.MOV R3, RZ, RZ, -R2 ;  /* 0x000000ffff037224 */ /* 0x000fc800078e0a02 */
[----:B------:R-:W-:Y:S02]  /*1e7f0*/  IMAD R3, R0, R3, R9 ;  /* 0x0000000300037224 */ /* 0x000fe400078e0209 */
[----:B------:R-:W-:-:S03]  /*1e800*/  VIADD R0, R7, UR4 ;  /* 0x0000000407007c36 */ /* 0x000fc60008000000 */
[----:B------:R1:W-:Y:S04]  /*1e810*/  STL [R1+0x4], R3 ;  /* 0x0000040301007387 */ /* 0x0003e80000100800 */
[----:B------:R1:W-:Y:S04]  /*1e820*/  STL [R1+0x8], R2 ;  /* 0x0000080201007387 */ /* 0x0003e80000100800 */
[----:B------:R1:W-:Y:S01]  /*1e830*/  STL [R1+0xc], R0 ;  /* 0x00000c0001007387 */ /* 0x0003e20000100800 */
[----:B------:R-:W-:Y:S05]  /*1e840*/  BRA `(.L_x_479) ;  /* 0x0000000000107947 */ /* 0x000fea0003800000 */
.L_x_474:
[----:B------:R-:W-:Y:S01]  /*1e850*/  MOV R0, UR6 ;  /* 0x0000000600007c02 */ /* 0x000fe20008000f00 */
[----:B------:R0:W-:Y:S04]  /*1e860*/  STL [R1+0x4], RZ ;  /* 0x000004ff01007387 */ /* 0x0001e80000100800 */
[----:B------:R0:W-:Y:S04]  /*1e870*/  STL [R1+0x8], RZ ;  /* 0x000008ff01007387 */ /* 0x0001e80000100800 */
[----:B------:R0:W-:Y:S02]  /*1e880*/  STL [R1], R0 ;  /* 0x0000000001007387 */ /* 0x0001e40000100800 */
.L_x_479:
[----:B------:R-:W2:Y:S04]  /*1e890*/  LDL R8, [R1] ;  /* 0x0000000001087983 */ /* 0x000ea80000100800 */
[----:B------:R-:W2:Y:S04]  /*1e8a0*/  LDL R9, [R1+0x4] ;  /* 0x0000040001097983 */ /* 0x000ea80000100800 */
[----:B------:R-:W2:Y:S04]  /*1e8b0*/  LDL R10, [R1+0x8] ;  /* 0x00000800010a7983 */ /* 0x000ea80000100800 */
[----:B------:R-:W2:Y:S01]  /*1e8c0*/  LDL R11, [R1+0xc] ;  /* 0x00000c00010b7983 */ /* 0x000ea20000100800 */
[----:B------:R-:W-:-:S13]  /*1e8d0*/  ISETP.NE.AND P0, PT, R5, RZ, PT ;  /* 0x000000ff0500720c */ /* 0x000fda0003f05270 */
[----:B-1----:R-:W1:Y:S01]  /*1e8e0*/  @!P0 S2R R3, SR_CgaCtaId ;  /* 0x0000000000038919 */ /* 0x002e620000008800 */
[----:B0-----:R-:W-:-:S04]  /*1e8f0*/  @!P0 MOV R0, 0x400 ;  /* 0x0000040000008802 */ /* 0x001fc80000000f00 */
[----:B-1----:R-:W-:-:S05]  /*1e900*/  @!P0 LEA R0, R3, R0, 0x18 ;  /* 0x0000000003008211 */ /* 0x002fca00078ec0ff */
[----:B--2---:R0:W-:Y:S01]  /*1e910*/  @!P0 STS.128 [R0+0x388d0], R8 ;  /* 0x0388d00800008388 */ /* 0x0041e20000000c00 */
[----:B------:R-:W-:Y:S06]  /*1e920*/  BAR.ARV 0x5, 0x180 ;  /* 0x0146000000007b1d */ /* 0x000fec0000002000 */
.L_x_472:
[----:B0-----:R-:W2:Y:S01]  /*1e930*/  LDL R0, [R1+0xc] ;  /* 0x00000c0001007983 */ /* 0x001ea20000100800 */
[----:B------:R-:W-:-:S03]  /*1e940*/  ULDC UR4, c[0x0][0xc14] ;  /* 0x0003050000047ab9 */ /* 0x000fc60000000800 */
[----:B------:R0:W-:Y:S01]  /*1e950*/  STL [R1+0x10], RZ ;  /* 0x000010ff01007387 */ /* 0x0001e20000100800 */
[----:B--2---:R-:W-:Y:S01]  /*1e960*/  ISETP.GE.AND P0, PT, R0, UR4, PT ;  /* 0x0000000400007c0c */ /* 0x004fe2000bf06270 */
[----:B------:R-:W-:-:S05]  /*1e970*/  IMAD.MOV.U32 R0, RZ, RZ, 0x1 ;  /* 0x00000001ff007424 */ /* 0x000fca00078e00ff */
[----:B------:R0:W-:Y:S04]  /*1e980*/  STL [R1+0x1c], R0 ;  /* 0x00001c0001007387 */ /* 0x0001e80000100800 */
[----:B------:R0:W-:Y:S03]  /*1e990*/  STL [R1+0x4c], RZ ;  /* 0x00004cff01007387 */ /* 0x0001e60000100800 */
[----:B------:R-:W-:Y:S05]  /*1e9a0*/  @P0 BRA `(.L_x_480) ;  /* 0x00000058003c0947 */ /* 0x000fea0003800000 */
[----:B-1----:R-:W1:Y:S01]  /*1e9b0*/  S2R R7, SR_TID.X ;  /* 0x0000000000077919 */ /* 0x002e620000002100 */
[----:B------:R-:W-:Y:S01]  /*1e9c0*/  BSSY B7, `(.L_x_480) ;  /* 0x000058d000077945 */ /* 0x000fe20003800000 */
[----:B------:R-:W-:Y:S01]  /*1e9d0*/  ULDC UR37, c[0x0][0xc] ;  /* 0x0000030000257ab9 */ /* 0x000fe20000000800 */
[----:B------:R-:W-:Y:S01]  /*1e9e0*/  ULOP3.LUT UR36, UR40, 0x1, URZ, 0xfc, !UPT ;  /* 0x0000000128247892 */ /* 0x000fe2000f8efc3f */
[----:B------:R-:W2:Y:S01]  /*1e9f0*/  S2R R3, SR_TID.X ;  /* 0x0000000000037919 */ /* 0x000ea20000002100 */
[----:B------:R-:W-:Y:S01]  /*1ea00*/  ULOP3.LUT UR38, UR40, 0x2, URZ, 0xfc, !UPT ;  /* 0x0000000228267892 */ /* 0x000fe2000f8efc3f */
[----:B------:R-:W-:Y:S01]  /*1ea10*/  ULDC.64 UR44, c[0x0][0x198] ;  /* 0x00006600002c7ab9 */ /* 0x000fe20000000a00 */
[C---:B-1----:R-:W-:Y:S01]  /*1ea20*/  IMAD.SHL.U32 R2, R7.reuse, 0x10, RZ ;  /* 0x0000001007027824 */ /* 0x042fe200078e00ff */
[C---:B0-----:R-:W-:Y:S02]  /*1ea30*/  SHF.L.U32 R0, R7.reuse, 0x7, RZ ;  /* 0x0000000707007819 */ /* 0x041fe400000006ff */
[----:B------:R-:W-:-:S02]  /*1ea40*/  R2P PR, R7, 0x6 ;  /* 0x0000000607007804 */ /* 0x000fc40000000000 */
[----:B--2---:R-:W-:Y:S02]  /*1ea50*/  LOP3.LUT R5, R3, 0x7f, RZ, 0xc0, !PT ;  /* 0x0000007f03057812 */ /* 0x004fe400078ec0ff */
[----:B------:R-:W-:Y:S02]  /*1ea60*/  LOP3.LUT R4, R2, 0x70, RZ, 0xc0, !PT ;  /* 0x0000007002047812 */ /* 0x000fe400078ec0ff */
[----:B------:R-:W-:Y:S01]  /*1ea70*/  SHF.R.U32.HI R3, RZ, 0x1, R7 ;  /* 0x00000001ff037819 */ /* 0x000fe20000011607 */
[----:B------:R-:W-:Y:S01]  /*1ea80*/  IMAD.SHL.U32 R6, R5, 0x40, RZ ;  /* 0x0000004005067824 */ /* 0x000fe200078e00ff */
[C---:B------:R-:W-:Y:S02]  /*1ea90*/  LOP3.LUT R2, R0.reuse, 0x380, RZ, 0xc0, !PT ;  /* 0x0000038000027812 */ /* 0x040fe400078ec0ff */
[----:B------:R-:W-:Y:S02]  /*1eaa0*/  LOP3.LUT R5, R0, 0x400, RZ, 0xc0, !PT ;  /* 0x0000040000057812 */ /* 0x000fe400078ec0ff */
[----:B------:R-:W-:-:S02]  /*1eab0*/  LOP3.LUT R3, R2, 0x30, R3, 0xf8, !PT ;  /* 0x0000003002037812 */ /* 0x000fc400078ef803 */
[----:B------:R-:W-:Y:S02]  /*1eac0*/  LOP3.LUT R6, R5, 0x1800, R6, 0xf8, !PT ;  /* 0x0000180005067812 */ /* 0x000fe400078ef806 */
[----:B------:R-:W-:Y:S02]  /*1ead0*/  LOP3.LUT R5, R2, 0x10, R7, 0xf8, !PT ;  /* 0x0000001002057812 */ /* 0x000fe400078ef807 */
[----:B------:R-:W-:Y:S02]  /*1eae0*/  LOP3.LUT R3, R3, R4, RZ, 0x3c, !PT ;  /* 0x0000000403037212 */ /* 0x000fe400078e3cff */
[----:B------:R-:W-:Y:S02]  /*1eaf0*/  LOP3.LUT R2, R6, R5, R4, 0xf6, !PT ;  /* 0x0000000506027212 */ /* 0x000fe400078ef604 */
[----:B------:R-:W-:-:S03]  /*1eb00*/  LOP3.LUT R0, R3, 0xc00, R0, 0xf8, !PT ;  /* 0x00000c0003007812 */ /* 0x000fc600078ef800 */
[----:B------:R0:W-:Y:S04]  /*1eb10*/  STL [R1+0x38], R2 ;  /* 0x0000380201007387 */ /* 0x0001e80000100800 */
[----:B------:R1:W-:Y:S01]  /*1eb20*/  STL [R1+0x3c], R0 ;  /* 0x00003c0001007387 */ /* 0x0003e20000100800 */
[----:B0-----:R-:W-:Y:S01]  /*1eb30*/  MOV R2, 0x20 ;  /* 0x0000002000027802 */ /* 0x001fe20000000f00 */
[----:B-1----:R-:W-:-:S03]  /*1eb40*/  IMAD.MOV.U32 R0, RZ, RZ, 0x40 ;  /* 0x00000040ff007424 */ /* 0x002fc600078e00ff */
[----:B------:R-:W-:Y:S02]  /*1eb50*/  SEL R2, R2, 0xffffffe0, !P1 ;  /* 0xffffffe002027807 */ /* 0x000fe40004800000 */
[----:B------:R-:W-:Y:S01]  /*1eb60*/  SEL R3, R0, 0xffffffc0, !P2 ;  /* 0xffffffc000037807 */ /* 0x000fe20005000000 */
[----:B------:R-:W-:-:S04]  /*1eb70*/  IMAD.MOV.U32 R0, RZ, RZ, 0x1 ;  /* 0x00000001ff007424 */ /* 0x000fc800078e00ff */
[----:B------:R0:W-:Y:S04]  /*1eb80*/  STL [R1+0x2c], R3 ;  /* 0x00002c0301007387 */ /* 0x0001e80000100800 */
[----:B------:R0:W-:Y:S04]  /*1eb90*/  STL [R1+0x28], R2 ;  /* 0x0000280201007387 */ /* 0x0001e80000100800 */
[----:B------:R0:W-:Y:S04]  /*1eba0*/  STL [R1+0x4c], RZ ;  /* 0x00004cff01007387 */ /* 0x0001e80000100800 */
[----:B------:R0:W-:Y:S04]  /*1ebb0*/  STL [R1+0x20], R0 ;  /* 0x0000200001007387 */ /* 0x0001e80000100800 */
[----:B------:R0:W-:Y:S04]  /*1ebc0*/  STL [R1+0x14], RZ ;  /* 0x000014ff01007387 */ /* 0x0001e80000100800 */
[----:B------:R0:W-:Y:S04]  /*1ebd0*/  STL [R1+0x10], RZ ;  /* 0x000010ff01007387 */ /* 0x0001e80000100800 */
[----:B------:R0:W-:Y:S02]  /*1ebe0*/  STL [R1+0x1c], R0 ;  /* 0x00001c0001007387 */ /* 0x0001e40000100800 */
.L_x_582:
[----:B0-----:R-:W2:Y:S01]  /*1ebf0*/  LDL R0, [R1+0xc] ;  /* 0x00000c0001007983 */ /* 0x001ea20000100800 */
[----:B------:R-:W2:Y:S01]  /*1ec00*/  LDC.64 R16, c[0x0][0xc60] ;  /* 0x00031800ff107b82 */ /* 0x000ea20000000a00 */
[----:B------:R-:W-:Y:S05]  /*1ec10*/  YIELD ;  /* 0x0000000000007946 */ /* 0x000fea0003800000 */
[----:B------:R-:W-:Y:S01]  /*1ec20*/  ULDC.64 UR4, c[0x0][0xa28] ;  /* 0x00028a0000047ab9 */ /* 0x000fe20000000a00 */
[----:B------:R-:W-:Y:S01]  /*1ec30*/  ULDC.64 UR6, c[0x0][0xa00] ;  /* 0x0002800000067ab9 */ /* 0x000fe20000000a00 */
[----:B------:R-:W-:Y:S01]  /*1ec40*/  ISETP.NE.U32.AND P0, PT, RZ, UR4, PT ;  /* 0x00000004ff007c0c */ /* 0x000fe2000bf05070 */
[----:B--2---:R-:W-:-:S06]  /*1ec50*/  IMAD.WIDE R16, R0, 0x4, R16 ;  /* 0x0000000400107825 */ /* 0x004fcc00078e0210 */
[----:B------:R-:W2:Y:S01]  /*1ec60*/  LDG.E R16, desc[UR42][R16.64] ;  /* 0x0000002a10107981 */ /* 0x000ea2000c1e1900 */
[----:B------:R-:W-:Y:S01]  /*1ec70*/  ISETP.NE.AND.EX P0, PT, RZ, UR5, PT, P0 ;  /* 0x00000005ff007c0c */ /* 0x000fe2000bf05300 */
[----:B------:R-:W-:Y:S01]  /*1ec80*/  IMAD.MOV.U32 R0, RZ, RZ, RZ ;  /* 0x000000ffff007224 */ /* 0x000fe200078e00ff */
[----:B------:R-:W-:-:S04]  /*1ec90*/  ISETP.NE.U32.AND P1, PT, RZ, UR6, PT ;  /* 0x00000006ff007c0c */ /* 0x000fc8000bf25070 */
[----:B------:R-:W-:Y:S02]  /*1eca0*/  ISETP.NE.AND.EX P1, PT, RZ, UR7, PT, P1 ;  /* 0x00000007ff007c0c */ /* 0x000fe4000bf25310 */
[----:B------:R-:W-:Y:S01]  /*1ecb0*/  MOV R4, RZ ;  /* 0x000000ff00047202 */ /* 0x000fe20000000f00 */
[----:B------:R-:W-:Y:S01]  /*1ecc0*/  IMAD.MOV.U32 R10, RZ, RZ, RZ ;  /* 0x000000ffff0a7224 */ /* 0x000fe200078e00ff */
[----:B------:R-:W-:Y:S02]  /*1ecd0*/  MOV R8, RZ ;  /* 0x000000ff00087202 */ /* 0x000fe40000000f00 */
[----:B--2---:R-:W-:Y:S02]  /*1ece0*/  SHF.R.S32.HI R18, RZ, 0x1f, R16 ;  /* 0x0000001fff127819 */ /* 0x004fe40000011410 */
[----:B------:R-:W-:-:S04]  /*1ecf0*/  @P0 LEA R2, P2, R16, UR4, 0x2 ;  /* 0x0000000410020c11 */ /* 0x000fc8000f8410ff */
[C---:B------:R-:W-:Y:S01]  /*1ed00*/  @P0 LEA.HI.X R3, R16.reuse, UR5, R18, 0x2, P2 ;  /* 0x0000000510030c11 */ /* 0x040fe200090f1412 */
[----:B------:R-:W-:Y:S01]  /*1ed10*/  IMAD.SHL.U32 R17, R16, 0x4, RZ ;  /* 0x0000000410117824 */ /* 0x000fe200078e00ff */
[----:B------:R-:W-:-:S03]  /*1ed20*/  ULDC.64 UR4, c[0x0][0xa08] ;  /* 0x0002820000047ab9 */ /* 0x000fc60000000a00 */
[----:B------:R0:W5:Y:S02]  /*1ed30*/  @P0 LDG.E R0, desc[UR42][R2.64] ;  /* 0x0000002a02000981 */ /* 0x000164000c1e1900 */
[----:B0-----:R-:W-:-:S04]  /*1ed40*/  @P1 LEA R2, P0, R16, UR6, 0x2 ;  /* 0x0000000610021c11 */ /* 0x001fc8000f8010ff */
[----:B------:R-:W-:Y:S01]  /*1ed50*/  @P1 LEA.HI.X R3, R16, UR7, R18, 0x2, P0 ;  /* 0x0000000710031c11 */ /* 0x000fe200080f1412 */
[----:B------:R-:W-:-:S04]  /*1ed60*/  ULDC.64 UR6, c[0x0][0xa10] ;  /* 0x0002840000067ab9 */ /* 0x000fc80000000a00 */
[----:B------:R0:W2:Y:S01]  /*1ed70*/  @P1 LDG.E R4, desc[UR42][R2.64] ;  /* 0x0000002a02041981 */ /* 0x0000a2000c1e1900 */
[----:B------:R-:W-:Y:S02]  /*1ed80*/  ISETP.NE.U32.AND P1, PT, RZ, UR6, PT ;  /* 0x00000006ff007c0c */ /* 0x000fe4000bf25070 */
[----:B------:R-:W-:Y:S02]  /*1ed90*/  SHF.L.U64.HI R18, R16, 0x2, R18 ;  /* 0x0000000210127819 */ /* 0x000fe40000010212 */
[----:B------:R-:W-:Y:S02]  /*1eda0*/  ISETP.NE.AND.EX P1, PT, RZ, UR7, PT, P1 ;  /* 0x00000007ff007c0c */ /* 0x000fe4000bf25310 */
[----:B0-----:R-:W-:-:S04]  /*1edb0*/  IADD3 R2, P0, R17, UR6, RZ ;  /* 0x0000000611027c10 */ /* 0x001fc8000ff1e0ff */
[----:B------:R-:W-:Y:S01]  /*1edc0*/  IADD3.X R3, R18, UR7, RZ, P0, !PT ;  /* 0x0000000712037c10 */ /* 0x000fe200087fe4ff */
[----:B------:R-:W-:Y:S01]  /*1edd0*/  ULDC.64 UR6, c[0x0][0xa20] ;  /* 0x0002880000067ab9 */ /* 0x000fe20000000a00 */
[----:B------:R-:W-:-:S05]  /*1ede0*/  ISETP.NE.U32.AND P0, PT, RZ, UR4, PT ;  /* 0x00000004ff007c0c */ /* 0x000fca000bf05070 */
[----:B------:R-:W5:Y:S04]  /*1edf0*/  @P1 LDG.E R10, desc[UR42][R2.64] ;  /* 0x0000002a020a1981 */ /* 0x000f68000c1e1900 */
[----:B------:R-:W5:Y:S04]  /*1ee00*/  @P1 LDG.E R11, desc[UR42][R2.64] ;  /* 0x0000002a020b1981 */ /* 0x000f68000c1e1900 */
[----:B------:R0:W5:Y:S01]  /*1ee10*/  @P1 LDG.E R9, desc[UR42][R2.64+0x4] ;  /* 0x0000042a02091981 */ /* 0x000162000c1e1900 */
[----:B------:R-:W-:Y:S02]  /*1ee20*/  ISETP.NE.AND.EX P0, PT, RZ, UR5, PT, P0 ;  /* 0x00000005ff007c0c */ /* 0x000fe4000bf05300 */
[----:B0-----:R-:W-:-:S04]  /*1ee30*/  IADD3 R2, P2, R17, UR4, RZ ;  /* 0x0000000411027c10 */ /* 0x001fc8000ff5e0ff */
[----:B------:R-:W-:Y:S01]  /*1ee40*/  IADD3.X R3, R18, UR5, RZ, P2, !PT ;  /* 0x0000000512037c10 */ /* 0x000fe200097fe4ff */
[----:B------:R-:W-:Y:S01]  /*1ee50*/  ULDC.64 UR4, c[0x0][0x3f8] ;  /* 0x0000fe0000047ab9 */ /* 0x000fe20000000a00 */
[----:B------:R-:W-:Y:S01]  /*1ee60*/  ISETP.NE.U32.AND P2, PT, RZ, UR6, PT ;  /* 0x00000006ff007c0c */ /* 0x000fe2000bf45070 */
[----:B------:R-:W-:-:S04]  /*1ee70*/  UISETP.NE.U32.AND UP0, UPT, UR4, URZ, UPT ;  /* 0x0000003f0400728c */ /* 0x000fc8000bf05070 */
[----:B------:R0:W5:Y:S01]  /*1ee80*/  @P0 LDG.E R8, desc[UR42][R2.64] ;  /* 0x0000002a02080981 */ /* 0x000162000c1e1900 */
[----:B------:R-:W-:Y:S01]  /*1ee90*/  ISETP.NE.AND.EX P2, PT, RZ, UR7, PT, P2 ;  /* 0x00000007ff007c0c */ /* 0x000fe2000bf45320 */
[----:B------:R-:W-:Y:S01]  /*1eea0*/  UISETP.NE.AND.EX UP0, UPT, UR5, URZ, UPT, UP0 ;  /* 0x0000003f0500728c */ /* 0x000fe2000bf05300 */
[----:B------:R-:W-:Y:S02]  /*1eeb0*/  ULDC UR4, c[0x0][0x404] ;  /* 0x0001010000047ab9 */ /* 0x000fe40000000800 */
[----:B------:R-:W-:Y:S01]  /*1eec0*/  ULDC UR5, c[0x0][0x2e0] ;  /* 0x0000b80000057ab9 */ /* 0x000fe20000000800 */
[----:B------:R-:W-:-:S04]  /*1eed0*/  USEL UR4, UR4, 0x1, UP0 ;  /* 0x0000000104047887 */ /* 0x000fc80008000000 */
[----:B------:R-:W-:-:S04]  /*1eee0*/  UIMAD UR4, UR4, UR5, URZ ;  /* 0x00000005040472a4 */ /* 0x000fc8000f8e023f */
[----:B------:R-:W-:Y:S02]  /*1eef0*/  @P2 IADD3 R6, P3, R17, UR6, RZ ;  /* 0x0000000611062c10 */ /* 0x000fe4000ff7e0ff */
[----:B------:R-:W-:Y:S02]  /*1ef00*/  IMAD.U32 R5, RZ, RZ, UR4 ;  /* 0x00000004ff057e24 */ /* 0x000fe4000f8e00ff */
[----:B------:R-:W-:-:S05]  /*1ef10*/  @P2 IADD3.X R7, R18, UR7, RZ, P3, !PT ;  /* 0x0000000712072c10 */ /* 0x000fca0009ffe4ff */
[----:B------:R0:W5:Y:S01]  /*1ef20*/  @P2 LDG.E R5, desc[UR42][R6.64] ;  /* 0x0000002a06052981 */ /* 0x000162000c1e1900 */
[----:B------:R-:W-:-:S03]  /*1ef30*/  ULDC UR4, c[0x0][0x338] ;  /* 0x0000ce0000047ab9 */ /* 0x000fc60000000800 */
[----:B--2---:R1:W-:Y:S02]  /*1ef40*/  STL [R1+0x30], R4 ;  /* 0x0000300401007387 */ /* 0x0043e40000100800 */
[----:B-1----:R-:W-:Y:S01]  /*1ef50*/  IMAD.U32 R4, RZ, RZ, UR4 ;  /* 0x00000004ff047e24 */ /* 0x002fe2000f8e00ff */
[----:B0-----:R-:W-:Y:S06]  /*1ef60*/  @P2 BRA `(.L_x_481) ;  /* 0x0000000000102947 */ /* 0x001fec0003800000 */
[----:B------:R-:W-:Y:S05]  /*1ef70*/  @!P0 BRA `(.L_x_481) ;  /* 0x00000000000c8947 */ /* 0x000fea0003800000 */
[----:B-----5:R-:W2:Y:S04]  /*1ef80*/  LDG.E R5, desc[UR42][R2.64] ;  /* 0x0000002a02057981 */ /* 0x020ea8000c1e1900 */
[----:B------:R-:W2:Y:S02]  /*1ef90*/  LDG.E R2, desc[UR42][R2.64+0x4] ;  /* 0x0000042a02027981 */ /* 0x000ea4000c1e1900 */
[----:B--2---:R-:W-:-:S07]  /*1efa0*/  IADD3 R5, -R5, R2, RZ ;  /* 0x0000000205057210 */ /* 0x004fce0007ffe1ff */
.L_x_481:
[----:B-----5:R-:W-:Y:S01]  /*1efb0*/  @P1 IMAD.IADD R4, R9, 0x1, -R11 ;  /* 0x0000000109041824 */ /* 0x020fe200078e0a0b */
[----:B------:R-:W-:Y:S01]  /*1efc0*/  BSSY B0, `(.L_x_482) ;  /* 0x0000135000007945 */ /* 0x000fe20003800000 */
[--C-:B------:R-:W-:Y:S02]  /*1efd0*/  IMAD.IADD R5, R5, 0x1, -R0.reuse ;  /* 0x0000000105057824 */ /* 0x100fe400078e0a00 */
[----:B------:R-:W-:-:S03]  /*1efe0*/  IMAD.IADD R0, R8, 0x1, R0 ;  /* 0x0000000108007824 */ /* 0x000fc600078e0200 */
[----:B------:R-:W-:-:S05]  /*1eff0*/  IADD3 R19, R5, R4, RZ ;  /* 0x0000000405137210 */ /* 0x000fca0007ffe0ff */
[----:B------:R-:W-:-:S05]  /*1f000*/  VIADD R2, R19, 0x7f ;  /* 0x0000007f13027836 */ /* 0x000fca0000000000 */
[----:B------:R-:W-:-:S04]  /*1f010*/  SHF.R.S32.HI R3, RZ, 0x1f, R2 ;  /* 0x0000001fff037819 */ /* 0x000fc80000011402 */
[----:B------:R-:W-:Y:S01]  /*1f020*/  LEA.HI R6, R3, R2, RZ, 0x7 ;  /* 0x0000000203067211 */ /* 0x000fe200078f38ff */
[----:B------:R-:W-:-:S03]  /*1f030*/  IMAD.MOV R3, RZ, RZ, -R5 ;  /* 0x000000ffff037224 */ /* 0x000fc600078e0a05 */
[----:B------:R-:W-:Y:S01]  /*1f040*/  LOP3.LUT R2, R6, 0xffffff80, RZ, 0xc0, !PT ;  /* 0xffffff8006027812 */ /* 0x000fe200078ec0ff */
[----:B------:R0:W-:Y:S01]  /*1f050*/  STL [R1+0x18], R6 ;  /* 0x0000180601007387 */ /* 0x0001e20000100800 */
[----:B------:R-:W-:Y:S02]  /*1f060*/  VIMNMX R3, RZ, R3, !PT ;  /* 0x00000003ff037248 */ /* 0x000fe40007fe0100 */
[----:B------:R-:W-:Y:S01]  /*1f070*/  VIADDMNMX R4, R2, -R5, R4, PT ;  /* 0x8000000502047246 */ /* 0x000fe20003800104 */
[----:B------:R0:W-:Y:S03]  /*1f080*/  STL [R1+0x34], R0 ;  /* 0x0000340001007387 */ /* 0x0001e60000100800 */
[----:B------:R-:W-:Y:S02]  /*1f090*/  ISETP.GT.AND P0, PT, R4, R3, PT ;  /* 0x000000030400720c */ /* 0x000fe40003f04270 */
[----:B------:R-:W-:-:S11]  /*1f0a0*/  SHF.R.U32.HI R3, RZ, 0x7, R3 ;  /* 0x00000007ff037819 */ /* 0x000fd60000011603 */
[----:B------:R-:W-:-:S04]  /*1f0b0*/  @P0 IADD3 R4, R4, 0x7f, RZ ;  /* 0x0000007f04040810 */ /* 0x000fc80007ffe0ff */
[----:B------:R-:W-:-:S04]  /*1f0c0*/  @P0 SHF.R.S32.HI R2, RZ, 0x1f, R4 ;  /* 0x0000001fff020819 */ /* 0x000fc80000011404 */
[----:B------:R-:W-:Y:S01]  /*1f0d0*/  @P0 LEA.HI R2, R2, R4, RZ, 0x7 ;  /* 0x0000000402020211 */ /* 0x000fe200078f38ff */
[----:B------:R-:W-:-:S03]  /*1f0e0*/  IMAD.MOV.U32 R4, RZ, RZ, R3 ;  /* 0x000000ffff047224 */ /* 0x000fc600078e0003 */
[----:B------:R-:W-:Y:S02]  /*1f0f0*/  @P0 SHF.R.S32.HI R4, RZ, 0x7, R2 ;  /* 0x00000007ff040819 */ /* 0x000fe40000011402 */
[----:B------:R-:W-:Y:S02]  /*1f100*/  PLOP3.LUT P0, PT, PT, PT, PT, 0x80, 0x0 ;  /* 0x000000000000781c */ /* 0x000fe40003f0f070 */
[----:B------:R-:W-:-:S13]  /*1f110*/  ISETP.GT.AND P2, PT, R4, R3, PT ;  /* 0x000000030400720c */ /* 0x000fda0003f44270 */
[----:B0-----:R-:W-:Y:S05]  /*1f120*/  @!P2 BRA `(.L_x_483) ;  /* 0x000000100078a947 */ /* 0x001fea0003800000 */
[----:B------:R-:W2:Y:S01]  /*1f130*/  LDL R6, [R1+0x8] ;  /* 0x0000080001067983 */ /* 0x000ea20000100800 */
[----:B------:R-:W0:Y:S01]  /*1f140*/  LDC R0, c[0x0][0x428] ;  /* 0x00010a00ff007b82 */ /* 0x000e220000000800 */
[----:B------:R-:W-:Y:S01]  /*1f150*/  UMOV UR4, 0xffffffff ;  /* 0xffffffff00047882 */ /* 0x000fe20000000000 */
[----:B0-----:R-:W-:-:S13]  /*1f160*/  ISETP.NE.AND P0, PT, R0, 0x1, PT ;  /* 0x000000010000780c */ /* 0x001fda0003f05270 */
[----:B------:R-:W2:Y:S08]  /*1f170*/  @P0 LDC R0, c[0x0][0x42c] ;  /* 0x00010b00ff000b82 */ /* 0x000eb00000000800 */
[----:B------:R-:W0:Y:S01]  /*1f180*/  @P0 LDC R5, c[0x0][0x430] ;  /* 0x00010c00ff050b82 */ /* 0x000e220000000800 */
[----:B--2---:R-:W-:Y:S01]  /*1f190*/  @P0 IMAD.HI.U32 R0, R6, R0, RZ ;  /* 0x0000000006000227 */ /* 0x004fe200078e00ff */
[----:B------:R-:W-:-:S04]  /*1f1a0*/  MOV R2, R6 ;  /* 0x0000000600027202 */ /* 0x000fc80000000f00 */
[----:B0-----:R-:W-:Y:S02]  /*1f1b0*/  @P0 SHF.R.U32.HI R2, RZ, R5, R0 ;  /* 0x00000005ff020219 */ /* 0x001fe40000011600 */
[----:B------:R-:W-:Y:S01]  /*1f1c0*/  SEL R0, R16, RZ, !P1 ;  /* 0x000000ff10007207 */ /* 0x000fe20004800000 */
[----:B------:R-:W-:Y:S06]  /*1f1d0*/  BRA.DIV UR4, `(.L_x_484) ;  /* 0x0000007e046c7947 */ /* 0x000fec000b800000 */
[----:B------:R-:W0:Y:S02]  /*1f1e0*/  S2R R5, SR_TID.X ;  /* 0x0000000000057919 */ /* 0x000e240000002100 */
[----:B0-----:R-:W-:-:S04]  /*1f1f0*/  SHF.R.U32.HI R5, RZ, 0x5, R5 ;  /* 0x00000005ff057819 */ /* 0x001fc80000011605 */
[----:B------:R-:W-:-:S05]  /*1f200*/  LOP3.LUT R5, R5, 0x3, RZ, 0xc0, !PT ;  /* 0x0000000305057812 */ /* 0x000fca00078ec0ff */
[----:B------:R0:W1:Y:S02]  /*1f210*/  SHFL.IDX PT, R14, R5, RZ, 0x1f ;  /* 0x00001fff050e7589 */ /* 0x00006400000e0000 */
.L_x_697:
[----:B-1----:R-:W-:Y:S02]  /*1f220*/  ISETP.NE.AND P0, PT, R14, RZ, PT ;  /* 0x000000ff0e00720c */ /* 0x002fe40003f05270 */
[----:B------:R-:W-:-:S11]  /*1f230*/  PLOP3.LUT P6, PT, PT, PT, PT, 0x8, 0x0 ;  /* 0x000000000000781c */ /* 0x000fd60003fce170 */
[----:B------:R-:W-:Y:S05]  /*1f240*/  @P0 BRA `(.L_x_485) ;  /* 0x00000000000c0947 */ /* 0x000fea0003800000 */
[----:B------:R-:W-:-:S03]  /*1f250*/  UMOV UR4, 0xffffffff ;  /* 0xffffffff00047882 */ /* 0x000fc60000000000 */
[----:B------:R-:W-:Y:S05]  /*1f260*/  BRA.DIV UR4, `(.L_x_486) ;  /* 0x0000007e047c7947 */ /* 0x000fea000b800000 */
[----:B------:R-:W-:-:S13]  /*1f270*/  ELECT P6, URZ, PT ;  /* 0x00000000003f782f */ /* 0x000fda00038c0000 */
.L_x_485:
[----:B0-----:R-:W2:Y:S01]  /*1f280*/  LDL R5, [R1+0x4c] ;  /* 0x00004c0001057983 */ /* 0x001ea20000100800 */
[----:B------:R-:W-:Y:S01]  /*1f290*/  BSSY B1, `(.L_x_487) ;  /* 0x000000b000017945 */ /* 0x000fe20003800000 */
[----:B------:R-:W0:Y:S01]  /*1f2a0*/  S2R R11, SR_CgaCtaId ;  /* 0x00000000000b7919 */ /* 0x000e220000008800 */
[----:B--2---:R-:W-:-:S05]  /*1f2b0*/  VIADD R5, R5, 0x1 ;  /* 0x0000000105057836 */ /* 0x004fca0000000000 */
[----:B------:R-:W-:-:S04]  /*1f2c0*/  LEA.HI R6, R5, R5, RZ, 0x1 ;  /* 0x0000000505067211 */ /* 0x000fc800078f08ff */
[----:B------:R-:W-:-:S05]  /*1f2d0*/  LOP3.LUT R6, R6, 0xfffffffe, RZ, 0xc0, !PT ;  /* 0xfffffffe06067812 */ /* 0x000fca00078ec0ff */
[----:B------:R-:W-:Y:S01]  /*1f2e0*/  IMAD.IADD R5, R5, 0x1, -R6 ;  /* 0x0000000105057824 */ /* 0x000fe200078e0a06 */
[----:B------:R-:W-:-:S04]  /*1f2f0*/  MOV R6, 0x400 ;  /* 0x0000040000067802 */ /* 0x000fc80000000f00 */
[----:B0-----:R-:W-:Y:S02]  /*1f300*/  LEA R11, R11, R6, 0x18 ;  /* 0x000000060b0b7211 */ /* 0x001fe400078ec0ff */
[----:B------:R-:W-:-:S04]  /*1f310*/  SHF.L.U32 R5, R5, 0x1f, RZ ;  /* 0x0000001f05057819 */ /* 0x000fc800000006ff */
[----:B------:R-:W0:Y:S02]  /*1f320*/  SYNCS.PHASECHK.TRANS64.TRYWAIT P0, [R11+URZ+0x38820], R5 ;  /* 0x038820050b0075a7 */ /* 0x000e24000800017f */
[----:B0-----:R-:W-:Y:S05]  /*1f330*/  @!P0 BRA `(.L_x_488) ;  /* 0x0000007c00688947 */ /* 0x001fea0003800000 */
.L_x_700:
[----:B------:R-:W-:Y:S05]  /*1f340*/  BSYNC B1 ;  /* 0x0000000000017941 */ /* 0x000fea0003800000 */
.L_x_487:
[----:B------:R-:W-:Y:S04]  /*1f350*/  BSSY B1, `(.L_x_489) ;  /* 0x000006f000017945 */ /* 0x000fe80003800000 */
[----:B------:R-:W-:Y:S05]  /*1f360*/  @!P6 BRA `(.L_x_490) ;  /* 0x0000000400b4e947 */ /* 0x000fea0003800000 */
[----:B------:R-:W2:Y:S04]  /*1f370*/  LDL R8, [R1+0x14] ;  /* 0x0000140001087983 */ /* 0x000ea80000100800 */
[----:B------:R-:W3:Y:S01]  /*1f380*/  LDL R7, [R1+0x20] ;  /* 0x0000200001077983 */ /* 0x000ee20000100800 */
[----:B------:R-:W1:Y:S01]  /*1f390*/  S2R R6, SR_TID.X ;  /* 0x0000000000067919 */ /* 0x000e620000002100 */
[----:B------:R-:W-:Y:S01]  /*1f3a0*/  BSSY B2, `(.L_x_491) ;  /* 0x0000007000027945 */ /* 0x000fe20003800000 */
[----:B-1----:R-:W-:-:S04]  /*1f3b0*/  LOP3.LUT R6, R6, 0x7f, RZ, 0xc0, !PT ;  /* 0x0000007f06067812 */ /* 0x002fc800078ec0ff */
[----:B------:R-:W-:Y:S02]  /*1f3c0*/  ISETP.NE.AND P1, PT, R6, RZ, PT ;  /* 0x000000ff0600720c */ /* 0x000fe40003f25270 */
[----:B--2---:R-:W-:Y:S02]  /*1f3d0*/  LEA R8, R8, R11, 0x3 ;  /* 0x0000000b08087211 */ /* 0x004fe400078e18ff */
[----:B---3--:R-:W-:-:S04]  /*1f3e0*/  SHF.L.U32 R12, R7, 0x1f, RZ ;  /* 0x0000001f070c7819 */ /* 0x008fc800000006ff */
[----:B------:R-:W1:Y:S02]  /*1f3f0*/  SYNCS.PHASECHK.TRANS64.TRYWAIT P0, [R8+URZ+0x388a0], R12 ;  /* 0x0388a00c080075a7 */ /* 0x000e64000800017f */
[----:B-1----:R-:W-:Y:S05]  /*1f400*/  @!P0 BRA `(.L_x_492) ;  /* 0x0000007c00488947 */ /* 0x002fea0003800000 */
.L_x_701:
[----:B------:R-:W-:Y:S05]  /*1f410*/  BSYNC B2 ;  /* 0x0000000000027941 */ /* 0x000fea0003800000 */
.L_x_491:
[----:B------:R-:W-:Y:S04]  /*1f420*/  BSSY B2, `(.L_x_493) ;  /* 0x0000009000027945 */ /* 0x000fe80003800000 */
[----:B------:R-:W-:Y:S05]  /*1f430*/  @P1 BRA `(.L_x_494) ;  /* 0x00000000001c1947 */ /* 0x000fea0003800000 */
[----:B0-----:R-:W0:Y:S02]  /*1f440*/  S2R R5, SR_TID.X ;  /* 0x0000000000057919 */ /* 0x001e240000002100 */
[----:B0-----:R-:W-:Y:S01]  /*1f450*/  LOP3.LUT R6, R5, 0x1f, RZ, 0xc0, !PT ;  /* 0x0000001f05067812 */ /* 0x001fe200078ec0ff */
[----:B------:R-:W-:-:S03]  /*1f460*/  IMAD.MOV.U32 R5, RZ, RZ, 0x8000 ;  /* 0x00008000ff057424 */ /* 0x000fc600078e00ff */
[----:B------:R-:W-:Y:S01]  /*1f470*/  ISETP.NE.AND P0, PT, R6, RZ, PT ;  /* 0x000000ff0600720c */ /* 0x000fe20003f05270 */
[----:B------:R2:W-:-:S12]  /*1f480*/  SYNCS.ARRIVE.TRANS64 RZ, [R8+URZ+0x38890], R5 ;  /* 0x0388900508ff79a7 */ /* 0x0005d8000800003f */
[----:B--2---:R-:W-:Y:S05]  /*1f490*/  @!P0 BRA `(.L_x_494) ;  /* 0x0000000000048947 */ /* 0x004fea0003800000 */
[----:B------:R-:W-:Y:S01]  /*1f4a0*/  BPT.TRAP 0x1 ;  /* 0x000000040000795c */ /* 0x000fe20000300000 */
.L_x_494:
[----:B------:R-:W-:Y:S05]  /*1f4b0*/  BSYNC B2 ;  /* 0x0000000000027941 */ /* 0x000fea0003800000 */
.L_x_493:
[----:B0-----:R-:W2:Y:S01]  /*1f4c0*/  LDL R5, [R1+0x14] ;  /* 0x0000140001057983 */ /* 0x001ea20000100800 */
[----:B------:R-:W-:Y:S01]  /*1f4d0*/  IMAD.MOV.U32 R15, RZ, RZ, RZ ;  /* 0x000000ffff0f7224 */ /* 0x000fe200078e00ff */
[----:B------:R-:W-:Y:S01]  /*1f4e0*/  LEA R6, R4, R10, 0x7 ;  /* 0x0000000a04067211 */ /* 0x000fe200078e38ff */
[----:B------:R-:W-:Y:S01]  /*1f4f0*/  UIADD3 UR4, UP0, UR44, 0x570, URZ ;  /* 0x000005702c047890 */ /* 0x000fe2000ff1e03f */
[----:B------:R-:W-:Y:S01]  /*1f500*/  PLOP3.LUT P0, PT, PT, PT, PT, 0x80, 0x0 ;  /* 0x000000000000781c */ /* 0x000fe20003f0f070 */
[----:B------:R-:W-:Y:S01]  /*1f510*/  UMOV UR6, 0x0 ;  /* 0x0000000000067882 */ /* 0x000fe20000000000 */
[----:B------:R-:W-:Y:S01]  /*1f520*/  R2UR UR10, R15 ;  /* 0x000000000f0a72ca */ /* 0x000fe200000e0000 */
[----:B------:R-:W-:Y:S01]  /*1f530*/  VIADD R6, R6, 0xffffff80 ;  /* 0xffffff8006067836 */ /* 0x000fe20000000000 */
[----:B------:R-:W-:Y:S01]  /*1f540*/  UIADD3.X UR5, URZ, UR45, URZ, UP0, !UPT ;  /* 0x0000002d3f057290 */ /* 0x000fe200087fe43f */
[----:B------:R-:W-:Y:S01]  /*1f550*/  UMOV UR7, 0x12f00000 ;  /* 0x12f0000000077882 */ /* 0x000fe20000000000 */
[----:B--2---:R-:W-:Y:S01]  /*1f560*/  IMAD R9, R5, 0x8000, R11 ;  /* 0x0000800005097824 */ /* 0x004fe200078e020b */
[----:B------:R-:W-:-:S03]  /*1f570*/  IADD3 R5, R8, 0x38890, RZ ;  /* 0x0003889008057810 */ /* 0x000fc60007ffe0ff */
[----:B------:R-:W-:-:S07]  /*1f580*/  VIADD R7, R9, 0x28400 ;  /* 0x0002840009077836 */ /* 0x000fce0000000000 */
.L_x_495:
[----:B------:R-:W-:-:S13]  /*1f590*/  @P0 ELECT P2, URZ, PT ;  /* 0x00000000003f082f */ /* 0x000fda0003840000 */
[----:B------:R-:W-:Y:S02]  /*1f5a0*/  @P2 R2UR UR13, R0 ;  /* 0x00000000000d22ca */ /* 0x000fe400000e0000 */
[----:B------:R-:W-:Y:S02]  /*1f5b0*/  @P2 R2UR UR12, R2 ;  /* 0x00000000020c22ca */ /* 0x000fe400000e0000 */
[----:B------:R-:W-:Y:S02]  /*1f5c0*/  @P2 R2UR UR11, R6 ;  /* 0x00000000060b22ca */ /* 0x000fe400000e0000 */
[----:B------:R-:W-:Y:S02]  /*1f5d0*/  @P2 R2UR UR9, R5 ;  /* 0x00000000050922ca */ /* 0x000fe400000e0000 */
[----:B------:R-:W-:Y:S02]  /*1f5e0*/  @P2 R2UR UR8, R7 ;  /* 0x00000000070822ca */ /* 0x000fe400000e0000 */
[----:B------:R-:W-:-:S02]  /*1f5f0*/  @P2 PLOP3.LUT P0, PT, P2, PT, PT, 0x8, 0x0 ;  /* 0x000000000000281c */ /* 0x000fc4000170e170 */
[----:B------:R-:W-:-:S09]  /*1f600*/  PLOP3.LUT P2, PT, PT, PT, PT, 0x8, 0x0 ;  /* 0x000000000000781c */ /* 0x000fd20003f4e170 */
[----:B------:R0:W-:Y:S02]  /*1f610*/  UTMALDG.4D [UR8], [UR4], desc[UR6] ;  /* 0x00000608040075b4 */ /* 0x0001e40008019000 */
[----:B0-----:R-:W-:Y:S05]  /*1f620*/  @P0 BRA.U.ANY `(.L_x_495) ;  /* 0xfffffffd00d80947 */ /* 0x001fea000393ffff */
[----:B------:R-:W-:Y:S01]  /*1f630*/  IMAD.MOV.U32 R14, RZ, RZ, 0x80 ;  /* 0x00000080ff0e7424 */ /* 0x000fe200078e00ff */
[----:B------:R-:W-:Y:S01]  /*1f640*/  PLOP3.LUT P0, PT, PT, PT, PT, 0x80, 0x0 ;  /* 0x000000000000781c */ /* 0x000fe20003f0f070 */
[----:B------:R-:W-:Y:S01]  /*1f650*/  UMOV UR6, 0x0 ;  /* 0x0000000000067882 */ /* 0x000fe20000000000 */
[----:B------:R-:W-:Y:S01]  /*1f660*/  IADD3 R7, R9, 0x2c400, RZ ;  /* 0x0002c40009077810 */ /* 0x000fe20007ffe0ff */
[----:B------:R-:W-:Y:S01]  /*1f670*/  UMOV UR7, 0x12f00000 ;  /* 0x12f0000000077882 */ /* 0x000fe20000000000 */
[----:B------:R-:W-:-:S15]  /*1f680*/  R2UR UR10, R14 ;  /* 0x000000000e0a72ca */ /* 0x000fde00000e0000 */
.L_x_496:
        /* <DEDUP_REMOVED lines=10> */
[----:B------:R-:W0:Y:S01]  /*1f730*/  SYNCS.PHASECHK.TRANS64.TRYWAIT P0, [R8+URZ+0x388c0], R12 ;  /* 0x0388c00c080075a7 */ /* 0x000e22000800017f */
[----:B------:R-:W-:Y:S04]  /*1f740*/  BSSY B2, `(.L_x_497) ;  /* 0x0000002000027945 */ /* 0x000fe80003800000 */
[----:B0-----:R-:W-:Y:S05]  /*1f750*/  @!P0 BRA `(.L_x_498) ;  /* 0x0000007800888947 */ /* 0x001fea0003800000 */
.L_x_702:
[----:B------:R-:W-:Y:S05]  /*1f760*/  BSYNC B2 ;  /* 0x0000000000027941 */ /* 0x000fea0003800000 */
.L_x_497:
[----:B------:R-:W-:Y:S01]  /*1f770*/  BSSY B2, `(.L_x_499) ;  /* 0x000000b000027945 */ /* 0x000fe20003800000 */
[----:B01----:R-:W-:Y:S02]  /*1f780*/  IMAD.MOV.U32 R12, RZ, RZ, 0x0 ;  /* 0x00000000ff0c7424 */ /* 0x003fe400078e00ff */
[----:B------:R-:W-:Y:S01]  /*1f790*/  IMAD.MOV.U32 R13, RZ, RZ, 0x12f00000 ;  /* 0x12f00000ff0d7424 */ /* 0x000fe200078e00ff */
[----:B------:R-:W-:Y:S06]  /*1f7a0*/  @P1 BRA `(.L_x_500) ;  /* 0x00000000001c1947 */ /* 0x000fec0003800000 */
[----:B------:R-:W0:Y:S02]  /*1f7b0*/  S2R R5, SR_TID.X ;  /* 0x0000000000057919 */ /* 0x000e240000002100 */
[----:B0-----:R-:W-:Y:S02]  /*1f7c0*/  LOP3.LUT R7, R5, 0x1f, RZ, 0xc0, !PT ;  /* 0x0000001f05077812 */ /* 0x001fe400078ec0ff */
[----:B------:R-:W-:Y:S02]  /*1f7d0*/  MOV R5, 0x8000 ;  /* 0x0000800000057802 */ /* 0x000fe40000000f00 */
[----:B------:R-:W-:Y:S02]  /*1f7e0*/  ISETP.NE.AND P0, PT, R7, RZ, PT ;  /* 0x000000ff0700720c */ /* 0x000fe40003f05270 */
[----:B------:R0:W-:Y:S11]  /*1f7f0*/  SYNCS.ARRIVE.TRANS64 RZ, [R8+URZ+0x388b0], R5 ;  /* 0x0388b00508ff79a7 */ /* 0x0001f6000800003f */
[----:B0-----:R-:W-:Y:S05]  /*1f800*/  @!P0 BRA `(.L_x_500) ;  /* 0x0000000000048947 */ /* 0x001fea0003800000 */
[----:B------:R-:W-:Y:S01]  /*1f810*/  BPT.TRAP 0x1 ;  /* 0x000000040000795c */ /* 0x000fe20000300000 */
.L_x_500:
[----:B------:R-:W-:Y:S05]  /*1f820*/  BSYNC B2 ;  /* 0x0000000000027941 */ /* 0x000fea0003800000 */
.L_x_499:
[----:B------:R-:W-:Y:S01]  /*1f830*/  R2UR UR10, R15 ;  /* 0x000000000f0a72ca */ /* 0x000fe200000e0000 */
[----:B------:R-:W-:Y:S01]  /*1f840*/  UIADD3 UR4, UP0, UR44, 0x670, URZ ;  /* 0x000006702c047890 */ /* 0x000fe2000ff1e03f */
[----:B------:R-:W-:Y:S01]  /*1f850*/  R2UR UR6, R12 ;  /* 0x000000000c0672ca */ /* 0x000fe200000e0000 */
[----:B------:R-:W-:Y:S01]  /*1f860*/  VIADD R8, R8, 0x388b0 ;  /* 0x000388b008087836 */ /* 0x000fe20000000000 */
[----:B------:R-:W-:Y:S01]  /*1f870*/  R2UR UR7, R13 ;  /* 0x000000000d0772ca */ /* 0x000fe200000e0000 */
[----:B------:R-:W-:Y:S01]  /*1f880*/  VIADD R5, R9, 0x10400 ;  /* 0x0001040009057836 */ /* 0x000fe20000000000 */
[----:B------:R-:W-:Y:S01]  /*1f890*/  PLOP3.LUT P0, PT, PT, PT, PT, 0x80, 0x0 ;  /* 0x000000000000781c */ /* 0x000fe20003f0f070 */
[----:B------:R-:W-:-:S12]  /*1f8a0*/  UIADD3.X UR5, URZ, UR45, URZ, UP0, !UPT ;  /* 0x0000002d3f057290 */ /* 0x000fd800087fe43f */
.L_x_501:
        /* <DEDUP_REMOVED lines=10> */
[----:B------:R-:W-:Y:S02]  /*1f950*/  R2UR UR10, R14 ;  /* 0x000000000e0a72ca */ /* 0x000fe400000e0000 */
[----:B------:R-:W-:Y:S02]  /*1f960*/  R2UR UR6, R12 ;  /* 0x000000000c0672ca */ /* 0x000fe400000e0000 */
[----:B------:R-:W-:Y:S02]  /*1f970*/  R2UR UR7, R13 ;  /* 0x000000000d0772ca */ /* 0x000fe400000e0000 */
[----:B------:R-:W-:Y:S02]  /*1f980*/  PLOP3.LUT P0, PT, PT, PT, PT, 0x80, 0x0 ;  /* 0x000000000000781c */ /* 0x000fe40003f0f070 */
[----:B------:R-:W-:-:S11]  /*1f990*/  IADD3 R9, R9, 0x14400, RZ ;  /* 0x0001440009097810 */ /* 0x000fd60007ffe0ff */
.L_x_502:
        /* <DEDUP_REMOVED lines=9> */
[----:B-1----:R-:W-:Y:S05]  /*1fa30*/  @P0 BRA.U.ANY `(.L_x_502) ;  /* 0xfffffffd00d80947 */ /* 0x002fea000393ffff */
.L_x_490:
[----:B------:R-:W-:Y:S05]  /*1fa40*/  BSYNC B1 ;  /* 0x0000000000017941 */ /* 0x000fea0003800000 */
.L_x_489:
[----:B0-----:R-:W2:Y:S04]  /*1fa50*/  LDL.LU R5, [R1+0x14] ;  /* 0x0000140001057983 */ /* 0x001ea80000300800 */
[----:B------:R-:W3:Y:S01]  /*1fa60*/  LDL.LU R7, [R1+0x20] ;  /* 0x0000200001077983 */ /* 0x000ee20000300800 */
[----:B------:R-:W-:Y:S01]  /*1fa70*/  PLOP3.LUT P0, PT, PT, PT, PT, 0x8, 0x0 ;  /* 0x000000000000781c */ /* 0x000fe20003f0e170 */
[----:B--2---:R-:W-:-:S05]  /*1fa80*/  VIADD R5, R5, 0x1 ;  /* 0x0000000105057836 */ /* 0x004fca0000000000 */
[----:B------:R-:W-:-:S04]  /*1fa90*/  ISETP.NE.AND P1, PT, R5, 0x2, PT ;  /* 0x000000020500780c */ /* 0x000fc80003f25270 */
[----:B------:R-:W-:Y:S02]  /*1faa0*/  SEL R6, RZ, 0x1, P1 ;  /* 0x00000001ff067807 */ /* 0x000fe40000800000 */
[----:B------:R-:W-:Y:S02]  /*1fab0*/  SEL R5, R5, RZ, P1 ;  /* 0x000000ff05057207 */ /* 0x000fe40000800000 */
[----:B---3--:R-:W-:Y:S01]  /*1fac0*/  LOP3.LUT R7, R7, R6, RZ, 0x3c, !PT ;  /* 0x0000000607077212 */ /* 0x008fe200078e3cff */
[----:B------:R-:W-:-:S04]  /*1fad0*/  VIADD R6, R4, 0xfffffffe ;  /* 0xfffffffe04067836 */ /* 0x000fc80000000000 */
[----:B------:R0:W-:Y:S01]  /*1fae0*/  STL [R1+0x20], R7 ;  /* 0x0000200701007387 */ /* 0x0001e20000100800 */
[----:B------:R-:W-:-:S03]  /*1faf0*/  ISETP.GE.AND P2, PT, R6, R3, PT ;  /* 0x000000030600720c */ /* 0x000fc60003f46270 */
[----:B------:R0:W-:Y:S10]  /*1fb00*/  STL [R1+0x14], R5 ;  /* 0x0000140501007387 */ /* 0x0001f40000100800 */
[----:B0-----:R-:W-:Y:S05]  /*1fb10*/  @!P2 BRA `(.L_x_483) ;  /* 0x0000000400fca947 */ /* 0x001fea0003800000 */
[C---:B------:R-:W-:Y:S01]  /*1fb20*/  LEA R8, R4.reuse, R10, 0x7 ;  /* 0x0000000a04087211 */ /* 0x040fe200078e38ff */
[----:B------:R-:W-:-:S04]  /*1fb30*/  VIADD R9, R4, 0xffffffff ;  /* 0xffffffff04097836 */ /* 0x000fc80000000000 */
[----:B------:R-:W-:-:S07]  /*1fb40*/  VIADD R8, R8, 0xffffff00 ;  /* 0xffffff0008087836 */ /* 0x000fce0000000000 */
.L_x_517:
[----:B------:R-:W-:Y:S05]  /*1fb50*/  YIELD ;  /* 0x0000000000007946 */ /* 0x000fea0003800000 */
[----:B------:R-:W-:Y:S04]  /*1fb60*/  BSSY B1, `(.L_x_503) ;  /* 0x000006d000017945 */ /* 0x000fe80003800000 */
[----:B0-----:R-:W-:Y:S05]  /*1fb70*/  @!P6 BRA `(.L_x_504) ;  /* 0x0000000400ace947 */ /* 0x001fea0003800000 */
[----:B------:R-:W2:Y:S04]  /*1fb80*/  LDL R6, [R1+0x14] ;  /* 0x0000140001067983 */ /* 0x000ea80000100800 */
[----:B------:R-:W3:Y:S01]  /*1fb90*/  LDL R5, [R1+0x20] ;  /* 0x0000200001057983 */ /* 0x000ee20000100800 */
[----:B------:R-:W0:Y:S01]  /*1fba0*/  S2R R4, SR_TID.X ;  /* 0x0000000000047919 */ /* 0x000e220000002100 */
[----:B------:R-:W-:Y:S01]  /*1fbb0*/  BSSY B2, `(.L_x_505) ;  /* 0x0000007000027945 */ /* 0x000fe20003800000 */
[----:B0-----:R-:W-:-:S04]  /*1fbc0*/  LOP3.LUT R4, R4, 0x7f, RZ, 0xc0, !PT ;  /* 0x0000007f04047812 */ /* 0x001fc800078ec0ff */
[----:B------:R-:W-:Y:S02]  /*1fbd0*/  ISETP.NE.AND P2, PT, R4, RZ, PT ;  /* 0x000000ff0400720c */ /* 0x000fe40003f45270 */
[----:B--2---:R-:W-:Y:S02]  /*1fbe0*/  LEA R7, R6, R11, 0x3 ;  /* 0x0000000b06077211 */ /* 0x004fe400078e18ff */
[----:B---3--:R-:W-:-:S04]  /*1fbf0*/  SHF.L.U32 R6, R5, 0x1f, RZ ;  /* 0x0000001f05067819 */ /* 0x008fc800000006ff */
[----:B------:R-:W0:Y:S02]  /*1fc00*/  SYNCS.PHASECHK.TRANS64.TRYWAIT P1, [R7+URZ+0x388a0], R6 ;  /* 0x0388a006070075a7 */ /* 0x000e24000802017f */
[----:B0-----:R-:W-:Y:S05]  /*1fc10*/  @!P1 BRA `(.L_x_506) ;  /* 0x00000074006c9947 */ /* 0x001fea0003800000 */
.L_x_703:
[----:B------:R-:W-:Y:S05]  /*1fc20*/  BSYNC B2 ;  /* 0x0000000000027941 */ /* 0x000fea0003800000 */
.L_x_505:
[----:B------:R-:W-:Y:S04]  /*1fc30*/  BSSY B2, `(.L_x_507) ;  /* 0x0000009000027945 */ /* 0x000fe80003800000 */
[----:B------:R-:W-:Y:S05]  /*1fc40*/  @P2 BRA `(.L_x_508) ;  /* 0x00000000001c2947 */ /* 0x000fea0003800000 */
[----:B------:R-:W1:Y:S02]  /*1fc50*/  S2R R4, SR_TID.X ;  /* 0x0000000000047919 */ /* 0x000e640000002100 */
[----:B-1----:R-:W-:Y:S01]  /*1fc60*/  LOP3.LUT R5, R4, 0x1f, RZ, 0xc0, !PT ;  /* 0x0000001f04057812 */ /* 0x002fe200078ec0ff */
[----:B------:R-:W-:-:S03]  /*1fc70*/  IMAD.MOV.U32 R4, RZ, RZ, 0x8000 ;  /* 0x00008000ff047424 */ /* 0x000fc600078e00ff */
[----:B------:R-:W-:Y:S01]  /*1fc80*/  ISETP.NE.AND P1, PT, R5, RZ, PT ;  /* 0x000000ff0500720c */ /* 0x000fe20003f25270 */
[----:B------:R1:W-:-:S12]  /*1fc90*/  SYNCS.ARRIVE.TRANS64 RZ, [R7+URZ+0x38890], R4 ;  /* 0x0388900407ff79a7 */ /* 0x0003d8000800003f */
[----:B-1----:R-:W-:Y:S05]  /*1fca0*/  @!P1 BRA `(.L_x_508) ;  /* 0x0000000000049947 */ /* 0x002fea0003800000 */
[----:B------:R-:W-:Y:S01]  /*1fcb0*/  BPT.TRAP 0x1 ;  /* 0x000000040000795c */ /* 0x000fe20000300000 */
.L_x_508:
[----:B------:R-:W-:Y:S05]  /*1fcc0*/  BSYNC B2 ;  /* 0x0000000000027941 */ /* 0x000fea0003800000 */
.L_x_507:
[----:B------:R-:W2:Y:S01]  /*1fcd0*/  LDL R4, [R1+0x14] ;  /* 0x0000140001047983 */ /* 0x000ea20000100800 */
[----:B------:R-:W-:Y:S01]  /*1fce0*/  IMAD.MOV.U32 R14, RZ, RZ, RZ ;  /* 0x000000ffff0e7224 */ /* 0x000fe200078e00ff */
[----:B------:R-:W-:Y:S01]  /*1fcf0*/  UIADD3 UR4, UP0, UR44, 0x570, URZ ;  /* 0x000005702c047890 */ /* 0x000fe2000ff1e03f */
[----:B------:R-:W-:Y:S01]  /*1fd00*/  PLOP3.LUT P1, PT, PT, PT, PT, 0x80, 0x0 ;  /* 0x000000000000781c */ /* 0x000fe20003f2f070 */
[----:B------:R-:W-:Y:S01]  /*1fd10*/  UMOV UR6, 0x0 ;  /* 0x0000000000067882 */ /* 0x000fe20000000000 */
[----:B------:R-:W-:Y:S01]  /*1fd20*/  UMOV UR7, 0x12f00000 ;  /* 0x12f0000000077882 */ /* 0x000fe20000000000 */
[----:B------:R-:W-:Y:S01]  /*1fd30*/  R2UR UR10, R14 ;  /* 0x000000000e0a72ca */ /* 0x000fe200000e0000 */
[----:B------:R-:W-:Y:S01]  /*1fd40*/  UIADD3.X UR5, URZ, UR45, URZ, UP0, !UPT ;  /* 0x0000002d3f057290 */ /* 0x000fe200087fe43f */
[----:B--2---:R-:W-:Y:S01]  /*1fd50*/  LEA R5, R4, R11, 0xf ;  /* 0x0000000b04057211 */ /* 0x004fe200078e78ff */
[----:B------:R-:W-:-:S04]  /*1fd60*/  VIADD R4, R7, 0x38890 ;  /* 0x0003889007047836 */ /* 0x000fc80000000000 */
[----:B------:R-:W-:-:S08]  /*1fd70*/  VIADD R10, R5, 0x28400 ;  /* 0x00028400050a7836 */ /* 0x000fd00000000000 */
.L_x_509:
        /* <DEDUP_REMOVED lines=10> */
[----:B------:R-:W-:Y:S01]  /*1fe20*/  MOV R15, 0x80 ;  /* 0x00000080000f7802 */ /* 0x000fe20000000f00 */
[----:B------:R-:W-:Y:S01]  /*1fe30*/  VIADD R10, R5, 0x2c400 ;  /* 0x0002c400050a7836 */ /* 0x000fe20000000000 */
[----:B------:R-:W-:Y:S01]  /*1fe40*/  PLOP3.LUT P1, PT, PT, PT, PT, 0x80, 0x0 ;  /* 0x000000000000781c */ /* 0x000fe20003f2f070 */
[----:B------:R-:W-:Y:S01]  /*1fe50*/  UMOV UR6, 0x0 ;  /* 0x0000000000067882 */ /* 0x000fe20000000000 */
[----:B------:R-:W-:Y:S01]  /*1fe60*/  R2UR UR10, R15 ;  /* 0x000000000f0a72ca */ /* 0x000fe200000e0000 */
[----:B------:R-:W-:-:S14]  /*1fe70*/  UMOV UR7, 0x12f00000 ;  /* 0x12f0000000077882 */ /* 0x000fdc0000000000 */
.L_x_510:
        /* <DEDUP_REMOVED lines=10> */
[----:B------:R-:W1:Y:S01]  /*1ff20*/  SYNCS.PHASECHK.TRANS64.TRYWAIT P1, [R7+URZ+0x388c0], R6 ;  /* 0x0388c006070075a7 */ /* 0x000e62000802017f */
[----:B------:R-:W-:Y:S04]  /*1ff30*/  BSSY B2, `(.L_x_511) ;  /* 0x0000002000027945 */ /* 0x000fe80003800000 */
[----:B-1----:R-:W-:Y:S05]  /*1ff40*/  @!P1 BRA `(.L_x_512) ;  /* 0x0000007000b49947 */ /* 0x002fea0003800000 */
.L_x_704:
[----:B------:R-:W-:Y:S05]  /*1ff50*/  BSYNC B2 ;  /* 0x0000000000027941 */ /* 0x000fea0003800000 */
.L_x_511:
[----:B------:R-:W-:Y:S01]  /*1ff60*/  BSSY B2, `(.L_x_513) ;  /* 0x000000b000027945 */ /* 0x000fe20003800000 */
[----:B------:R-:W-:Y:S01]  /*1ff70*/  IMAD.MOV.U32 R12, RZ, RZ, 0x0 ;  /* 0x00000000ff0c7424 */ /* 0x000fe200078e00ff */
[----:B------:R-:W-:Y:S02]  /*1ff80*/  MOV R13, 0x12f00000 ;  /* 0x12f00000000d7802 */ /* 0x000fe40000000f00 */
        /* <DEDUP_REMOVED lines=8> */
.L_x_514:
[----:B------:R-:W-:Y:S05]  /*20010*/  BSYNC B2 ;  /* 0x0000000000027941 */ /* 0x000fea0003800000 */
.L_x_513:
[----:B------:R-:W-:Y:S01]  /*20020*/  R2UR UR10, R14 ;  /* 0x000000000e0a72ca */ /* 0x000fe200000e0000 */
[----:B------:R-:W-:Y:S01]  /*20030*/  UIADD3 UR4, UP0, UR44, 0x670, URZ ;  /* 0x000006702c047890 */ /* 0x000fe2000ff1e03f */
[----:B------:R-:W-:Y:S01]  /*20040*/  R2UR UR6, R12 ;  /* 0x000000000c0672ca */ /* 0x000fe200000e0000 */
[----:B01----:R-:W-:Y:S01]  /*20050*/  VIADD R7, R7, 0x388b0 ;  /* 0x000388b007077836 */ /* 0x003fe20000000000 */
[----:B------:R-:W-:Y:S01]  /*20060*/  R2UR UR7, R13 ;  /* 0x000000000d0772ca */ /* 0x000fe200000e0000 */
[----:B------:R-:W-:Y:S01]  /*20070*/  UIADD3.X UR5, URZ, UR45, URZ, UP0, !UPT ;  /* 0x0000002d3f057290 */ /* 0x000fe200087fe43f */
[----:B------:R-:W-:Y:S02]  /*20080*/  PLOP3.LUT P1, PT, PT, PT, PT, 0x80, 0x0 ;  /* 0x000000000000781c */ /* 0x000fe40003f2f070 */
[----:B------:R-:W-:-:S11]  /*20090*/  IADD3 R4, R5, 0x10400, RZ ;  /* 0x0001040005047810 */ /* 0x000fd60007ffe0ff */
.L_x_515:
        /* <DEDUP_REMOVED lines=10> */
[----:B------:R-:W-:Y:S01]  /*20140*/  R2UR UR10, R15 ;  /* 0x000000000f0a72ca */ /* 0x000fe200000e0000 */
[----:B------:R-:W-:Y:S01]  /*20150*/  VIADD R5, R5, 0x14400 ;  /* 0x0001440005057836 */ /* 0x000fe20000000000 */
[----:B------:R-:W-:Y:S02]  /*20160*/  R2UR UR6, R12 ;  /* 0x000000000c0672ca */ /* 0x000fe400000e0000 */
[----:B------:R-:W-:Y:S02]  /*20170*/  R2UR UR7, R13 ;  /* 0x000000000d0772ca */ /* 0x000fe400000e0000 */
[----:B------:R-:W-:-:S13]  /*20180*/  PLOP3.LUT P1, PT, PT, PT, PT, 0x80, 0x0 ;  /* 0x000000000000781c */ /* 0x000fda0003f2f070 */
.L_x_516:
        /* <DEDUP_REMOVED lines=10> */
.L_x_504:
[----:B------:R-:W-:Y:S05]  /*20230*/  BSYNC B1 ;  /* 0x0000000000017941 */ /* 0x000fea0003800000 */
.L_x_503:
[----:B------:R-:W2:Y:S04]  /*20240*/  LDL.LU R4, [R1+0x14] ;  /* 0x0000140001047983 */ /* 0x000ea80000300800 */
[----:B------:R-:W3:Y:S01]  /*20250*/  LDL.LU R6, [R1+0x20] ;  /* 0x0000200001067983 */ /* 0x000ee20000300800 */
[----:B------:R-:W-:Y:S01]  /*20260*/  IADD3 R9, R9, -0x1, RZ ;  /* 0xffffffff09097810 */ /* 0x000fe20007ffe0ff */
[----:B------:R-:W-:-:S03]  /*20270*/  VIADD R8, R8, 0xffffff80 ;  /* 0xffffff8008087836 */ /* 0x000fc60000000000 */
[----:B------:R-:W-:Y:S01]  /*20280*/  ISETP.GT.AND P2, PT, R9, R3, PT ;  /* 0x000000030900720c */ /* 0x000fe20003f44270 */
[----:B--2---:R-:W-:-:S05]  /*20290*/  VIADD R4, R4, 0x1 ;  /* 0x0000000104047836 */ /* 0x004fca0000000000 */
[----:B------:R-:W-:-:S04]  /*202a0*/  ISETP.NE.AND P1, PT, R4, 0x2, PT ;  /* 0x000000020400780c */ /* 0x000fc80003f25270 */
[----:B------:R-:W-:Y:S02]  /*202b0*/  SEL R5, RZ, 0x1, P1 ;  /* 0x00000001ff057807 */ /* 0x000fe40000800000 */
[----:B------:R-:W-:Y:S02]  /*202c0*/  SEL R4, R4, RZ, P1 ;  /* 0x000000ff04047207 */ /* 0x000fe40000800000 */
[----:B---3--:R-:W-:-:S03]  /*202d0*/  LOP3.LUT R6, R6, R5, RZ, 0x3c, !PT ;  /* 0x0000000506067212 */ /* 0x008fc600078e3cff */
[----:B------:R0:W-:Y:S04]  /*202e0*/  STL [R1+0x14], R4 ;  /* 0x0000140401007387 */ /* 0x0001e80000100800 */
[----:B------:R0:W-:Y:S01]  /*202f0*/  STL [R1+0x20], R6 ;  /* 0x0000200601007387 */ /* 0x0001e20000100800 */
[----:B------:R-:W-:Y:S05]  /*20300*/  @P2 BRA `(.L_x_517) ;  /* 0xfffffff800102947 */ /* 0x000fea000383ffff */
.L_x_483:
[----:B------:R-:W-:Y:S05]  /*20310*/  BSYNC B0 ;  /* 0x0000000000007941 */ /* 0x000fea0003800000 */
.L_x_482:
[----:B------:R-:W-:Y:S05]  /*20320*/  @!P0 WARPSYNC.ALL ;  /* 0x0000000000008948 */ /* 0x000fea0003800000 */
[----:B------:R-:W-:Y:S01]  /*20330*/  @!P0 BAR.SYNC.DEFER_BLOCKING 0xc, 0x180 ;  /* 0x0306000000008b1d */ /* 0x000fe20000010000 */
[----:B------:R-:W-:-:S05]  /*20340*/  ISETP.GT.AND P0, PT, R19, RZ, PT ;  /* 0x000000ff1300720c */ /* 0x000fca0003f04270 */
[----:B------:R-:W-:Y:S08]  /*20350*/  BSSY B6, `(.L_x_518) ;  /* 0x0000341000067945 */ /* 0x000ff00003800000 */
[----:B------:R-:W-:Y:S05]  /*20360*/  @P0 BRA `(.L_x_519) ;  /* 0x0000000000480947 */ /* 0x000fea0003800000 */
[----:B0-----:R-:W0:Y:S02]  /*20370*/  S2R R4, SR_TID.X ;  /* 0x0000000000047919 */ /* 0x001e240000002100 */
        /* <DEDUP_REMOVED lines=15> */
[----:B------:R0:W-:Y:S01]  /*20470*/  STL [R1], R0 ;  /* 0x0000000001007387 */ /* 0x0001e20000100800 */
[----:B------:R-:W-:Y:S05]  /*20480*/  BRA `(.L_x_520) ;  /* 0x0000003000b47947 */ /* 0x000fea0003800000 */
.L_x_519:
[----:B------:R-:W1:Y:S01]  /*20490*/  S2R R0, SR_CgaCtaId ;  /* 0x0000000000007919 */ /* 0x000e620000008800 */
[----:B------:R-:W-:-:S04]  /*204a0*/  MOV R2, 0x400 ;  /* 0x0000040000027802 */ /* 0x000fc80000000f00 */
[----:B-1----:R-:W-:-:S05]  /*204b0*/  LEA R3, R0, R2, 0x18 ;  /* 0x0000000200037211 */ /* 0x002fca00078ec0ff */
[----:B------:R1:W-:Y:S01]  /*204c0*/  STL [R1+0x40], R3 ;  /* 0x0000400301007387 */ /* 0x0003e20000100800 */
[----:B------:R-:W-:-:S05]  /*204d0*/  VIADD R0, R3, 0x28400 ;  /* 0x0002840003007836 */ /* 0x000fca0000000000 */
[----:B------:R-:W-:-:S13]  /*204e0*/  LOP3.LUT P0, RZ, R0, 0x3ff, RZ, 0xc0, !PT ;  /* 0x000003ff00ff7812 */ /* 0x000fda000780c0ff */
[----:B-1----:R-:W-:Y:S05]  /*204f0*/  @!P0 BRA `(.L_x_521) ;  /* 0x0000000000408947 */ /* 0x002fea0003800000 */
[----:B------:R-:W-:Y:S01]  /*20500*/  MOV R2, 0x0 ;  /* 0x0000000000027802 */ /* 0x000fe20000000f00 */
[----:B------:R-:W-:Y:S01]  /*20510*/  ULDC.64 UR6, c[0x4][0xc0] ;  /* 0x0100300000067ab9 */ /* 0x000fe20000000a00 */
[----:B------:R-:W-:Y:S01]  /*20520*/  ULDC.64 UR8, c[0x4][0xc8] ;  /* 0x0100320000087ab9 */ /* 0x000fe20000000a00 */
[----:B------:R-:W-:Y:S01]  /*20530*/  ULDC.64 UR4, c[0x4][0x8] ;  /* 0x0100020000047ab9 */ /* 0x000fe20000000a00 */
[----:B0-----:R-:W-:Y:S01]  /*20540*/  MOV R4, UR6 ;  /* 0x0000000600047c02 */ /* 0x001fe20008000f00 */
[----:B------:R-:W-:Y:S01]  /*20550*/  IMAD.U32 R5, RZ, RZ, UR7 ;  /* 0x00000007ff057e24 */ /* 0x000fe2000f8e00ff */
[----:B------:R-:W0:Y:S01]  /*20560*/  LDC.64 R2, c[0x4][R2] ;  /* 0x0100000002027b82 */ /* 0x000e220000000a00 */
[----:B------:R-:W-:Y:S01]  /*20570*/  IMAD.U32 R6, RZ, RZ, UR8 ;  /* 0x00000008ff067e24 */ /* 0x000fe2000f8e00ff */
[----:B------:R-:W-:Y:S01]  /*20580*/  MOV R7, UR9 ;  /* 0x0000000900077c02 */ /* 0x000fe20008000f00 */
[----:B------:R-:W-:Y:S01]  /*20590*/  IMAD.U32 R10, RZ, RZ, UR4 ;  /* 0x00000004ff0a7e24 */ /* 0x000fe2000f8e00ff */
[----:B------:R-:W-:Y:S01]  /*205a0*/  MOV R8, 0x70 ;  /* 0x0000007000087802 */ /* 0x000fe20000000f00 */
[----:B------:R-:W-:-:S02]  /*205b0*/  IMAD.U32 R11, RZ, RZ, UR5 ;  /* 0x00000005ff0b7e24 */ /* 0x000fc4000f8e00ff */
[----:B------:R-:W-:Y:S02]  /*205c0*/  IMAD.MOV.U32 R12, RZ, RZ, 0x1 ;  /* 0x00000001ff0c7424 */ /* 0x000fe400078e00ff */
[----:B------:R-:W-:-:S07]  /*205d0*/  IMAD.MOV.U32 R13, RZ, RZ, RZ ;  /* 0x000000ffff0d7224 */ /* 0x000fce00078e00ff */
[----:B------:R-:W-:-:S07]  /*205e0*/  LEPC R20, `(.L_x_521) ;  /* 0x000000001014794e */ /* 0x000fce0000000000 */
[----:B0-----:R-:W-:Y:S05]  /*205f0*/  CALL.ABS.NOINC R2 ;  /* 0x0000000002007343 */ /* 0x001fea0003c00000 */
.L_x_521:
[----:B------:R-:W2:Y:S01]  /*20600*/  LDL.LU R2, [R1+0x48] ;  /* 0x0000480001027983 */ /* 0x000ea20000300800 */
[----:B------:R-:W-:Y:S01]  /*20610*/  MOV R0, 0x400 ;  /* 0x0000040000007802 */ /* 0x000fe20000000f00 */
[----:B------:R-:W1:Y:S03]  /*20620*/  S2R R15, SR_CgaCtaId ;  /* 0x00000000000f7919 */ /* 0x000e660000008800 */
[----:B-1----:R-:W-:-:S04]  /*20630*/  LEA R0, R15, R0, 0x18 ;  /* 0x000000000f007211 */ /* 0x002fc800078ec0ff */
[----:B------:R-:W-:-:S04]  /*20640*/  IADD3 R0, R0, 0x10400, RZ ;  /* 0x0001040000007810 */ /* 0x000fc80007ffe0ff */
[----:B------:R-:W-:Y:S01]  /*20650*/  LOP3.LUT P0, RZ, R0, 0x3ff, RZ, 0xc0, !PT ;  /* 0x000003ff00ff7812 */ /* 0x000fe2000780c0ff */
[----:B------:R1:W-:Y:S01]  /*20660*/  STL [R1+0x24], R0 ;  /* 0x0000240001007387 */ /* 0x0003e20000100800 */
[----:B--2---:R-:W-:-:S11]  /*20670*/  LOP3.LUT R2, R2, 0xfffffffe, RZ, 0xc0, !PT ;  /* 0xfffffffe02027812 */ /* 0x004fd600078ec0ff */
[----:B------:R-:W-:-:S05]  /*20680*/  @P0 LOP3.LUT R2, R2, 0x1, RZ, 0xfc, !PT ;  /* 0x0000000102020812 */ /* 0x000fca00078efcff */
[----:B------:R1:W-:Y:S01]  /*20690*/  STL [R1+0x48], R2 ;  /* 0x0000480201007387 */ /* 0x0003e20000100800 */
[----:B------:R-:W-:Y:S05]  /*206a0*/  @!P0 BRA `(.L_x_522) ;  /* 0x0000000000408947 */ /* 0x000fea0003800000 */
[----:B-1----:R-:W-:Y:S01]  /*206b0*/  MOV R2, 0x0 ;  /* 0x0000000000027802 */ /* 0x002fe20000000f00 */
[----:B------:R-:W-:Y:S01]  /*206c0*/  ULDC.64 UR6, c[0x4][0xc0] ;  /* 0x0100300000067ab9 */ /* 0x000fe20000000a00 */
[----:B------:R-:W-:Y:S01]  /*206d0*/  ULDC.64 UR8, c[0x4][0xc8] ;  /* 0x0100320000087ab9 */ /* 0x000fe20000000a00 */
[----:B------:R-:W-:Y:S01]  /*206e0*/  ULDC.64 UR4, c[0x4][0x10] ;  /* 0x0100040000047ab9 */ /* 0x000fe20000000a00 */
[----:B0-----:R-:W-:Y:S01]  /*206f0*/  IMAD.U32 R4, RZ, RZ, UR6 ;  /* 0x00000006ff047e24 */ /* 0x001fe2000f8e00ff */
[----:B------:R-:W-:Y:S01]  /*20700*/  MOV R6, UR8 ;  /* 0x0000000800067c02 */ /* 0x000fe20008000f00 */
[----:B------:R-:W0:Y:S01]  /*20710*/  LDC.64 R2, c[0x4][R2] ;  /* 0x0100000002027b82 */ /* 0x000e220000000a00 */
[----:B------:R-:W-:Y:S01]  /*20720*/  IMAD.U32 R5, RZ, RZ, UR7 ;  /* 0x00000007ff057e24 */ /* 0x000fe2000f8e00ff */
[----:B------:R-:W-:Y:S01]  /*20730*/  MOV R11, UR5 ;  /* 0x00000005000b7c02 */ /* 0x000fe20008000f00 */
[----:B------:R-:W-:Y:S01]  /*20740*/  IMAD.U32 R7, RZ, RZ, UR9 ;  /* 0x00000009ff077e24 */ /* 0x000fe2000f8e00ff */
[----:B------:R-:W-:Y:S01]  /*20750*/  MOV R13, RZ ;  /* 0x000000ff000d7202 */ /* 0x000fe20000000f00 */
[----:B------:R-:W-:-:S02]  /*20760*/  IMAD.U32 R10, RZ, RZ, UR4 ;  /* 0x00000004ff0a7e24 */ /* 0x000fc4000f8e00ff */
[----:B------:R-:W-:Y:S02]  /*20770*/  IMAD.MOV.U32 R8, RZ, RZ, 0x70 ;  /* 0x00000070ff087424 */ /* 0x000fe400078e00ff */
[----:B------:R-:W-:-:S07]  /*20780*/  IMAD.MOV.U32 R12, RZ, RZ, 0x1 ;  /* 0x00000001ff0c7424 */ /* 0x000fce00078e00ff */
[----:B------:R-:W-:-:S07]  /*20790*/  LEPC R20, `(.L_x_522) ;  /* 0x000000001014794e */ /* 0x000fce0000000000 */
[----:B0-----:R-:W-:Y:S05]  /*207a0*/  CALL.ABS.NOINC R2 ;  /* 0x0000000002007343 */ /* 0x001fea0003c00000 */
.L_x_522:
[----:B-1----:R-:W2:Y:S02]  /*207b0*/  LDL R2, [R1+0x40] ;  /* 0x0000400001027983 */ /* 0x002ea40000100800 */
[----:B--2---:R-:W-:-:S05]  /*207c0*/  VIADD R0, R2, 0x400 ;  /* 0x0000040002007836 */ /* 0x004fca0000000000 */
[----:B------:R-:W-:-:S13]  /*207d0*/  LOP3.LUT P0, RZ, R0, 0x3ff, RZ, 0xc0, !PT ;  /* 0x000003ff00ff7812 */ /* 0x000fda000780c0ff */
[----:B------:R-:W-:Y:S05]  /*207e0*/  @!P0 BRA `(.L_x_523) ;  /* 0x0000000000408947 */ /* 0x000fea0003800000 */
[----:B------:R-:W-:Y:S01]  /*207f0*/  MOV R2, 0x0 ;  /* 0x0000000000027802 */ /* 0x000fe20000000f00 */
        /* <DEDUP_REMOVED lines=15> */
.L_x_523:
[----:B------:R-:W2:Y:S02]  /*208f0*/  LDL.LU R2, [R1+0x24] ;  /* 0x0000240001027983 */ /* 0x000ea40000300800 */
[----:B--2---:R-:W-:-:S13]  /*20900*/  LOP3.LUT P6, RZ, R2, 0x3ff, RZ, 0xc0, !PT ;  /* 0x000003ff02ff7812 */ /* 0x004fda00078cc0ff */
        /* <DEDUP_REMOVED lines=17> */
.L_x_524:
[----:B------:R-:W-:Y:S01]  /*20a20*/  ULDC.64 UR4, c[0x0][0x9f8] ;  /* 0x00027e0000047ab9 */ /* 0x000fe20000000a00 */
[----:B0-----:R-:W2:Y:S01]  /*20a30*/  LDL.LU R4, [R1+0x30] ;  /* 0x0000300001047983 */ /* 0x001ea20000300800 */
[----:B------:R-:W-:-:S03]  /*20a40*/  ISETP.NE.U32.AND P0, PT, RZ, UR4, PT ;  /* 0x00000004ff007c0c */ /* 0x000fc6000bf05070 */
[----:B------:R-:W2:Y:S01]  /*20a50*/  LDL.LU R0, [R1+0x4] ;  /* 0x0000040001007983 */ /* 0x000ea20000300800 */
[----:B------:R-:W-:Y:S01]  /*20a60*/  ISETP.NE.AND.EX P0, PT, RZ, UR5, PT, P0 ;  /* 0x00000005ff007c0c */ /* 0x000fe2000bf05300 */
[----:B------:R-:W-:Y:S02]  /*20a70*/  IMAD.MOV.U32 R5, RZ, RZ, R16 ;  /* 0x000000ffff057224 */ /* 0x000fe400078e0010 */
[----:B------:R-:W3:Y:S10]  /*20a80*/  LDL R6, [R1+0x8] ;  /* 0x0000080001067983 */ /* 0x000ef40000100800 */
[----:B------:R-:W-:-:S04]  /*20a90*/  @P0 IADD3 R2, P1, R17, UR4, RZ ;  /* 0x0000000411020c10 */ /* 0x000fc8000ff3e0ff */
[----:B------:R-:W-:Y:S01]  /*20aa0*/  @P0 IADD3.X R3, R18, UR5, RZ, P1, !PT ;  /* 0x0000000512030c10 */ /* 0x000fe20008ffe4ff */
[----:B------:R-:W-:-:S04]  /*20ab0*/  ULDC.64 UR4, c[0x0][0xa00] ;  /* 0x0002800000047ab9 */ /* 0x000fc80000000a00 */
[----:B------:R-:W4:Y:S01]  /*20ac0*/  @P0 LDG.E R5, desc[UR42][R2.64] ;  /* 0x0000002a02050981 */ /* 0x000f22000c1e1900 */
[----:B--2---:R-:W-:Y:S02]  /*20ad0*/  LEA R4, R0, R4, 0x7 ;  /* 0x0000000400047211 */ /* 0x004fe400078e38ff */
[----:B------:R-:W0:Y:S01]  /*20ae0*/  LDC R0, c[0x0][0x428] ;  /* 0x00010a00ff007b82 */ /* 0x000e220000000800 */
[----:B----4-:R1:W-:Y:S01]  /*20af0*/  STL [R1+0x24], R5 ;  /* 0x0000240501007387 */ /* 0x0103e20000100800 */
[----:B0-----:R-:W-:Y:S01]  /*20b00*/  ISETP.NE.AND P0, PT, R0, 0x1, PT ;  /* 0x000000010000780c */ /* 0x001fe20003f05270 */
[----:B---3--:R-:W-:Y:S01]  /*20b10*/  IMAD.MOV.U32 R0, RZ, RZ, R6 ;  /* 0x000000ffff007224 */ /* 0x008fe200078e0006 */
[----:B-1----:R-:W0:Y:S11]  /*20b20*/  S2R R5, SR_TID.X ;  /* 0x0000000000057919 */ /* 0x002e360000002100 */
[----:B------:R-:W1:Y:S08]  /*20b30*/  @P0 LDC R2, c[0x0][0x42c] ;  /* 0x00010b00ff020b82 */ /* 0x000e700000000800 */
[----:B------:R-:W2:Y:S01]  /*20b40*/  @P0 LDC R3, c[0x0][0x430] ;  /* 0x00010c00ff030b82 */ /* 0x000ea20000000800 */
[----:B-1----:R-:W-:Y:S01]  /*20b50*/  @P0 IMAD.HI.U32 R2, R6, R2, RZ ;  /* 0x0000000206020227 */ /* 0x002fe200078e00ff */
[----:B0-----:R-:W-:-:S04]  /*20b60*/  LOP3.LUT R5, R5, 0x7f, RZ, 0xc0, !PT ;  /* 0x0000007f05057812 */ /* 0x001fc800078ec0ff */
[----:B------:R-:W-:Y:S02]  /*20b70*/  ISETP.NE.AND P1, PT, R5, RZ, PT ;  /* 0x000000ff0500720c */ /* 0x000fe40003f25270 */
[----:B--2---:R-:W-:Y:S02]  /*20b80*/  @P0 SHF.R.U32.HI R0, RZ, R3, R2 ;  /* 0x00000003ff000219 */ /* 0x004fe40000011602 */
[----:B------:R-:W-:Y:S02]  /*20b90*/  ISETP.NE.U32.AND P0, PT, RZ, UR4, PT ;  /* 0x00000004ff007c0c */ /* 0x000fe4000bf05070 */
[----:B------:R-:W-:Y:S02]  /*20ba0*/  PLOP3.LUT P3, PT, P1, PT, PT, 0x8, 0x0 ;  /* 0x000000000000781c */ /* 0x000fe40000f6e170 */
[----:B------:R-:W-:-:S04]  /*20bb0*/  ISETP.NE.AND.EX P2, PT, RZ, UR5, PT, P0 ;  /* 0x00000005ff007c0c */ /* 0x000fc8000bf45300 */
[----:B------:R-:W-:Y:S01]  /*20bc0*/  SEL R3, R16, RZ, !P2 ;  /* 0x000000ff10037207 */ /* 0x000fe20005000000 */
[----:B------:R-:W-:-:S05]  /*20bd0*/  VOTEU.ALL UP1, P1 ;  /* 0x00000000003f7886 */ /* 0x000fca0000820000 */
[----:B------:R-:W-:-:S04]  /*20be0*/  @!UP1 UIADD3 UR8, UP0, UR44, 0x270, URZ ;  /* 0x000002702c089890 */ /* 0x000fc8000ff1e03f */
[----:B------:R-:W-:-:S03]  /*20bf0*/  @!UP1 UIADD3.X UR9, URZ, UR45, URZ, UP0, !UPT ;  /* 0x0000002d3f099290 */ /* 0x000fc600087fe43f */
[----:B------:R-:W-:-:S09]  /*20c00*/  VOTEU.ALL UP0, P1 ;  /* 0x00000000003f7886 */ /* 0x000fd20000800000 */
.L_x_525:
[----:B------:R-:W2:Y:S01]  /*20c10*/  LDL R2, [R1+0x8] ;  /* 0x0000080001027983 */ /* 0x000ea20000100800 */
[----:B------:R-:W-:Y:S02]  /*20c20*/  PLOP3.LUT P0, PT, P0, P3, PT, 0xa2, 0x0 ;  /* 0x000000000000781c */ /* 0x000fe40000707472 */
[----:B------:R-:W-:Y:S01]  /*20c30*/  @P3 R2UR P0, UR7, R3 ;  /* 0x00000000030732ca */ /* 0x000fe20000000000 */
[----:B------:R-:W-:-:S07]  /*20c40*/  UMOV UR4, URZ ;  /* 0x0000003f00047c82 */ /* 0x000fce0008000000 */
[----:B------:R-:W-:Y:S02]  /*20c50*/  PLOP3.LUT P0, PT, P0, P3, PT, 0xa2, 0x0 ;  /* 0x000000000000781c */ /* 0x000fe40000707472 */
[----:B--2---:R-:W-:-:S08]  /*20c60*/  @P3 R2UR.OR P0, UR6, R2 ;  /* 0x00000000020632ca */ /* 0x004fd00000100000 */
[----:B------:R-:W-:Y:S02]  /*20c70*/  PLOP3.LUT P0, PT, P0, P3, PT, 0xa2, 0x0 ;  /* 0x000000000000781c */ /* 0x000fe40000707472 */
[----:B------:R-:W-:-:S08]  /*20c80*/  @P3 R2UR.OR P0, UR5, R4 ;  /* 0x00000000040532ca */ /* 0x000fd00000100000 */
[----:B------:R-:W-:-:S05]  /*20c90*/  @P3 PLOP3.LUT P3, PT, P0, PT, PT, 0x80, 0x0 ;  /* 0x000000000000381c */ /* 0x000fca000076f070 */
[----:B------:R0:W-:Y:S08]  /*20ca0*/  @!UP0 UTMAPF.L2.4D [UR4], [UR8] ;  /* 0x00000004080085b8 */ /* 0x0001f00008018000 */
[----:B0-----:R-:W-:Y:S05]  /*20cb0*/  @P3 BRA.U.ANY `(.L_x_525) ;  /* 0xfffffffd00d43947 */ /* 0x001fea000393ffff */
[----:B------:R-:W-:Y:S01]  /*20cc0*/  PLOP3.LUT P2, PT, P1, PT, PT, 0x8, 0x0 ;  /* 0x000000000000781c */ /* 0x000fe20000f4e170 */
[----:B------:R-:W-:Y:S01]  /*20cd0*/  VOTEU.ALL UP0, P1 ;  /* 0x00000000003f7886 */ /* 0x000fe20000800000 */
[----:B------:R-:W-:-:S11]  /*20ce0*/  UMOV UR4, 0x80 ;  /* 0x0000008000047882 */ /* 0x000fd60000000000 */
.L_x_526:
[----:B------:R-:W2:Y:S01]  /*20cf0*/  LDL R2, [R1+0x8] ;  /* 0x0000080001027983 */ /* 0x000ea20000100800 */
[----:B------:R-:W-:Y:S02]  /*20d00*/  PLOP3.LUT P0, PT, P0, P2, PT, 0xa2, 0x0 ;  /* 0x000000000000781c */ /* 0x000fe40000705472 */
[----:B------:R-:W-:-:S08]  /*20d10*/  @P2 R2UR P0, UR7, R3 ;  /* 0x00000000030722ca */ /* 0x000fd00000000000 */
[----:B------:R-:W-:Y:S02]  /*20d20*/  PLOP3.LUT P0, PT, P0, P2, PT, 0xa2, 0x0 ;  /* 0x000000000000781c */ /* 0x000fe40000705472 */
[----:B--2---:R-:W-:-:S08]  /*20d30*/  @P2 R2UR.OR P0, UR6, R2 ;  /* 0x00000000020622ca */ /* 0x004fd00000100000 */
[----:B------:R-:W-:Y:S02]  /*20d40*/  PLOP3.LUT P0, PT, P0, P2, PT, 0xa2, 0x0 ;  /* 0x000000000000781c */ /* 0x000fe40000705472 */
[----:B------:R-:W-:-:S08]  /*20d50*/  @P2 R2UR.OR P0, UR5, R4 ;  /* 0x00000000040522ca */ /* 0x000fd00000100000 */
[----:B------:R-:W-:-:S05]  /*20d60*/  @P2 PLOP3.LUT P2, PT, P0, PT, PT, 0x80, 0x0 ;  /* 0x000000000000281c */ /* 0x000fca000074f070 */
[----:B------:R0:W-:Y:S08]  /*20d70*/  @!UP0 UTMAPF.L2.4D [UR4], [UR8] ;  /* 0x00000004080085b8 */ /* 0x0001f00008018000 */
[----:B0-----:R-:W-:Y:S05]  /*20d80*/  @P2 BRA.U.ANY `(.L_x_526) ;  /* 0xfffffffd00d82947 */ /* 0x001fea000393ffff */
[----:B------:R-:W2:Y:S01]  /*20d90*/  LDL R16, [R1+0x24] ;  /* 0x0000240001107983 */ /* 0x000ea20000100800 */
[----:B------:R-:W0:Y:S01]  /*20da0*/  LDC.64 R6, c[0x0][0x3f8] ;  /* 0x0000fe00ff067b82 */ /* 0x000e220000000a00 */
[----:B------:R-:W-:Y:S02]  /*20db0*/  ULDC.64 UR4, c[0x0][0xa08] ;  /* 0x0002820000047ab9 */ /* 0x000fe40000000a00 */
[----:B0-----:R-:W-:Y:S01]  /*20dc0*/  LOP3.LUT P0, RZ, R6, UR4, RZ, 0xfc, !PT ;  /* 0x0000000406ff7c12 */ /* 0x001fe2000f80fcff */
[----:B------:R-:W-:-:S03]  /*20dd0*/  UMOV UR4, 0xffffffff ;  /* 0xffffffff00047882 */ /* 0x000fc60000000000 */
[----:B------:R-:W-:Y:S02]  /*20de0*/  LOP3.LUT P0, RZ, R7, UR5, RZ, 0xfc, P0 ;  /* 0x0000000507ff7c12 */ /* 0x000fe4000800fcff */
[----:B--2---:R-:W-:Y:S02]  /*20df0*/  SHF.R.S32.HI R17, RZ, 0x1f, R16 ;  /* 0x0000001fff117819 */ /* 0x004fe40000011410 */
[----:B------:R-:W-:-:S03]  /*20e00*/  SEL R2, R16, RZ, !P0 ;  /* 0x000000ff10027207 */ /* 0x000fc60004000000 */
[----:B------:R0:W-:Y:S01]  /*20e10*/  STL [R1+0x30], R17 ;  /* 0x0000301101007387 */ /* 0x0001e20000100800 */
[----:B------:R-:W-:Y:S05]  /*20e20*/  BRA.DIV UR4, `(.L_x_527) ;  /* 0x0000006604107947 */ /* 0x000fea000b800000 */
[----:B------:R-:W1:Y:S02]  /*20e30*/  S2R R5, SR_TID.X ;  /* 0x0000000000057919 */ /* 0x000e640000002100 */
[----:B-1----:R-:W-:-:S04]  /*20e40*/  SHF.R.U32.HI R5, RZ, 0x5, R5 ;  /* 0x00000005ff057819 */ /* 0x002fc80000011605 */
[----:B------:R-:W-:-:S05]  /*20e50*/  LOP3.LUT R5, R5, 0x3, RZ, 0xc0, !PT ;  /* 0x0000000305057812 */ /* 0x000fca00078ec0ff */
[----:B------:R1:W2:Y:S02]  /*20e60*/  SHFL.IDX PT, R14, R5, RZ, 0x1f ;  /* 0x00001fff050e7589 */ /* 0x0002a400000e0000 */
.L_x_707:
[----:B--2---:R-:W-:Y:S02]  /*20e70*/  ISETP.NE.AND P0, PT, R14, RZ, PT ;  /* 0x000000ff0e00720c */ /* 0x004fe40003f05270 */
[----:B------:R-:W-:-:S11]  /*20e80*/  PLOP3.LUT P6, PT, PT, PT, PT, 0x8, 0x0 ;  /* 0x000000000000781c */ /* 0x000fd60003fce170 */
[----:B------:R-:W-:Y:S05]  /*20e90*/  @P0 BRA `(.L_x_528) ;  /* 0x0000000800100947 */ /* 0x000fea0003800000 */
[----:B------:R-:W-:-:S03]  /*20ea0*/  UMOV UR4, 0xffffffff ;  /* 0xffffffff00047882 */ /* 0x000fc60000000000 */
[----:B------:R-:W-:Y:S05]  /*20eb0*/  BRA.DIV UR4, `(.L_x_529) ;  /* 0x0000006604207947 */ /* 0x000fea000b800000 */
[----:B------:R-:W-:-:S13]  /*20ec0*/  ELECT P6, URZ, PT ;  /* 0x00000000003f782f */ /* 0x000fda00038c0000 */
.L_x_710:
[----:B------:R-:W-:Y:S05]  /*20ed0*/  @!P6 BRA `(.L_x_530) ;  /* 0x000000040084e947 */ /* 0x000fea0003800000 */
[----:B-1----:R-:W2:Y:S01]  /*20ee0*/  LDL R5, [R1+0x18] ;  /* 0x0000180001057983 */ /* 0x002ea20000100800 */
[----:B------:R-:W-:-:S04]  /*20ef0*/  ISETP.NE.U32.AND P0, PT, R6, RZ, PT ;  /* 0x000000ff0600720c */ /* 0x000fc80003f05070 */
[----:B------:R-:W-:Y:S02]  /*20f00*/  ISETP.NE.AND.EX P0, PT, R7, RZ, PT, P0 ;  /* 0x000000ff0700720c */ /* 0x000fe40003f05300 */
[----:B--2---:R-:W-:-:S11]  /*20f10*/  LEA.HI.SX32 R5, R5, 0xffffffff, 0x19 ;  /* 0xffffffff05057811 */ /* 0x004fd600078fcaff */
[----:B------:R-:W-:Y:S05]  /*20f20*/  @!P0 BRA `(.L_x_531) ;  /* 0x0000000000488947 */ /* 0x000fea0003800000 */
[----:B------:R-:W1:Y:S01]  /*20f30*/  LDC R10, c[0x0][0x41c] ;  /* 0x00010700ff0a7b82 */ /* 0x000e620000000800 */
[----:B------:R-:W-:Y:S01]  /*20f40*/  IMAD.MOV.U32 R2, RZ, RZ, R5 ;  /* 0x000000ffff027224 */ /* 0x000fe200078e0005 */
[----:B------:R-:W-:Y:S01]  /*20f50*/  ULDC.64 UR4, c[0x0][0x408] ;  /* 0x0001020000047ab9 */ /* 0x000fe20000000a00 */
[----:B-1----:R-:W-:-:S13]  /*20f60*/  ISETP.NE.AND P0, PT, R10, 0x1, PT ;  /* 0x000000010a00780c */ /* 0x002fda0003f05270 */
[----:B------:R-:W1:Y:S02]  /*20f70*/  @P0 LDC.64 R8, c[0x0][0x420] ;  /* 0x00010800ff080b82 */ /* 0x000e640000000a00 */
[----:B-1----:R-:W-:-:S05]  /*20f80*/  @P0 IMAD.HI.U32 R8, R5, R8, RZ ;  /* 0x0000000805080227 */ /* 0x002fca00078e00ff */
[----:B------:R-:W-:-:S04]  /*20f90*/  @P0 SHF.R.U32.HI R2, RZ, R9, R8 ;  /* 0x00000009ff020219 */ /* 0x000fc80000011608 */
[----:B------:R-:W-:Y:S02]  /*20fa0*/  IADD3 R8, -R2, RZ, RZ ;  /* 0x000000ff02087210 */ /* 0x000fe40007ffe1ff */
[----:B------:R-:W-:-:S03]  /*20fb0*/  SHF.R.S32.HI R9, RZ, 0x1f, R2 ;  /* 0x0000001fff097819 */ /* 0x000fc60000011402 */
[----:B------:R-:W-:Y:S02]  /*20fc0*/  IMAD R5, R10, R8, R5 ;  /* 0x000000080a057224 */ /* 0x000fe400078e0205 */
[----:B------:R-:W-:Y:S02]  /*20fd0*/  IMAD R10, R17, UR4, RZ ;  /* 0x00000004110a7c24 */ /* 0x000fe4000f8e02ff */
[----:B------:R-:W-:Y:S02]  /*20fe0*/  IMAD.MOV.U32 R8, RZ, RZ, R2 ;  /* 0x000000ffff087224 */ /* 0x000fe400078e0002 */
[C---:B------:R-:W-:Y:S02]  /*20ff0*/  IMAD R2, R16.reuse, UR5, R10 ;  /* 0x0000000510027c24 */ /* 0x040fe4000f8e020a */
[----:B------:R-:W-:-:S04]  /*21000*/  IMAD.WIDE.U32 R8, R16, UR4, R8 ;  /* 0x0000000410087c25 */ /* 0x000fc8000f8e0008 */
[----:B------:R-:W-:Y:S01]  /*21010*/  IMAD.IADD R2, R9, 0x1, R2 ;  /* 0x0000000109027824 */ /* 0x000fe200078e0202 */
[----:B------:R-:W-:-:S04]  /*21020*/  LEA R6, P0, R8, R6, 0x2 ;  /* 0x0000000608067211 */ /* 0x000fc800078010ff */
[----:B------:R-:W-:-:S05]  /*21030*/  LEA.HI.X R7, R8, R7, R2, 0x2, P0 ;  /* 0x0000000708077211 */ /* 0x000fca00000f1402 */
[----:B------:R1:W5:Y:S04]  /*21040*/  LDG.E R2, desc[UR42][R6.64] ;  /* 0x0000002a06027981 */ /* 0x000368000c1e1900 */
.L_x_531:
[----:B-1----:R-:W2:Y:S01]  /*21050*/  LDL R6, [R1+0x10] ;  /* 0x0000100001067983 */ /* 0x002ea20000100800 */
[----:B------:R-:W-:-:S03]  /*21060*/  MOV R9, 0x400 ;  /* 0x0000040000097802 */ /* 0x000fc60000000f00 */
[----:B------:R-:W3:Y:S01]  /*21070*/  LDL R8, [R1+0x1c] ;  /* 0x00001c0001087983 */ /* 0x000ee20000100800 */
[----:B------:R-:W1:Y:S01]  /*21080*/  S2R R10, SR_CgaCtaId ;  /* 0x00000000000a7919 */ /* 0x000e620000008800 */
[----:B------:R-:W4:Y:S01]  /*21090*/  S2R R7, SR_TID.X ;  /* 0x0000000000077919 */ /* 0x000f220000002100 */
[----:B-1----:R-:W-:Y:S02]  /*210a0*/  LEA R9, R10, R9, 0x18 ;  /* 0x000000090a097211 */ /* 0x002fe400078ec0ff */
[----:B----4-:R-:W-:-:S04]  /*210b0*/  LOP3.LUT R7, R7, 0x7f, RZ, 0xc0, !PT ;  /* 0x0000007f07077812 */ /* 0x010fc800078ec0ff */
[----:B------:R-:W-:Y:S02]  /*210c0*/  ISETP.NE.AND P0, PT, R7, RZ, PT ;  /* 0x000000ff0700720c */ /* 0x000fe40003f05270 */
[----:B--2---:R-:W-:Y:S02]  /*210d0*/  LEA R6, R6, R9, 0x3 ;  /* 0x0000000906067211 */ /* 0x004fe400078e18ff */
[----:B---3--:R-:W-:-:S04]  /*210e0*/  SHF.L.U32 R8, R8, 0x1f, RZ ;  /* 0x0000001f08087819 */ /* 0x008fc800000006ff */
[----:B------:R-:W1:Y:S02]  /*210f0*/  SYNCS.PHASECHK.TRANS64.TRYWAIT P2, [R6+URZ+0x38880], R8 ;  /* 0x03888008060075a7 */ /* 0x000e64000804017f */
[----:B-1----:R-:W-:Y:S05]  /*21100*/  @!P2 BRA `(.L_x_532) ;  /* 0x0000006000aca947 */ /* 0x002fea0003800000 */
.L_x_711:
        /* <DEDUP_REMOVED lines=8> */
.L_x_533:
[----:B------:R-:W2:Y:S01]  /*21190*/  LDL R7, [R1+0x10] ;  /* 0x0000100001077983 */ /* 0x000ea20000100800 */
[----:B------:R-:W-:-:S03]  /*211a0*/  MOV R10, 0x400 ;  /* 0x00000400000a7802 */ /* 0x000fc60000000f00 */
[----:B------:R-:W3:Y:S01]  /*211b0*/  LDL R9, [R1+0x34] ;  /* 0x0000340001097983 */ /* 0x000ee20000100800 */
[----:B------:R-:W4:Y:S01]  /*211c0*/  S2R R11, SR_CgaCtaId ;  /* 0x00000000000b7919 */ /* 0x000f220000008800 */
[----:B------:R-:W-:Y:S01]  /*211d0*/  R2UR UR9, R6 ;  /* 0x00000000060972ca */ /* 0x000fe200000e0000 */
[----:B------:R-:W-:Y:S01]  /*211e0*/  UIADD3 UR4, UP0, UR44, 0x470, URZ ;  /* 0x000004702c047890 */ /* 0x000fe2000ff1e03f */
[----:B------:R-:W-:Y:S02]  /*211f0*/  R2UR UR12, R0 ;  /* 0x00000000000c72ca */ /* 0x000fe400000e0000 */
[----:B-----5:R-:W-:Y:S01]  /*21200*/  R2UR UR13, R2 ;  /* 0x00000000020d72ca */ /* 0x020fe200000e0000 */
[----:B------:R-:W-:Y:S01]  /*21210*/  UIADD3.X UR5, URZ, UR45, URZ, UP0, !UPT ;  /* 0x0000002d3f057290 */ /* 0x000fe200087fe43f */
[----:B----4-:R-:W-:-:S07]  /*21220*/  LEA R10, R11, R10, 0x18 ;  /* 0x0000000a0b0a7211 */ /* 0x010fce00078ec0ff */
[----:B------:R-:W-:Y:S01]  /*21230*/  UIADD3 UR9, UR9, 0x38870, URZ ;  /* 0x0003887009097890 */ /* 0x000fe2000fffe03f */
[----:B------:R-:W-:Y:S01]  /*21240*/  UMOV UR10, URZ ;  /* 0x0000003f000a7c82 */ /* 0x000fe20008000000 */
[----:B------:R-:W-:Y:S01]  /*21250*/  UMOV UR6, 0x0 ;  /* 0x0000000000067882 */ /* 0x000fe20000000000 */
[----:B------:R-:W-:Y:S01]  /*21260*/  UMOV UR7, 0x14f00000 ;  /* 0x14f0000000077882 */ /* 0x000fe20000000000 */
[----:B------:R-:W-:Y:S01]  /*21270*/  UMOV UR15, 0x80 ;  /* 0x00000080000f7882 */ /* 0x000fe20000000000 */
[----:B--2---:R-:W-:-:S05]  /*21280*/  IMAD R7, R7, 0x8000, R10 ;  /* 0x0000800007077824 */ /* 0x004fca00078e020a */
[----:B------:R-:W-:Y:S02]  /*21290*/  R2UR UR14, R7 ;  /* 0x00000000070e72ca */ /* 0x000fe400000e0000 */
[----:B---3--:R-:W-:-:S04]  /*212a0*/  LEA R5, R5, R9, 0x7 ;  /* 0x0000000905057211 */ /* 0x008fc800078e38ff */
[----:B------:R-:W-:-:S07]  /*212b0*/  R2UR UR11, R5 ;  /* 0x00000000050b72ca */ /* 0x000fce00000e0000 */
        /* <DEDUP_REMOVED lines=8> */
.L_x_712:
        /* <DEDUP_REMOVED lines=8> */
.L_x_535:
        /* <DEDUP_REMOVED lines=8> */
[----:B------:R-:W-:Y:S01]  /*21440*/  R2UR UR13, R2 ;  /* 0x00000000020d72ca */ /* 0x000fe200000e0000 */
[----:B------:R-:W-:Y:S01]  /*21450*/  UMOV UR7, 0x14f00000 ;  /* 0x14f0000000077882 */ /* 0x000fe20000000000 */
[----:B------:R-:W-:-:S03]  /*21460*/  UMOV UR15, 0x80 ;  /* 0x00000080000f7882 */ /* 0x000fc60000000000 */
[----:B------:R-:W-:Y:S02]  /*21470*/  UIADD3 UR8, UR14, 0x28400, URZ ;  /* 0x000284000e087890 */ /* 0x000fe4000fffe03f */
[----:B------:R-:W-:Y:S02]  /*21480*/  UIADD3 UR9, UR9, 0x38830, URZ ;  /* 0x0003883009097890 */ /* 0x000fe4000fffe03f */
[----:B------:R-:W-:-:S07]  /*21490*/  UIADD3 UR14, UR14, 0x2c400, URZ ;  /* 0x0002c4000e0e7890 */ /* 0x000fce000fffe03f */
[----:B------:R3:W-:Y:S02]  /*214a0*/  UTMALDG.4D [UR8], [UR4], desc[UR6] ;  /* 0x00000608040075b4 */ /* 0x0007e40008019000 */
[----:B---3--:R-:W-:Y:S01]  /*214b0*/  UMOV UR8, UR14 ;  /* 0x0000000e00087c82 */ /* 0x008fe20008000000 */
[----:B------:R-:W-:Y:S02]  /*214c0*/  UMOV UR10, UR15 ;  /* 0x0000000f000a7c82 */ /* 0x000fe40008000000 */
[----:B------:R3:W-:Y:S02]  /*214d0*/  UTMALDG.4D [UR8], [UR4], desc[UR6] ;  /* 0x00000608040075b4 */ /* 0x0007e40008019000 */
[----:B---3--:R-:W-:Y:S01]  /*214e0*/  NOP ;  /* 0x0000000000007918 */ /* 0x008fe20000000000 */
.L_x_530:
[----:B-12---:R-:W2:Y:S01]  /*214f0*/  LDL.LU R6, [R1+0x8] ;  /* 0x0000080001067983 */ /* 0x006ea20000300800 */
[----:B------:R-:W-:Y:S01]  /*21500*/  MOV R7, 0x400 ;  /* 0x0000040000077802 */ /* 0x000fe20000000f00 */
[----:B------:R-:W1:Y:S01]  /*21510*/  S2R R8, SR_CgaCtaId ;  /* 0x0000000000087919 */ /* 0x000e620000008800 */
[----:B------:R-:W-:Y:S05]  /*21520*/  WARPSYNC.ALL ;  /* 0x0000000000007948 */ /* 0x000fea0003800000 */
[----:B------:R-:W-:-:S13]  /*21530*/  ELECT P0, URZ, PT ;  /* 0x00000000003f782f */ /* 0x000fda0003800000 */
[C---:B------:R-:W-:Y:S01]  /*21540*/  @P0 R2UR UR13, R3.reuse ;  /* 0x00000000030d02ca */ /* 0x040fe200000e0000 */
[----:B------:R-:W-:Y:S01]  /*21550*/  UIADD3 UR4, UP0, UR44, 0x270, URZ ;  /* 0x000002702c047890 */ /* 0x000fe2000ff1e03f */
[C---:B------:R-:W-:Y:S02]  /*21560*/  @P0 R2UR UR11, R4.reuse ;  /* 0x00000000040b02ca */ /* 0x040fe400000e0000 */
[----:B------:R-:W-:Y:S02]  /*21570*/  @P0 R2UR UR21, R3 ;  /* 0x00000000031502ca */ /* 0x000fe400000e0000 */
[----:B------:R-:W-:Y:S01]  /*21580*/  @P0 R2UR UR19, R4 ;  /* 0x00000000041302ca */ /* 0x000fe200000e0000 */
[----:B------:R-:W-:Y:S01]  /*21590*/  UIADD3.X UR5, URZ, UR45, URZ, UP0, !UPT ;  /* 0x0000002d3f057290 */ /* 0x000fe200087fe43f */
[----:B-1----:R-:W-:-:S04]  /*215a0*/  LEA R7, R8, R7, 0x18 ;  /* 0x0000000708077211 */ /* 0x002fc800078ec0ff */
[----:B------:R-:W-:Y:S01]  /*215b0*/  R2UR UR16, R7 ;  /* 0x00000000071072ca */ /* 0x000fe200000e0000 */
[----:B------:R-:W-:Y:S01]  /*215c0*/  @P0 IMAD.MOV.U32 R5, RZ, RZ, 0x8000 ;  /* 0x00008000ff050424 */ /* 0x000fe200078e00ff */
[----:B------:R-:W-:Y:S11]  /*215d0*/  BAR.SYNC.DEFER_BLOCKING 0x8, 0x120 ;  /* 0x0204800000007b1d */ /* 0x000ff60000010000 */
[----:B------:R-:W-:-:S02]  /*215e0*/  UIADD3 UR8, UR16, 0x20400, URZ ;  /* 0x0002040010087890 */ /* 0x000fc4000fffe03f */
[----:B------:R-:W-:Y:S02]  /*215f0*/  UIADD3 UR9, UR16, 0x38800, URZ ;  /* 0x0003880010097890 */ /* 0x000fe4000fffe03f */
[----:B------:R-:W-:Y:S01]  /*21600*/  UIADD3 UR16, UR16, 0x24400, URZ ;  /* 0x0002440010107890 */ /* 0x000fe2000fffe03f */
[----:B------:R-:W-:Y:S01]  /*21610*/  UMOV UR6, 0x0 ;  /* 0x0000000000067882 */ /* 0x000fe20000000000 */
[----:B------:R-:W-:Y:S01]  /*21620*/  UMOV UR7, 0x12f00000 ;  /* 0x12f0000000077882 */ /* 0x000fe20000000000 */
[----:B------:R-:W-:Y:S01]  /*21630*/  UMOV UR10, URZ ;  /* 0x0000003f000a7c82 */ /* 0x000fe20008000000 */
[----:B------:R-:W-:Y:S01]  /*21640*/  UMOV UR14, 0x0 ;  /* 0x00000000000e7882 */ /* 0x000fe20000000000 */
[----:B------:R-:W-:Y:S01]  /*21650*/  UMOV UR15, 0x12f00000 ;  /* 0x12f00000000f7882 */ /* 0x000fe20000000000 */
[----:B------:R-:W-:Y:S01]  /*21660*/  UMOV UR18, 0x80 ;  /* 0x0000008000127882 */ /* 0x000fe20000000000 */
[----:B------:R-:W-:Y:S01]  /*21670*/  UMOV UR17, UR9 ;  /* 0x0000000900117c82 */ /* 0x000fe20008000000 */
[----:B------:R3:W-:Y:S01]  /*21680*/  @P0 SYNCS.ARRIVE.TRANS64 RZ, [R7+URZ+0x38800], R5 ;  /* 0x0388000507ff09a7 */ /* 0x0007e2000800003f */
[----:B--2---:R-:W-:-:S02]  /*21690*/  @P0 R2UR UR12, R6 ;  /* 0x00000000060c02ca */ /* 0x004fc400000e0000 */
[----:B------:R-:W-:-:S11]  /*216a0*/  @P0 R2UR UR20, R6 ;  /* 0x00000000061402ca */ /* 0x000fd600000e0000 */
[----:B------:R3:W-:Y:S02]  /*216b0*/  UTMALDG.4D [UR8], [UR4], desc[UR6] ;  /* 0x00000608040075b4 */ /* 0x0007e40008019000 */
[----:B------:R3:W-:Y:S02]  /*216c0*/  UTMALDG.4D [UR16], [UR4], desc[UR14] ;  /* 0x00000e10040075b4 */ /* 0x0007e40008019000 */
[----:B---3--:R-:W-:Y:S01]  /*216d0*/  NOP ;  /* 0x0000000000007918 */ /* 0x008fe20000000000 */
.L_x_528:
[----:B------:R-:W2:Y:S01]  /*216e0*/  LDL.LU R6, [R1+0x4c] ;  /* 0x00004c0001067983 */ /* 0x000ea20000300800 */
[----:B------:R-:W-:Y:S01]  /*216f0*/  MOV R4, 0x400 ;  /* 0x0000040000047802 */ /* 0x000fe20000000f00 */
[----:B------:R-:W-:Y:S01]  /*21700*/  BSSY B0, `(.L_x_536) ;  /* 0x000000b000007945 */ /* 0x000fe20003800000 */
[----:B-1----:R-:W1:Y:S02]  /*21710*/  S2R R5, SR_CgaCtaId ;  /* 0x0000000000057919 */ /* 0x002e640000008800 */
[----:B-1----:R-:W-:Y:S02]  /*21720*/  LEA R4, R5, R4, 0x18 ;  /* 0x0000000405047211 */ /* 0x002fe400078ec0ff */
[----:B--2---:R-:W-:-:S04]  /*21730*/  IADD3 R6, R6, 0x1, RZ ;  /* 0x0000000106067810 */ /* 0x004fc80007ffe0ff */
[----:B------:R-:W-:Y:S01]  /*21740*/  LEA.HI R3, R6, R6, RZ, 0x1 ;  /* 0x0000000606037211 */ /* 0x000fe200078f08ff */
[----:B------:R1:W-:Y:S03]  /*21750*/  STL [R1+0x4c], R6 ;  /* 0x00004c0601007387 */ /* 0x0003e60000100800 */
[----:B------:R-:W-:-:S05]  /*21760*/  LOP3.LUT R3, R3, 0xfffffffe, RZ, 0xc0, !PT ;  /* 0xfffffffe03037812 */ /* 0x000fca00078ec0ff */
[----:B------:R-:W-:-:S05]  /*21770*/  IMAD.IADD R3, R6, 0x1, -R3 ;  /* 0x0000000106037824 */ /* 0x000fca00078e0a03 */
[----:B------:R-:W-:-:S04]  /*21780*/  SHF.L.U32 R3, R3, 0x1f, RZ ;  /* 0x0000001f03037819 */ /* 0x000fc800000006ff */
[----:B------:R-:W2:Y:S02]  /*21790*/  SYNCS.PHASECHK.TRANS64.TRYWAIT P0, [R4+URZ+0x38820], R3 ;  /* 0x03882003040075a7 */ /* 0x000ea4000800017f */
[----:B-12---:R-:W-:Y:S05]  /*217a0*/  @!P0 BRA `(.L_x_537) ;  /* 0x0000005c002c8947 */ /* 0x006fea0003800000 */
.L_x_713:
[----:B------:R-:W-:Y:S05]  /*217b0*/  BSYNC B0 ;  /* 0x0000000000007941 */ /* 0x000fea0003800000 */
.L_x_536:
[----:B------:R-:W-:-:S13]  /*217c0*/  ISETP.GE.AND P0, PT, R19, 0x81, PT ;  /* 0x000000811300780c */ /* 0x000fda0003f06270 */
[----:B------:R-:W-:Y:S05]  /*217d0*/  @!P0 BRA `(.L_x_538) ;  /* 0x0000001400048947 */ /* 0x000fea0003800000 */
[----:B-1----:R-:W2:Y:S04]  /*217e0*/  LDL.LU R4, [R1+0x18] ;  /* 0x0000180001047983 */ /* 0x002ea80000300800 */
[----:B------:R1:W5:Y:S04]  /*217f0*/  LDL.LU R6, [R1+0x10] ;  /* 0x0000100001067983 */ /* 0x0003680000300800 */
[----:B------:R1:W5:Y:S02]  /*21800*/  LDL.LU R7, [R1+0x1c] ;  /* 0x00001c0001077983 */ /* 0x0003640000300800 */
[----:B-12---:R-:W-:-:S07]  /*21810*/  LEA.HI.SX32 R21, R4, 0xfffffffe, 0x19 ;  /* 0xfffffffe04157811 */ /* 0x006fce00078fcaff */
.L_x_560:
[----:B-----5:R-:W-:Y:S01]  /*21820*/  VIADD R4, R6, 0x1 ;  /* 0x0000000106047836 */ /* 0x020fe20000000000 */
[----:B------:R-:W-:Y:S05]  /*21830*/  YIELD ;  /* 0x0000000000007946 */ /* 0x000fea0003800000 */
[----:B------:R-:W-:Y:S01]  /*21840*/  ISETP.NE.AND P0, PT, R4, 0x2, PT ;  /* 0x000000020400780c */ /* 0x000fe20003f05270 */
[----:B------:R-:W-:Y:S03]  /*21850*/  BSSY B0, `(.L_x_539) ;  /* 0x0000090000007945 */ /* 0x000fe60003800000 */
[----:B--2---:R-:W-:-:S02]  /*21860*/  SEL R3, RZ, 0x1, P0 ;  /* 0x00000001ff037807 */ /* 0x004fc40000000000 */
[----:B-1----:R-:W-:Y:S02]  /*21870*/  SEL R10, R4, RZ, P0 ;  /* 0x000000ff040a7207 */ /* 0x002fe40000000000 */
[----:B------:R-:W-:-:S05]  /*21880*/  LOP3.LUT R9, R7, R3, RZ, 0x3c, !PT ;  /* 0x0000000307097212 */ /* 0x000fca00078e3cff */
[----:B------:R1:W-:Y:S04]  /*21890*/  STL [R1+0x1c], R9 ;  /* 0x00001c0901007387 */ /* 0x0003e80000100800 */
[----:B------:R1:W-:Y:S01]  /*218a0*/  STL [R1+0x10], R10 ;  /* 0x0000100a01007387 */ /* 0x0003e20000100800 */
[----:B------:R-:W-:Y:S05]  /*218b0*/  @!P6 BRA `(.L_x_540) ;  /* 0x000000080024e947 */ /* 0x000fea0003800000 */
[----:B------:R-:W-:Y:S01]  /*218c0*/  ULDC.64 UR4, c[0x0][0x3f8] ;  /* 0x0000fe0000047ab9 */ /* 0x000fe20000000a00 */
[----:B------:R-:W-:Y:S02]  /*218d0*/  MOV R8, R21 ;  /* 0x0000001500087202 */ /* 0x000fe40000000f00 */
[----:B------:R-:W-:-:S04]  /*218e0*/  ISETP.NE.U32.AND P0, PT, RZ, UR4, PT ;  /* 0x00000004ff007c0c */ /* 0x000fc8000bf05070 */
[----:B------:R-:W-:-:S13]  /*218f0*/  ISETP.NE.AND.EX P0, PT, RZ, UR5, PT, P0 ;  /* 0x00000005ff007c0c */ /* 0x000fda000bf05300 */
[----:B------:R-:W-:Y:S05]  /*21900*/  @!P0 BRA `(.L_x_541) ;  /* 0x00000000004c8947 */ /* 0x000fea0003800000 */
[----:B------:R-:W2:Y:S01]  /*21910*/  LDL R12, [R1+0x30] ;  /* 0x00003000010c7983 */ /* 0x000ea20000100800 */
[----:B------:R-:W3:Y:S01]  /*21920*/  LDC R5, c[0x0][0x41c] ;  /* 0x00010700ff057b82 */ /* 0x000ee20000000800 */
[----:B------:R-:W-:Y:S02]  /*21930*/  ULDC.64 UR6, c[0x0][0x408] ;  /* 0x0001020000067ab9 */ /* 0x000fe40000000a00 */
[----:B------:R-:W4:Y:S01]  /*21940*/  LDL R11, [R1+0x24] ;  /* 0x00002400010b7983 */ /* 0x000f220000100800 */
[----:B---3--:R-:W-:-:S13]  /*21950*/  ISETP.NE.AND P0, PT, R5, 0x1, PT ;  /* 0x000000010500780c */ /* 0x008fda0003f05270 */
[----:B------:R-:W3:Y:S02]  /*21960*/  @P0 LDC.64 R2, c[0x0][0x420] ;  /* 0x00010800ff020b82 */ /* 0x000ee40000000a00 */
[----:B---3--:R-:W-:-:S04]  /*21970*/  @P0 IMAD.HI.U32 R4, R21, R2, RZ ;  /* 0x0000000215040227 */ /* 0x008fc800078e00ff */
[----:B------:R-:W-:Y:S01]  /*21980*/  IMAD.MOV.U32 R2, RZ, RZ, R21 ;  /* 0x000000ffff027224 */ /* 0x000fe200078e0015 */
[----:B------:R-:W-:-:S04]  /*21990*/  @P0 SHF.R.U32.HI R2, RZ, R3, R4 ;  /* 0x00000003ff020219 */ /* 0x000fc80000011604 */
[--C-:B------:R-:W-:Y:S01]  /*219a0*/  SHF.R.S32.HI R3, RZ, 0x1f, R2.reuse ;  /* 0x0000001fff037819 */ /* 0x100fe20000011402 */
[----:B------:R-:W-:-:S04]  /*219b0*/  IMAD.MOV R8, RZ, RZ, -R2 ;  /* 0x000000ffff087224 */ /* 0x000fc800078e0a02 */
[----:B------:R-:W-:Y:S02]  /*219c0*/  IMAD R8, R5, R8, R21 ;  /* 0x0000000805087224 */ /* 0x000fe400078e0215 */
[----:B--2---:R-:W-:-:S04]  /*219d0*/  IMAD R4, R12, UR6, RZ ;  /* 0x000000060c047c24 */ /* 0x004fc8000f8e02ff */
[C---:B----4-:R-:W-:Y:S02]  /*219e0*/  IMAD R4, R11.reuse, UR7, R4 ;  /* 0x000000070b047c24 */ /* 0x050fe4000f8e0204 */
[----:B------:R-:W-:-:S05]  /*219f0*/  IMAD.WIDE.U32 R2, R11, UR6, R2 ;  /* 0x000000060b027c25 */ /* 0x000fca000f8e0002 */
[----:B------:R-:W-:Y:S02]  /*21a00*/  IADD3 R3, R4, R3, RZ ;  /* 0x0000000304037210 */ /* 0x000fe40007ffe0ff */
[----:B------:R-:W-:-:S04]  /*21a10*/  LEA R4, P0, R2, UR4, 0x2 ;  /* 0x0000000402047c11 */ /* 0x000fc8000f8010ff */
[----:B------:R-:W-:-:S05]  /*21a20*/  LEA.HI.X R5, R2, UR5, R3, 0x2, P0 ;  /* 0x0000000502057c11 */ /* 0x000fca00080f1403 */
[----:B------:R2:W5:Y:S04]  /*21a30*/  LDG.E R2, desc[UR42][R4.64] ;  /* 0x0000002a04027981 */ /* 0x000568000c1e1900 */
.L_x_541:
[----:B--2---:R-:W2:Y:S01]  /*21a40*/  S2R R5, SR_CgaCtaId ;  /* 0x0000000000057919 */ /* 0x004ea20000008800 */
[----:B------:R-:W-:Y:S01]  /*21a50*/  MOV R4, 0x400 ;  /* 0x0000040000047802 */ /* 0x000fe20000000f00 */
[----:B------:R-:W-:Y:S01]  /*21a60*/  BSSY B1, `(.L_x_542) ;  /* 0x0000009000017945 */ /* 0x000fe20003800000 */
[----:B------:R-:W3:Y:S02]  /*21a70*/  S2R R3, SR_TID.X ;  /* 0x0000000000037919 */ /* 0x000ee40000002100 */
[----:B--2---:R-:W-:Y:S02]  /*21a80*/  LEA R4, R5, R4, 0x18 ;  /* 0x0000000405047211 */ /* 0x004fe400078ec0ff */
[----:B---3--:R-:W-:-:S03]  /*21a90*/  LOP3.LUT R3, R3, 0x7f, RZ, 0xc0, !PT ;  /* 0x0000007f03037812 */ /* 0x008fc600078ec0ff */
[----:B------:R-:W-:Y:S01]  /*21aa0*/  IMAD R5, R10, 0x8, R4 ;  /* 0x000000080a057824 */ /* 0x000fe200078e0204 */
[----:B------:R-:W-:Y:S02]  /*21ab0*/  SHF.L.U32 R4, R9, 0x1f, RZ ;  /* 0x0000001f09047819 */ /* 0x000fe400000006ff */
[----:B------:R-:W-:Y:S02]  /*21ac0*/  ISETP.NE.AND P2, PT, R3, RZ, PT ;  /* 0x000000ff0300720c */ /* 0x000fe40003f45270 */
[----:B------:R-:W2:Y:S02]  /*21ad0*/  SYNCS.PHASECHK.TRANS64.TRYWAIT P0, [R5+URZ+0x38880], R4 ;  /* 0x03888004050075a7 */ /* 0x000ea4000800017f */
[----:B--2---:R-:W-:Y:S09]  /*21ae0*/  @!P0 BRA `(.L_x_543) ;  /* 0x00000058007c8947 */ /* 0x004ff20003800000 */
.L_x_714:
[----:B------:R-:W-:Y:S05]  /*21af0*/  BSYNC B1 ;  /* 0x0000000000017941 */ /* 0x000fea0003800000 */
.L_x_542:
[----:B------:R-:W-:Y:S04]  /*21b00*/  BSSY B1, `(.L_x_544) ;  /* 0x0000009000017945 */ /* 0x000fe80003800000 */
[----:B------:R-:W-:Y:S05]  /*21b10*/  @P2 BRA `(.L_x_545) ;  /* 0x00000000001c2947 */ /* 0x000fea0003800000 */
[----:B------:R-:W1:Y:S02]  /*21b20*/  S2R R3, SR_TID.X ;  /* 0x0000000000037919 */ /* 0x000e640000002100 */
[----:B-1----:R-:W-:Y:S01]  /*21b30*/  LOP3.LUT R9, R3, 0x1f, RZ, 0xc0, !PT ;  /* 0x0000001f03097812 */ /* 0x002fe200078ec0ff */
[----:B------:R-:W-:-:S03]  /*21b40*/  IMAD.MOV.U32 R3, RZ, RZ, 0x8000 ;  /* 0x00008000ff037424 */ /* 0x000fc600078e00ff */
[----:B------:R-:W-:Y:S01]  /*21b50*/  ISETP.NE.AND P0, PT, R9, RZ, PT ;  /* 0x000000ff0900720c */ /* 0x000fe20003f05270 */
[----:B------:R3:W-:-:S12]  /*21b60*/  SYNCS.ARRIVE.TRANS64 RZ, [R5+URZ+0x38870], R3 ;  /* 0x0388700305ff79a7 */ /* 0x0007d8000800003f */
[----:B---3--:R-:W-:Y:S05]  /*21b70*/  @!P0 BRA `(.L_x_545) ;  /* 0x0000000000048947 */ /* 0x008fea0003800000 */
[----:B------:R-:W-:Y:S01]  /*21b80*/  BPT.TRAP 0x1 ;  /* 0x000000040000795c */ /* 0x000fe20000300000 */
.L_x_545:
[----:B------:R-:W-:Y:S05]  /*21b90*/  BSYNC B1 ;  /* 0x0000000000017941 */ /* 0x000fea0003800000 */
.L_x_544:
[----:B------:R-:W3:Y:S04]  /*21ba0*/  LDL R3, [R1+0x10] ;  /* 0x0000100001037983 */ /* 0x000ee80000100800 */
[----:B-1----:R-:W4:Y:S01]  /*21bb0*/  LDL R9, [R1+0x34] ;  /* 0x0000340001097983 */ /* 0x002f220000100800 */
[----:B------:R-:W-:Y:S01]  /*21bc0*/  MOV R13, RZ ;  /* 0x000000ff000d7202 */ /* 0x000fe20000000f00 */
[----:B------:R-:W-:Y:S01]  /*21bd0*/  UIADD3 UR4, UP0, UR44, 0x470, URZ ;  /* 0x000004702c047890 */ /* 0x000fe2000ff1e03f */
[----:B------:R-:W-:Y:S01]  /*21be0*/  MOV R10, 0x400 ;  /* 0x00000400000a7802 */ /* 0x000fe20000000f00 */
[----:B------:R-:W1:Y:S01]  /*21bf0*/  S2R R11, SR_CgaCtaId ;  /* 0x00000000000b7919 */ /* 0x000e620000008800 */
[----:B------:R-:W-:Y:S01]  /*21c00*/  R2UR UR10, R13 ;  /* 0x000000000d0a72ca */ /* 0x000fe200000e0000 */
[----:B------:R-:W-:Y:S01]  /*21c10*/  UIADD3.X UR5, URZ, UR45, URZ, UP0, !UPT ;  /* 0x0000002d3f057290 */ /* 0x000fe200087fe43f */
[----:B------:R-:W-:Y:S01]  /*21c20*/  PLOP3.LUT P0, PT, PT, PT, PT, 0x80, 0x0 ;  /* 0x000000000000781c */ /* 0x000fe20003f0f070 */
[----:B------:R-:W-:Y:S01]  /*21c30*/  UMOV UR6, 0x0 ;  /* 0x0000000000067882 */ /* 0x000fe20000000000 */
[----:B------:R-:W-:Y:S01]  /*21c40*/  UMOV UR7, 0x14f00000 ;  /* 0x14f0000000077882 */ /* 0x000fe20000000000 */
[----:B-1----:R-:W-:-:S05]  /*21c50*/  LEA R10, R11, R10, 0x18 ;  /* 0x0000000a0b0a7211 */ /* 0x002fca00078ec0ff */
[----:B---3--:R-:W-:Y:S02]  /*21c60*/  IMAD R3, R3, 0x8000, R10 ;  /* 0x0000800003037824 */ /* 0x008fe400078e020a */
[----:B----4-:R-:W-:Y:S01]  /*21c70*/  IMAD R9, R8, 0x80, R9 ;  /* 0x0000008008097824 */ /* 0x010fe200078e0209 */
[----:B------:R-:W-:Y:S01]  /*21c80*/  IADD3 R8, R5, 0x38870, RZ ;  /* 0x0003887005087810 */ /* 0x000fe20007ffe0ff */
[----:B------:R-:W-:-:S07]  /*21c90*/  VIADD R10, R3, 0x10400 ;  /* 0x00010400030a7836 */ /* 0x000fce0000000000 */
.L_x_546:
[----:B------:R-:W-:-:S13]  /*21ca0*/  @P0 ELECT P3, URZ, PT ;  /* 0x00000000003f082f */ /* 0x000fda0003860000 */
[----:B-----5:R-:W-:Y:S02]  /*21cb0*/  @P3 R2UR UR13, R2 ;  /* 0x00000000020d32ca */ /* 0x020fe400000e0000 */
        /* <DEDUP_REMOVED lines=8> */
[----:B------:R-:W-:Y:S01]  /*21d40*/  IMAD.MOV.U32 R12, RZ, RZ, 0x80 ;  /* 0x00000080ff0c7424 */ /* 0x000fe200078e00ff */
[----:B------:R-:W-:Y:S01]  /*21d50*/  PLOP3.LUT P0, PT, PT, PT, PT, 0x80, 0x0 ;  /* 0x000000000000781c */ /* 0x000fe20003f0f070 */
[----:B------:R-:W-:Y:S01]  /*21d60*/  UMOV UR6, 0x0 ;  /* 0x0000000000067882 */ /* 0x000fe20000000000 */
[----:B------:R-:W-:Y:S01]  /*21d70*/  IADD3 R10, R3, 0x14400, RZ ;  /* 0x00014400030a7810 */ /* 0x000fe20007ffe0ff */
[----:B------:R-:W-:Y:S01]  /*21d80*/  UMOV UR7, 0x14f00000 ;  /* 0x14f0000000077882 */ /* 0x000fe20000000000 */
[----:B------:R-:W-:-:S15]  /*21d90*/  R2UR UR10, R12 ;  /* 0x000000000c0a72ca */ /* 0x000fde00000e0000 */
.L_x_547:
        /* <DEDUP_REMOVED lines=13> */
.L_x_715:
[----:B------:R-:W-:Y:S05]  /*21e70*/  BSYNC B1 ;  /* 0x0000000000017941 */ /* 0x000fea0003800000 */
.L_x_548:
[----:B------:R-:W-:Y:S01]  /*21e80*/  BSSY B1, `(.L_x_550) ;  /* 0x000000b000017945 */ /* 0x000fe20003800000 */
[----:B------:R-:W-:Y:S02]  /*21e90*/  IMAD.MOV.U32 R10, RZ, RZ, 0x0 ;  /* 0x00000000ff0a7424 */ /* 0x000fe400078e00ff */
[----:B------:R-:W-:Y:S01]  /*21ea0*/  IMAD.MOV.U32 R11, RZ, RZ, 0x14f00000 ;  /* 0x14f00000ff0b7424 */ /* 0x000fe200078e00ff */
[----:B------:R-:W-:Y:S06]  /*21eb0*/  @P2 BRA `(.L_x_551) ;  /* 0x00000000001c2947 */ /* 0x000fec0003800000 */
[----:B------:R-:W3:Y:S01]  /*21ec0*/  S2R R8, SR_TID.X ;  /* 0x0000000000087919 */ /* 0x000ee20000002100 */
[----:B-12---:R-:W-:-:S04]  /*21ed0*/  MOV R4, 0x8000 ;  /* 0x0000800000047802 */ /* 0x006fc80000000f00 */
[----:B------:R4:W-:Y:S01]  /*21ee0*/  SYNCS.ARRIVE.TRANS64 RZ, [R5+URZ+0x38830], R4 ;  /* 0x0388300405ff79a7 */ /* 0x0009e2000800003f */
[----:B---3--:R-:W-:-:S04]  /*21ef0*/  LOP3.LUT R8, R8, 0x1f, RZ, 0xc0, !PT ;  /* 0x0000001f08087812 */ /* 0x008fc800078ec0ff */
[----:B------:R-:W-:-:S13]  /*21f00*/  ISETP.NE.AND P0, PT, R8, RZ, PT ;  /* 0x000000ff0800720c */ /* 0x000fda0003f05270 */
[----:B----4-:R-:W-:Y:S05]  /*21f10*/  @!P0 BRA `(.L_x_551) ;  /* 0x0000000000048947 */ /* 0x010fea0003800000 */
[----:B------:R-:W-:Y:S01]  /*21f20*/  BPT.TRAP 0x1 ;  /* 0x000000040000795c */ /* 0x000fe20000300000 */
.L_x_551:
[----:B------:R-:W-:Y:S05]  /*21f30*/  BSYNC B1 ;  /* 0x0000000000017941 */ /* 0x000fea0003800000 */
.L_x_550:
[----:B------:R-:W-:Y:S01]  /*21f40*/  R2UR UR10, R13 ;  /* 0x000000000d0a72ca */ /* 0x000fe200000e0000 */
[----:B------:R-:W-:Y:S01]  /*21f50*/  UIADD3 UR4, UP0, UR44, 0x370, URZ ;  /* 0x000003702c047890 */ /* 0x000fe2000ff1e03f */
[----:B------:R-:W-:Y:S01]  /*21f60*/  R2UR UR6, R10 ;  /* 0x000000000a0672ca */ /* 0x000fe200000e0000 */
[----:B-12---:R-:W-:Y:S01]  /*21f70*/  VIADD R5, R5, 0x38830 ;  /* 0x0003883005057836 */ /* 0x006fe20000000000 */
[----:B------:R-:W-:Y:S01]  /*21f80*/  R2UR UR7, R11 ;  /* 0x000000000b0772ca */ /* 0x000fe200000e0000 */
[----:B------:R-:W-:Y:S01]  /*21f90*/  VIADD R4, R3, 0x28400 ;  /* 0x0002840003047836 */ /* 0x000fe20000000000 */
[----:B------:R-:W-:Y:S01]  /*21fa0*/  PLOP3.LUT P0, PT, PT, PT, PT, 0x80, 0x0 ;  /* 0x000000000000781c */ /* 0x000fe20003f0f070 */
[----:B------:R-:W-:-:S12]  /*21fb0*/  UIADD3.X UR5, URZ, UR45, URZ, UP0, !UPT ;  /* 0x0000002d3f057290 */ /* 0x000fd800087fe43f */
.L_x_552:
        /* <DEDUP_REMOVED lines=10> */
[----:B------:R-:W-:Y:S02]  /*22060*/  R2UR UR10, R12 ;  /* 0x000000000c0a72ca */ /* 0x000fe400000e0000 */
[----:B------:R-:W-:Y:S02]  /*22070*/  R2UR UR6, R10 ;  /* 0x000000000a0672ca */ /* 0x000fe400000e0000 */
[----:B------:R-:W-:Y:S02]  /*22080*/  R2UR UR7, R11 ;  /* 0x000000000b0772ca */ /* 0x000fe400000e0000 */
[----:B------:R-:W-:Y:S02]  /*22090*/  PLOP3.LUT P0, PT, PT, PT, PT, 0x80, 0x0 ;  /* 0x000000000000781c */ /* 0x000fe40003f0f070 */
[----:B------:R-:W-:-:S11]  /*220a0*/  IADD3 R3, R3, 0x2c400, RZ ;  /* 0x0002c40003037810 */ /* 0x000fd60007ffe0ff */
.L_x_553:
        /* <DEDUP_REMOVED lines=9> */
[----:B--2---:R-:W-:Y:S05]  /*22140*/  @P0 BRA.U.ANY `(.L_x_553) ;  /* 0xfffffffd00d80947 */ /* 0x004fea000393ffff */
.L_x_540:
[----:B------:R-:W-:Y:S05]  /*22150*/  BSYNC B0 ;  /* 0x0000000000007941 */ /* 0x000fea0003800000 */
.L_x_539:
[----:B------:R-:W-:-:S06]  /*22160*/  UISETP.NE.AND UP0, UPT, UR36, 0x3, UPT ;  /* 0x000000032400788c */ /* 0x000fcc000bf05270 */
[----:B------:R-:W-:-:S13]  /*22170*/  PLOP3.LUT P0, PT, PT, PT, UP0, 0x80, 0x0 ;  /* 0x000000000000781c */ /* 0x000fda0003f0f008 */
[----:B------:R-:W-:Y:S05]  /*22180*/  @!P0 BRA `(.L_x_554) ;  /* 0x0000000000048947 */ /* 0x000fea0003800000 */
[----:B------:R-:W-:Y:S01]  /*22190*/  BPT.TRAP 0x1 ;  /* 0x000000040000795c */ /* 0x000fe20000300000 */
.L_x_554:
[----:B------:R-:W2:Y:S01]  /*221a0*/  S2R R5, SR_CgaCtaId ;  /* 0x0000000000057919 */ /* 0x000ea20000008800 */
[----:B------:R-:W-:Y:S01]  /*221b0*/  IMAD.U32 R3, RZ, RZ, UR38 ;  /* 0x00000026ff037e24 */ /* 0x000fe2000f8e00ff */
[----:B------:R-:W-:Y:S01]  /*221c0*/  MOV R4, 0x400 ;  /* 0x0000040000047802 */ /* 0x000fe20000000f00 */
[----:B------:R-:W-:Y:S03]  /*221d0*/  BSSY B0, `(.L_x_555) ;  /* 0x0000009000007945 */ /* 0x000fe60003800000 */
[----:B------:R-:W-:Y:S02]  /*221e0*/  ISETP.NE.AND P0, PT, R3, 0x3, PT ;  /* 0x000000030300780c */ /* 0x000fe40003f05270 */
[----:B------:R-:W-:-:S04]  /*221f0*/  LOP3.LUT R3, R7, 0x1, RZ, 0x3c, !PT ;  /* 0x0000000107037812 */ /* 0x000fc800078e3cff */
[----:B------:R-:W-:Y:S02]  /*22200*/  SHF.L.U32 R3, R3, 0x1f, RZ ;  /* 0x0000001f03037819 */ /* 0x000fe400000006ff */
[----:B--2---:R-:W-:-:S05]  /*22210*/  LEA R4, R5, R4, 0x18 ;  /* 0x0000000405047211 */ /* 0x004fca00078ec0ff */
[----:B------:R-:W-:-:S04]  /*22220*/  IMAD R4, R6, 0x8, R4 ;  /* 0x0000000806047824 */ /* 0x000fc800078e0204 */
[----:B------:R-:W2:Y:S01]  /*22230*/  SYNCS.PHASECHK.TRANS64.TRYWAIT P2, [R4+URZ+0x38870], R3 ;  /* 0x03887003040075a7 */ /* 0x000ea2000804017f */
[----:B------:R3:W-:Y:S02]  /*22240*/  STL [R1+0x8], R4 ;  /* 0x0000080401007387 */ /* 0x0007e40000100800 */
[----:B--23--:R-:W-:Y:S05]  /*22250*/  @!P2 BRA `(.L_x_556) ;  /* 0x0000005000c8a947 */ /* 0x00cfea0003800000 */
.L_x_716:
[----:B------:R-:W-:Y:S05]  /*22260*/  BSYNC B0 ;  /* 0x0000000000007941 */ /* 0x000fea0003800000 */
.L_x_555:
[----:B------:R-:W-:Y:S05]  /*22270*/  @!P0 BRA `(.L_x_557) ;  /* 0x0000000000048947 */ /* 0x000fea0003800000 */
[----:B------:R-:W-:Y:S01]  /*22280*/  BPT.TRAP 0x1 ;  /* 0x000000040000795c */ /* 0x000fe20000300000 */
.L_x_557:
[----:B--2---:R-:W2:Y:S01]  /*22290*/  LDL R4, [R1+0x8] ;  /* 0x0000080001047983 */ /* 0x004ea20000100800 */
[----:B------:R-:W-:Y:S02]  /*222a0*/  SHF.L.U32 R3, R7, 0x1f, RZ ;  /* 0x0000001f07037819 */ /* 0x000fe400000006ff */
[----:B------:R-:W-:Y:S02]  /*222b0*/  SHF.L.U32 R12, R6, 0xf, RZ ;  /* 0x0000000f060c7819 */ /* 0x000fe400000006ff */
[----:B--2---:R-:W2:Y:S02]  /*222c0*/  SYNCS.PHASECHK.TRANS64.TRYWAIT P2, [R4+URZ+0x38860], R3 ;  /* 0x03886003040075a7 */ /* 0x004ea4000804017f */
[----:B--2---:R-:W-:Y:S05]  /*222d0*/  @!P2 BRA `(.L_x_558) ;  /* 0x0000005000c0a947 */ /* 0x004fea0003800000 */
.L_x_717:
[----:B--2---:R-:W2:Y:S04]  /*222e0*/  LDL R4, [R1+0x3c] ;  /* 0x00003c0001047983 */ /* 0x004ea80000100800 */
[----:B------:R-:W3:Y:S04]  /*222f0*/  LDL R16, [R1+0x2c] ;  /* 0x00002c0001107983 */ /* 0x000ee80000100800 */
[----:B------:R-:W4:Y:S01]  /*22300*/  LDL R15, [R1+0x38] ;  /* 0x00003800010f7983 */ /* 0x000f220000100800 */
[----:B------:R-:W-:Y:S01]  /*22310*/  MOV R13, 0x400 ;  /* 0x00000400000d7802 */ /* 0x000fe20000000f00 */
[----:B------:R-:W5:Y:S01]  /*22320*/  S2R R14, SR_CgaCtaId ;  /* 0x00000000000e7919 */ /* 0x000f620000008800 */
[----:B------:R-:W-:Y:S05]  /*22330*/  WARPSYNC.ALL ;  /* 0x0000000000007948 */ /* 0x000fea0003800000 */
[----:B-----5:R-:W-:-:S02]  /*22340*/  LEA R13, R14, R13, 0x18 ;  /* 0x0000000d0e0d7211 */ /* 0x020fc400078ec0ff */
[----:B--2---:R-:W-:-:S05]  /*22350*/  LOP3.LUT R3, R12, R4, RZ, 0xfc, !PT ;  /* 0x000000040c037212 */ /* 0x004fca00078efcff */
[----:B------:R-:W-:-:S05]  /*22360*/  IMAD.IADD R3, R13, 0x1, R3 ;  /* 0x000000010d037824 */ /* 0x000fca00078e0203 */
[----:B------:R-:W2:Y:S01]  /*22370*/  LDSM.16.MT88.4 R4, [R3+0x10400] ;  /* 0x010400000304783b */ /* 0x000ea20000004200 */
[----:B---3--:R-:W-:Y:S01]  /*22380*/  IMAD.IADD R20, R16, 0x1, R3 ;  /* 0x0000000110147824 */ /* 0x008fe200078e0203 */
[----:B----4-:R-:W-:Y:S02]  /*22390*/  LOP3.LUT R12, R12, R15, RZ, 0xfc, !PT ;  /* 0x0000000f0c0c7212 */ /* 0x010fe400078efcff */
[C-C-:B--2---:R-:W-:Y:S02]  /*223a0*/  PRMT R8, R4.reuse, 0x6420, R5.reuse ;  /* 0x0000642004087816 */ /* 0x144fe40000000005 */
[----:B-1----:R-:W-:Y:S02]  /*223b0*/  PRMT R9, R4, 0x7531, R5 ;  /* 0x0000753104097816 */ /* 0x002fe40000000005 */
[C-C-:B------:R-:W-:Y:S02]  /*223c0*/  PRMT R10, R6.reuse, 0x6420, R7.reuse ;  /* 0x00006420060a7816 */ /* 0x140fe40000000007 */
[----:B------:R-:W-:-:S02]  /*223d0*/  PRMT R11, R6, 0x7531, R7 ;  /* 0x00007531060b7816 */ /* 0x000fc40000000007 */
[----:B------:R-:W1:Y:S01]  /*223e0*/  LDSM.16.MT88.4 R4, [R20+0x10400] ;  /* 0x010400001404783b */ /* 0x000e620000004200 */
[----:B0-----:R-:W-:-:S05]  /*223f0*/  IADD3 R17, R13, R12, RZ ;  /* 0x0000000c0d117210 */ /* 0x001fca0007ffe0ff */
[----:B------:R1:W-:Y:S02]  /*22400*/  STSM.16.M88.4 [R17+0x400], R8 ;  /* 0x0004000811007844 */ /* 0x0003e40000000200 */
[C-C-:B-1----:R-:W-:Y:S02]  /*22410*/  PRMT R8, R4.reuse, 0x6420, R5.reuse ;  /* 0x0000642004087816 */ /* 0x142fe40000000005 */
[----:B------:R-:W-:Y:S02]  /*22420*/  PRMT R9, R4, 0x7531, R5 ;  /* 0x0000753104097816 */ /* 0x000fe40000000005 */
[C-C-:B------:R-:W-:Y:S02]  /*22430*/  PRMT R10, R6.reuse, 0x6420, R7.reuse ;  /* 0x00006420060a7816 */ /* 0x140fe40000000007 */
[----:B------:R-:W-:-:S05]  /*22440*/  PRMT R11, R6, 0x7531, R7 ;  /* 0x00007531060b7816 */ /* 0x000fca0000000007 */
[----:B------:R-:W-:Y:S04]  /*22450*/  STSM.16.M88.4 [R17+0x2400], R8 ;  /* 0x0024000811007844 */ /* 0x000fe80000000200 */
[----:B------:R-:W0:Y:S02]  /*22460*/  LDSM.16.MT88.4 R4, [R3+0x14400] ;  /* 0x014400000304783b */ /* 0x000e240000004200 */
[C-C-:B0-----:R-:W-:Y:S02]  /*22470*/  PRMT R12, R4.reuse, 0x6420, R5.reuse ;  /* 0x00006420040c7816 */ /* 0x141fe40000000005 */
[----:B------:R-:W-:Y:S02]  /*22480*/  PRMT R13, R4, 0x7531, R5 ;  /* 0x00007531040d7816 */ /* 0x000fe40000000005 */
[----:B------:R-:W-:-:S02]  /*22490*/  PRMT R14, R6, 0x6420, R7 ;  /* 0x00006420060e7816 */ /* 0x000fc40000000007 */
[----:B------:R-:W-:Y:S02]  /*224a0*/  PRMT R15, R6, 0x7531, R7 ;  /* 0x00007531060f7816 */ /* 0x000fe40000000007 */
[----:B------:R-:W0:Y:S04]  /*224b0*/  LDSM.16.MT88.4 R4, [R20+0x14400] ;  /* 0x014400001404783b */ /* 0x000e280000004200 */
[----:B------:R1:W-:Y:S04]  /*224c0*/  STSM.16.M88.4 [R17+0x4400], R12 ;  /* 0x0044000c11007844 */ /* 0x0003e80000000200 */
[----:B-1----:R-:W2:Y:S01]  /*224d0*/  LDL R14, [R1+0x28] ;  /* 0x00002800010e7983 */ /* 0x002ea20000100800 */
[----:B------:R-:W-:Y:S01]  /*224e0*/  IMAD.MOV.U32 R12, RZ, RZ, R17 ;  /* 0x000000ffff0c7224 */ /* 0x000fe200078e0011 */
[----:B0-----:R-:W-:-:S02]  /*224f0*/  PRMT R8, R4, 0x6420, R5 ;  /* 0x0000642004087816 */ /* 0x001fc40000000005 */
[----:B------:R-:W-:Y:S02]  /*22500*/  PRMT R9, R4, 0x7531, R5 ;  /* 0x0000753104097816 */ /* 0x000fe40000000005 */
[C-C-:B------:R-:W-:Y:S02]  /*22510*/  PRMT R10, R6.reuse, 0x6420, R7.reuse ;  /* 0x00006420060a7816 */ /* 0x140fe40000000007 */
[----:B------:R-:W-:-:S05]  /*22520*/  PRMT R11, R6, 0x7531, R7 ;  /* 0x00007531060b7816 */ /* 0x000fca0000000007 */
[----:B------:R-:W-:Y:S04]  /*22530*/  STSM.16.M88.4 [R12+0x6400], R8 ;  /* 0x006400080c007844 */ /* 0x000fe80000000200 */
[----:B------:R-:W0:Y:S01]  /*22540*/  LDSM.16.MT88.4 R4, [R3+0x11400] ;  /* 0x011400000304783b */ /* 0x000e220000004200 */
[----:B------:R-:W-:Y:S01]  /*22550*/  IMAD.MOV.U32 R13, RZ, RZ, R16 ;  /* 0x000000ffff0d7224 */ /* 0x000fe200078e0010 */
[C-C-:B0-----:R-:W-:Y:S02]  /*22560*/  PRMT R16, R4.reuse, 0x6420, R5.reuse ;  /* 0x0000642004107816 */ /* 0x141fe40000000005 */
[----:B------:R-:W-:Y:S02]  /*22570*/  PRMT R17, R4, 0x7531, R5 ;  /* 0x0000753104117816 */ /* 0x000fe40000000005 */
[----:B------:R-:W-:-:S02]  /*22580*/  PRMT R18, R6, 0x6420, R7 ;  /* 0x0000642006127816 */ /* 0x000fc40000000007 */
[----:B------:R-:W-:Y:S02]  /*22590*/  PRMT R19, R6, 0x7531, R7 ;  /* 0x0000753106137816 */ /* 0x000fe40000000007 */
[----:B------:R-:W0:Y:S02]  /*225a0*/  LDSM.16.MT88.4 R4, [R20+0x11400] ;  /* 0x011400001404783b */ /* 0x000e240000004200 */
[C-C-:B0-----:R-:W-:Y:S02]  /*225b0*/  PRMT R8, R4.reuse, 0x6420, R5.reuse ;  /* 0x0000642004087816 */ /* 0x141fe40000000005 */
[----:B------:R-:W-:Y:S02]  /*225c0*/  PRMT R9, R4, 0x7531, R5 ;  /* 0x0000753104097816 */ /* 0x000fe40000000005 */
[C-C-:B------:R-:W-:Y:S02]  /*225d0*/  PRMT R10, R6.reuse, 0x6420, R7.reuse ;  /* 0x00006420060a7816 */ /* 0x140fe40000000007 */
[----:B------:R-:W-:-:S02]  /*225e0*/  PRMT R11, R6, 0x7531, R7 ;  /* 0x00007531060b7816 */ /* 0x000fc40000000007 */
[----:B--2---:R-:W-:-:S05]  /*225f0*/  IADD3 R15, R14, 0x400, R12 ;  /* 0x000004000e0f7810 */ /* 0x004fca0007ffe00c */
[----:B------:R0:W-:Y:S02]  /*22600*/  STSM.16.M88.4 [R15], R16 ;  /* 0x000000100f007844 */ /* 0x0001e40000000200 */
[----:B0-----:R-:W-:-:S05]  /*22610*/  MOV R19, R15 ;  /* 0x0000000f00137202 */ /* 0x001fca0000000f00 */
[----:B------:R-:W-:Y:S04]  /*22620*/  STSM.16.M88.4 [R19+0x2000], R8 ;  /* 0x0020000813007844 */ /* 0x000fe80000000200 */
[----:B------:R-:W0:Y:S01]  /*22630*/  LDSM.16.MT88.4 R4, [R3+0x15400] ;  /* 0x015400000304783b */ /* 0x000e220000004200 */
[----:B------:R-:W-:Y:S01]  /*22640*/  MOV R16, R12 ;  /* 0x0000000c00107202 */ /* 0x000fe20000000f00 */
[----:B------:R-:W-:Y:S02]  /*22650*/  IMAD.MOV.U32 R17, RZ, RZ, R13 ;  /* 0x000000ffff117224 */ /* 0x000fe400078e000d */
[----:B------:R-:W-:Y:S01]  /*22660*/  IMAD.MOV.U32 R18, RZ, RZ, R14 ;  /* 0x000000ffff127224 */ /* 0x000fe200078e000e */
[C-C-:B0-----:R-:W-:Y:S02]  /*22670*/  PRMT R12, R4.reuse, 0x6420, R5.reuse ;  /* 0x00006420040c7816 */ /* 0x141fe40000000005 */
[----:B------:R-:W-:-:S02]  /*22680*/  PRMT R13, R4, 0x7531, R5 ;  /* 0x00007531040d7816 */ /* 0x000fc40000000005 */
[C-C-:B------:R-:W-:Y:S02]  /*22690*/  PRMT R14, R6.reuse, 0x6420, R7.reuse ;  /* 0x00006420060e7816 */ /* 0x140fe40000000007 */
[----:B------:R-:W-:Y:S02]  /*226a0*/  PRMT R15, R6, 0x7531, R7 ;  /* 0x00007531060f7816 */ /* 0x000fe40000000007 */
[----:B------:R-:W0:Y:S04]  /*226b0*/  LDSM.16.MT88.4 R4, [R20+0x15400] ;  /* 0x015400001404783b */ /* 0x000e280000004200 */
[----:B------:R1:W-:Y:S01]  /*226c0*/  STSM.16.M88.4 [R19+0x4000], R12 ;  /* 0x0040000c13007844 */ /* 0x0003e20000000200 */
[C-C-:B0-----:R-:W-:Y:S02]  /*226d0*/  PRMT R8, R4.reuse, 0x6420, R5.reuse ;  /* 0x0000642004087816 */ /* 0x141fe40000000005 */
[----:B------:R-:W-:-:S02]  /*226e0*/  PRMT R9, R4, 0x7531, R5 ;  /* 0x0000753104097816 */ /* 0x000fc40000000005 */
[C-C-:B------:R-:W-:Y:S02]  /*226f0*/  PRMT R10, R6.reuse, 0x6420, R7.reuse ;  /* 0x00006420060a7816 */ /* 0x140fe40000000007 */
[----:B------:R-:W-:-:S05]  /*22700*/  PRMT R11, R6, 0x7531, R7 ;  /* 0x00007531060b7816 */ /* 0x000fca0000000007 */
[----:B------:R-:W-:Y:S04]  /*22710*/  STSM.16.M88.4 [R19+0x6000], R8 ;  /* 0x0060000813007844 */ /* 0x000fe80000000200 */
[----:B------:R-:W0:Y:S01]  /*22720*/  LDSM.16.MT88.4 R4, [R3+0x12400] ;  /* 0x012400000304783b */ /* 0x000e220000004200 */
[----:B-1----:R-:W-:Y:S01]  /*22730*/  IMAD.MOV.U32 R13, RZ, RZ, R16 ;  /* 0x000000ffff0d7224 */ /* 0x002fe200078e0010 */
[----:B------:R-:W-:Y:S01]  /*22740*/  MOV R15, R18 ;  /* 0x00000012000f7202 */ /* 0x000fe20000000f00 */
[----:B------:R-:W-:Y:S01]  /*22750*/  IMAD.MOV.U32 R14, RZ, RZ, R17 ;  /* 0x000000ffff0e7224 */ /* 0x000fe200078e0011 */
[C-C-:B0-----:R-:W-:Y:S02]  /*22760*/  PRMT R16, R4.reuse, 0x6420, R5.reuse ;  /* 0x0000642004107816 */ /* 0x141fe40000000005 */
[----:B------:R-:W-:-:S02]  /*22770*/  PRMT R17, R4, 0x7531, R5 ;  /* 0x0000753104117816 */ /* 0x000fc40000000005 */
[C-C-:B------:R-:W-:Y:S02]  /*22780*/  PRMT R18, R6.reuse, 0x6420, R7.reuse ;  /* 0x0000642006127816 */ /* 0x140fe40000000007 */
[----:B------:R-:W-:Y:S02]  /*22790*/  PRMT R19, R6, 0x7531, R7 ;  /* 0x0000753106137816 */ /* 0x000fe40000000007 */
[----:B------:R-:W0:Y:S01]  /*227a0*/  LDSM.16.MT88.4 R4, [R20+0x12400] ;  /* 0x012400001404783b */ /* 0x000e220000004200 */
[----:B------:R-:W-:-:S05]  /*227b0*/  IADD3 R12, R14, 0x400, R13 ;  /* 0x000004000e0c7810 */ /* 0x000fca0007ffe00d */
[----:B------:R1:W-:Y:S02]  /*227c0*/  STSM.16.M88.4 [R12], R16 ;  /* 0x000000100c007844 */ /* 0x0003e40000000200 */
[----:B-1----:R-:W-:Y:S01]  /*227d0*/  IMAD.MOV.U32 R18, RZ, RZ, R12 ;  /* 0x000000ffff127224 */ /* 0x002fe200078e000c */
[C-C-:B0-----:R-:W-:Y:S02]  /*227e0*/  PRMT R8, R4.reuse, 0x6420, R5.reuse ;  /* 0x0000642004087816 */ /* 0x141fe40000000005 */
        /* <DEDUP_REMOVED lines=10> */
[----:B------:R-:W0:Y:S04]  /*22890*/  LDSM.16.MT88.4 R4, [R20+0x16400] ;  /* 0x016400001404783b */ /* 0x000e280000004200 */
[----:B------:R1:W-:Y:S02]  /*228a0*/  STSM.16.M88.4 [R18+0x4000], R12 ;  /* 0x0040000c12007844 */ /* 0x0003e40000000200 */
[----:B-1----:R-:W-:Y:S02]  /*228b0*/  MOV R14, R18 ;  /* 0x00000012000e7202 */ /* 0x002fe40000000f00 */
[----:B0-----:R-:W-:-:S02]  /*228c0*/  PRMT R8, R4, 0x6420, R5 ;  /* 0x0000642004087816 */ /* 0x001fc40000000005 */
[----:B------:R-:W-:Y:S02]  /*228d0*/  PRMT R9, R4, 0x7531, R5 ;  /* 0x0000753104097816 */ /* 0x000fe40000000005 */
[C-C-:B------:R-:W-:Y:S02]  /*228e0*/  PRMT R10, R6.reuse, 0x6420, R7.reuse ;  /* 0x00006420060a7816 */ /* 0x140fe40000000007 */
[----:B------:R-:W-:-:S05]  /*228f0*/  PRMT R11, R6, 0x7531, R7 ;  /* 0x00007531060b7816 */ /* 0x000fca0000000007 */
[----:B------:R-:W-:Y:S04]  /*22900*/  STSM.16.M88.4 [R14+0x6000], R8 ;  /* 0x006000080e007844 */ /* 0x000fe80000000200 */
[----:B------:R-:W0:Y:S01]  /*22910*/  LDSM.16.MT88.4 R4, [R3+0x13400] ;  /* 0x013400000304783b */ /* 0x000e220000004200 */
[----:B------:R-:W-:-:S04]  /*22920*/  IMAD.MOV.U32 R15, RZ, RZ, R19 ;  /* 0x000000ffff0f7224 */ /* 0x000fc800078e0013 */
[----:B------:R-:W-:Y:S01]  /*22930*/  IMAD.IADD R12, R15, 0x1, R14 ;  /* 0x000000010f0c7824 */ /* 0x000fe200078e020e */
[C-C-:B0-----:R-:W-:Y:S02]  /*22940*/  PRMT R16, R4.reuse, 0x6420, R5.reuse ;  /* 0x0000642004107816 */ /* 0x141fe40000000005 */
[----:B------:R-:W-:Y:S02]  /*22950*/  PRMT R17, R4, 0x7531, R5 ;  /* 0x0000753104117816 */ /* 0x000fe40000000005 */
[C-C-:B------:R-:W-:Y:S02]  /*22960*/  PRMT R18, R6.reuse, 0x6420, R7.reuse ;  /* 0x0000642006127816 */ /* 0x140fe40000000007 */
[----:B------:R-:W-:Y:S02]  /*22970*/  PRMT R19, R6, 0x7531, R7 ;  /* 0x0000753106137816 */ /* 0x000fe40000000007 */
[----:B------:R-:W0:Y:S04]  /*22980*/  LDSM.16.MT88.4 R4, [R20+0x13400] ;  /* 0x013400001404783b */ /* 0x000e280000004200 */
[----:B------:R1:W-:Y:S02]  /*22990*/  STSM.16.M88.4 [R12], R16 ;  /* 0x000000100c007844 */ /* 0x0003e40000000200 */
[----:B-1----:R-:W-:-:S02]  /*229a0*/  MOV R19, R12 ;  /* 0x0000000c00137202 */ /* 0x002fc40000000f00 */
[C-C-:B0-----:R-:W-:Y:S02]  /*229b0*/  PRMT R8, R4.reuse, 0x6420, R5.reuse ;  /* 0x0000642004087816 */ /* 0x141fe40000000005 */
        /* <DEDUP_REMOVED lines=10> */
[----:B------:R1:W-:Y:S01]  /*22a60*/  STSM.16.M88.4 [R19+0x4000], R12 ;  /* 0x0040000c13007844 */ /* 0x0003e20000000200 */
[C-C-:B0-----:R-:W-:Y:S02]  /*22a70*/  PRMT R8, R4.reuse, 0x6420, R5.reuse ;  /* 0x0000642004087816 */ /* 0x141fe40000000005 */
        /* <DEDUP_REMOVED lines=9> */
[----:B0-----:R-:W0:Y:S01]  /*22b10*/  FENCE.VIEW.ASYNC.S ;  /* 0x00000000000073c6 */ /* 0x001e220000000000 */
[----:B------:R-:W-:Y:S05]  /*22b20*/  @!P0 BRA `(.L_x_559) ;  /* 0x0000000000048947 */ /* 0x000fea0003800000 */
[----:B------:R-:W-:Y:S01]  /*22b30*/  BPT.TRAP 0x1 ;  /* 0x000000040000795c */ /* 0x000fe20000300000 */
.L_x_559:
[----:B------:R-:W0:Y:S01]  /*22b40*/  LDL.LU R3, [R1+0x8] ;  /* 0x0000080001037983 */ /* 0x000e220000300800 */
[C---:B------:R-:W-:Y:S01]  /*22b50*/  ISETP.GT.AND P0, PT, R21.reuse, RZ, PT ;  /* 0x000000ff1500720c */ /* 0x040fe20003f04270 */
[----:B------:R-:W-:Y:S02]  /*22b60*/  VIADD R21, R21, 0xffffffff ;  /* 0xffffffff15157836 */ /* 0x000fe40000000000 */
[----:B------:R2:W5:Y:S04]  /*22b70*/  LDL R6, [R1+0x10] ;  /* 0x0000100001067983 */ /* 0x0005680000100800 */
[----:B------:R2:W5:Y:S01]  /*22b80*/  LDL R7, [R1+0x1c] ;  /* 0x00001c0001077983 */ /* 0x0005620000100800 */
[----:B0-----:R0:W-:Y:S02]  /*22b90*/  SYNCS.ARRIVE.TRANS64.A1T0 RZ, [R3+URZ+0x38850], RZ ;  /* 0x038850ff03ff79a7 */ /* 0x0011e4000810003f */
[----:B0-----:R-:W-:-:S05]  /*22ba0*/  @!P1 VIADD R3, R3, 0x38880 ;  /* 0x0003888003039836 */ /* 0x001fca0000000000 */
[----:B------:R-:W-:Y:S01]  /*22bb0*/  @!P1 PRMT R3, RZ, 0x654, R3 ;  /* 0x00000654ff039816 */ /* 0x000fe20000000003 */
[----:B------:R-:W-:Y:S06]  /*22bc0*/  BAR.SYNC.DEFER_BLOCKING 0x2, 0x80 ;  /* 0x0082000000007b1d */ /* 0x000fec0000010000 */
[----:B------:R2:W-:Y:S01]  /*22bd0*/  @!P1 SYNCS.ARRIVE.TRANS64.RED.A1T0 RZ, [R3+URZ], RZ ;  /* 0x000000ff03ff99a7 */ /* 0x0005e2000810043f */
[----:B------:R-:W-:Y:S05]  /*22be0*/  @P0 BRA `(.L_x_560) ;  /* 0xffffffec000c0947 */ /* 0x000fea000383ffff */
.L_x_538:
[----:B------:R-:W-:Y:S04]  /*22bf0*/  BSSY B0, `(.L_x_561) ;  /* 0x000000f000007945 */ /* 0x000fe80003800000 */
[----:B------:R-:W-:Y:S05]  /*22c00*/  @P1 BRA `(.L_x_562) ;  /* 0x0000000000341947 */ /* 0x000fea0003800000 */
[----:B------:R-:W3:Y:S01]  /*22c10*/  S2R R5, SR_LANEID ;  /* 0x0000000000057919 */ /* 0x000ee20000000000 */
[----:B------:R-:W-:Y:S01]  /*22c20*/  VOTEU.ANY UR4, UPT, PT ;  /* 0x0000000000047886 */ /* 0x000fe200038e0100 */
[----:B-12---:R-:W1:Y:S01]  /*22c30*/  LDC.64 R2, c[0x0][0xc38] ;  /* 0x00030e00ff027b82 */ /* 0x006e620000000a00 */
[----:B------:R-:W3:Y:S02]  /*22c40*/  FLO.U32 R0, UR4 ;  /* 0x0000000400007d00 */ /* 0x000ee400080e0000 */
[----:B---3--:R-:W-:-:S06]  /*22c50*/  ISETP.EQ.U32.AND P0, PT, R0, R5, PT ;  /* 0x000000050000720c */ /* 0x008fcc0003f02070 */
[----:B------:R-:W1:Y:S07]  /*22c60*/  POPC R5, UR4 ;  /* 0x0000000400057d09 */ /* 0x000e6e0008000000 */
[----:B-1----:R-:W2:Y:S01]  /*22c70*/  @P0 ATOMG.E.ADD.STRONG.GPU PT, R3, desc[UR42][R2.64], R5 ;  /* 0x00000005020309a8 */ /* 0x002ea200081ee1ea */
[----:B------:R-:W1:Y:S02]  /*22c80*/  S2R R4, SR_LTMASK ;  /* 0x0000000000047919 */ /* 0x000e640000003900 */
[----:B-1----:R-:W-:-:S04]  /*22c90*/  LOP3.LUT R4, R4, UR4, RZ, 0xc0, !PT ;  /* 0x0000000404047c12 */ /* 0x002fc8000f8ec0ff */
[----:B-----5:R-:W1:Y:S01]  /*22ca0*/  POPC R7, R4 ;  /* 0x0000000400077309 */ /* 0x020e620000000000 */
[----:B--2---:R-:W1:Y:S02]  /*22cb0*/  SHFL.IDX PT, R0, R3, R0, 0x1f ;  /* 0x00001f0003007589 */ /* 0x004e6400000e0000 */
[----:B-1----:R-:W-:-:S05]  /*22cc0*/  IADD3 R0, R0, UR37, R7 ;  /* 0x0000002500007c10 */ /* 0x002fca000fffe007 */
[----:B------:R3:W-:Y:S02]  /*22cd0*/  STL [R1], R0 ;  /* 0x0000000001007387 */ /* 0x0007e40000100800 */
.L_x_562:
[----:B------:R-:W-:Y:S05]  /*22ce0*/  BSYNC B0 ;  /* 0x0000000000007941 */ /* 0x000fea0003800000 */
.L_x_561:
[----:B------:R-:W-:-:S06]  /*22cf0*/  UISETP.NE.AND UP0, UPT, UR36, 0x3, UPT ;  /* 0x000000032400788c */ /* 0x000fcc000bf05270 */
[----:B------:R-:W-:-:S13]  /*22d00*/  PLOP3.LUT P0, PT, PT, PT, UP0, 0x80, 0x0 ;  /* 0x000000000000781c */ /* 0x000fda0003f0f008 */
[----:B------:R-:W-:Y:S05]  /*22d10*/  @!P0 BRA `(.L_x_563) ;  /* 0x0000000000048947 */ /* 0x000fea0003800000 */
[----:B------:R-:W-:Y:S01]  /*22d20*/  BPT.TRAP 0x1 ;  /* 0x000000040000795c */ /* 0x000fe20000300000 */
.L_x_563:
[----:B---3--:R-:W3:Y:S04]  /*22d30*/  LDL R0, [R1+0x1c] ;  /* 0x00001c0001007983 */ /* 0x008ee80000100800 */
[----:B------:R-:W4:Y:S01]  /*22d40*/  LDL R2, [R1+0x10] ;  /* 0x0000100001027983 */ /* 0x000f220000100800 */
[----:B-1----:R-:W1:Y:S01]  /*22d50*/  S2R R4, SR_CgaCtaId ;  /* 0x0000000000047919 */ /* 0x002e620000008800 */
[----:B--2---:R-:W-:-:S04]  /*22d60*/  MOV R3, 0x400 ;  /* 0x0000040000037802 */ /* 0x004fc80000000f00 */
[----:B-1----:R-:W-:Y:S01]  /*22d70*/  LEA R3, R4, R3, 0x18 ;  /* 0x0000000304037211 */ /* 0x002fe200078ec0ff */
[----:B------:R-:W-:Y:S01]  /*22d80*/  BSSY B0, `(.L_x_564) ;  /* 0x0000008000007945 */ /* 0x000fe20003800000 */
[----:B---3--:R-:W-:-:S04]  /*22d90*/  LOP3.LUT R0, R0, 0x1, RZ, 0x3c, !PT ;  /* 0x0000000100007812 */ /* 0x008fc800078e3cff */
[----:B------:R-:W-:Y:S02]  /*22da0*/  SHF.L.U32 R0, R0, 0x1f, RZ ;  /* 0x0000001f00007819 */ /* 0x000fe400000006ff */
[----:B----4-:R-:W-:-:S04]  /*22db0*/  LEA R21, R2, R3, 0x3 ;  /* 0x0000000302157211 */ /* 0x010fc800078e18ff */
[----:B------:R-:W1:Y:S01]  /*22dc0*/  SYNCS.PHASECHK.TRANS64.TRYWAIT P0, [R21+URZ+0x38870], R0 ;  /* 0x03887000150075a7 */ /* 0x000e62000800017f */
[----:B------:R-:W-:-:S05]  /*22dd0*/  IMAD.U32 R2, RZ, RZ, UR38 ;  /* 0x00000026ff027e24 */ /* 0x000fca000f8e00ff */
[----:B------:R-:W-:Y:S01]  /*22de0*/  ISETP.NE.AND P2, PT, R2, 0x3, PT ;  /* 0x000000030200780c */ /* 0x000fe20003f45270 */
[----:B-1----:R-:W-:-:S12]  /*22df0*/  @!P0 BRA `(.L_x_565) ;  /* 0x0000004800108947 */ /* 0x002fd80003800000 */
.L_x_718:
[----:B------:R-:W-:Y:S05]  /*22e00*/  BSYNC B0 ;  /* 0x0000000000007941 */ /* 0x000fea0003800000 */
.L_x_564:
[----:B------:R-:W-:Y:S05]  /*22e10*/  @!P2 BRA `(.L_x_566) ;  /* 0x000000000004a947 */ /* 0x000fea0003800000 */
[----:B------:R-:W-:Y:S01]  /*22e20*/  BPT.TRAP 0x1 ;  /* 0x000000040000795c */ /* 0x000fe20000300000 */
.L_x_566:
[----:B-1----:R-:W2:Y:S02]  /*22e30*/  LDL R0, [R1+0x1c] ;  /* 0x00001c0001007983 */ /* 0x002ea40000100800 */
[----:B--2---:R-:W-:-:S04]  /*22e40*/  SHF.L.U32 R0, R0, 0x1f, RZ ;  /* 0x0000001f00007819 */ /* 0x004fc800000006ff */
[----:B------:R-:W1:Y:S02]  /*22e50*/  SYNCS.PHASECHK.TRANS64.TRYWAIT P0, [R21+URZ+0x38860], R0 ;  /* 0x03886000150075a7 */ /* 0x000e64000800017f */
[----:B-1----:R-:W-:Y:S05]  /*22e60*/  @!P0 BRA `(.L_x_567) ;  /* 0x0000004800088947 */ /* 0x002fea0003800000 */
.L_x_719:
[----:B------:R-:W2:Y:S04]  /*22e70*/  LDL R2, [R1+0x10] ;  /* 0x0000100001027983 */ /* 0x000ea80000100800 */
[----:B------:R-:W1:Y:S04]  /*22e80*/  LDL R4, [R1+0x3c] ;  /* 0x00003c0001047983 */ /* 0x000e680000100800 */
[----:B------:R-:W3:Y:S01]  /*22e90*/  LDL R3, [R1+0x38] ;  /* 0x0000380001037983 */ /* 0x000ee20000100800 */
[----:B------:R-:W-:-:S03]  /*22ea0*/  MOV R8, 0x400 ;  /* 0x0000040000087802 */ /* 0x000fc60000000f00 */
[----:B------:R-:W4:Y:S01]  /*22eb0*/  LDL R16, [R1+0x2c] ;  /* 0x00002c0001107983 */ /* 0x000f220000100800 */
[----:B------:R-:W0:Y:S01]  /*22ec0*/  S2R R9, SR_CgaCtaId ;  /* 0x0000000000097919 */ /* 0x000e220000008800 */
[----:B------:R-:W-:Y:S05]  /*22ed0*/  WARPSYNC.ALL ;  /* 0x0000000000007948 */ /* 0x000fea0003800000 */
[----:B0-----:R-:W-:Y:S01]  /*22ee0*/  LEA R8, R9, R8, 0x18 ;  /* 0x0000000809087211 */ /* 0x001fe200078ec0ff */
[----:B--2---:R-:W-:-:S05]  /*22ef0*/  IMAD.SHL.U32 R2, R2, 0x8000, RZ ;  /* 0x0000800002027824 */ /* 0x004fca00078e00ff */
[----:B-1----:R-:W-:-:S04]  /*22f00*/  LOP3.LUT R0, R2, R4, RZ, 0xfc, !PT ;  /* 0x0000000402007212 */ /* 0x002fc800078efcff */
[----:B------:R-:W-:-:S05]  /*22f10*/  IADD3 R0, R8, R0, RZ ;  /* 0x0000000008007210 */ /* 0x000fca0007ffe0ff */
[----:B-----5:R-:W0:Y:S01]  /*22f20*/  LDSM.16.MT88.4 R4, [R0+0x10400] ;  /* 0x010400000004783b */ /* 0x020e220000004200 */
[----:B---3--:R-:W-:Y:S01]  /*22f30*/  LOP3.LUT R3, R2, R3, RZ, 0xfc, !PT ;  /* 0x0000000302037212 */ /* 0x008fe200078efcff */
[----:B----4-:R-:W-:-:S04]  /*22f40*/  IMAD.IADD R2, R16, 0x1, R0 ;  /* 0x0000000110027824 */ /* 0x010fc800078e0200 */
[----:B------:R-:W-:Y:S01]  /*22f50*/  IMAD.IADD R3, R8, 0x1, R3 ;  /* 0x0000000108037824 */ /* 0x000fe200078e0203 */
[C-C-:B0-----:R-:W-:Y:S02]  /*22f60*/  PRMT R8, R4.reuse, 0x6420, R5.reuse ;  /* 0x0000642004087816 */ /* 0x141fe40000000005 */
[----:B------:R-:W-:Y:S02]  /*22f70*/  PRMT R9, R4, 0x7531, R5 ;  /* 0x0000753104097816 */ /* 0x000fe40000000005 */
[C-C-:B------:R-:W-:Y:S02]  /*22f80*/  PRMT R10, R6.reuse, 0x6420, R7.reuse ;  /* 0x00006420060a7816 */ /* 0x140fe40000000007 */
[----:B------:R-:W-:Y:S02]  /*22f90*/  PRMT R11, R6, 0x7531, R7 ;  /* 0x00007531060b7816 */ /* 0x000fe40000000007 */
[----:B------:R-:W0:Y:S04]  /*22fa0*/  LDSM.16.MT88.4 R4, [R2+0x10400] ;  /* 0x010400000204783b */ /* 0x000e280000004200 */
[----:B------:R0:W-:Y:S02]  /*22fb0*/  STSM.16.M88.4 [R3+0x400], R8 ;  /* 0x0004000803007844 */ /* 0x0001e40000000200 */
[----:B0-----:R-:W-:-:S02]  /*22fc0*/  PRMT R8, R4, 0x6420, R5 ;  /* 0x0000642004087816 */ /* 0x001fc40000000005 */
        /* <DEDUP_REMOVED lines=12> */
[----:B0-----:R-:W-:-:S02]  /*23090*/  PRMT R8, R4, 0x6420, R5 ;  /* 0x0000642004087816 */ /* 0x001fc40000000005 */
[----:B------:R-:W-:Y:S02]  /*230a0*/  PRMT R9, R4, 0x7531, R5 ;  /* 0x0000753104097816 */ /* 0x000fe40000000005 */
[C-C-:B------:R-:W-:Y:S02]  /*230b0*/  PRMT R10, R6.reuse, 0x6420, R7.reuse ;  /* 0x00006420060a7816 */ /* 0x140fe40000000007 */
[----:B------:R-:W-:-:S05]  /*230c0*/  PRMT R11, R6, 0x7531, R7 ;  /* 0x00007531060b7816 */ /* 0x000fca0000000007 */
[----:B------:R-:W-:Y:S04]  /*230d0*/  STSM.16.M88.4 [R3+0x6400], R8 ;  /* 0x0064000803007844 */ /* 0x000fe80000000200 */
[----:B------:R-:W0:Y:S01]  /*230e0*/  LDSM.16.MT88.4 R4, [R0+0x11400] ;  /* 0x011400000004783b */ /* 0x000e220000004200 */
[----:B------:R-:W-:Y:S02]  /*230f0*/  MOV R14, R16 ;  /* 0x00000010000e7202 */ /* 0x000fe40000000f00 */
        /* <DEDUP_REMOVED lines=10> */
[----:B------:R0:W-:Y:S04]  /*231a0*/  STSM.16.M88.4 [R20], R16 ;  /* 0x0000001014007844 */ /* 0x0001e80000000200 */
[----:B------:R-:W-:Y:S04]  /*231b0*/  STSM.16.M88.4 [R20+0x2000], R8 ;  /* 0x0020000814007844 */ /* 0x000fe80000000200 */
[----:B------:R-:W1:Y:S01]  /*231c0*/  LDSM.16.MT88.4 R4, [R0+0x15400] ;  /* 0x015400000004783b */ /* 0x000e620000004200 */
[----:B0-----:R-:W-:Y:S02]  /*231d0*/  IMAD.MOV.U32 R18, RZ, RZ, R14 ;  /* 0x000000ffff127224 */ /* 0x001fe400078e000e */
[----:B------:R-:W-:Y:S01]  /*231e0*/  IMAD.MOV.U32 R19, RZ, RZ, R15 ;  /* 0x000000ffff137224 */ /* 0x000fe200078e000f */
[----:B-1----:R-:W-:-:S02]  /*231f0*/  PRMT R12, R4, 0x6420, R5 ;  /* 0x00006420040c7816 */ /* 0x002fc40000000005 */
[----:B------:R-:W-:Y:S02]  /*23200*/  PRMT R13, R4, 0x7531, R5 ;  /* 0x00007531040d7816 */ /* 0x000fe40000000005 */
[C-C-:B------:R-:W-:Y:S02]  /*23210*/  PRMT R14, R6.reuse, 0x6420, R7.reuse ;  /* 0x00006420060e7816 */ /* 0x140fe40000000007 */
[----:B------:R-:W-:Y:S02]  /*23220*/  PRMT R15, R6, 0x7531, R7 ;  /* 0x00007531060f7816 */ /* 0x000fe40000000007 */
[----:B------:R-:W0:Y:S04]  /*23230*/  LDSM.16.MT88.4 R4, [R2+0x15400] ;  /* 0x015400000204783b */ /* 0x000e280000004200 */
[----:B------:R1:W-:Y:S01]  /*23240*/  STSM.16.M88.4 [R20+0x4000], R12 ;  /* 0x0040000c14007844 */ /* 0x0003e20000000200 */
[----:B0-----:R-:W-:-:S02]  /*23250*/  PRMT R8, R4, 0x6420, R5 ;  /* 0x0000642004087816 */ /* 0x001fc40000000005 */
[----:B------:R-:W-:Y:S02]  /*23260*/  PRMT R9, R4, 0x7531, R5 ;  /* 0x0000753104097816 */ /* 0x000fe40000000005 */
[C-C-:B------:R-:W-:Y:S02]  /*23270*/  PRMT R10, R6.reuse, 0x6420, R7.reuse ;  /* 0x00006420060a7816 */ /* 0x140fe40000000007 */
[----:B------:R-:W-:-:S05]  /*23280*/  PRMT R11, R6, 0x7531, R7 ;  /* 0x00007531060b7816 */ /* 0x000fca0000000007 */
[----:B------:R-:W-:Y:S04]  /*23290*/  STSM.16.M88.4 [R20+0x6000], R8 ;  /* 0x0060000814007844 */ /* 0x000fe80000000200 */
[----:B------:R-:W0:Y:S01]  /*232a0*/  LDSM.16.MT88.4 R4, [R0+0x12400] ;  /* 0x012400000004783b */ /* 0x000e220000004200 */
[----:B-1----:R-:W-:Y:S01]  /*232b0*/  MOV R14, R18 ;  /* 0x00000012000e7202 */ /* 0x002fe20000000f00 */
[----:B------:R-:W-:Y:S01]  /*232c0*/  IMAD.MOV.U32 R15, RZ, RZ, R19 ;  /* 0x000000ffff0f7224 */ /* 0x000fe200078e0013 */
[C-C-:B0-----:R-:W-:Y:S02]  /*232d0*/  PRMT R16, R4.reuse, 0x6420, R5.reuse ;  /* 0x0000642004107816 */ /* 0x141fe40000000005 */
[----:B------:R-:W-:Y:S02]  /*232e0*/  PRMT R17, R4, 0x7531, R5 ;  /* 0x0000753104117816 */ /* 0x000fe40000000005 */
[----:B------:R-:W-:-:S02]  /*232f0*/  PRMT R18, R6, 0x6420, R7 ;  /* 0x0000642006127816 */ /* 0x000fc40000000007 */
[----:B------:R-:W-:Y:S02]  /*23300*/  PRMT R19, R6, 0x7531, R7 ;  /* 0x0000753106137816 */ /* 0x000fe40000000007 */
[----:B------:R-:W0:Y:S01]  /*23310*/  LDSM.16.MT88.4 R4, [R2+0x12400] ;  /* 0x012400000204783b */ /* 0x000e220000004200 */
[----:B------:R-:W-:-:S05]  /*23320*/  IADD3 R3, R14, 0x400, R3 ;  /* 0x000004000e037810 */ /* 0x000fca0007ffe003 */
[----:B------:R1:W-:Y:S01]  /*23330*/  STSM.16.M88.4 [R3], R16 ;  /* 0x0000001003007844 */ /* 0x0003e20000000200 */
[C-C-:B0-----:R-:W-:Y:S02]  /*23340*/  PRMT R8, R4.reuse, 0x6420, R5.reuse ;  /* 0x0000642004087816 */ /* 0x141fe40000000005 */
[----:B------:R-:W-:Y:S02]  /*23350*/  PRMT R9, R4, 0x7531, R5 ;  /* 0x0000753104097816 */ /* 0x000fe40000000005 */
[C-C-:B------:R-:W-:Y:S02]  /*23360*/  PRMT R10, R6.reuse, 0x6420, R7.reuse ;  /* 0x00006420060a7816 */ /* 0x140fe40000000007 */
[----:B------:R-:W-:-:S05]  /*23370*/  PRMT R11, R6, 0x7531, R7 ;  /* 0x00007531060b7816 */ /* 0x000fca0000000007 */
[----:B------:R-:W-:Y:S04]  /*23380*/  STSM.16.M88.4 [R3+0x2000], R8 ;  /* 0x0020000803007844 */ /* 0x000fe80000000200 */
[----:B------:R-:W0:Y:S01]  /*23390*/  LDSM.16.MT88.4 R4, [R0+0x16400] ;  /* 0x016400000004783b */ /* 0x000e220000004200 */
[----:B-1----:R-:W-:Y:S01]  /*233a0*/  IMAD.MOV.U32 R19, RZ, RZ, R15 ;  /* 0x000000ffff137224 */ /* 0x002fe200078e000f */
        /* <DEDUP_REMOVED lines=10> */
[----:B------:R-:W-:Y:S04]  /*23450*/  STSM.16.M88.4 [R3+0x6000], R8 ;  /* 0x0060000803007844 */ /* 0x000fe80000000200 */
[----:B------:R-:W0:Y:S01]  /*23460*/  LDSM.16.MT88.4 R4, [R0+0x13400] ;  /* 0x013400000004783b */ /* 0x000e220000004200 */
[----:B-1----:R-:W-:Y:S02]  /*23470*/  MOV R15, R19 ;  /* 0x00000013000f7202 */ /* 0x002fe40000000f00 */
[C-C-:B0-----:R-:W-:Y:S02]  /*23480*/  PRMT R16, R4.reuse, 0x6420, R5.reuse ;  /* 0x0000642004107816 */ /* 0x141fe40000000005 */
[----:B------:R-:W-:Y:S02]  /*23490*/  PRMT R17, R4, 0x7531, R5 ;  /* 0x0000753104117816 */ /* 0x000fe40000000005 */
[----:B------:R-:W-:-:S02]  /*234a0*/  PRMT R18, R6, 0x6420, R7 ;  /* 0x0000642006127816 */ /* 0x000fc40000000007 */
[----:B------:R-:W-:Y:S02]  /*234b0*/  PRMT R19, R6, 0x7531, R7 ;  /* 0x0000753106137816 */ /* 0x000fe40000000007 */
[----:B------:R-:W0:Y:S01]  /*234c0*/  LDSM.16.MT88.4 R4, [R2+0x13400] ;  /* 0x013400000204783b */ /* 0x000e220000004200 */
[----:B------:R-:W-:-:S05]  /*234d0*/  IMAD.IADD R3, R15, 0x1, R3 ;  /* 0x000000010f037824 */ /* 0x000fca00078e0203 */
[----:B------:R-:W-:Y:S01]  /*234e0*/  STSM.16.M88.4 [R3], R16 ;  /* 0x0000001003007844 */ /* 0x000fe20000000200 */
        /* <DEDUP_REMOVED lines=25> */
.L_x_568:
[----:B------:R-:W2:Y:S01]  /*23680*/  LDL.LU R2, [R1+0x10] ;  /* 0x0000100001027983 */ /* 0x000ea20000300800 */
[----:B0-----:R-:W-:Y:S03]  /*23690*/  SYNCS.ARRIVE.TRANS64.A1T0 RZ, [R21+URZ+0x38850], RZ ;  /* 0x038850ff15ff79a7 */ /* 0x001fe6000810003f */
[----:B-1----:R-:W3:Y:S01]  /*236a0*/  LDL.LU R3, [R1+0x1c] ;  /* 0x00001c0001037983 */ /* 0x002ee20000300800 */
[----:B------:R-:W-:-:S05]  /*236b0*/  @!P1 VIADD R0, R21, 0x38880 ;  /* 0x0003888015009836 */ /* 0x000fca0000000000 */
[----:B------:R-:W-:Y:S01]  /*236c0*/  @!P1 PRMT R0, RZ, 0x654, R0 ;  /* 0x00000654ff009816 */ /* 0x000fe20000000000 */
[----:B------:R-:W-:Y:S06]  /*236d0*/  BAR.SYNC.DEFER_BLOCKING 0x2, 0x80 ;  /* 0x0082000000007b1d */ /* 0x000fec0000010000 */
[----:B------:R2:W-:Y:S02]  /*236e0*/  @!P1 SYNCS.ARRIVE.TRANS64.RED.A1T0 RZ, [R0+URZ], RZ ;  /* 0x000000ff00ff99a7 */ /* 0x0005e4000810043f */
[----:B--2---:R-:W-:-:S04]  /*236f0*/  IADD3 R0, R2, 0x1, RZ ;  /* 0x0000000102007810 */ /* 0x004fc80007ffe0ff */
[----:B------:R-:W-:-:S04]  /*23700*/  ISETP.NE.AND P0, PT, R0, 0x2, PT ;  /* 0x000000020000780c */ /* 0x000fc80003f05270 */
[----:B------:R-:W-:Y:S02]  /*23710*/  SEL R2, RZ, 0x1, P0 ;  /* 0x00000001ff027807 */ /* 0x000fe40000000000 */
[----:B------:R-:W-:Y:S02]  /*23720*/  SEL R0, R0, RZ, P0 ;  /* 0x000000ff00007207 */ /* 0x000fe40000000000 */
[----:B---3--:R-:W-:-:S03]  /*23730*/  LOP3.LUT R3, R3, R2, RZ, 0x3c, !PT ;  /* 0x0000000203037212 */ /* 0x008fc600078e3cff */
[----:B------:R1:W-:Y:S04]  /*23740*/  STL [R1+0x10], R0 ;  /* 0x0000100001007387 */ /* 0x0003e80000100800 */
[----:B------:R1:W-:Y:S02]  /*23750*/  STL [R1+0x1c], R3 ;  /* 0x00001c0301007387 */ /* 0x0003e40000100800 */
.L_x_520:
[----:B------:R-:W-:Y:S05]  /*23760*/  BSYNC B6 ;  /* 0x0000000000067941 */ /* 0x000fea0003800000 */
.L_x_518:
[----:B01----:R-:W2:Y:S02]  /*23770*/  LDL R0, [R1+0x48] ;  /* 0x0000480001007983 */ /* 0x003ea40000100800 */
[----:B--2---:R-:W-:-:S13]  /*23780*/  LOP3.LUT P0, RZ, R0, 0x2, RZ, 0xc0, !PT ;  /* 0x0000000200ff7812 */ /* 0x004fda000780c0ff */
[----:B------:R-:W-:Y:S05]  /*23790*/  @!P0 BRA `(.L_x_569) ;  /* 0x0000000000288947 */ /* 0x000fea0003800000 */
[----:B------:R-:W-:Y:S05]  /*237a0*/  WARPSYNC.ALL ;  /* 0x0000000000007948 */ /* 0x000fea0003800000 */
[----:B------:R-:W0:Y:S08]  /*237b0*/  S2UR UR5, SR_CgaCtaId ;  /* 0x00000000000579c3 */ /* 0x000e300000008800 */
[----:B------:R-:W-:Y:S06]  /*237c0*/  BAR.SYNC.DEFER_BLOCKING 0x5, 0x180 ;  /* 0x0146000000007b1d */ /* 0x000fec0000010000 */
[----:B------:R-:W-:-:S02]  /*237d0*/  UMOV UR4, 0x400 ;  /* 0x0000040000047882 */ /* 0x000fc40000000000 */
[----:B0-----:R-:W-:-:S09]  /*237e0*/  ULEA UR4, UR5, UR4, 0x18 ;  /* 0x0000000405047291 */ /* 0x001fd2000f8ec03f */
[----:B------:R-:W0:Y:S04]  /*237f0*/  LDS.128 R4, [UR4+0x388d0] ;  /* 0x0388d004ff047984 */ /* 0x000e280008000c00 */
[----:B0-----:R0:W-:Y:S04]  /*23800*/  STL.64 [R1], R4 ;  /* 0x0000000401007387 */ /* 0x0011e80000100a00 */
[----:B------:R0:W-:Y:S01]  /*23810*/  STL.64 [R1+0x8], R6 ;  /* 0x0000080601007387 */ /* 0x0001e20000100a00 */
[----:B------:R-:W-:Y:S06]  /*23820*/  BAR.ARV 0x4, 0x180 ;  /* 0x0106000000007b1d */ /* 0x000fec0000002000 */
[----:B------:R-:W-:Y:S05]  /*23830*/  BRA `(.L_x_570) ;  /* 0x0000000800847947 */ /* 0x000fea0003800000 */
.L_x_569:
[----:B------:R-:W0:Y:S01]  /*23840*/  S2R R0, SR_TID.X ;  /* 0x0000000000007919 */ /* 0x000e220000002100 */
[----:B------:R-:W-:Y:S01]  /*23850*/  UMOV UR4, 0xffffffff ;  /* 0xffffffff00047882 */ /* 0x000fe20000000000 */
[----:B0-----:R-:W-:-:S04]  /*23860*/  LOP3.LUT R7, R0, 0x1f, RZ, 0xc0, !PT ;  /* 0x0000001f00077812 */ /* 0x001fc800078ec0ff */
[----:B------:R-:W-:Y:S01]  /*23870*/  ISETP.NE.AND P0, PT, R7, 0x1f, PT ;  /* 0x0000001f0700780c */ /* 0x000fe20003f05270 */
[----:B------:R-:W-:-:S12]  /*23880*/  BRA.DIV UR4, `(.L_x_571) ;  /* 0x0000003e04947947 */ /* 0x000fd8000b800000 */
[----:B------:R-:W2:Y:S01]  /*23890*/  LDL.LU R6, [R1] ;  /* 0x0000000001067983 */ /* 0x000ea20000300800 */
[----:B------:R-:W-:-:S03]  /*238a0*/  ULDC UR4, c[0x0][0xc14] ;  /* 0x0003050000047ab9 */ /* 0x000fc60000000800 */
[----:B------:R-:W3:Y:S02]  /*238b0*/  LDL R5, [R1+0xc] ;  /* 0x00000c0001057983 */ /* 0x000ee40000100800 */
[----:B---3--:R-:W-:-:S05]  /*238c0*/  IMAD.IADD R5, R5, 0x1, R7 ;  /* 0x0000000105057824 */ /* 0x008fca00078e0207 */
[----:B------:R-:W-:-:S13]  /*238d0*/  ISETP.GE.OR P1, PT, R5, UR4, !P0 ;  /* 0x0000000405007c0c */ /* 0x000fda000c726670 */
[----:B------:R-:W0:Y:S02]  /*238e0*/  @!P1 LDC.64 R2, c[0x0][0xc58] ;  /* 0x00031600ff029b82 */ /* 0x000e240000000a00 */
[----:B0-----:R-:W-:-:S06]  /*238f0*/  @!P1 IMAD.WIDE R2, R5, 0x4, R2 ;  /* 0x0000000405029825 */ /* 0x001fcc00078e0202 */
[----:B------:R0:W3:Y:S01]  /*23900*/  @!P1 LDG.E R2, desc[UR42][R2.64] ;  /* 0x0000002a02029981 */ /* 0x0000e2000c1e1900 */
[C---:B------:R-:W-:Y:S02]  /*23910*/  ISETP.GE.U32.AND P2, PT, R7.reuse, 0x2, PT ;  /* 0x000000020700780c */ /* 0x040fe40003f46070 */
[C---:B------:R-:W-:Y:S01]  /*23920*/  ISETP.GE.U32.AND P3, PT, R7.reuse, 0x4, PT ;  /* 0x000000040700780c */ /* 0x040fe20003f66070 */
[----:B--2---:R-:W-:Y:S01]  /*23930*/  SHFL.IDX PT, R0, R6, RZ, 0x1f ;  /* 0x00001fff06007589 */ /* 0x004fe200000e0000 */
[C---:B------:R-:W-:Y:S02]  /*23940*/  ISETP.GE.U32.AND P4, PT, R7.reuse, 0x8, PT ;  /* 0x000000080700780c */ /* 0x040fe40003f86070 */
[----:B------:R-:W-:Y:S01]  /*23950*/  ISETP.GE.U32.AND P5, PT, R7, 0x10, PT ;  /* 0x000000100700780c */ /* 0x000fe20003fa6070 */
[----:B------:R-:W-:Y:S01]  /*23960*/  SHFL.IDX PT, R4, R6, 0x1, 0x1f ;  /* 0x00201f0006047f89 */ /* 0x000fe200000e0000 */
[----:B0-----:R-:W-:Y:S01]  /*23970*/  IMAD.MOV.U32 R3, RZ, RZ, RZ ;  /* 0x000000ffff037224 */ /* 0x001fe200078e00ff */
[----:B---3--:R-:W-:-:S02]  /*23980*/  @!P1 MOV R3, R2 ;  /* 0x0000000200039202 */ /* 0x008fc40000000f00 */
[----:B------:R-:W-:-:S03]  /*23990*/  ISETP.NE.AND P1, PT, R7, RZ, PT ;  /* 0x000000ff0700720c */ /* 0x000fc60003f25270 */
[----:B------:R-:W0:Y:S02]  /*239a0*/  SHFL.UP PT, R14, R3, 0x1, RZ ;  /* 0x04200000030e7989 */ /* 0x000e2400000e00ff */
        /* <DEDUP_REMOVED lines=14> */
[----:B------:R0:W1:Y:S02]  /*23a90*/  SHFL.IDX PT, R14, R2, 0x1f, 0x1f ;  /* 0x03e01f00020e7f89 */ /* 0x00006400000e0000 */
.L_x_729:
[----:B------:R-:W-:Y:S02]  /*23aa0*/  ULDC UR4, c[0x0][0xc10] ;  /* 0x0003040000047ab9 */ /* 0x000fe40000000800 */
[----:B------:R-:W-:-:S05]  /*23ab0*/  MOV R7, UR4 ;  /* 0x0000000400077c02 */ /* 0x000fca0008000f00 */
[----:B-1----:R-:W-:-:S04]  /*23ac0*/  IMAD R8, R14, R7, RZ ;  /* 0x000000070e087224 */ /* 0x002fc800078e02ff */
[----:B------:R-:W-:-:S05]  /*23ad0*/  IMAD.IADD R4, R4, 0x1, R8 ;  /* 0x0000000104047824 */ /* 0x000fca00078e0208 */
[----:B------:R-:W-:-:S13]  /*23ae0*/  ISETP.GT.AND P6, PT, R4, R0, PT ;  /* 0x000000000400720c */ /* 0x000fda0003fc4270 */
[----:B------:R-:W-:Y:S05]  /*23af0*/  @P6 BRA `(.L_x_572) ;  /* 0x0000000000a46947 */ /* 0x000fea0003800000 */
.L_x_577:
[----:B0-----:R-:W2:Y:S01]  /*23b00*/  LDL.LU R2, [R1+0xc] ;  /* 0x00000c0001027983 */ /* 0x001ea20000300800 */
[----:B------:R-:W0:Y:S01]  /*23b10*/  LDC R5, c[0x0][0xc14] ;  /* 0x00030500ff057b82 */ /* 0x000e220000000800 */
[----:B--2---:R-:W-:-:S05]  /*23b20*/  VIADD R2, R2, 0x1f ;  /* 0x0000001f02027836 */ /* 0x004fca0000000000 */
[----:B0-----:R-:W-:-:S13]  /*23b30*/  ISETP.GE.AND P6, PT, R2, R5, PT ;  /* 0x000000050200720c */ /* 0x001fda0003fc6270 */
[----:B------:R-:W-:Y:S05]  /*23b40*/  @P6 BRA `(.L_x_573) ;  /* 0x0000000400586947 */ /* 0x000fea0003800000 */
[----:B------:R-:W0:Y:S01]  /*23b50*/  S2R R3, SR_TID.X ;  /* 0x0000000000037919 */ /* 0x000e220000002100 */
[----:B------:R-:W-:Y:S01]  /*23b60*/  BSSY B0, `(.L_x_574) ;  /* 0x000000a000007945 */ /* 0x000fe20003800000 */
[----:B------:R1:W-:Y:S01]  /*23b70*/  STL [R1+0xc], R2 ;  /* 0x00000c0201007387 */ /* 0x0003e20000100800 */
[----:B0-----:R-:W-:-:S04]  /*23b80*/  LOP3.LUT R3, R3, 0x1f, RZ, 0xc0, !PT ;  /* 0x0000001f03037812 */ /* 0x001fc800078ec0ff */
[----:B------:R-:W-:Y:S01]  /*23b90*/  IADD3 R6, R2, R3, RZ ;  /* 0x0000000302067210 */ /* 0x000fe20007ffe0ff */
[----:B------:R-:W-:-:S03]  /*23ba0*/  IMAD.MOV.U32 R3, RZ, RZ, RZ ;  /* 0x000000ffff037224 */ /* 0x000fc600078e00ff */
[----:B------:R-:W-:-:S13]  /*23bb0*/  ISETP.GE.OR P6, PT, R6, R5, !P0 ;  /* 0x000000050600720c */ /* 0x000fda00047c6670 */
[----:B-1----:R-:W-:Y:S05]  /*23bc0*/  @P6 BRA `(.L_x_575) ;  /* 0x00000000000c6947 */ /* 0x002fea0003800000 */
[----:B------:R-:W0:Y:S02]  /*23bd0*/  LDC.64 R2, c[0x0][0xc58] ;  /* 0x00031600ff027b82 */ /* 0x000e240000000a00 */
[----:B0-----:R-:W-:-:S06]  /*23be0*/  IMAD.WIDE R2, R6, 0x4, R2 ;  /* 0x0000000406027825 */ /* 0x001fcc00078e0202 */
[----:B------:R0:W5:Y:S02]  /*23bf0*/  LDG.E R3, desc[UR42][R2.64] ;  /* 0x0000002a02037981 */ /* 0x000164000c1e1900 */
.L_x_575:
[----:B------:R-:W-:Y:S05]  /*23c00*/  BSYNC B0 ;  /* 0x0000000000007941 */ /* 0x000fea0003800000 */
.L_x_574:
[----:B------:R-:W-:-:S03]  /*23c10*/  UMOV UR4, 0xffffffff ;  /* 0xffffffff00047882 */ /* 0x000fc60000000000 */
[----:B------:R-:W-:Y:S05]  /*23c20*/  BRA.DIV UR4, `(.L_x_576) ;  /* 0x0000003e04d87947 */ /* 0x000fea000b800000 */
[----:B-----5:R-:W0:Y:S02]  /*23c30*/  SHFL.UP PT, R14, R3, 0x1, RZ ;  /* 0x04200000030e7989 */ /* 0x020e2400000e00ff */
        /* <DEDUP_REMOVED lines=14> */
[----:B------:R0:W1:Y:S02]  /*23d20*/  SHFL.IDX PT, R14, R2, 0x1f, 0x1f ;  /* 0x03e01f00020e7f89 */ /* 0x00006400000e0000 */
.L_x_737:
[----:B------:R-:W-:Y:S02]  /*23d30*/  ULDC UR4, c[0x0][0xc10] ;  /* 0x0003040000047ab9 */ /* 0x000fe40000000800 */
[----:B------:R-:W-:-:S04]  /*23d40*/  IMAD.U32 R7, RZ, RZ, UR4 ;  /* 0x00000004ff077e24 */ /* 0x000fc8000f8e00ff */
[----:B-1----:R-:W-:-:S04]  /*23d50*/  IMAD R8, R14, R7, RZ ;  /* 0x000000070e087224 */ /* 0x002fc800078e02ff */
[----:B------:R-:W-:-:S05]  /*23d60*/  IMAD.IADD R4, R8, 0x1, R4 ;  /* 0x0000000108047824 */ /* 0x000fca00078e0204 */
[----:B------:R-:W-:-:S13]  /*23d70*/  ISETP.GT.AND P6, PT, R4, R0, PT ;  /* 0x000000000400720c */ /* 0x000fda0003fc4270 */
[----:B------:R-:W-:Y:S05]  /*23d80*/  @!P6 BRA `(.L_x_577) ;  /* 0xfffffffc005ce947 */ /* 0x000fea000383ffff */
.L_x_572:
[----:B------:R-:W-:Y:S01]  /*23d90*/  IADD3 R8, -R8, R4, RZ ;  /* 0x0000000408087210 */ /* 0x000fe20007ffe1ff */
[----:B------:R-:W-:-:S04]  /*23da0*/  UMOV UR4, 0xffffffff ;  /* 0xffffffff00047882 */ /* 0x000fc80000000000 */
[----:B------:R-:W-:-:S05]  /*23db0*/  IMAD R5, R2, R7, R8 ;  /* 0x0000000702057224 */ /* 0x000fca00078e0208 */
[----:B------:R-:W-:Y:S01]  /*23dc0*/  ISETP.GT.AND P6, PT, R5, R0, PT ;  /* 0x000000000500720c */ /* 0x000fe20003fc4270 */
[----:B------:R-:W-:-:S12]  /*23dd0*/  BRA.DIV UR4, `(.L_x_578) ;  /* 0x00000042042c7947 */ /* 0x000fd8000b800000 */
[----:B------:R-:W-:-:S04]  /*23de0*/  VOTE.ANY R6, PT, !P6 ;  /* 0x0000000000067806 */ /* 0x000fc800070e0100 */
[----:B------:R-:W1:Y:S02]  /*23df0*/  POPC R4, R6 ;  /* 0x0000000600047309 */ /* 0x000e640000000000 */
[----:B-1----:R1:W2:Y:S02]  /*23e00*/  SHFL.IDX PT, R5, R3, R4, 0x1f ;  /* 0x00001f0403057589 */ /* 0x0022a400000e0000 */
.L_x_741:
[----:B------:R-:W-:Y:S01]  /*23e10*/  ISETP.NE.AND P0, PT, R6, RZ, PT ;  /* 0x000000ff0600720c */ /* 0x000fe20003f05270 */
[----:B------:R-:W-:-:S12]  /*23e20*/  IMAD.MOV.U32 R14, RZ, RZ, RZ ;  /* 0x000000ffff0e7224 */ /* 0x000fd800078e00ff */
[----:B------:R-:W-:Y:S05]  /*23e30*/  @!P0 BRA `(.L_x_579) ;  /* 0x0000000000108947 */ /* 0x000fea0003800000 */
[----:B------:R-:W-:Y:S01]  /*23e40*/  UMOV UR4, 0xffffffff ;  /* 0xffffffff00047882 */ /* 0x000fe20000000000 */
[----:B------:R-:W-:Y:S02]  /*23e50*/  VIADD R12, R4, 0xffffffff ;  /* 0xffffffff040c7836 */ /* 0x000fe40000000000 */
[----:B------:R-:W-:Y:S05]  /*23e60*/  BRA.DIV UR4, `(.L_x_580) ;  /* 0x0000004204507947 */ /* 0x000fea000b800000 */
[----:B------:R3:W4:Y:S02]  /*23e70*/  SHFL.IDX PT, R14, R2, R12, 0x1f ;  /* 0x00001f0c020e7589 */ /* 0x00072400000e0000 */
.L_x_579:
[----:B------:R-:W5:Y:S01]  /*23e80*/  LDL.LU R10, [R1+0xc] ;  /* 0x00000c00010a7983 */ /* 0x000f620000300800 */
[----:B--2---:R-:W-:Y:S01]  /*23e90*/  IABS R6, R5 ;  /* 0x0000000500067213 */ /* 0x004fe20000000000 */
[----:B----4-:R-:W-:-:S03]  /*23ea0*/  IMAD R11, R14, R7, R8 ;  /* 0x000000070e0b7224 */ /* 0x010fc600078e0208 */
[----:B------:R-:W2:Y:S02]  /*23eb0*/  I2F.RP R8, R6 ;  /* 0x0000000600087306 */ /* 0x000ea40000209400 */
[----:B------:R-:W-:Y:S01]  /*23ec0*/  IADD3 R0, R0, -R11, RZ ;  /* 0x8000000b00007210 */ /* 0x000fe20007ffe0ff */
[----:B------:R4:W-:Y:S05]  /*23ed0*/  STL [R1], R11 ;  /* 0x0000000b01007387 */ /* 0x0009ea0000100800 */
[----:B--2---:R-:W2:Y:S02]  /*23ee0*/  MUFU.RCP R8, R8 ;  /* 0x0000000800087308 */ /* 0x004ea40000001000 */
[----:B--2---:R-:W-:-:S06]  /*23ef0*/  IADD3 R9, R8, 0xffffffe, RZ ;  /* 0x0ffffffe08097810 */ /* 0x004fcc0007ffe0ff */
[----:B-1----:R-:W0:Y:S02]  /*23f00*/  F2I.FTZ.U32.TRUNC.NTZ R3, R9 ;  /* 0x0000000900037305 */ /* 0x002e24000021f000 */
[----:B0--3--:R-:W-:-:S04]  /*23f10*/  IMAD.MOV R2, RZ, RZ, -R3 ;  /* 0x000000ffff027224 */ /* 0x009fc800078e0a03 */
[----:B------:R-:W-:Y:S02]  /*23f20*/  IMAD R7, R2, R6, RZ ;  /* 0x0000000602077224 */ /* 0x000fe400078e02ff */
[----:B------:R-:W-:-:S04]  /*23f30*/  IMAD.MOV.U32 R2, RZ, RZ, RZ ;  /* 0x000000ffff027224 */ /* 0x000fc800078e00ff */
[----:B------:R-:W-:Y:S01]  /*23f40*/  IMAD.HI.U32 R2, R3, R7, R2 ;  /* 0x0000000703027227 */ /* 0x000fe200078e0002 */
[----:B------:R-:W-:Y:S02]  /*23f50*/  IABS R7, R5 ;  /* 0x0000000500077213 */ /* 0x000fe40000000000 */
[----:B------:R-:W-:-:S03]  /*23f60*/  IABS R3, R0 ;  /* 0x0000000000037213 */ /* 0x000fc60000000000 */
[----:B------:R-:W-:Y:S02]  /*23f70*/  IMAD.MOV R7, RZ, RZ, -R7 ;  /* 0x000000ffff077224 */ /* 0x000fe400078e0a07 */
[----:B------:R-:W-:-:S04]  /*23f80*/  IMAD.HI.U32 R2, R2, R3, RZ ;  /* 0x0000000302027227 */ /* 0x000fc800078e00ff */
[----:B------:R-:W-:-:S05]  /*23f90*/  IMAD R3, R2, R7, R3 ;  /* 0x0000000702037224 */ /* 0x000fca00078e0203 */
[----:B------:R-:W-:-:S13]  /*23fa0*/  ISETP.GT.U32.AND P1, PT, R6, R3, PT ;  /* 0x000000030600720c */ /* 0x000fda0003f24070 */
[----:B------:R-:W-:Y:S01]  /*23fb0*/  @!P1 IMAD.IADD R3, R3, 0x1, -R6 ;  /* 0x0000000103039824 */ /* 0x000fe200078e0a06 */
[----:B------:R-:W-:Y:S02]  /*23fc0*/  @!P1 IADD3 R2, R2, 0x1, RZ ;  /* 0x0000000102029810 */ /* 0x000fe40007ffe0ff */
[----:B------:R-:W-:Y:S02]  /*23fd0*/  ISETP.NE.AND P1, PT, R5, RZ, PT ;  /* 0x000000ff0500720c */ /* 0x000fe40003f25270 */
[----:B------:R-:W-:Y:S02]  /*23fe0*/  ISETP.GE.U32.AND P0, PT, R3, R6, PT ;  /* 0x000000060300720c */ /* 0x000fe40003f06070 */
[----:B------:R-:W-:-:S04]  /*23ff0*/  LOP3.LUT R3, R0, R5, RZ, 0x3c, !PT ;  /* 0x0000000500037212 */ /* 0x000fc800078e3cff */
[----:B------:R-:W-:-:S07]  /*24000*/  ISETP.GE.AND P2, PT, R3, RZ, PT ;  /* 0x000000ff0300720c */ /* 0x000fce0003f46270 */
[----:B------:R-:W-:-:S06]  /*24010*/  @P0 VIADD R2, R2, 0x1 ;  /* 0x0000000102020836 */ /* 0x000fcc0000000000 */
[----:B------:R-:W-:Y:S01]  /*24020*/  @!P2 IMAD.MOV R2, RZ, RZ, -R2 ;  /* 0x000000ffff02a224 */ /* 0x000fe200078e0a02 */
[----:B------:R-:W-:-:S04]  /*24030*/  @!P1 LOP3.LUT R2, RZ, R5, RZ, 0x33, !PT ;  /* 0x00000005ff029212 */ /* 0x000fc800078e33ff */
[----:B------:R-:W-:-:S05]  /*24040*/  IADD3 R3, -R2, RZ, RZ ;  /* 0x000000ff02037210 */ /* 0x000fca0007ffe1ff */
[----:B------:R-:W-:-:S05]  /*24050*/  IMAD R0, R5, R3, R0 ;  /* 0x0000000305007224 */ /* 0x000fca00078e0200 */
[----:B------:R4:W-:Y:S04]  /*24060*/  STL [R1+0x4], R0 ;  /* 0x0000040001007387 */ /* 0x0009e80000100800 */
[----:B------:R4:W-:Y:S01]  /*24070*/  STL [R1+0x8], R2 ;  /* 0x0000080201007387 */ /* 0x0009e20000100800 */
[----:B-----5:R-:W-:-:S05]  /*24080*/  IMAD.IADD R10, R4, 0x1, R10 ;  /* 0x00000001040a7824 */ /* 0x020fca00078e020a */
[----:B------:R4:W-:Y:S01]  /*24090*/  STL [R1+0xc], R10 ;  /* 0x00000c0a01007387 */ /* 0x0009e20000100800 */
[----:B------:R-:W-:Y:S05]  /*240a0*/  BRA `(.L_x_581) ;  /* 0x0000000000287947 */ /* 0x000fea0003800000 */
.L_x_573:
[----:B------:R-:W-:Y:S01]  /*240b0*/  UMOV UR4, URZ ;  /* 0x0000003f00047c82 */ /* 0x000fe20008000000 */
[----:B------:R-:W-:Y:S01]  /*240c0*/  ULDC UR6, c[0x0][0xc14] ;  /* 0x0003050000067ab9 */ /* 0x000fe20000000800 */
[----:B------:R-:W-:Y:S01]  /*240d0*/  UMOV UR5, URZ ;  /* 0x0000003f00057c82 */ /* 0x000fe20008000000 */
[----:B------:R0:W-:Y:S01]  /*240e0*/  STL [R1], R0 ;  /* 0x0000000001007387 */ /* 0x0001e20000100800 */
[----:B------:R-:W-:Y:S01]  /*240f0*/  IMAD.U32 R3, RZ, RZ, UR4 ;  /* 0x00000004ff037e24 */ /* 0x000fe2000f8e00ff */
[----:B------:R-:W-:-:S04]  /*24100*/  MOV R2, UR5 ;  /* 0x0000000500027c02 */ /* 0x000fc80008000f00 */
[----:B------:R1:W-:Y:S01]  /*24110*/  STL [R1+0x4], R3 ;  /* 0x0000040301007387 */ /* 0x0003e20000100800 */
[----:B0-----:R-:W-:-:S05]  /*24120*/  IMAD.U32 R0, RZ, RZ, UR6 ;  /* 0x00000006ff007e24 */ /* 0x001fca000f8e00ff */
[----:B------:R1:W-:Y:S04]  /*24130*/  STL [R1+0xc], R0 ;  /* 0x00000c0001007387 */ /* 0x0003e80000100800 */
[----:B------:R1:W-:Y:S02]  /*24140*/  STL [R1+0x8], R2 ;  /* 0x0000080201007387 */ /* 0x0003e40000100800 */
.L_x_581:
[----:B-1----:R-:W2:Y:S04]  /*24150*/  LDL R3, [R1+0x8] ;  /* 0x0000080001037983 */ /* 0x002ea80000100800 */
[----:B----4-:R-:W3:Y:S04]  /*24160*/  LDL R2, [R1+0xc] ;  /* 0x00000c0001027983 */ /* 0x010ee80000100800 */
[----:B------:R-:W4:Y:S04]  /*24170*/  LDL R4, [R1] ;  /* 0x0000000001047983 */ /* 0x000f280000100800 */
[----:B------:R-:W4:Y:S01]  /*24180*/  LDL R5, [R1+0x4] ;  /* 0x0000040001057983 */ /* 0x000f220000100800 */
[----:B------:R-:W-:Y:S05]  /*24190*/  WARPSYNC.ALL ;  /* 0x0000000000007948 */ /* 0x000fea0003800000 */
[----:B------:R-:W0:Y:S02]  /*241a0*/  S2R R0, SR_TID.X ;  /* 0x0000000000007919 */ /* 0x000e240000002100 */
[----:B0-----:R-:W-:Y:S01]  /*241b0*/  LOP3.LUT R0, R0, 0x1f, RZ, 0xc0, !PT ;  /* 0x0000001f00007812 */ /* 0x001fe200078ec0ff */
[----:B------:R-:W-:Y:S03]  /*241c0*/  BAR.SYNC.DEFER_BLOCKING 0x4, 0x180 ;  /* 0x0106000000007b1d */ /* 0x000fe60000010000 */
[----:B------:R-:W-:-:S13]  /*241d0*/  ISETP.NE.AND P0, PT, R0, RZ, PT ;  /* 0x000000ff0000720c */ /* 0x000fda0003f05270 */
[----:B------:R-:W-:Y:S01]  /*241e0*/  @!P0 MOV R0, 0x400 ;  /* 0x0000040000008802 */ /* 0x000fe20000000f00 */
[----:B--2---:R-:W-:Y:S02]  /*241f0*/  IMAD.MOV.U32 R6, RZ, RZ, R3 ;  /* 0x000000ffff067224 */ /* 0x004fe400078e0003 */
[----:B------:R-:W0:Y:S01]  /*24200*/  @!P0 S2R R3, SR_CgaCtaId ;  /* 0x0000000000038919 */ /* 0x000e220000008800 */
[----:B---3--:R-:W-:Y:S02]  /*24210*/  MOV R7, R2 ;  /* 0x0000000200077202 */ /* 0x008fe40000000f00 */
[----:B0-----:R-:W-:-:S05]  /*24220*/  @!P0 LEA R0, R3, R0, 0x18 ;  /* 0x0000000003008211 */ /* 0x001fca00078ec0ff */
[----:B----4-:R1:W-:Y:S01]  /*24230*/  @!P0 STS.128 [R0+0x388d0], R4 ;  /* 0x0388d00400008388 */ /* 0x0103e20000000c00 */
[----:B------:R-:W-:Y:S06]  /*24240*/  BAR.ARV 0x5, 0x180 ;  /* 0x0146000000007b1d */ /* 0x000fec0000002000 */
.L_x_570:
[----:B-1----:R-:W2:Y:S01]  /*24250*/  LDL R0, [R1+0xc] ;  /* 0x00000c0001007983 */ /* 0x002ea20000100800 */
[----:B------:R-:W-:Y:S02]  /*24260*/  ULDC UR4, c[0x0][0xc14] ;  /* 0x0003050000047ab9 */ /* 0x000fe40000000800 */
[----:B--2---:R-:W-:-:S13]  /*24270*/  ISETP.GE.AND P0, PT, R0, UR4, PT ;  /* 0x0000000400007c0c */ /* 0x004fda000bf06270 */
[----:B------:R-:W-:Y:S05]  /*24280*/  @!P0 BRA `(.L_x_582) ;  /* 0xffffffa800588947 */ /* 0x000fea000383ffff */
[----:B------:R-:W-:Y:S05]  /*24290*/  BSYNC B7 ;  /* 0x0000000000077941 */ /* 0x000fea0003800000 */
.L_x_480:
[----:B0-----:R-:W2:Y:S01]  /*242a0*/  LDL.LU R0, [R1+0x4c] ;  /* 0x00004c0001007983 */ /* 0x001ea20000300800 */
[----:B------:R-:W-:Y:S01]  /*242b0*/  BSSY B0, `(.L_x_583) ;  /* 0x000000b000007945 */ /* 0x000fe20003800000 */
[----:B-1----:R-:W0:Y:S01]  /*242c0*/  S2R R5, SR_CgaCtaId ;  /* 0x0000000000057919 */ /* 0x002e220000008800 */
        /* <DEDUP_REMOVED lines=9> */
.L_x_744:
[----:B------:R-:W-:Y:S05]  /*24360*/  BSYNC B0 ;  /* 0x0000000000007941 */ /* 0x000fea0003800000 */
.L_x_583:
[----:B------:R-:W-:-:S03]  /*24370*/  UMOV UR4, 0xffffffff ;  /* 0xffffffff00047882 */ /* 0x000fc60000000000 */
[----:B------:R-:W-:Y:S05]  /*24380*/  BRA.DIV UR4, `(.L_x_585) ;  /* 0x0000003e04407947 */ /* 0x000fea000b800000 */
[----:B------:R-:W1:Y:S02]  /*24390*/  S2R R2, SR_TID.X ;  /* 0x0000000000027919 */ /* 0x000e640000002100 */
[----:B-1----:R-:W-:-:S04]  /*243a0*/  SHF.R.U32.HI R2, RZ, 0x5, R2 ;  /* 0x00000005ff027819 */ /* 0x002fc80000011602 */
[----:B------:R-:W-:-:S05]  /*243b0*/  LOP3.LUT R2, R2, 0x3, RZ, 0xc0, !PT ;  /* 0x0000000302027812 */ /* 0x000fca00078ec0ff */
[----:B------:R1:W2:Y:S02]  /*243c0*/  SHFL.IDX PT, R14, R2, RZ, 0x1f ;  /* 0x00001fff020e7589 */ /* 0x0002a400000e0000 */
.L_x_747:
[----:B--2---:R-:W-:-:S13]  /*243d0*/  ISETP.NE.AND P0, PT, R14, RZ, PT ;  /* 0x000000ff0e00720c */ /* 0x004fda0003f05270 */
[----:B------:R-:W-:Y:S05]  /*243e0*/  @P0 BRA `(.L_x_289) ;  /* 0x0000000000b00947 */ /* 0x000fea0003800000 */
[----:B------:R-:W-:-:S03]  /*243f0*/  UMOV UR4, 0xffffffff ;  /* 0xffffffff00047882 */ /* 0x000fc60000000000 */
[----:B------:R-:W-:Y:S05]  /*24400*/  BRA.DIV UR4, `(.L_x_586) ;  /* 0x0000003e04547947 */ /* 0x000fea000b800000 */
[----:B------:R-:W-:-:S13]  /*24410*/  ELECT P6, URZ, PT ;  /* 0x00000000003f782f */ /* 0x000fda00038c0000 */
.L_x_750:
[----:B------:R-:W-:Y:S05]  /*24420*/  @!P6 BRA `(.L_x_289) ;  /* 0x0000000000a0e947 */ /* 0x000fea0003800000 */
[----:B------:R-:W-:-:S06]  /*24430*/  ULOP3.LUT UR4, UR40, 0x2, URZ, 0xfc, !UPT ;  /* 0x0000000228047892 */ /* 0x000fcc000f8efc3f */
[----:B-1----:R-:W-:-:S04]  /*24440*/  MOV R2, UR4 ;  /* 0x0000000400027c02 */ /* 0x002fc80008000f00 */
[----:B------:R-:W-:-:S13]  /*24450*/  ISETP.NE.AND P0, PT, R2, 0x3, PT ;  /* 0x000000030200780c */ /* 0x000fda0003f05270 */
[----:B------:R-:W-:Y:S05]  /*24460*/  @!P0 BRA `(.L_x_587) ;  /* 0x0000000000048947 */ /* 0x000fea0003800000 */
[----:B------:R-:W-:Y:S01]  /*24470*/  BPT.TRAP 0x1 ;  /* 0x000000040000795c */ /* 0x000fe20000300000 */
.L_x_587:
[----:B0-----:R-:W2:Y:S04]  /*24480*/  LDL R3, [R1+0x10] ;  /* 0x0000100001037983 */ /* 0x001ea80000100800 */
[----:B------:R-:W3:Y:S01]  /*24490*/  LDL.LU R7, [R1+0x1c] ;  /* 0x00001c0001077983 */ /* 0x000ee20000300800 */
[----:B------:R-:W-:-:S04]  /*244a0*/  VIADD R2, R0, 0x38840 ;  /* 0x0003884000027836 */ /* 0x000fc80000000000 */
[C---:B--2---:R-:W-:Y:S01]  /*244b0*/  IMAD R6, R3.reuse, 0x8, R2 ;  /* 0x0000000803067824 */ /* 0x044fe200078e0202 */
[----:B------:R-:W-:Y:S02]  /*244c0*/  IADD3 R3, R3, 0x1, RZ ;  /* 0x0000000103037810 */ /* 0x000fe40007ffe0ff */
[----:B---3--:R-:W-:Y:S02]  /*244d0*/  SHF.L.U32 R5, R7, 0x1f, RZ ;  /* 0x0000001f07057819 */ /* 0x008fe400000006ff */
[C---:B------:R-:W-:Y:S02]  /*244e0*/  ISETP.NE.AND P2, PT, R3.reuse, 0x2, PT ;  /* 0x000000020300780c */ /* 0x040fe40003f45270 */
[----:B------:R-:W0:Y:S02]  /*244f0*/  SYNCS.PHASECHK.TRANS64.TRYWAIT P1, [R6+URZ], R5 ;  /* 0x00000005060075a7 */ /* 0x000e24000802017f */
[----:B------:R-:W-:Y:S02]  /*24500*/  SEL R4, RZ, 0x1, P2 ;  /* 0x00000001ff047807 */ /* 0x000fe40001000000 */
[----:B------:R-:W-:-:S02]  /*24510*/  SEL R3, R3, RZ, P2 ;  /* 0x000000ff03037207 */ /* 0x000fc40001000000 */
[----:B------:R-:W-:-:S03]  /*24520*/  LOP3.LUT R4, R7, R4, RZ, 0x3c, !PT ;  /* 0x0000000407047212 */ /* 0x000fc600078e3cff */
[----:B------:R-:W-:Y:S01]  /*24530*/  IMAD R7, R3, 0x8, R2 ;  /* 0x0000000803077824 */ /* 0x000fe200078e0202 */
[----:B------:R-:W-:Y:S01]  /*24540*/  SHF.L.U32 R2, R4, 0x1f, RZ ;  /* 0x0000001f04027819 */ /* 0x000fe200000006ff */
[----:B0-----:R-:W-:Y:S06]  /*24550*/  @!P1 BRA `(.L_x_588) ;  /* 0x0000003c00209947 */ /* 0x001fec0003800000 */
.L_x_751:
[----:B------:R-:W1:Y:S02]  /*24560*/  SYNCS.PHASECHK.TRANS64.TRYWAIT P1, [R7+URZ], R2 ;  /* 0x00000002070075a7 */ /* 0x000e64000802017f */
[----:B-1----:R-:W-:Y:S05]  /*24570*/  @!P1 BRA `(.L_x_589) ;  /* 0x0000003c002c9947 */ /* 0x002fea0003800000 */
.L_x_752:
[----:B------:R-:W-:Y:S05]  /*24580*/  @!P0 BRA `(.L_x_590) ;  /* 0x0000000000048947 */ /* 0x000fea0003800000 */
[----:B------:R-:W-:Y:S01]  /*24590*/  BPT.TRAP 0x1 ;  /* 0x000000040000795c */ /* 0x000fe20000300000 */
.L_x_590:
[----:B------:R-:W2:Y:S02]  /*245a0*/  LDL.LU R4, [R1+0x10] ;  /* 0x0000100001047983 */ /* 0x000ea40000300800 */
[----:B--2---:R-:W-:-:S04]  /*245b0*/  IMAD R4, R4, 0x8, R0 ;  /* 0x0000000804047824 */ /* 0x004fc800078e0200 */
[----:B------:R-:W2:Y:S02]  /*245c0*/  SYNCS.PHASECHK.TRANS64.TRYWAIT P1, [R4+URZ+0x38860], R5 ;  /* 0x03886005040075a7 */ /* 0x000ea4000802017f */
[----:B--2---:R-:W-:Y:S05]  /*245d0*/  @!P1 BRA `(.L_x_591) ;  /* 0x0000003c00289947 */ /* 0x004fea0003800000 */
.L_x_753:
[----:B------:R-:W-:Y:S05]  /*245e0*/  @!P0 BRA `(.L_x_592) ;  /* 0x0000000000048947 */ /* 0x000fea0003800000 */
[----:B------:R-:W-:Y:S01]  /*245f0*/  BPT.TRAP 0x1 ;  /* 0x000000040000795c */ /* 0x000fe20000300000 */
.L_x_592:
[----:B------:R-:W-:-:S04]  /*24600*/  LEA R3, R3, R0, 0x3 ;  /* 0x0000000003037211 */ /* 0x000fc800078e18ff */
[----:B------:R-:W3:Y:S02]  /*24610*/  SYNCS.PHASECHK.TRANS64.TRYWAIT P1, [R3+URZ+0x38860], R2 ;  /* 0x03886002030075a7 */ /* 0x000ee4000802017f */
[----:B---3--:R-:W-:Y:S05]  /*24620*/  @!P1 BRA `(.L_x_593) ;  /* 0x0000003c00289947 */ /* 0x008fea0003800000 */
.L_x_754:
[----:B------:R-:W-:Y:S05]  /*24630*/  @!P0 BRA `(.L_x_594) ;  /* 0x0000000000048947 */ /* 0x000fea0003800000 */
[----:B------:R-:W-:Y:S01]  /*24640*/  BPT.TRAP 0x1 ;  /* 0x000000040000795c */ /* 0x000fe20000300000 */
.L_x_594:
[----:B------:R-:W4:Y:S02]  /*24650*/  SYNCS.PHASECHK.TRANS64.TRYWAIT P0, [R4+URZ+0x38880], R5 ;  /* 0x03888005040075a7 */ /* 0x000f24000800017f */
[----:B----4-:R-:W-:Y:S05]  /*24660*/  @!P0 BRA `(.L_x_595) ;  /* 0x0000003c002c8947 */ /* 0x010fea0003800000 */
.L_x_596:
[----:B------:R0:W0:Y:S02]  /*24670*/  SYNCS.PHASECHK.TRANS64.TRYWAIT P0, [R3+URZ+0x38880], R2 ;  /* 0x03888002030075a7 */ /* 0x000024000800017f */
[----:B0-----:R-:W-:Y:S05]  /*24680*/  @!P0 NANOSLEEP.SYNCS 0x989680 ;  /* 0x009896800000895d */ /* 0x001fea0003900000 */
[----:B------:R-:W0:Y:S02]  /*24690*/  @!P0 SYNCS.PHASECHK.TRANS64 P0, [R3+URZ+0x38880], R2 ;  /* 0x03888002030085a7 */ /* 0x000e24000800007f */
[----:B0-----:R-:W-:Y:S05]  /*246a0*/  @!P0 BRA `(.L_x_596) ;  /* 0xfffffffc00f08947 */ /* 0x001fea000383ffff */
.L_x_289:
[----:B------:R-:W-:Y:S05]  /*246b0*/  BSYNC B8 ;  /* 0x0000000000087941 */ /* 0x000fea0003800000 */
.L_x_286:
[----:B------:R-:W-:Y:S05]  /*246c0*/  EXIT ;  /* 0x000000000000794d */ /* 0x000fea0003800000 */
.L_x_311:
[----:B0-----:R0:W1:Y:S02]  /*246d0*/  SYNCS.PHASECHK.TRANS64.TRYWAIT P6, [R109+URZ+0x38890], R124 ;  /* 0x0388907c6d0075a7 */ /* 0x00106400080c017f */
[----:B-1----:R-:W-:Y:S05]  /*246e0*/  @!P6 NANOSLEEP.SYNCS 0x989680 ;  /* 0x009896800000e95d */ /* 0x002fea0003900000 */
[----:B------:R-:W1:Y:S02]  /*246f0*/  @!P6 SYNCS.PHASECHK.TRANS64 P6, [R109+URZ+0x38890], R124 ;  /* 0x0388907c6d00e5a7 */ /* 0x000e6400080c007f */
[----:B-1----:R-:W-:Y:S05]  /*24700*/  @!P6 BRA `(.L_x_311) ;  /* 0xfffffffc00f0e947 */ /* 0x002fea000383ffff */
[----:B------:R-:W-:Y:S05]  /*24710*/  BRA `(.L_x_597) ;  /* 0xfffffde400d87947 */ /* 0x000fea000383ffff */
.L_x_345:
[----:B0-----:R0:W1:Y:S02]  /*24720*/  SYNCS.PHASECHK.TRANS64.TRYWAIT P3, [R109+URZ+0x38890], R124 ;  /* 0x0388907c6d0075a7 */ /* 0x001064000806017f */
[----:B-1----:R-:W-:Y:S05]  /*24730*/  @!P3 NANOSLEEP.SYNCS 0x989680 ;  /* 0x009896800000b95d */ /* 0x002fea0003900000 */
[----:B------:R-:W1:Y:S02]  /*24740*/  @!P3 SYNCS.PHASECHK.TRANS64 P3, [R109+URZ+0x38890], R124 ;  /* 0x0388907c6d00b5a7 */ /* 0x000e64000806007f */
[----:B-1----:R-:W-:Y:S05]  /*24750*/  @!P3 BRA `(.L_x_345) ;  /* 0xfffffffc00f0b947 */ /* 0x002fea000383ffff */
[----:B------:R-:W-:Y:S05]  /*24760*/  BRA `(.L_x_598) ;  /* 0xfffffe2800287947 */ /* 0x000fea000383ffff */
.L_x_362:
[----:B0-----:R0:W1:Y:S02]  /*24770*/  SYNCS.PHASECHK.TRANS64.TRYWAIT P2, [R109+URZ+0x38890], R124 ;  /* 0x0388907c6d0075a7 */ /* 0x001064000804017f */
[----:B-1----:R-:W-:Y:S05]  /*24780*/  @!P2 NANOSLEEP.SYNCS 0x989680 ;  /* 0x009896800000a95d */ /* 0x002fea0003900000 */
[----:B------:R-:W1:Y:S02]  /*24790*/  @!P2 SYNCS.PHASECHK.TRANS64 P2, [R109+URZ+0x38890], R124 ;  /* 0x0388907c6d00a5a7 */ /* 0x000e64000804007f */
[----:B-1----:R-:W-:Y:S05]  /*247a0*/  @!P2 BRA `(.L_x_362) ;  /* 0xfffffffc00f0a947 */ /* 0x002fea000383ffff */
[----:B------:R-:W-:Y:S05]  /*247b0*/  BRA `(.L_x_599) ;  /* 0xfffffe68003c7947 */ /* 0x000fea000383ffff */
.L_x_372:
[----:B--2---:R2:W3:Y:S02]  /*247c0*/  SYNCS.PHASECHK.TRANS64.TRYWAIT P3, [R109+URZ+0x388b0], R124 ;  /* 0x0388b07c6d0075a7 */ /* 0x0044e4000806017f */
[----:B---3--:R-:W-:Y:S05]  /*247d0*/  @!P3 NANOSLEEP.SYNCS 0x989680 ;  /* 0x009896800000b95d */ /* 0x008fea0003900000 */
[----:B------:R-:W3:Y:S02]  /*247e0*/  @!P3 SYNCS.PHASECHK.TRANS64 P3, [R109+URZ+0x388b0], R124 ;  /* 0x0388b07c6d00b5a7 */ /* 0x000ee4000806007f */
[----:B---3--:R-:W-:Y:S05]  /*247f0*/  @!P3 BRA `(.L_x_372) ;  /* 0xfffffffc00f0b947 */ /* 0x008fea000383ffff */
[----:B------:R-:W-:Y:S05]  /*24800*/  BRA `(.L_x_600) ;  /* 0xfffffe6c00987947 */ /* 0x000fea000383ffff */
.L_x_384:
[----:B------:R-:W-:Y:S01]  /*24810*/  BSSY B0, `(.L_x_601) ;  /* 0x0000007000007945 */ /* 0x000fe20003800000 */
[----:B------:R-:W-:Y:S01]  /*24820*/  IMAD.MOV.U32 R12, RZ, RZ, RZ ;  /* 0x000000ffff0c7224 */ /* 0x000fe200078e00ff */
[----:B------:R-:W-:Y:S01]  /*24830*/  MOV R15, 0xffffffff ;  /* 0xffffffff000f7802 */ /* 0x000fe20000000f00 */
[----:B------:R-:W-:-:S07]  /*24840*/  IMAD.MOV.U32 R11, RZ, RZ, 0x1f ;  /* 0x0000001fff0b7424 */ /* 0x000fce00078e00ff */
[----:B0----5:R-:W-:Y:S05]  /*24850*/  WARPSYNC.COLLECTIVE R15, `(.L_x_602) ;  /* 0x000000000f087348 */ /* 0x021fea0003c00000 */
[----:B------:R1:W2:Y:S02]  /*24860*/  SHFL.IDX P6, R14, R13, R12, R11 ;  /* 0x0000000c0d0e7389 */ /* 0x0002a400000c000b */
[----:B012--5:R-:W-:Y:S01]  /*24870*/  ENDCOLLECTIVE ;  /* 0x000000000000791b */ /* 0x027fe20003800000 */
.L_x_602:
[----:B------:R-:W-:Y:S05]  /*24880*/  BSYNC B0 ;  /* 0x0000000000007941 */ /* 0x000fea0003800000 */
.L_x_601:
[----:B------:R2:W-:Y:S01]  /*24890*/  STL [R1+0x8], R14 ;  /* 0x0000080e01007387 */ /* 0x0005e20000100800 */
[----:B------:R-:W-:Y:S05]  /*248a0*/  BRA `(.L_x_603) ;  /* 0xfffffe7800787947 */ /* 0x000fea000383ffff */
.L_x_396:
[----:B------:R-:W-:Y:S01]  /*248b0*/  BSSY B1, `(.L_x_604) ;  /* 0x0000008000017945 */ /* 0x000fe20003800000 */
[----:B------:R-:W-:Y:S01]  /*248c0*/  IMAD.MOV.U32 R13, RZ, RZ, R26 ;  /* 0x000000ffff0d7224 */ /* 0x000fe200078e001a */
[----:B------:R-:W-:Y:S01]  /*248d0*/  MOV R11, 0x181f ;  /* 0x0000181f000b7802 */ /* 0x000fe20000000f00 */
[----:B------:R-:W-:Y:S02]  /*248e0*/  IMAD.MOV.U32 R12, RZ, RZ, RZ ;  /* 0x000000ffff0c7224 */ /* 0x000fe400078e00ff */
[----:B------:R-:W-:-:S07]  /*248f0*/  IMAD.MOV.U32 R15, RZ, RZ, -0x1 ;  /* 0xffffffffff0f7424 */ /* 0x000fce00078e00ff */
[----:B0-----:R-:W-:Y:S05]  /*24900*/  WARPSYNC.COLLECTIVE R15, `(.L_x_605) ;  /* 0x000000000f087348 */ /* 0x001fea0003c00000 */
[----:B------:R1:W2:Y:S02]  /*24910*/  SHFL.IDX P6, R14, R13, R12, R11 ;  /* 0x0000000c0d0e7389 */ /* 0x0002a400000c000b */
[----:B012---:R-:W-:Y:S01]  /*24920*/  ENDCOLLECTIVE ;  /* 0x000000000000791b */ /* 0x007fe20003800000 */
.L_x_605:
[----:B------:R-:W-:Y:S05]  /*24930*/  BSYNC B1 ;  /* 0x0000000000017941 */ /* 0x000fea0003800000 */
.L_x_604:
[----:B------:R-:W-:Y:S05]  /*24940*/  BRA `(.L_x_606) ;  /* 0xfffffe8000e07947 */ /* 0x000fea000383ffff */
.L_x_397:
[----:B------:R-:W-:Y:S01]  /*24950*/  BSSY B1, `(.L_x_607) ;  /* 0x0000008000017945 */ /* 0x000fe20003800000 */
[----:B------:R-:W-:Y:S01]  /*24960*/  IMAD.MOV.U32 R13, RZ, RZ, R24 ;  /* 0x000000ffff0d7224 */ /* 0x000fe200078e0018 */
[----:B------:R-:W-:Y:S01]  /*24970*/  MOV R12, RZ ;  /* 0x000000ff000c7202 */ /* 0x000fe20000000f00 */
[----:B------:R-:W-:Y:S02]  /*24980*/  IMAD.MOV.U32 R11, RZ, RZ, 0x181f ;  /* 0x0000181fff0b7424 */ /* 0x000fe400078e00ff */
[----:B------:R-:W-:-:S07]  /*24990*/  IMAD.MOV.U32 R15, RZ, RZ, -0x1 ;  /* 0xffffffffff0f7424 */ /* 0x000fce00078e00ff */
[----:B0-----:R-:W-:Y:S05]  /*249a0*/  WARPSYNC.COLLECTIVE R15, `(.L_x_608) ;  /* 0x000000000f087348 */ /* 0x001fea0003c00000 */
[----:B------:R1:W2:Y:S02]  /*249b0*/  SHFL.IDX P6, R14, R13, R12, R11 ;  /* 0x0000000c0d0e7389 */ /* 0x0002a400000c000b */
[----:B012---:R-:W-:Y:S01]  /*249c0*/  ENDCOLLECTIVE ;  /* 0x000000000000791b */ /* 0x007fe20003800000 */
.L_x_608:
[----:B------:R-:W-:Y:S05]  /*249d0*/  BSYNC B1 ;  /* 0x0000000000017941 */ /* 0x000fea0003800000 */
.L_x_607:
[----:B------:R-:W-:Y:S05]  /*249e0*/  BRA `(.L_x_609) ;  /* 0xfffffe8000c07947 */ /* 0x000fea000383ffff */
.L_x_398:
[----:B------:R-:W-:Y:S01]  /*249f0*/  BSSY B1, `(.L_x_610) ;  /* 0x0000008000017945 */ /* 0x000fe20003800000 */
[----:B------:R-:W-:Y:S01]  /*24a00*/  MOV R13, R27 ;  /* 0x0000001b000d7202 */ /* 0x000fe20000000f00 */
[----:B------:R-:W-:Y:S01]  /*24a10*/  IMAD.MOV.U32 R12, RZ, RZ, RZ ;  /* 0x000000ffff0c7224 */ /* 0x000fe200078e00ff */
[----:B------:R-:W-:Y:S01]  /*24a20*/  MOV R15, 0xffffffff ;  /* 0xffffffff000f7802 */ /* 0x000fe20000000f00 */
[----:B------:R-:W-:-:S07]  /*24a30*/  IMAD.MOV.U32 R11, RZ, RZ, 0x181f ;  /* 0x0000181fff0b7424 */ /* 0x000fce00078e00ff */
[----:B0-----:R-:W-:Y:S05]  /*24a40*/  WARPSYNC.COLLECTIVE R15, `(.L_x_611) ;  /* 0x000000000f087348 */ /* 0x001fea0003c00000 */
[----:B------:R1:W2:Y:S02]  /*24a50*/  SHFL.IDX P6, R14, R13, R12, R11 ;  /* 0x0000000c0d0e7389 */ /* 0x0002a400000c000b */
[----:B012---:R-:W-:Y:S01]  /*24a60*/  ENDCOLLECTIVE ;  /* 0x000000000000791b */ /* 0x007fe20003800000 */
.L_x_611:
[----:B------:R-:W-:Y:S05]  /*24a70*/  BSYNC B1 ;  /* 0x0000000000017941 */ /* 0x000fea0003800000 */
.L_x_610:
[----:B------:R-:W-:Y:S05]  /*24a80*/  BRA `(.L_x_612) ;  /* 0xfffffe8000a07947 */ /* 0x000fea000383ffff */
.L_x_399:
        /* <DEDUP_REMOVED lines=8> */
.L_x_614:
[----:B------:R-:W-:Y:S05]  /*24b10*/  BSYNC B1 ;  /* 0x0000000000017941 */ /* 0x000fea0003800000 */
.L_x_613:
[----:B------:R-:W-:Y:S05]  /*24b20*/  BRA `(.L_x_615) ;  /* 0xfffffe8000807947 */ /* 0x000fea000383ffff */
.L_x_401:
[----:B-1----:R1:W2:Y:S02]  /*24b30*/  SYNCS.PHASECHK.TRANS64.TRYWAIT P0, [R19+URZ+0x38800], R24 ;  /* 0x03880018130075a7 */ /* 0x0022a4000800017f */
[----:B--2---:R-:W-:Y:S05]  /*24b40*/  @!P0 NANOSLEEP.SYNCS 0x989680 ;  /* 0x009896800000895d */ /* 0x004fea0003900000 */
[----:B------:R-:W2:Y:S02]  /*24b50*/  @!P0 SYNCS.PHASECHK.TRANS64 P0, [R19+URZ+0x38800], R24 ;  /* 0x03880018130085a7 */ /* 0x000ea4000800007f */
[----:B--2---:R-:W-:Y:S05]  /*24b60*/  @!P0 BRA `(.L_x_401) ;  /* 0xfffffffc00f08947 */ /* 0x004fea000383ffff */
[----:B------:R-:W-:Y:S05]  /*24b70*/  BRA `(.L_x_616) ;  /* 0xfffffe8400587947 */ /* 0x000fea000383ffff */
.L_x_417:
[----:B------:R-:W-:Y:S01]  /*24b80*/  BSSY B1, `(.L_x_617) ;  /* 0x0000008000017945 */ /* 0x000fe20003800000 */
[----:B------:R-:W-:Y:S01]  /*24b90*/  IMAD.MOV.U32 R13, RZ, RZ, R26 ;  /* 0x000000ffff0d7224 */ /* 0x000fe200078e001a */
[----:B------:R-:W-:Y:S01]  /*24ba0*/  MOV R12, RZ ;  /* 0x000000ff000c7202 */ /* 0x000fe20000000f00 */
[----:B------:R-:W-:Y:S02]  /*24bb0*/  IMAD.MOV.U32 R11, RZ, RZ, 0x181f ;  /* 0x0000181fff0b7424 */ /* 0x000fe400078e00ff */
[----:B------:R-:W-:-:S07]  /*24bc0*/  IMAD.MOV.U32 R15, RZ, RZ, -0x1 ;  /* 0xffffffffff0f7424 */ /* 0x000fce00078e00ff */
[----:B0----5:R-:W-:Y:S05]  /*24bd0*/  WARPSYNC.COLLECTIVE R15, `(.L_x_618) ;  /* 0x000000000f087348 */ /* 0x021fea0003c00000 */
[----:B------:R1:W2:Y:S02]  /*24be0*/  SHFL.IDX P6, R14, R13, R12, R11 ;  /* 0x0000000c0d0e7389 */ /* 0x0002a400000c000b */
[----:B012--5:R-:W-:Y:S01]  /*24bf0*/  ENDCOLLECTIVE ;  /* 0x000000000000791b */ /* 0x027fe20003800000 */
.L_x_618:
[----:B------:R-:W-:Y:S05]  /*24c00*/  BSYNC B1 ;  /* 0x0000000000017941 */ /* 0x000fea0003800000 */
.L_x_617:
[----:B------:R-:W-:Y:S05]  /*24c10*/  BRA `(.L_x_619) ;  /* 0xfffffeb400647947 */ /* 0x000fea000383ffff */
.L_x_418:
[----:B------:R-:W-:Y:S01]  /*24c20*/  BSSY B1, `(.L_x_620) ;  /* 0x0000008000017945 */ /* 0x000fe20003800000 */
[----:B------:R-:W-:Y:S01]  /*24c30*/  MOV R13, R24 ;  /* 0x00000018000d7202 */ /* 0x000fe20000000f00 */
[----:B------:R-:W-:Y:S01]  /*24c40*/  IMAD.MOV.U32 R12, RZ, RZ, RZ ;  /* 0x000000ffff0c7224 */ /* 0x000fe200078e00ff */
[----:B------:R-:W-:Y:S01]  /*24c50*/  MOV R15, 0xffffffff ;  /* 0xffffffff000f7802 */ /* 0x000fe20000000f00 */
[----:B------:R-:W-:-:S07]  /*24c60*/  IMAD.MOV.U32 R11, RZ, RZ, 0x181f ;  /* 0x0000181fff0b7424 */ /* 0x000fce00078e00ff */
[----:B0----5:R-:W-:Y:S05]  /*24c70*/  WARPSYNC.COLLECTIVE R15, `(.L_x_621) ;  /* 0x000000000f087348 */ /* 0x021fea0003c00000 */
[----:B------:R1:W2:Y:S02]  /*24c80*/  SHFL.IDX P6, R14, R13, R12, R11 ;  /* 0x0000000c0d0e7389 */ /* 0x0002a400000c000b */
[----:B012--5:R-:W-:Y:S01]  /*24c90*/  ENDCOLLECTIVE ;  /* 0x000000000000791b */ /* 0x027fe20003800000 */
.L_x_621:
[----:B------:R-:W-:Y:S05]  /*24ca0*/  BSYNC B1 ;  /* 0x0000000000017941 */ /* 0x000fea0003800000 */
.L_x_620:
[----:B------:R-:W-:Y:S05]  /*24cb0*/  BRA `(.L_x_622) ;  /* 0xfffffeb400447947 */ /* 0x000fea000383ffff */
.L_x_419:
[----:B------:R-:W-:Y:S01]  /*24cc0*/  BSSY B1, `(.L_x_623) ;  /* 0x0000008000017945 */ /* 0x000fe20003800000 */
[----:B------:R-:W-:Y:S01]  /*24cd0*/  IMAD.MOV.U32 R13, RZ, RZ, R27 ;  /* 0x000000ffff0d7224 */ /* 0x000fe200078e001b */
[----:B------:R-:W-:Y:S01]  /*24ce0*/  MOV R11, 0x181f ;  /* 0x0000181f000b7802 */ /* 0x000fe20000000f00 */
[----:B------:R-:W-:Y:S02]  /*24cf0*/  IMAD.MOV.U32 R12, RZ, RZ, RZ ;  /* 0x000000ffff0c7224 */ /* 0x000fe400078e00ff */
[----:B------:R-:W-:-:S07]  /*24d00*/  IMAD.MOV.U32 R15, RZ, RZ, -0x1 ;  /* 0xffffffffff0f7424 */ /* 0x000fce00078e00ff */
[----:B0----5:R-:W-:Y:S05]  /*24d10*/  WARPSYNC.COLLECTIVE R15, `(.L_x_624) ;  /* 0x000000000f087348 */ /* 0x021fea0003c00000 */
[----:B------:R1:W2:Y:S02]  /*24d20*/  SHFL.IDX P6, R14, R13, R12, R11 ;  /* 0x0000000c0d0e7389 */ /* 0x0002a400000c000b */
[----:B012--5:R-:W-:Y:S01]  /*24d30*/  ENDCOLLECTIVE ;  /* 0x000000000000791b */ /* 0x027fe20003800000 */
.L_x_624:
[----:B------:R-:W-:Y:S05]  /*24d40*/  BSYNC B1 ;  /* 0x0000000000017941 */ /* 0x000fea0003800000 */
.L_x_623:
[----:B------:R-:W-:Y:S05]  /*24d50*/  BRA `(.L_x_625) ;  /* 0xfffffeb400247947 */ /* 0x000fea000383ffff */
.L_x_420:
        /* <DEDUP_REMOVED lines=8> */
.L_x_627:
[----:B------:R-:W-:Y:S05]  /*24de0*/  BSYNC B1 ;  /* 0x0000000000017941 */ /* 0x000fea0003800000 */
.L_x_626:
[----:B------:R-:W-:Y:S05]  /*24df0*/  BRA `(.L_x_628) ;  /* 0xfffffeb400047947 */ /* 0x000fea000383ffff */
.L_x_422:
[----:B-1----:R1:W2:Y:S02]  /*24e00*/  SYNCS.PHASECHK.TRANS64.TRYWAIT P4, [R19+URZ+0x38800], R20 ;  /* 0x03880014130075a7 */ /* 0x0022a4000808017f */
[----:B--2---:R-:W-:Y:S05]  /*24e10*/  @!P4 NANOSLEEP.SYNCS 0x989680 ;  /* 0x009896800000c95d */ /* 0x004fea0003900000 */
[----:B------:R-:W2:Y:S02]  /*24e20*/  @!P4 SYNCS.PHASECHK.TRANS64 P4, [R19+URZ+0x38800], R20 ;  /* 0x038800141300c5a7 */ /* 0x000ea4000808007f */
[----:B--2---:R-:W-:Y:S05]  /*24e30*/  @!P4 BRA `(.L_x_422) ;  /* 0xfffffffc00f0c947 */ /* 0x004fea000383ffff */
[----:B------:R-:W-:Y:S05]  /*24e40*/  BRA `(.L_x_629) ;  /* 0xfffffeb800087947 */ /* 0x000fea000383ffff */
.L_x_432:
[----:B-1----:R1:W2:Y:S02]  /*24e50*/  SYNCS.PHASECHK.TRANS64.TRYWAIT P1, [R0+URZ+0x38830], R3 ;  /* 0x03883003000075a7 */ /* 0x0022a4000802017f */
[----:B--2---:R-:W-:Y:S05]  /*24e60*/  @!P1 NANOSLEEP.SYNCS 0x989680 ;  /* 0x009896800000995d */ /* 0x004fea0003900000 */
[----:B------:R-:W2:Y:S02]  /*24e70*/  @!P1 SYNCS.PHASECHK.TRANS64 P1, [R0+URZ+0x38830], R3 ;  /* 0x03883003000095a7 */ /* 0x000ea4000802007f */
[----:B--2---:R-:W-:Y:S05]  /*24e80*/  @!P1 BRA `(.L_x_432) ;  /* 0xfffffffc00f09947 */ /* 0x004fea000383ffff */
[----:B------:R-:W-:Y:S05]  /*24e90*/  BRA `(.L_x_431) ;  /* 0xfffffee800c47947 */ /* 0x000fea000383ffff */
.L_x_438:
[----:B-1----:R1:W2:Y:S02]  /*24ea0*/  SYNCS.PHASECHK.TRANS64.TRYWAIT P2, [R6+URZ+0x38830], R5 ;  /* 0x03883005060075a7 */ /* 0x0022a4000804017f */
[----:B--2---:R-:W-:Y:S05]  /*24eb0*/  @!P2 NANOSLEEP.SYNCS 0x989680 ;  /* 0x009896800000a95d */ /* 0x004fea0003900000 */
[----:B------:R-:W2:Y:S02]  /*24ec0*/  @!P2 SYNCS.PHASECHK.TRANS64 P2, [R6+URZ+0x38830], R5 ;  /* 0x038830050600a5a7 */ /* 0x000ea4000804007f */
[----:B--2---:R-:W-:Y:S05]  /*24ed0*/  @!P2 BRA `(.L_x_438) ;  /* 0xfffffffc00f0a947 */ /* 0x004fea000383ffff */
[----:B------:R-:W-:Y:S05]  /*24ee0*/  BRA `(.L_x_437) ;  /* 0xffffff1c00b47947 */ /* 0x000fea000383ffff */
.L_x_442:
[----:B-1----:R1:W2:Y:S02]  /*24ef0*/  SYNCS.PHASECHK.TRANS64.TRYWAIT P1, [R5+URZ+0x38850], R4 ;  /* 0x03885004050075a7 */ /* 0x0022a4000802017f */
[----:B--2---:R-:W-:Y:S05]  /*24f00*/  @!P1 NANOSLEEP.SYNCS 0x989680 ;  /* 0x009896800000995d */ /* 0x004fea0003900000 */
[----:B------:R-:W2:Y:S02]  /*24f10*/  @!P1 SYNCS.PHASECHK.TRANS64 P1, [R5+URZ+0x38850], R4 ;  /* 0x03885004050095a7 */ /* 0x000ea4000802007f */
[----:B--2---:R-:W-:Y:S05]  /*24f20*/  @!P1 BRA `(.L_x_442) ;  /* 0xfffffffc00f09947 */ /* 0x004fea000383ffff */
[----:B------:R-:W-:Y:S05]  /*24f30*/  BRA `(.L_x_439) ;  /* 0xffffff2000c07947 */ /* 0x000fea000383ffff */
.L_x_448:
[----:B-1----:R1:W2:Y:S02]  /*24f40*/  SYNCS.PHASECHK.TRANS64.TRYWAIT P1, [R11+URZ+0x38850], R2 ;  /* 0x038850020b0075a7 */ /* 0x0022a4000802017f */
[----:B--2---:R-:W-:Y:S05]  /*24f50*/  @!P1 NANOSLEEP.SYNCS 0x989680 ;  /* 0x009896800000995d */ /* 0x004fea0003900000 */
[----:B------:R-:W2:Y:S02]  /*24f60*/  @!P1 SYNCS.PHASECHK.TRANS64 P1, [R11+URZ+0x38850], R2 ;  /* 0x038850020b0095a7 */ /* 0x000ea4000802007f */
[----:B--2---:R-:W-:Y:S05]  /*24f70*/  @!P1 BRA `(.L_x_448) ;  /* 0xfffffffc00f09947 */ /* 0x004fea000383ffff */
[----:B------:R-:W-:Y:S05]  /*24f80*/  BRA `(.L_x_447) ;  /* 0xffffff4800a07947 */ /* 0x000fea000383ffff */
.L_x_452:
        /* <DEDUP_REMOVED lines=11> */
[----:B------:R-:W-:Y:S01]  /*25040*/  SEL R64, R11, R0, P0 ;  /* 0x000000000b407207 */ /* 0x000fe20000000000 */
[----:B------:R-:W-:Y:S01]  /*25050*/  IMAD.MOV.U32 R11, RZ, RZ, 0x1c1f ;  /* 0x00001c1fff0b7424 */ /* 0x000fe200078e00ff */
[----:B------:R-:W-:-:S02]  /*25060*/  SEL R61, R12, R15, P0 ;  /* 0x0000000f0c3d7207 */ /* 0x000fc40000000000 */
[----:B------:R-:W-:Y:S01]  /*25070*/  SEL R72, R15, R12, P0 ;  /* 0x0000000c0f487207 */ /* 0x000fe20000000000 */
[----:B------:R-:W-:Y:S01]  /*25080*/  IMAD.MOV.U32 R15, RZ, RZ, -0x1 ;  /* 0xffffffffff0f7424 */ /* 0x000fe200078e00ff */
[----:B------:R-:W-:Y:S02]  /*25090*/  MOV R12, R2 ;  /* 0x00000002000c7202 */ /* 0x000fe40000000f00 */
[----:B------:R-:W-:Y:S02]  /*250a0*/  SEL R57, R66, R7, P0 ;  /* 0x0000000742397207 */ /* 0x000fe40000000000 */
[----:B------:R-:W-:-:S07]  /*250b0*/  SEL R66, R7, R66, P0 ;  /* 0x0000004207427207 */ /* 0x000fce0000000000 */
[----:B------:R-:W-:Y:S05]  /*250c0*/  WARPSYNC.COLLECTIVE R15, `(.L_x_630) ;  /* 0x000000000f087348 */ /* 0x000fea0003c00000 */
[----:B------:R0:W1:Y:S02]  /*250d0*/  SHFL.IDX P6, R14, R13, R12, R11 ;  /* 0x0000000c0d0e7389 */ /* 0x00006400000c000b */
[----:B01----:R-:W-:Y:S01]  /*250e0*/  ENDCOLLECTIVE ;  /* 0x000000000000791b */ /* 0x003fe20003800000 */
.L_x_630:
[----:B------:R-:W-:Y:S02]  /*250f0*/  LOP3.LUT R7, R2, 0x2, RZ, 0x3c, !PT ;  /* 0x0000000202077812 */ /* 0x000fe400078e3cff */
[----:B------:R-:W-:Y:S02]  /*25100*/  SEL R21, R36, R31, P0 ;  /* 0x0000001f24157207 */ /* 0x000fe40000000000 */
[----:B------:R-:W-:Y:S02]  /*25110*/  SEL R63, R74, R9, P0 ;  /* 0x000000094a3f7207 */ /* 0x000fe40000000000 */
[----:B------:R-:W-:Y:S02]  /*25120*/  SEL R74, R9, R74, P0 ;  /* 0x0000004a094a7207 */ /* 0x000fe40000000000 */
[----:B------:R-:W-:Y:S02]  /*25130*/  SEL R8, R31, R36, P0 ;  /* 0x000000241f087207 */ /* 0x000fe40000000000 */
[----:B------:R-:W-:-:S02]  /*25140*/  SEL R43, R76, R133, P0 ;  /* 0x000000854c2b7207 */ /* 0x000fc40000000000 */
[----:B------:R-:W-:Y:S01]  /*25150*/  SEL R50, R133, R76, P0 ;  /* 0x0000004c85327207 */ /* 0x000fe20000000000 */
[----:B------:R-:W-:Y:S01]  /*25160*/  IMAD.MOV.U32 R13, RZ, RZ, R4 ;  /* 0x000000ffff0d7224 */ /* 0x000fe200078e0004 */
[----:B------:R-:W-:Y:S01]  /*25170*/  SEL R65, R10, R67, P0 ;  /* 0x000000430a417207 */ /* 0x000fe20000000000 */
[----:B------:R-:W-:Y:S01]  /*25180*/  IMAD.MOV.U32 R12, RZ, RZ, R7 ;  /* 0x000000ffff0c7224 */ /* 0x000fe200078e0007 */
[----:B------:R-:W-:Y:S02]  /*25190*/  SEL R76, R67, R10, P0 ;  /* 0x0000000a434c7207 */ /* 0x000fe40000000000 */
[----:B------:R-:W-:Y:S02]  /*251a0*/  SEL R69, R26, R75, P0 ;  /* 0x0000004b1a457207 */ /* 0x000fe40000000000 */
[----:B------:R-:W-:Y:S02]  /*251b0*/  SEL R80, R75, R26, P0 ;  /* 0x0000001a4b507207 */ /* 0x000fe40000000000 */
[----:B------:R-:W-:-:S02]  /*251c0*/  SEL R75, R30, R77, P0 ;  /* 0x0000004d1e4b7207 */ /* 0x000fc40000000000 */
[----:B------:R-:W-:-:S07]  /*251d0*/  MOV R6, R14 ;  /* 0x0000000e00067202 */ /* 0x000fce0000000f00 */
[----:B------:R-:W-:Y:S05]  /*251e0*/  WARPSYNC.COLLECTIVE R15, `(.L_x_631) ;  /* 0x000000000f087348 */ /* 0x000fea0003c00000 */
[----:B------:R0:W1:Y:S02]  /*251f0*/  SHFL.IDX P6, R14, R13, R12, R11 ;  /* 0x0000000c0d0e7389 */ /* 0x00006400000c000b */
[----:B01----:R-:W-:Y:S01]  /*25200*/  ENDCOLLECTIVE ;  /* 0x000000000000791b */ /* 0x003fe20003800000 */
.L_x_631:
[----:B------:R-:W-:Y:S02]  /*25210*/  SEL R100, R77, R30, P0 ;  /* 0x0000001e4d647207 */ /* 0x000fe40000000000 */
        /* <DEDUP_REMOVED lines=17> */
.L_x_632:
        /* <DEDUP_REMOVED lines=18> */
.L_x_633:
        /* <DEDUP_REMOVED lines=18> */
.L_x_634:
[----:B------:R-:W-:Y:S02]  /*25570*/  SEL R6, R9, R6, P0 ;  /* 0x0000000609067207 */ /* 0x000fe40000000000 */
[----:B------:R-:W-:Y:S02]  /*25580*/  SEL R8, R10, R21, P0 ;  /* 0x000000150a087207 */ /* 0x000fe40000000000 */
[----:B------:R-:W-:Y:S01]  /*25590*/  SEL R10, R21, R10, P0 ;  /* 0x0000000a150a7207 */ /* 0x000fe20000000000 */
[----:B------:R-:W-:Y:S02]  /*255a0*/  IMAD.MOV.U32 R13, RZ, RZ, R20 ;  /* 0x000000ffff0d7224 */ /* 0x000fe400078e0014 */
[----:B------:R-:W-:Y:S01]  /*255b0*/  IMAD.MOV.U32 R12, RZ, RZ, R7 ;  /* 0x000000ffff0c7224 */ /* 0x000fe200078e0007 */
[----:B------:R-:W-:-:S07]  /*255c0*/  MOV R26, R14 ;  /* 0x0000000e001a7202 */ /* 0x000fce0000000f00 */
[----:B------:R-:W-:Y:S05]  /*255d0*/  WARPSYNC.COLLECTIVE R15, `(.L_x_635) ;  /* 0x000000000f087348 */ /* 0x000fea0003c00000 */
[----:B------:R0:W1:Y:S02]  /*255e0*/  SHFL.IDX P6, R14, R13, R12, R11 ;  /* 0x0000000c0d0e7389 */ /* 0x00006400000c000b */
[----:B01----:R-:W-:Y:S01]  /*255f0*/  ENDCOLLECTIVE ;  /* 0x000000000000791b */ /* 0x003fe20003800000 */
.L_x_635:
[----:B------:R-:W-:Y:S02]  /*25600*/  IMAD.MOV.U32 R13, RZ, RZ, R27 ;  /* 0x000000ffff0d7224 */ /* 0x000fe400078e001b */
[----:B------:R-:W-:Y:S01]  /*25610*/  IMAD.MOV.U32 R12, RZ, RZ, R2 ;  /* 0x000000ffff0c7224 */ /* 0x000fe200078e0002 */
[----:B------:R-:W-:-:S07]  /*25620*/  MOV R25, R14 ;  /* 0x0000000e00197202 */ /* 0x000fce0000000f00 */
[----:B------:R-:W-:Y:S05]  /*25630*/  WARPSYNC.COLLECTIVE R15, `(.L_x_636) ;  /* 0x000000000f087348 */ /* 0x000fea0003c00000 */
[----:B------:R0:W1:Y:S02]  /*25640*/  SHFL.IDX P6, R14, R13, R12, R11 ;  /* 0x0000000c0d0e7389 */ /* 0x00006400000c000b */
[----:B01----:R-:W-:Y:S01]  /*25650*/  ENDCOLLECTIVE ;  /* 0x000000000000791b */ /* 0x003fe20003800000 */
.L_x_636:
[----:B------:R-:W-:Y:S01]  /*25660*/  IMAD.MOV.U32 R13, RZ, RZ, R24 ;  /* 0x000000ffff0d7224 */ /* 0x000fe200078e0018 */
[----:B------:R-:W-:Y:S01]  /*25670*/  SEL R24, R26, R25, P0 ;  /* 0x000000191a187207 */ /* 0x000fe20000000000 */
[----:B------:R-:W-:Y:S01]  /*25680*/  IMAD.MOV.U32 R12, RZ, RZ, R7 ;  /* 0x000000ffff0c7224 */ /* 0x000fe200078e0007 */
[----:B------:R-:W-:Y:S02]  /*25690*/  SEL R26, R25, R26, P0 ;  /* 0x0000001a191a7207 */ /* 0x000fe40000000000 */
[----:B------:R-:W-:-:S07]  /*256a0*/  MOV R30, R14 ;  /* 0x0000000e001e7202 */ /* 0x000fce0000000f00 */
[----:B------:R-:W-:Y:S05]  /*256b0*/  WARPSYNC.COLLECTIVE R15, `(.L_x_637) ;  /* 0x000000000f087348 */ /* 0x000fea0003c00000 */
[----:B------:R0:W1:Y:S02]  /*256c0*/  SHFL.IDX P6, R14, R13, R12, R11 ;  /* 0x0000000c0d0e7389 */ /* 0x00006400000c000b */
[----:B01----:R-:W-:Y:S01]  /*256d0*/  ENDCOLLECTIVE ;  /* 0x000000000000791b */ /* 0x003fe20003800000 */
.L_x_637:
[----:B------:R-:W-:Y:S02]  /*256e0*/  IMAD.MOV.U32 R13, RZ, RZ, R29 ;  /* 0x000000ffff0d7224 */ /* 0x000fe400078e001d */
[----:B------:R-:W-:Y:S01]  /*256f0*/  IMAD.MOV.U32 R12, RZ, RZ, R2 ;  /* 0x000000ffff0c7224 */ /* 0x000fe200078e0002 */
[----:B------:R-:W-:-:S07]  /*25700*/  MOV R27, R14 ;  /* 0x0000000e001b7202 */ /* 0x000fce0000000f00 */
[----:B------:R-:W-:Y:S05]  /*25710*/  WARPSYNC.COLLECTIVE R15, `(.L_x_638) ;  /* 0x000000000f087348 */ /* 0x000fea0003c00000 */
[----:B------:R0:W1:Y:S02]  /*25720*/  SHFL.IDX P6, R14, R13, R12, R11 ;  /* 0x0000000c0d0e7389 */ /* 0x00006400000c000b */
[----:B01----:R-:W-:Y:S01]  /*25730*/  ENDCOLLECTIVE ;  /* 0x000000000000791b */ /* 0x003fe20003800000 */
.L_x_638:
        /* <DEDUP_REMOVED lines=8> */
.L_x_639:
[----:B------:R-:W-:Y:S02]  /*257c0*/  IMAD.MOV.U32 R13, RZ, RZ, R31 ;  /* 0x000000ffff0d7224 */ /* 0x000fe400078e001f */
[----:B------:R-:W-:Y:S01]  /*257d0*/  IMAD.MOV.U32 R12, RZ, RZ, R2 ;  /* 0x000000ffff0c7224 */ /* 0x000fe200078e0002 */
[----:B------:R-:W-:-:S07]  /*257e0*/  MOV R29, R14 ;  /* 0x0000000e001d7202 */ /* 0x000fce0000000f00 */
[----:B------:R-:W-:Y:S05]  /*257f0*/  WARPSYNC.COLLECTIVE R15, `(.L_x_640) ;  /* 0x000000000f087348 */ /* 0x000fea0003c00000 */
[----:B------:R0:W1:Y:S02]  /*25800*/  SHFL.IDX P6, R14, R13, R12, R11 ;  /* 0x0000000c0d0e7389 */ /* 0x00006400000c000b */
[----:B01----:R-:W-:Y:S01]  /*25810*/  ENDCOLLECTIVE ;  /* 0x000000000000791b */ /* 0x003fe20003800000 */
.L_x_640:
        /* <DEDUP_REMOVED lines=8> */
.L_x_641:
[----:B------:R-:W-:Y:S02]  /*258a0*/  IMAD.MOV.U32 R13, RZ, RZ, R33 ;  /* 0x000000ffff0d7224 */ /* 0x000fe400078e0021 */
[----:B------:R-:W-:Y:S01]  /*258b0*/  IMAD.MOV.U32 R12, RZ, RZ, R2 ;  /* 0x000000ffff0c7224 */ /* 0x000fe200078e0002 */
[----:B------:R-:W-:-:S07]  /*258c0*/  MOV R31, R14 ;  /* 0x0000000e001f7202 */ /* 0x000fce0000000f00 */
[----:B------:R-:W-:Y:S05]  /*258d0*/  WARPSYNC.COLLECTIVE R15, `(.L_x_642) ;  /* 0x000000000f087348 */ /* 0x000fea0003c00000 */
[----:B------:R0:W1:Y:S02]  /*258e0*/  SHFL.IDX P6, R14, R13, R12, R11 ;  /* 0x0000000c0d0e7389 */ /* 0x00006400000c000b */
[----:B01----:R-:W-:Y:S01]  /*258f0*/  ENDCOLLECTIVE ;  /* 0x000000000000791b */ /* 0x003fe20003800000 */
.L_x_642:
        /* <DEDUP_REMOVED lines=8> */
.L_x_643:
[----:B------:R-:W-:Y:S02]  /*25980*/  IMAD.MOV.U32 R13, RZ, RZ, R35 ;  /* 0x000000ffff0d7224 */ /* 0x000fe400078e0023 */
[----:B------:R-:W-:Y:S01]  /*25990*/  IMAD.MOV.U32 R12, RZ, RZ, R2 ;  /* 0x000000ffff0c7224 */ /* 0x000fe200078e0002 */
[----:B------:R-:W-:-:S07]  /*259a0*/  MOV R40, R14 ;  /* 0x0000000e00287202 */ /* 0x000fce0000000f00 */
[----:B------:R-:W-:Y:S05]  /*259b0*/  WARPSYNC.COLLECTIVE R15, `(.L_x_644) ;  /* 0x000000000f087348 */ /* 0x000fea0003c00000 */
[----:B------:R0:W1:Y:S02]  /*259c0*/  SHFL.IDX P6, R14, R13, R12, R11 ;  /* 0x0000000c0d0e7389 */ /* 0x00006400000c000b */
[----:B01----:R-:W-:Y:S01]  /*259d0*/  ENDCOLLECTIVE ;  /* 0x000000000000791b */ /* 0x003fe20003800000 */
.L_x_644:
[----:B------:R-:W-:Y:S02]  /*259e0*/  IMAD.MOV.U32 R13, RZ, RZ, R42 ;  /* 0x000000ffff0d7224 */ /* 0x000fe400078e002a */
[----:B------:R-:W-:Y:S01]  /*259f0*/  IMAD.MOV.U32 R12, RZ, RZ, R7 ;  /* 0x000000ffff0c7224 */ /* 0x000fe200078e0007 */
[----:B------:R-:W-:-:S07]  /*25a00*/  MOV R35, R14 ;  /* 0x0000000e00237202 */ /* 0x000fce0000000f00 */
[----:B------:R-:W-:Y:S05]  /*25a10*/  WARPSYNC.COLLECTIVE R15, `(.L_x_645) ;  /* 0x000000000f087348 */ /* 0x000fea0003c00000 */
[----:B------:R0:W1:Y:S02]  /*25a20*/  SHFL.IDX P6, R14, R13, R12, R11 ;  /* 0x0000000c0d0e7389 */ /* 0x00006400000c000b */
[----:B01----:R-:W-:Y:S01]  /*25a30*/  ENDCOLLECTIVE ;  /* 0x000000000000791b */ /* 0x003fe20003800000 */
.L_x_645:
[----:B------:R-:W-:Y:S02]  /*25a40*/  IMAD.MOV.U32 R13, RZ, RZ, R37 ;  /* 0x000000ffff0d7224 */ /* 0x000fe400078e0025 */
[----:B------:R-:W-:Y:S01]  /*25a50*/  IMAD.MOV.U32 R12, RZ, RZ, R2 ;  /* 0x000000ffff0c7224 */ /* 0x000fe200078e0002 */
[----:B------:R-:W-:-:S07]  /*25a60*/  MOV R42, R14 ;  /* 0x0000000e002a7202 */ /* 0x000fce0000000f00 */
[----:B------:R-:W-:Y:S05]  /*25a70*/  WARPSYNC.COLLECTIVE R15, `(.L_x_646) ;  /* 0x000000000f087348 */ /* 0x000fea0003c00000 */
[----:B------:R0:W1:Y:S02]  /*25a80*/  SHFL.IDX P6, R14, R13, R12, R11 ;  /* 0x0000000c0d0e7389 */ /* 0x00006400000c000b */
[----:B01----:R-:W-:Y:S01]  /*25a90*/  ENDCOLLECTIVE ;  /* 0x000000000000791b */ /* 0x003fe20003800000 */
.L_x_646:
[----:B------:R-:W-:Y:S02]  /*25aa0*/  IMAD.MOV.U32 R13, RZ, RZ, R44 ;  /* 0x000000ffff0d7224 */ /* 0x000fe400078e002c */
[----:B------:R-:W-:Y:S01]  /*25ab0*/  IMAD.MOV.U32 R12, RZ, RZ, R7 ;  /* 0x000000ffff0c7224 */ /* 0x000fe200078e0007 */
[----:B------:R-:W-:-:S07]  /*25ac0*/  MOV R37, R14 ;  /* 0x0000000e00257202 */ /* 0x000fce0000000f00 */
[----:B------:R-:W-:Y:S05]  /*25ad0*/  WARPSYNC.COLLECTIVE R15, `(.L_x_647) ;  /* 0x000000000f087348 */ /* 0x000fea0003c00000 */
[----:B------:R0:W1:Y:S02]  /*25ae0*/  SHFL.IDX P6, R14, R13, R12, R11 ;  /* 0x0000000c0d0e7389 */ /* 0x00006400000c000b */
[----:B01----:R-:W-:Y:S01]  /*25af0*/  ENDCOLLECTIVE ;  /* 0x000000000000791b */ /* 0x003fe20003800000 */
.L_x_647:
[----:B------:R-:W-:Y:S02]  /*25b00*/  IMAD.MOV.U32 R13, RZ, RZ, R39 ;  /* 0x000000ffff0d7224 */ /* 0x000fe400078e0027 */
[----:B------:R-:W-:Y:S01]  /*25b10*/  IMAD.MOV.U32 R12, RZ, RZ, R2 ;  /* 0x000000ffff0c7224 */ /* 0x000fe200078e0002 */
[----:B------:R-:W-:-:S07]  /*25b20*/  MOV R44, R14 ;  /* 0x0000000e002c7202 */ /* 0x000fce0000000f00 */
[----:B------:R-:W-:Y:S05]  /*25b30*/  WARPSYNC.COLLECTIVE R15, `(.L_x_648) ;  /* 0x000000000f087348 */ /* 0x000fea0003c00000 */
[----:B------:R0:W1:Y:S02]  /*25b40*/  SHFL.IDX P6, R14, R13, R12, R11 ;  /* 0x0000000c0d0e7389 */ /* 0x00006400000c000b */
[----:B01----:R-:W-:Y:S01]  /*25b50*/  ENDCOLLECTIVE ;  /* 0x000000000000791b */ /* 0x003fe20003800000 */
.L_x_648:
[----:B------:R-:W-:Y:S02]  /*25b60*/  IMAD.MOV.U32 R13, RZ, RZ, R46 ;  /* 0x000000ffff0d7224 */ /* 0x000fe400078e002e */
[----:B------:R-:W-:Y:S01]  /*25b70*/  IMAD.MOV.U32 R12, RZ, RZ, R7 ;  /* 0x000000ffff0c7224 */ /* 0x000fe200078e0007 */
[----:B------:R-:W-:-:S07]  /*25b80*/  MOV R39, R14 ;  /* 0x0000000e00277202 */ /* 0x000fce0000000f00 */
[----:B------:R-:W-:Y:S05]  /*25b90*/  WARPSYNC.COLLECTIVE R15, `(.L_x_649) ;  /* 0x000000000f087348 */ /* 0x000fea0003c00000 */
[----:B------:R0:W1:Y:S02]  /*25ba0*/  SHFL.IDX P6, R14, R13, R12, R11 ;  /* 0x0000000c0d0e7389 */ /* 0x00006400000c000b */
[----:B01----:R-:W-:Y:S01]  /*25bb0*/  ENDCOLLECTIVE ;  /* 0x000000000000791b */ /* 0x003fe20003800000 */
.L_x_649:
[----:B------:R-:W-:Y:S02]  /*25bc0*/  IMAD.MOV.U32 R13, RZ, RZ, R41 ;  /* 0x000000ffff0d7224 */ /* 0x000fe400078e0029 */
[----:B------:R-:W-:Y:S01]  /*25bd0*/  IMAD.MOV.U32 R12, RZ, RZ, R2 ;  /* 0x000000ffff0c7224 */ /* 0x000fe200078e0002 */
[----:B------:R-:W-:-:S07]  /*25be0*/  MOV R46, R14 ;  /* 0x0000000e002e7202 */ /* 0x000fce0000000f00 */
[----:B------:R-:W-:Y:S05]  /*25bf0*/  WARPSYNC.COLLECTIVE R15, `(.L_x_650) ;  /* 0x000000000f087348 */ /* 0x000fea0003c00000 */
[----:B------:R0:W1:Y:S02]  /*25c00*/  SHFL.IDX P6, R14, R13, R12, R11 ;  /* 0x0000000c0d0e7389 */ /* 0x00006400000c000b */
[----:B01----:R-:W-:Y:S01]  /*25c10*/  ENDCOLLECTIVE ;  /* 0x000000000000791b */ /* 0x003fe20003800000 */
.L_x_650:
[----:B------:R-:W-:Y:S02]  /*25c20*/  IMAD.MOV.U32 R13, RZ, RZ, R48 ;  /* 0x000000ffff0d7224 */ /* 0x000fe400078e0030 */
[----:B------:R-:W-:Y:S01]  /*25c30*/  IMAD.MOV.U32 R12, RZ, RZ, R7 ;  /* 0x000000ffff0c7224 */ /* 0x000fe200078e0007 */
[----:B------:R-:W-:-:S07]  /*25c40*/  MOV R41, R14 ;  /* 0x0000000e00297202 */ /* 0x000fce0000000f00 */
[----:B------:R-:W-:Y:S05]  /*25c50*/  WARPSYNC.COLLECTIVE R15, `(.L_x_651) ;  /* 0x000000000f087348 */ /* 0x000fea0003c00000 */
[----:B------:R0:W1:Y:S02]  /*25c60*/  SHFL.IDX P6, R14, R13, R12, R11 ;  /* 0x0000000c0d0e7389 */ /* 0x00006400000c000b */
[----:B01----:R-:W-:Y:S01]  /*25c70*/  ENDCOLLECTIVE ;  /* 0x000000000000791b */ /* 0x003fe20003800000 */
.L_x_651:
[----:B------:R-:W-:Y:S02]  /*25c80*/  IMAD.MOV.U32 R13, RZ, RZ, R43 ;  /* 0x000000ffff0d7224 */ /* 0x000fe400078e002b */
[----:B------:R-:W-:Y:S01]  /*25c90*/  IMAD.MOV.U32 R12, RZ, RZ, R2 ;  /* 0x000000ffff0c7224 */ /* 0x000fe200078e0002 */
[----:B------:R-:W-:-:S07]  /*25ca0*/  MOV R48, R14 ;  /* 0x0000000e00307202 */ /* 0x000fce0000000f00 */
[----:B------:R-:W-:Y:S05]  /*25cb0*/  WARPSYNC.COLLECTIVE R15, `(.L_x_652) ;  /* 0x000000000f087348 */ /* 0x000fea0003c00000 */
[----:B------:R0:W1:Y:S02]  /*25cc0*/  SHFL.IDX P6, R14, R13, R12, R11 ;  /* 0x0000000c0d0e7389 */ /* 0x00006400000c000b */
[----:B01----:R-:W-:Y:S01]  /*25cd0*/  ENDCOLLECTIVE ;  /* 0x000000000000791b */ /* 0x003fe20003800000 */
.L_x_652:
[----:B------:R-:W-:Y:S02]  /*25ce0*/  IMAD.MOV.U32 R13, RZ, RZ, R50 ;  /* 0x000000ffff0d7224 */ /* 0x000fe400078e0032 */
[----:B------:R-:W-:Y:S01]  /*25cf0*/  IMAD.MOV.U32 R12, RZ, RZ, R7 ;  /* 0x000000ffff0c7224 */ /* 0x000fe200078e0007 */
[----:B------:R-:W-:-:S07]  /*25d00*/  MOV R43, R14 ;  /* 0x0000000e002b7202 */ /* 0x000fce0000000f00 */
[----:B------:R-:W-:Y:S05]  /*25d10*/  WARPSYNC.COLLECTIVE R15, `(.L_x_653) ;  /* 0x000000000f087348 */ /* 0x000fea0003c00000 */
[----:B------:R0:W1:Y:S02]  /*25d20*/  SHFL.IDX P6, R14, R13, R12, R11 ;  /* 0x0000000c0d0e7389 */ /* 0x00006400000c000b */
[----:B01----:R-:W-:Y:S01]  /*25d30*/  ENDCOLLECTIVE ;  /* 0x000000000000791b */ /* 0x003fe20003800000 */
.L_x_653:
[----:B------:R-:W-:Y:S02]  /*25d40*/  IMAD.MOV.U32 R13, RZ, RZ, R45 ;  /* 0x000000ffff0d7224 */ /* 0x000fe400078e002d */
[----:B------:R-:W-:Y:S01]  /*25d50*/  IMAD.MOV.U32 R12, RZ, RZ, R2 ;  /* 0x000000ffff0c7224 */ /* 0x000fe200078e0002 */
[----:B------:R-:W-:-:S07]  /*25d60*/  MOV R50, R14 ;  /* 0x0000000e00327202 */ /* 0x000fce0000000f00 */
[----:B------:R-:W-:Y:S05]  /*25d70*/  WARPSYNC.COLLECTIVE R15, `(.L_x_654) ;  /* 0x000000000f087348 */ /* 0x000fea0003c00000 */
[----:B------:R0:W1:Y:S02]  /*25d80*/  SHFL.IDX P6, R14, R13, R12, R11 ;  /* 0x0000000c0d0e7389 */ /* 0x00006400000c000b */
[----:B01----:R-:W-:Y:S01]  /*25d90*/  ENDCOLLECTIVE ;  /* 0x000000000000791b */ /* 0x003fe20003800000 */
.L_x_654:
[----:B------:R-:W-:Y:S02]  /*25da0*/  IMAD.MOV.U32 R13, RZ, RZ, R52 ;  /* 0x000000ffff0d7224 */ /* 0x000fe400078e0034 */
[----:B------:R-:W-:Y:S01]  /*25db0*/  IMAD.MOV.U32 R12, RZ, RZ, R7 ;  /* 0x000000ffff0c7224 */ /* 0x000fe200078e0007 */
[----:B------:R-:W-:-:S07]  /*25dc0*/  MOV R45, R14 ;  /* 0x0000000e002d7202 */ /* 0x000fce0000000f00 */
[----:B------:R-:W-:Y:S05]  /*25dd0*/  WARPSYNC.COLLECTIVE R15, `(.L_x_655) ;  /* 0x000000000f087348 */ /* 0x000fea0003c00000 */
[----:B------:R0:W1:Y:S02]  /*25de0*/  SHFL.IDX P6, R14, R13, R12, R11 ;  /* 0x0000000c0d0e7389 */ /* 0x00006400000c000b */
[----:B01----:R-:W-:Y:S01]  /*25df0*/  ENDCOLLECTIVE ;  /* 0x000000000000791b */ /* 0x003fe20003800000 */
.L_x_655:
[----:B------:R-:W-:Y:S02]  /*25e00*/  IMAD.MOV.U32 R13, RZ, RZ, R47 ;  /* 0x000000ffff0d7224 */ /* 0x000fe400078e002f */
[----:B------:R-:W-:Y:S01]  /*25e10*/  IMAD.MOV.U32 R12, RZ, RZ, R2 ;  /* 0x000000ffff0c7224 */ /* 0x000fe200078e0002 */
[----:B------:R-:W-:-:S07]  /*25e20*/  MOV R52, R14 ;  /* 0x0000000e00347202 */ /* 0x000fce0000000f00 */
[----:B------:R-:W-:Y:S05]  /*25e30*/  WARPSYNC.COLLECTIVE R15, `(.L_x_656) ;  /* 0x000000000f087348 */ /* 0x000fea0003c00000 */
[----:B------:R0:W1:Y:S02]  /*25e40*/  SHFL.IDX P6, R14, R13, R12, R11 ;  /* 0x0000000c0d0e7389 */ /* 0x00006400000c000b */
[----:B01----:R-:W-:Y:S01]  /*25e50*/  ENDCOLLECTIVE ;  /* 0x000000000000791b */ /* 0x003fe20003800000 */
.L_x_656:
[----:B------:R-:W-:Y:S02]  /*25e60*/  IMAD.MOV.U32 R13, RZ, RZ, R54 ;  /* 0x000000ffff0d7224 */ /* 0x000fe400078e0036 */
[----:B------:R-:W-:Y:S01]  /*25e70*/  IMAD.MOV.U32 R12, RZ, RZ, R7 ;  /* 0x000000ffff0c7224 */ /* 0x000fe200078e0007 */
[----:B------:R-:W-:-:S07]  /*25e80*/  MOV R47, R14 ;  /* 0x0000000e002f7202 */ /* 0x000fce0000000f00 */
[----:B------:R-:W-:Y:S05]  /*25e90*/  WARPSYNC.COLLECTIVE R15, `(.L_x_657) ;  /* 0x000000000f087348 */ /* 0x000fea0003c00000 */
[----:B------:R0:W1:Y:S02]  /*25ea0*/  SHFL.IDX P6, R14, R13, R12, R11 ;  /* 0x0000000c0d0e7389 */ /* 0x00006400000c000b */
[----:B01----:R-:W-:Y:S01]  /*25eb0*/  ENDCOLLECTIVE ;  /* 0x000000000000791b */ /* 0x003fe20003800000 */
.L_x_657:
[----:B------:R-:W-:Y:S02]  /*25ec0*/  IMAD.MOV.U32 R13, RZ, RZ, R49 ;  /* 0x000000ffff0d7224 */ /* 0x000fe400078e0031 */
[----:B------:R-:W-:Y:S01]  /*25ed0*/  IMAD.MOV.U32 R12, RZ, RZ, R2 ;  /* 0x000000ffff0c7224 */ /* 0x000fe200078e0002 */
[----:B------:R-:W-:-:S07]  /*25ee0*/  MOV R54, R14 ;  /* 0x0000000e00367202 */ /* 0x000fce0000000f00 */
[----:B------:R-:W-:Y:S05]  /*25ef0*/  WARPSYNC.COLLECTIVE R15, `(.L_x_658) ;  /* 0x000000000f087348 */ /* 0x000fea0003c00000 */
[----:B------:R0:W1:Y:S02]  /*25f00*/  SHFL.IDX P6, R14, R13, R12, R11 ;  /* 0x0000000c0d0e7389 */ /* 0x00006400000c000b */
[----:B01----:R-:W-:Y:S01]  /*25f10*/  ENDCOLLECTIVE ;  /* 0x000000000000791b */ /* 0x003fe20003800000 */
.L_x_658:
[----:B------:R-:W-:Y:S02]  /*25f20*/  IMAD.MOV.U32 R13, RZ, RZ, R56 ;  /* 0x000000ffff0d7224 */ /* 0x000fe400078e0038 */
[----:B------:R-:W-:Y:S01]  /*25f30*/  IMAD.MOV.U32 R12, RZ, RZ, R7 ;  /* 0x000000ffff0c7224 */ /* 0x000fe200078e0007 */
[----:B------:R-:W-:-:S07]  /*25f40*/  MOV R49, R14 ;  /* 0x0000000e00317202 */ /* 0x000fce0000000f00 */
[----:B------:R-:W-:Y:S05]  /*25f50*/  WARPSYNC.COLLECTIVE R15, `(.L_x_659) ;  /* 0x000000000f087348 */ /* 0x000fea0003c00000 */
[----:B------:R0:W1:Y:S02]  /*25f60*/  SHFL.IDX P6, R14, R13, R12, R11 ;  /* 0x0000000c0d0e7389 */ /* 0x00006400000c000b */
[----:B01----:R-:W-:Y:S01]  /*25f70*/  ENDCOLLECTIVE ;  /* 0x000000000000791b */ /* 0x003fe20003800000 */
.L_x_659:
[----:B------:R-:W-:Y:S02]  /*25f80*/  IMAD.MOV.U32 R13, RZ, RZ, R51 ;  /* 0x000000ffff0d7224 */ /* 0x000fe400078e0033 */
[----:B------:R-:W-:Y:S01]  /*25f90*/  IMAD.MOV.U32 R12, RZ, RZ, R2 ;  /* 0x000000ffff0c7224 */ /* 0x000fe200078e0002 */
[----:B------:R-:W-:-:S07]  /*25fa0*/  MOV R56, R14 ;  /* 0x0000000e00387202 */ /* 0x000fce0000000f00 */
[----:B------:R-:W-:Y:S05]  /*25fb0*/  WARPSYNC.COLLECTIVE R15, `(.L_x_660) ;  /* 0x000000000f087348 */ /* 0x000fea0003c00000 */
[----:B------:R0:W1:Y:S02]  /*25fc0*/  SHFL.IDX P6, R14, R13, R12, R11 ;  /* 0x0000000c0d0e7389 */ /* 0x00006400000c000b */
[----:B01----:R-:W-:Y:S01]  /*25fd0*/  ENDCOLLECTIVE ;  /* 0x000000000000791b */ /* 0x003fe20003800000 */
.L_x_660:
[----:B------:R-:W-:Y:S01]  /*25fe0*/  IMAD.MOV.U32 R13, RZ, RZ, R60 ;  /* 0x000000ffff0d7224 */ /* 0x000fe200078e003c */
[----:B------:R-:W-:Y:S01]  /*25ff0*/  SEL R60, R37, R44, P0 ;  /* 0x0000002c253c7207 */ /* 0x000fe20000000000 */
[----:B------:R-:W-:Y:S01]  /*26000*/  IMAD.MOV.U32 R12, RZ, RZ, R7 ;  /* 0x000000ffff0c7224 */ /* 0x000fe200078e0007 */
[----:B------:R-:W-:-:S07]  /*26010*/  MOV R51, R14 ;  /* 0x0000000e00337202 */ /* 0x000fce0000000f00 */
[----:B------:R-:W-:Y:S05]  /*26020*/  WARPSYNC.COLLECTIVE R15, `(.L_x_661) ;  /* 0x000000000f087348 */ /* 0x000fea0003c00000 */
[----:B------:R0:W1:Y:S02]  /*26030*/  SHFL.IDX P6, R14, R13, R12, R11 ;  /* 0x0000000c0d0e7389 */ /* 0x00006400000c000b */
[----:B01----:R-:W-:Y:S01]  /*26040*/  ENDCOLLECTIVE ;  /* 0x000000000000791b */ /* 0x003fe20003800000 */
.L_x_661:
[----:B------:R-:W-:Y:S02]  /*26050*/  IMAD.MOV.U32 R13, RZ, RZ, R53 ;  /* 0x000000ffff0d7224 */ /* 0x000fe400078e0035 */
[----:B------:R-:W-:Y:S01]  /*26060*/  IMAD.MOV.U32 R12, RZ, RZ, R2 ;  /* 0x000000ffff0c7224 */ /* 0x000fe200078e0002 */
[----:B------:R-:W-:-:S07]  /*26070*/  MOV R20, R14 ;  /* 0x0000000e00147202 */ /* 0x000fce0000000f00 */
[----:B------:R-:W-:Y:S05]  /*26080*/  WARPSYNC.COLLECTIVE R15, `(.L_x_662) ;  /* 0x000000000f087348 */ /* 0x000fea0003c00000 */
[----:B------:R0:W1:Y:S02]  /*26090*/  SHFL.IDX P6, R14, R13, R12, R11 ;  /* 0x0000000c0d0e7389 */ /* 0x00006400000c000b */
[----:B01----:R-:W-:Y:S01]  /*260a0*/  ENDCOLLECTIVE ;  /* 0x000000000000791b */ /* 0x003fe20003800000 */
.L_x_662:
[----:B------:R-:W-:Y:S01]  /*260b0*/  IMAD.MOV.U32 R13, RZ, RZ, R62 ;  /* 0x000000ffff0d7224 */ /* 0x000fe200078e003e */
[----:B------:R-:W-:Y:S01]  /*260c0*/  SEL R62, R44, R37, P0 ;  /* 0x000000252c3e7207 */ /* 0x000fe20000000000 */
[----:B------:R-:W-:Y:S01]  /*260d0*/  IMAD.MOV.U32 R12, RZ, RZ, R7 ;  /* 0x000000ffff0c7224 */ /* 0x000fe200078e0007 */
[----:B------:R-:W-:Y:S02]  /*260e0*/  SEL R44, R39, R46, P0 ;  /* 0x0000002e272c7207 */ /* 0x000fe40000000000 */
[----:B------:R-:W-:Y:S02]  /*260f0*/  SEL R46, R46, R39, P0 ;  /* 0x000000272e2e7207 */ /* 0x000fe40000000000 */
[----:B------:R-:W-:-:S07]  /*26100*/  MOV R53, R14 ;  /* 0x0000000e00357202 */ /* 0x000fce0000000f00 */
[----:B------:R-:W-:Y:S05]  /*26110*/  WARPSYNC.COLLECTIVE R15, `(.L_x_663) ;  /* 0x000000000f087348 */ /* 0x000fea0003c00000 */
[----:B------:R0:W1:Y:S02]  /*26120*/  SHFL.IDX P6, R14, R13, R12, R11 ;  /* 0x0000000c0d0e7389 */ /* 0x00006400000c000b */
[----:B01----:R-:W-:Y:S01]  /*26130*/  ENDCOLLECTIVE ;  /* 0x000000000000791b */ /* 0x003fe20003800000 */
.L_x_663:
[----:B------:R-:W-:Y:S02]  /*26140*/  IMAD.MOV.U32 R13, RZ, RZ, R55 ;  /* 0x000000ffff0d7224 */ /* 0x000fe400078e0037 */
[----:B------:R-:W-:Y:S01]  /*26150*/  IMAD.MOV.U32 R12, RZ, RZ, R2 ;  /* 0x000000ffff0c7224 */ /* 0x000fe200078e0002 */
[----:B------:R-:W-:-:S07]  /*26160*/  MOV R68, R14 ;  /* 0x0000000e00447202 */ /* 0x000fce0000000f00 */
[----:B------:R-:W-:Y:S05]  /*26170*/  WARPSYNC.COLLECTIVE R15, `(.L_x_664) ;  /* 0x000000000f087348 */ /* 0x000fea0003c00000 */
[----:B------:R0:W1:Y:S02]  /*26180*/  SHFL.IDX P6, R14, R13, R12, R11 ;  /* 0x0000000c0d0e7389 */ /* 0x00006400000c000b */
[----:B01----:R-:W-:Y:S01]  /*26190*/  ENDCOLLECTIVE ;  /* 0x000000000000791b */ /* 0x003fe20003800000 */
.L_x_664:
[----:B------:R-:W-:Y:S01]  /*261a0*/  IMAD.MOV.U32 R13, RZ, RZ, R64 ;  /* 0x000000ffff0d7224 */ /* 0x000fe200078e0040 */
[----:B------:R-:W-:Y:S01]  /*261b0*/  SEL R64, R41, R48, P0 ;  /* 0x0000003029407207 */ /* 0x000fe20000000000 */
[----:B------:R-:W-:Y:S01]  /*261c0*/  IMAD.MOV.U32 R12, RZ, RZ, R7 ;  /* 0x000000ffff0c7224 */ /* 0x000fe200078e0007 */
[----:B------:R-:W-:-:S07]  /*261d0*/  MOV R55, R14 ;  /* 0x0000000e00377202 */ /* 0x000fce0000000f00 */
[----:B------:R-:W-:Y:S05]  /*261e0*/  WARPSYNC.COLLECTIVE R15, `(.L_x_665) ;  /* 0x000000000f087348 */ /* 0x000fea0003c00000 */
[----:B------:R0:W1:Y:S02]  /*261f0*/  SHFL.IDX P6, R14, R13, R12, R11 ;  /* 0x0000000c0d0e7389 */ /* 0x00006400000c000b */
[----:B01----:R-:W-:Y:S01]  /*26200*/  ENDCOLLECTIVE ;  /* 0x000000000000791b */ /* 0x003fe20003800000 */
.L_x_665:
[----:B------:R-:W-:Y:S02]  /*26210*/  IMAD.MOV.U32 R13, RZ, RZ, R57 ;  /* 0x000000ffff0d7224 */ /* 0x000fe400078e0039 */
[----:B------:R-:W-:Y:S01]  /*26220*/  IMAD.MOV.U32 R12, RZ, RZ, R2 ;  /* 0x000000ffff0c7224 */ /* 0x000fe200078e0002 */
[----:B------:R-:W-:-:S07]  /*26230*/  MOV R70, R14 ;  /* 0x0000000e00467202 */ /* 0x000fce0000000f00 */
[----:B------:R-:W-:Y:S05]  /*26240*/  WARPSYNC.COLLECTIVE R15, `(.L_x_666) ;  /* 0x000000000f087348 */ /* 0x000fea0003c00000 */
[----:B------:R0:W1:Y:S02]  /*26250*/  SHFL.IDX P6, R14, R13, R12, R11 ;  /* 0x0000000c0d0e7389 */ /* 0x00006400000c000b */
[----:B01----:R-:W-:Y:S01]  /*26260*/  ENDCOLLECTIVE ;  /* 0x000000000000791b */ /* 0x003fe20003800000 */
.L_x_666:
[----:B------:R-:W-:Y:S01]  /*26270*/  SEL R9, R55, R70, P0 ;  /* 0x0000004637097207 */ /* 0x000fe20000000000 */
        /* <DEDUP_REMOVED lines=9> */
.L_x_667:
[----:B------:R-:W-:Y:S02]  /*26310*/  IMAD.MOV.U32 R13, RZ, RZ, R61 ;  /* 0x000000ffff0d7224 */ /* 0x000fe400078e003d */
[----:B------:R-:W-:Y:S01]  /*26320*/  IMAD.MOV.U32 R12, RZ, RZ, R2 ;  /* 0x000000ffff0c7224 */ /* 0x000fe200078e0002 */
[----:B------:R-:W-:-:S07]  /*26330*/  MOV R84, R14 ;  /* 0x0000000e00547202 */ /* 0x000fce0000000f00 */
[----:B------:R-:W-:Y:S05]  /*26340*/  WARPSYNC.COLLECTIVE R15, `(.L_x_668) ;  /* 0x000000000f087348 */ /* 0x000fea0003c00000 */
[----:B------:R0:W1:Y:S02]  /*26350*/  SHFL.IDX P6, R14, R13, R12, R11 ;  /* 0x0000000c0d0e7389 */ /* 0x00006400000c000b */
[----:B01----:R-:W-:Y:S01]  /*26360*/  ENDCOLLECTIVE ;  /* 0x000000000000791b */ /* 0x003fe20003800000 */
.L_x_668:
[----:B------:R-:W-:Y:S02]  /*26370*/  SEL R25, R57, R84, P0 ;  /* 0x0000005439197207 */ /* 0x000fe40000000000 */
[----:B------:R-:W-:Y:S01]  /*26380*/  SEL R27, R84, R57, P0 ;  /* 0x00000039541b7207 */ /* 0x000fe20000000000 */
[----:B------:R-:W-:Y:S01]  /*26390*/  IMAD.MOV.U32 R13, RZ, RZ, R72 ;  /* 0x000000ffff0d7224 */ /* 0x000fe200078e0048 */
[----:B------:R-:W-:Y:S01]  /*263a0*/  SEL R72, R45, R52, P0 ;  /* 0x000000342d487207 */ /* 0x000fe20000000000 */
[----:B------:R-:W-:Y:S01]  /*263b0*/  IMAD.MOV.U32 R12, RZ, RZ, R7 ;  /* 0x000000ffff0c7224 */ /* 0x000fe200078e0007 */
[----:B------:R-:W-:-:S07]  /*263c0*/  MOV R61, R14 ;  /* 0x0000000e003d7202 */ /* 0x000fce0000000f00 */
[----:B------:R-:W-:Y:S05]  /*263d0*/  WARPSYNC.COLLECTIVE R15, `(.L_x_669) ;  /* 0x000000000f087348 */ /* 0x000fea0003c00000 */
[----:B------:R0:W1:Y:S02]  /*263e0*/  SHFL.IDX P6, R14, R13, R12, R11 ;  /* 0x0000000c0d0e7389 */ /* 0x00006400000c000b */
[----:B01----:R-:W-:Y:S01]  /*263f0*/  ENDCOLLECTIVE ;  /* 0x000000000000791b */ /* 0x003fe20003800000 */
.L_x_669:
[----:B------:R-:W-:Y:S02]  /*26400*/  IMAD.MOV.U32 R13, RZ, RZ, R63 ;  /* 0x000000ffff0d7224 */ /* 0x000fe400078e003f */
[----:B------:R-:W-:Y:S01]  /*26410*/  IMAD.MOV.U32 R12, RZ, RZ, R2 ;  /* 0x000000ffff0c7224 */ /* 0x000fe200078e0002 */
[----:B------:R-:W-:-:S07]  /*26420*/  MOV R86, R14 ;  /* 0x0000000e00567202 */ /* 0x000fce0000000f00 */
[----:B------:R-:W-:Y:S05]  /*26430*/  WARPSYNC.COLLECTIVE R15, `(.L_x_670) ;  /* 0x000000000f087348 */ /* 0x000fea0003c00000 */
[----:B------:R0:W1:Y:S02]  /*26440*/  SHFL.IDX P6, R14, R13, R12, R11 ;  /* 0x0000000c0d0e7389 */ /* 0x00006400000c000b */
[----:B01----:R-:W-:Y:S01]  /*26450*/  ENDCOLLECTIVE ;  /* 0x000000000000791b */ /* 0x003fe20003800000 */
.L_x_670:
[----:B------:R-:W-:Y:S02]  /*26460*/  SEL R29, R61, R86, P0 ;  /* 0x000000563d1d7207 */ /* 0x000fe40000000000 */
        /* <DEDUP_REMOVED lines=10> */
.L_x_671:
[----:B------:R-:W-:Y:S02]  /*26510*/  IMAD.MOV.U32 R13, RZ, RZ, R65 ;  /* 0x000000ffff0d7224 */ /* 0x000fe400078e0041 */
[----:B------:R-:W-:Y:S01]  /*26520*/  IMAD.MOV.U32 R12, RZ, RZ, R2 ;  /* 0x000000ffff0c7224 */ /* 0x000fe200078e0002 */
[----:B------:R-:W-:-:S07]  /*26530*/  MOV R88, R14 ;  /* 0x0000000e00587202 */ /* 0x000fce0000000f00 */
[----:B------:R-:W-:Y:S05]  /*26540*/  WARPSYNC.COLLECTIVE R15, `(.L_x_672) ;  /* 0x000000000f087348 */ /* 0x000fea0003c00000 */
[----:B------:R0:W1:Y:S02]  /*26550*/  SHFL.IDX P6, R14, R13, R12, R11 ;  /* 0x0000000c0d0e7389 */ /* 0x00006400000c000b */
[----:B01----:R-:W-:Y:S01]  /*26560*/  ENDCOLLECTIVE ;  /* 0x000000000000791b */ /* 0x003fe20003800000 */
.L_x_672:
[----:B------:R-:W-:Y:S01]  /*26570*/  IMAD.MOV.U32 R13, RZ, RZ, R76 ;  /* 0x000000ffff0d7224 */ /* 0x000fe200078e004c */
[----:B------:R-:W-:Y:S01]  /*26580*/  SEL R76, R49, R56, P0 ;  /* 0x00000038314c7207 */ /* 0x000fe20000000000 */
[----:B------:R-:W-:Y:S01]  /*26590*/  IMAD.MOV.U32 R12, RZ, RZ, R7 ;  /* 0x000000ffff0c7224 */ /* 0x000fe200078e0007 */
[----:B------:R-:W-:-:S07]  /*265a0*/  MOV R65, R14 ;  /* 0x0000000e00417202 */ /* 0x000fce0000000f00 */
[----:B------:R-:W-:Y:S05]  /*265b0*/  WARPSYNC.COLLECTIVE R15, `(.L_x_673) ;  /* 0x000000000f087348 */ /* 0x000fea0003c00000 */
[----:B------:R0:W1:Y:S02]  /*265c0*/  SHFL.IDX P6, R14, R13, R12, R11 ;  /* 0x0000000c0d0e7389 */ /* 0x00006400000c000b */
[----:B01----:R-:W-:Y:S01]  /*265d0*/  ENDCOLLECTIVE ;  /* 0x000000000000791b */ /* 0x003fe20003800000 */
.L_x_673:
[----:B------:R-:W-:Y:S02]  /*265e0*/  IMAD.MOV.U32 R13, RZ, RZ, R67 ;  /* 0x000000ffff0d7224 */ /* 0x000fe400078e0043 */
[----:B------:R-:W-:Y:S01]  /*265f0*/  IMAD.MOV.U32 R12, RZ, RZ, R2 ;  /* 0x000000ffff0c7224 */ /* 0x000fe200078e0002 */
[----:B------:R-:W-:-:S07]  /*26600*/  MOV R90, R14 ;  /* 0x0000000e005a7202 */ /* 0x000fce0000000f00 */
[----:B------:R-:W-:Y:S05]  /*26610*/  WARPSYNC.COLLECTIVE R15, `(.L_x_674) ;  /* 0x000000000f087348 */ /* 0x000fea0003c00000 */
[----:B------:R0:W1:Y:S02]  /*26620*/  SHFL.IDX P6, R14, R13, R12, R11 ;  /* 0x0000000c0d0e7389 */ /* 0x00006400000c000b */
[----:B01----:R-:W-:Y:S01]  /*26630*/  ENDCOLLECTIVE ;  /* 0x000000000000791b */ /* 0x003fe20003800000 */
.L_x_674:
        /* <DEDUP_REMOVED lines=9> */
.L_x_675:
[----:B------:R-:W-:Y:S02]  /*266d0*/  IMAD.MOV.U32 R13, RZ, RZ, R69 ;  /* 0x000000ffff0d7224 */ /* 0x000fe400078e0045 */
[----:B------:R-:W-:Y:S01]  /*266e0*/  IMAD.MOV.U32 R12, RZ, RZ, R2 ;  /* 0x000000ffff0c7224 */ /* 0x000fe200078e0002 */
[----:B------:R-:W-:-:S07]  /*266f0*/  MOV R92, R14 ;  /* 0x0000000e005c7202 */ /* 0x000fce0000000f00 */
[----:B------:R-:W-:Y:S05]  /*26700*/  WARPSYNC.COLLECTIVE R15, `(.L_x_676) ;  /* 0x000000000f087348 */ /* 0x000fea0003c00000 */
[----:B------:R0:W1:Y:S02]  /*26710*/  SHFL.IDX P6, R14, R13, R12, R11 ;  /* 0x0000000c0d0e7389 */ /* 0x00006400000c000b */
[----:B01----:R-:W-:Y:S01]  /*26720*/  ENDCOLLECTIVE ;  /* 0x000000000000791b */ /* 0x003fe20003800000 */
.L_x_676:
[----:B------:R-:W-:Y:S01]  /*26730*/  IMAD.MOV.U32 R13, RZ, RZ, R80 ;  /* 0x000000ffff0d7224 */ /* 0x000fe200078e0050 */
[----:B------:R-:W-:Y:S01]  /*26740*/  SEL R80, R51, R20, P0 ;  /* 0x0000001433507207 */ /* 0x000fe20000000000 */
[----:B------:R-:W-:Y:S01]  /*26750*/  IMAD.MOV.U32 R12, RZ, RZ, R7 ;  /* 0x000000ffff0c7224 */ /* 0x000fe200078e0007 */
[----:B------:R-:W-:-:S07]  /*26760*/  MOV R69, R14 ;  /* 0x0000000e00457202 */ /* 0x000fce0000000f00 */
[----:B------:R-:W-:Y:S05]  /*26770*/  WARPSYNC.COLLECTIVE R15, `(.L_x_677) ;  /* 0x000000000f087348 */ /* 0x000fea0003c00000 */
[----:B------:R0:W1:Y:S02]  /*26780*/  SHFL.IDX P6, R14, R13, R12, R11 ;  /* 0x0000000c0d0e7389 */ /* 0x00006400000c000b */
[----:B01----:R-:W-:Y:S01]  /*26790*/  ENDCOLLECTIVE ;  /* 0x000000000000791b */ /* 0x003fe20003800000 */
.L_x_677:
[----:B------:R-:W-:Y:S02]  /*267a0*/  IMAD.MOV.U32 R13, RZ, RZ, R71 ;  /* 0x000000ffff0d7224 */ /* 0x000fe400078e0047 */
[----:B------:R-:W-:Y:S01]  /*267b0*/  IMAD.MOV.U32 R12, RZ, RZ, R2 ;  /* 0x000000ffff0c7224 */ /* 0x000fe200078e0002 */
[----:B------:R-:W-:-:S07]  /*267c0*/  MOV R94, R14 ;  /* 0x0000000e005e7202 */ /* 0x000fce0000000f00 */
[----:B------:R-:W-:Y:S05]  /*267d0*/  WARPSYNC.COLLECTIVE R15, `(.L_x_678) ;  /* 0x000000000f087348 */ /* 0x000fea0003c00000 */
[----:B------:R0:W1:Y:S02]  /*267e0*/  SHFL.IDX P6, R14, R13, R12, R11 ;  /* 0x0000000c0d0e7389 */ /* 0x00006400000c000b */
[----:B01----:R-:W-:Y:S01]  /*267f0*/  ENDCOLLECTIVE ;  /* 0x000000000000791b */ /* 0x003fe20003800000 */
.L_x_678:
        /* <DEDUP_REMOVED lines=9> */
.L_x_679:
[----:B------:R-:W-:Y:S02]  /*26890*/  IMAD.MOV.U32 R13, RZ, RZ, R73 ;  /* 0x000000ffff0d7224 */ /* 0x000fe400078e0049 */
[----:B------:R-:W-:Y:S01]  /*268a0*/  IMAD.MOV.U32 R12, RZ, RZ, R2 ;  /* 0x000000ffff0c7224 */ /* 0x000fe200078e0002 */
[----:B------:R-:W-:-:S07]  /*268b0*/  MOV R96, R14 ;  /* 0x0000000e00607202 */ /* 0x000fce0000000f00 */
[----:B------:R-:W-:Y:S05]  /*268c0*/  WARPSYNC.COLLECTIVE R15, `(.L_x_680) ;  /* 0x000000000f087348 */ /* 0x000fea0003c00000 */
[----:B------:R0:W1:Y:S02]  /*268d0*/  SHFL.IDX P6, R14, R13, R12, R11 ;  /* 0x0000000c0d0e7389 */ /* 0x00006400000c000b */
[----:B01----:R-:W-:Y:S01]  /*268e0*/  ENDCOLLECTIVE ;  /* 0x000000000000791b */ /* 0x003fe20003800000 */
.L_x_680:
[----:B------:R-:W-:Y:S01]  /*268f0*/  SEL R61, R71, R96, P0 ;  /* 0x00000060473d7207 */ /* 0x000fe20000000000 */
[----:B------:R-:W-:Y:S02]  /*26900*/  IMAD.MOV.U32 R13, RZ, RZ, R98 ;  /* 0x000000ffff0d7224 */ /* 0x000fe400078e0062 */
[----:B------:R-:W-:Y:S01]  /*26910*/  IMAD.MOV.U32 R12, RZ, RZ, R7 ;  /* 0x000000ffff0c7224 */ /* 0x000fe200078e0007 */
[----:B------:R-:W-:-:S07]  /*26920*/  MOV R73, R14 ;  /* 0x0000000e00497202 */ /* 0x000fce0000000f00 */
[----:B------:R-:W-:Y:S05]  /*26930*/  WARPSYNC.COLLECTIVE R15, `(.L_x_681) ;  /* 0x000000000f087348 */ /* 0x000fea0003c00000 */
[----:B------:R0:W1:Y:S02]  /*26940*/  SHFL.IDX P6, R14, R13, R12, R11 ;  /* 0x0000000c0d0e7389 */ /* 0x00006400000c000b */
[----:B01----:R-:W-:Y:S01]  /*26950*/  ENDCOLLECTIVE ;  /* 0x000000000000791b */ /* 0x003fe20003800000 */
.L_x_681:
[----:B------:R-:W-:Y:S02]  /*26960*/  IMAD.MOV.U32 R13, RZ, RZ, R75 ;  /* 0x000000ffff0d7224 */ /* 0x000fe400078e004b */
[----:B------:R-:W-:Y:S01]  /*26970*/  IMAD.MOV.U32 R12, RZ, RZ, R2 ;  /* 0x000000ffff0c7224 */ /* 0x000fe200078e0002 */
[----:B------:R-:W-:-:S07]  /*26980*/  MOV R98, R14 ;  /* 0x0000000e00627202 */ /* 0x000fce0000000f00 */
[----:B------:R-:W-:Y:S05]  /*26990*/  WARPSYNC.COLLECTIVE R15, `(.L_x_682) ;  /* 0x000000000f087348 */ /* 0x000fea0003c00000 */
[----:B------:R0:W1:Y:S02]  /*269a0*/  SHFL.IDX P6, R14, R13, R12, R11 ;  /* 0x0000000c0d0e7389 */ /* 0x00006400000c000b */
[----:B01----:R-:W-:Y:S01]  /*269b0*/  ENDCOLLECTIVE ;  /* 0x000000000000791b */ /* 0x003fe20003800000 */
.L_x_682:
        /* <DEDUP_REMOVED lines=8> */
.L_x_683:
[----:B------:R-:W-:Y:S02]  /*26a40*/  IMAD.MOV.U32 R13, RZ, RZ, R77 ;  /* 0x000000ffff0d7224 */ /* 0x000fe400078e004d */
[----:B------:R-:W-:Y:S01]  /*26a50*/  IMAD.MOV.U32 R12, RZ, RZ, R2 ;  /* 0x000000ffff0c7224 */ /* 0x000fe200078e0002 */
[----:B------:R-:W-:-:S07]  /*26a60*/  MOV R100, R14 ;  /* 0x0000000e00647202 */ /* 0x000fce0000000f00 */
[----:B------:R-:W-:Y:S05]  /*26a70*/  WARPSYNC.COLLECTIVE R15, `(.L_x_684) ;  /* 0x000000000f087348 */ /* 0x000fea0003c00000 */
[----:B------:R0:W1:Y:S02]  /*26a80*/  SHFL.IDX P6, R14, R13, R12, R11 ;  /* 0x0000000c0d0e7389 */ /* 0x00006400000c000b */
[----:B01----:R-:W-:Y:S01]  /*26a90*/  ENDCOLLECTIVE ;  /* 0x000000000000791b */ /* 0x003fe20003800000 */
.L_x_684:
[----:B------:R-:W-:Y:S01]  /*26aa0*/  SEL R65, R75, R100, P0 ;  /* 0x000000644b417207 */ /* 0x000fe20000000000 */
[----:B------:R-:W-:Y:S02]  /*26ab0*/  IMAD.MOV.U32 R13, RZ, RZ, R110 ;  /* 0x000000ffff0d7224 */ /* 0x000fe400078e006e */
[----:B------:R-:W-:Y:S01]  /*26ac0*/  IMAD.MOV.U32 R12, RZ, RZ, R7 ;  /* 0x000000ffff0c7224 */ /* 0x000fe200078e0007 */
[----:B------:R-:W-:-:S07]  /*26ad0*/  MOV R77, R14 ;  /* 0x0000000e004d7202 */ /* 0x000fce0000000f00 */
[----:B------:R-:W-:Y:S05]  /*26ae0*/  WARPSYNC.COLLECTIVE R15, `(.L_x_685) ;  /* 0x000000000f087348 */ /* 0x000fea0003c00000 */
[----:B------:R0:W1:Y:S02]  /*26af0*/  SHFL.IDX P6, R14, R13, R12, R11 ;  /* 0x0000000c0d0e7389 */ /* 0x00006400000c000b */
[----:B01----:R-:W-:Y:S01]  /*26b00*/  ENDCOLLECTIVE ;  /* 0x000000000000791b */ /* 0x003fe20003800000 */
.L_x_685:
[----:B------:R-:W-:Y:S02]  /*26b10*/  IMAD.MOV.U32 R13, RZ, RZ, R79 ;  /* 0x000000ffff0d7224 */ /* 0x000fe400078e004f */
[----:B------:R-:W-:Y:S01]  /*26b20*/  IMAD.MOV.U32 R12, RZ, RZ, R2 ;  /* 0x000000ffff0c7224 */ /* 0x000fe200078e0002 */
[----:B------:R-:W-:-:S07]  /*26b30*/  MOV R110, R14 ;  /* 0x0000000e006e7202 */ /* 0x000fce0000000f00 */
[----:B------:R-:W-:Y:S05]  /*26b40*/  WARPSYNC.COLLECTIVE R15, `(.L_x_686) ;  /* 0x000000000f087348 */ /* 0x000fea0003c00000 */
[----:B------:R0:W1:Y:S02]  /*26b50*/  SHFL.IDX P6, R14, R13, R12, R11 ;  /* 0x0000000c0d0e7389 */ /* 0x00006400000c000b */
[----:B01----:R-:W-:Y:S01]  /*26b60*/  ENDCOLLECTIVE ;  /* 0x000000000000791b */ /* 0x003fe20003800000 */
.L_x_686:
        /* <DEDUP_REMOVED lines=8> */
.L_x_687:
[----:B------:R-:W-:Y:S02]  /*26bf0*/  IMAD.MOV.U32 R13, RZ, RZ, R109 ;  /* 0x000000ffff0d7224 */ /* 0x000fe400078e006d */
[----:B------:R-:W-:Y:S01]  /*26c00*/  IMAD.MOV.U32 R12, RZ, RZ, R2 ;  /* 0x000000ffff0c7224 */ /* 0x000fe200078e0002 */
[----:B------:R-:W-:-:S07]  /*26c10*/  MOV R112, R14 ;  /* 0x0000000e00707202 */ /* 0x000fce0000000f00 */
[----:B------:R-:W-:Y:S05]  /*26c20*/  WARPSYNC.COLLECTIVE R15, `(.L_x_688) ;  /* 0x000000000f087348 */ /* 0x000fea0003c00000 */
[----:B------:R0:W1:Y:S02]  /*26c30*/  SHFL.IDX P6, R14, R13, R12, R11 ;  /* 0x0000000c0d0e7389 */ /* 0x00006400000c000b */
[----:B01----:R-:W-:Y:S01]  /*26c40*/  ENDCOLLECTIVE ;  /* 0x000000000000791b */ /* 0x003fe20003800000 */
.L_x_688:
[----:B------:R-:W-:Y:S01]  /*26c50*/  SEL R73, R79, R112, P0 ;  /* 0x000000704f497207 */ /* 0x000fe20000000000 */
[----:B------:R-:W-:Y:S02]  /*26c60*/  IMAD.MOV.U32 R13, RZ, RZ, R114 ;  /* 0x000000ffff0d7224 */ /* 0x000fe400078e0072 */
[----:B------:R-:W-:Y:S01]  /*26c70*/  IMAD.MOV.U32 R12, RZ, RZ, R7 ;  /* 0x000000ffff0c7224 */ /* 0x000fe200078e0007 */
[----:B------:R-:W-:-:S07]  /*26c80*/  MOV R109, R14 ;  /* 0x0000000e006d7202 */ /* 0x000fce0000000f00 */
[----:B------:R-:W-:Y:S05]  /*26c90*/  WARPSYNC.COLLECTIVE R15, `(.L_x_689) ;  /* 0x000000000f087348 */ /* 0x000fea0003c00000 */
[----:B------:R0:W1:Y:S02]  /*26ca0*/  SHFL.IDX P6, R14, R13, R12, R11 ;  /* 0x0000000c0d0e7389 */ /* 0x00006400000c000b */
[----:B01----:R-:W-:Y:S01]  /*26cb0*/  ENDCOLLECTIVE ;  /* 0x000000000000791b */ /* 0x003fe20003800000 */
.L_x_689:
[----:B------:R-:W-:Y:S02]  /*26cc0*/  IMAD.MOV.U32 R13, RZ, RZ, R111 ;  /* 0x000000ffff0d7224 */ /* 0x000fe400078e006f */
[----:B------:R-:W-:Y:S01]  /*26cd0*/  IMAD.MOV.U32 R12, RZ, RZ, R2 ;  /* 0x000000ffff0c7224 */ /* 0x000fe200078e0002 */
[----:B------:R-:W-:-:S07]  /*26ce0*/  MOV R114, R14 ;  /* 0x0000000e00727202 */ /* 0x000fce0000000f00 */
[----:B------:R-:W-:Y:S05]  /*26cf0*/  WARPSYNC.COLLECTIVE R15, `(.L_x_690) ;  /* 0x000000000f087348 */ /* 0x000fea0003c00000 */
[----:B------:R0:W1:Y:S02]  /*26d00*/  SHFL.IDX P6, R14, R13, R12, R11 ;  /* 0x0000000c0d0e7389 */ /* 0x00006400000c000b */
[----:B01----:R-:W-:Y:S01]  /*26d10*/  ENDCOLLECTIVE ;  /* 0x000000000000791b */ /* 0x003fe20003800000 */
.L_x_690:
[----:B------:R-:W-:Y:S02]  /*26d20*/  IMAD.MOV.U32 R13, RZ, RZ, R116 ;  /* 0x000000ffff0d7224 */ /* 0x000fe400078e0074 */
[----:B------:R-:W-:Y:S01]  /*26d30*/  IMAD.MOV.U32 R12, RZ, RZ, R7 ;  /* 0x000000ffff0c7224 */ /* 0x000fe200078e0007 */
[----:B------:R-:W-:-:S07]  /*26d40*/  MOV R111, R14 ;  /* 0x0000000e006f7202 */ /* 0x000fce0000000f00 */
[----:B------:R-:W-:Y:S05]  /*26d50*/  WARPSYNC.COLLECTIVE R15, `(.L_x_691) ;  /* 0x000000000f087348 */ /* 0x000fea0003c00000 */
[----:B------:R0:W1:Y:S02]  /*26d60*/  SHFL.IDX P6, R14, R13, R12, R11 ;  /* 0x0000000c0d0e7389 */ /* 0x00006400000c000b */
[----:B01----:R-:W-:Y:S01]  /*26d70*/  ENDCOLLECTIVE ;  /* 0x000000000000791b */ /* 0x003fe20003800000 */
.L_x_691:
[----:B------:R-:W-:Y:S01]  /*26d80*/  IMAD.MOV.U32 R13, RZ, RZ, R5 ;  /* 0x000000ffff0d7224 */ /* 0x000fe200078e0005 */
[----:B------:R-:W-:Y:S01]  /*26d90*/  SEL R5, R53, R68, P0 ;  /* 0x0000004435057207 */ /* 0x000fe20000000000 */
[----:B------:R-:W-:Y:S02]  /*26da0*/  IMAD.MOV.U32 R12, RZ, RZ, R2 ;  /* 0x000000ffff0c7224 */ /* 0x000fe400078e0002 */
[----:B------:R-:W-:Y:S01]  /*26db0*/  IMAD.MOV.U32 R2, RZ, RZ, RZ ;  /* 0x000000ffff027224 */ /* 0x000fe200078e00ff */
[----:B------:R-:W-:-:S07]  /*26dc0*/  MOV R116, R14 ;  /* 0x0000000e00747202 */ /* 0x000fce0000000f00 */
[----:B------:R-:W-:Y:S05]  /*26dd0*/  WARPSYNC.COLLECTIVE R15, `(.L_x_692) ;  /* 0x000000000f087348 */ /* 0x000fea0003c00000 */
[----:B------:R0:W1:Y:S02]  /*26de0*/  SHFL.IDX P6, R14, R13, R12, R11 ;  /* 0x0000000c0d0e7389 */ /* 0x00006400000c000b */
[----:B01----:R-:W-:Y:S01]  /*26df0*/  ENDCOLLECTIVE ;  /* 0x000000000000791b */ /* 0x003fe20003800000 */
.L_x_692:
[----:B------:R-:W-:Y:S01]  /*26e00*/  SEL R77, R111, R116, P0 ;  /* 0x000000746f4d7207 */ /* 0x000fe20000000000 */
[----:B------:R-:W-:Y:S02]  /*26e10*/  IMAD.MOV.U32 R13, RZ, RZ, R3 ;  /* 0x000000ffff0d7224 */ /* 0x000fe400078e0003 */
[----:B------:R-:W-:Y:S01]  /*26e20*/  IMAD.MOV.U32 R12, RZ, RZ, R7 ;  /* 0x000000ffff0c7224 */ /* 0x000fe200078e0007 */
[----:B------:R-:W-:Y:S02]  /*26e30*/  SEL R7, R68, R53, P0 ;  /* 0x0000003544077207 */ /* 0x000fe40000000000 */
[----:B------:R-:W-:Y:S02]  /*26e40*/  SEL R53, R109, R114, P0 ;  /* 0x000000726d357207 */ /* 0x000fe40000000000 */
[----:B------:R-:W-:-:S07]  /*26e50*/  MOV R0, R14 ;  /* 0x0000000e00007202 */ /* 0x000fce0000000f00 */
[----:B------:R-:W-:Y:S05]  /*26e60*/  WARPSYNC.COLLECTIVE R15, `(.L_x_693) ;  /* 0x000000000f087348 */ /* 0x000fea0003c00000 */
[----:B------:R0:W1:Y:S02]  /*26e70*/  SHFL.IDX P6, R14, R13, R12, R11 ;  /* 0x0000000c0d0e7389 */ /* 0x00006400000c000b */
[----:B01----:R-:W-:Y:S01]  /*26e80*/  ENDCOLLECTIVE ;  /* 0x000000000000791b */ /* 0x003fe20003800000 */
.L_x_693:
[----:B------:R-:W-:Y:S02]  /*26e90*/  SEL R12, R33, R40, P0 ;  /* 0x00000028210c7207 */ /* 0x000fe40000000000 */
[----:B------:R-:W-:Y:S02]  /*26ea0*/  SEL R13, R67, R92, P0 ;  /* 0x0000005c430d7207 */ /* 0x000fe40000000000 */
[----:B------:R-:W-:Y:S02]  /*26eb0*/  SEL R15, R92, R67, P0 ;  /* 0x000000435c0f7207 */ /* 0x000fe40000000000 */
[----:B------:R-:W-:Y:S02]  /*26ec0*/  SEL R67, R100, R75, P0 ;  /* 0x0000004b64437207 */ /* 0x000fe40000000000 */
[----:B------:R-:W-:Y:S02]  /*26ed0*/  SEL R11, R70, R55, P0 ;  /* 0x00000037460b7207 */ /* 0x000fe40000000000 */
[----:B------:R-:W-:-:S02]  /*26ee0*/  MOV R3, R14 ;  /* 0x0000000e00037202 */ /* 0x000fc40000000f00 */
        /* <DEDUP_REMOVED lines=8> */
[----:B------:R-:W-:Y:S01]  /*26f70*/  SEL R79, R116, R111, P0 ;  /* 0x0000006f744f7207 */ /* 0x000fe20000000000 */
[----:B------:R-:W-:Y:S06]  /*26f80*/  BRA `(.L_x_694) ;  /* 0xffffff5000107947 */ /* 0x000fec000383ffff */
.L_x_484:
[----:B------:R-:W0:Y:S01]  /*26f90*/  S2R R6, SR_TID.X ;  /* 0x0000000000067919 */ /* 0x000e220000002100 */
[----:B------:R-:W-:Y:S01]  /*26fa0*/  BSSY B1, `(.L_x_695) ;  /* 0x000000a000017945 */ /* 0x000fe20003800000 */
[----:B------:R-:W-:Y:S01]  /*26fb0*/  MOV R12, RZ ;  /* 0x000000ff000c7202 */ /* 0x000fe20000000f00 */
[----:B------:R-:W-:Y:S02]  /*26fc0*/  IMAD.MOV.U32 R11, RZ, RZ, 0x1f ;  /* 0x0000001fff0b7424 */ /* 0x000fe400078e00ff */
[----:B------:R-:W-:Y:S01]  /*26fd0*/  IMAD.MOV.U32 R15, RZ, RZ, -0x1 ;  /* 0xffffffffff0f7424 */ /* 0x000fe200078e00ff */
[----:B0-----:R-:W-:-:S04]  /*26fe0*/  SHF.R.U32.HI R6, RZ, 0x5, R6 ;  /* 0x00000005ff067819 */ /* 0x001fc80000011606 */
[----:B------:R-:W-:-:S05]  /*26ff0*/  LOP3.LUT R6, R6, 0x3, RZ, 0xc0, !PT ;  /* 0x0000000306067812 */ /* 0x000fca00078ec0ff */
[----:B------:R-:W-:-:S07]  /*27000*/  IMAD.MOV.U32 R13, RZ, RZ, R6 ;  /* 0x000000ffff0d7224 */ /* 0x000fce00078e0006 */
[----:B------:R-:W-:Y:S05]  /*27010*/  WARPSYNC.COLLECTIVE R15, `(.L_x_696) ;  /* 0x000000000f087348 */ /* 0x000fea0003c00000 */
[----:B------:R0:W1:Y:S02]  /*27020*/  SHFL.IDX P6, R14, R13, R12, R11 ;  /* 0x0000000c0d0e7389 */ /* 0x00006400000c000b */
[----:B01----:R-:W-:Y:S01]  /*27030*/  ENDCOLLECTIVE ;  /* 0x000000000000791b */ /* 0x003fe20003800000 */
.L_x_696:
[----:B------:R-:W-:Y:S05]  /*27040*/  BSYNC B1 ;  /* 0x0000000000017941 */ /* 0x000fea0003800000 */
.L_x_695:
[----:B------:R-:W-:Y:S05]  /*27050*/  BRA `(.L_x_697) ;  /* 0xffffff8000707947 */ /* 0x000fea000383ffff */
.L_x_486:
[----:B------:R-:W-:Y:S01]  /*27060*/  BSSY B1, `(.L_x_698) ;  /* 0x0000006000017945 */ /* 0x000fe20003800000 */
[----:B------:R-:W-:-:S07]  /*27070*/  MOV R15, 0xffffffff ;  /* 0xffffffff000f7802 */ /* 0x000fce0000000f00 */
[----:B0-----:R-:W-:Y:S05]  /*27080*/  WARPSYNC.COLLECTIVE R15, `(.L_x_699) ;  /* 0x000000000f0c7348 */ /* 0x001fea0003c00000 */
[----:B------:R-:W-:Y:S02]  /*27090*/  ELECT P6, UR62, PT ;  /* 0x00000000003e782f */ /* 0x000fe400038c0000 */
[----:B------:R-:W-:Y:S01]  /*270a0*/  MOV R14, UR62 ;  /* 0x0000003e000e7c02 */ /* 0x000fe20008000f00 */
[----:B0-----:R-:W-:Y:S10]  /*270b0*/  ENDCOLLECTIVE ;  /* 0x000000000000791b */ /* 0x001ff40003800000 */
.L_x_699:
[----:B------:R-:W-:Y:S05]  /*270c0*/  BSYNC B1 ;  /* 0x0000000000017941 */ /* 0x000fea0003800000 */
.L_x_698:
[----:B------:R-:W-:Y:S05]  /*270d0*/  BRA `(.L_x_485) ;  /* 0xffffff8000687947 */ /* 0x000fea000383ffff */
.L_x_488:
[----:B0-----:R0:W1:Y:S02]  /*270e0*/  SYNCS.PHASECHK.TRANS64.TRYWAIT P0, [R11+URZ+0x38820], R5 ;  /* 0x038820050b0075a7 */ /* 0x001064000800017f */
[----:B-1----:R-:W-:Y:S05]  /*270f0*/  @!P0 NANOSLEEP.SYNCS 0x989680 ;  /* 0x009896800000895d */ /* 0x002fea0003900000 */
[----:B------:R-:W1:Y:S02]  /*27100*/  @!P0 SYNCS.PHASECHK.TRANS64 P0, [R11+URZ+0x38820], R5 ;  /* 0x038820050b0085a7 */ /* 0x000e64000800007f */
[----:B-1----:R-:W-:Y:S05]  /*27110*/  @!P0 BRA `(.L_x_488) ;  /* 0xfffffffc00f08947 */ /* 0x002fea000383ffff */
[----:B------:R-:W-:Y:S05]  /*27120*/  BRA `(.L_x_700) ;  /* 0xffffff8000847947 */ /* 0x000fea000383ffff */
.L_x_492:
[----:B-1----:R1:W2:Y:S02]  /*27130*/  SYNCS.PHASECHK.TRANS64.TRYWAIT P0, [R8+URZ+0x388a0], R12 ;  /* 0x0388a00c080075a7 */ /* 0x0022a4000800017f */
[----:B--2---:R-:W-:Y:S05]  /*27140*/  @!P0 NANOSLEEP.SYNCS 0x989680 ;  /* 0x009896800000895d */ /* 0x004fea0003900000 */
[----:B------:R-:W2:Y:S02]  /*27150*/  @!P0 SYNCS.PHASECHK.TRANS64 P0, [R8+URZ+0x388a0], R12 ;  /* 0x0388a00c080085a7 */ /* 0x000ea4000800007f */
[----:B--2---:R-:W-:Y:S05]  /*27160*/  @!P0 BRA `(.L_x_492) ;  /* 0xfffffffc00f08947 */ /* 0x004fea000383ffff */
[----:B------:R-:W-:Y:S05]  /*27170*/  BRA `(.L_x_701) ;  /* 0xffffff8000a47947 */ /* 0x000fea000383ffff */
.L_x_498:
[----:B0-----:R0:W2:Y:S02]  /*27180*/  SYNCS.PHASECHK.TRANS64.TRYWAIT P0, [R8+URZ+0x388c0], R12 ;  /* 0x0388c00c080075a7 */ /* 0x0010a4000800017f */
[----:B--2---:R-:W-:Y:S05]  /*27190*/  @!P0 NANOSLEEP.SYNCS 0x989680 ;  /* 0x009896800000895d */ /* 0x004fea0003900000 */
[----:B------:R-:W2:Y:S02]  /*271a0*/  @!P0 SYNCS.PHASECHK.TRANS64 P0, [R8+URZ+0x388c0], R12 ;  /* 0x0388c00c080085a7 */ /* 0x000ea4000800007f */
[----:B--2---:R-:W-:Y:S05]  /*271b0*/  @!P0 BRA `(.L_x_498) ;  /* 0xfffffffc00f08947 */ /* 0x004fea000383ffff */
[----:B------:R-:W-:Y:S05]  /*271c0*/  BRA `(.L_x_702) ;  /* 0xffffff8400647947 */ /* 0x000fea000383ffff */
.L_x_506:
[----:B0-----:R0:W1:Y:S02]  /*271d0*/  SYNCS.PHASECHK.TRANS64.TRYWAIT P1, [R7+URZ+0x388a0], R6 ;  /* 0x0388a006070075a7 */ /* 0x001064000802017f */
[----:B-1----:R-:W-:Y:S05]  /*271e0*/  @!P1 NANOSLEEP.SYNCS 0x989680 ;  /* 0x009896800000995d */ /* 0x002fea0003900000 */
[----:B------:R-:W1:Y:S02]  /*271f0*/  @!P1 SYNCS.PHASECHK.TRANS64 P1, [R7+URZ+0x388a0], R6 ;  /* 0x0388a006070095a7 */ /* 0x000e64000802007f */
[----:B-1----:R-:W-:Y:S05]  /*27200*/  @!P1 BRA `(.L_x_506) ;  /* 0xfffffffc00f09947 */ /* 0x002fea000383ffff */
[----:B------:R-:W-:Y:S05]  /*27210*/  BRA `(.L_x_703) ;  /* 0xffffff8800807947 */ /* 0x000fea000383ffff */
.L_x_512:
[----:B-1----:R1:W2:Y:S02]  /*27220*/  SYNCS.PHASECHK.TRANS64.TRYWAIT P1, [R7+URZ+0x388c0], R6 ;  /* 0x0388c006070075a7 */ /* 0x0022a4000802017f */
[----:B--2---:R-:W-:Y:S05]  /*27230*/  @!P1 NANOSLEEP.SYNCS 0x989680 ;  /* 0x009896800000995d */ /* 0x004fea0003900000 */
[----:B------:R-:W2:Y:S02]  /*27240*/  @!P1 SYNCS.PHASECHK.TRANS64 P1, [R7+URZ+0x388c0], R6 ;  /* 0x0388c006070095a7 */ /* 0x000ea4000802007f */
[----:B--2---:R-:W-:Y:S05]  /*27250*/  @!P1 BRA `(.L_x_512) ;  /* 0xfffffffc00f09947 */ /* 0x004fea000383ffff */
[----:B------:R-:W-:Y:S05]  /*27260*/  BRA `(.L_x_704) ;  /* 0xffffff8c00387947 */ /* 0x000fea000383ffff */
.L_x_527:
[----:B------:R-:W1:Y:S01]  /*27270*/  S2R R5, SR_TID.X ;  /* 0x0000000000057919 */ /* 0x000e620000002100 */
[----:B------:R-:W-:Y:S01]  /*27280*/  BSSY B0, `(.L_x_705) ;  /* 0x000000a000007945 */ /* 0x000fe20003800000 */
[----:B------:R-:W-:Y:S01]  /*27290*/  IMAD.MOV.U32 R12, RZ, RZ, RZ ;  /* 0x000000ffff0c7224 */ /* 0x000fe200078e00ff */
[----:B------:R-:W-:Y:S01]  /*272a0*/  MOV R11, 0x1f ;  /* 0x0000001f000b7802 */ /* 0x000fe20000000f00 */
[----:B------:R-:W-:Y:S01]  /*272b0*/  IMAD.MOV.U32 R15, RZ, RZ, -0x1 ;  /* 0xffffffffff0f7424 */ /* 0x000fe200078e00ff */
[----:B-1----:R-:W-:-:S04]  /*272c0*/  SHF.R.U32.HI R5, RZ, 0x5, R5 ;  /* 0x00000005ff057819 */ /* 0x002fc80000011605 */
[----:B------:R-:W-:-:S05]  /*272d0*/  LOP3.LUT R5, R5, 0x3, RZ, 0xc0, !PT ;  /* 0x0000000305057812 */ /* 0x000fca00078ec0ff */
[----:B------:R-:W-:-:S07]  /*272e0*/  IMAD.MOV.U32 R13, RZ, RZ, R5 ;  /* 0x000000ffff0d7224 */ /* 0x000fce00078e0005 */
[----:B0-----:R-:W-:Y:S05]  /*272f0*/  WARPSYNC.COLLECTIVE R15, `(.L_x_706) ;  /* 0x000000000f087348 */ /* 0x001fea0003c00000 */
[----:B------:R1:W2:Y:S02]  /*27300*/  SHFL.IDX P6, R14, R13, R12, R11 ;  /* 0x0000000c0d0e7389 */ /* 0x0002a400000c000b */
[----:B012---:R-:W-:Y:S01]  /*27310*/  ENDCOLLECTIVE ;  /* 0x000000000000791b */ /* 0x007fe20003800000 */
.L_x_706:
[----:B------:R-:W-:Y:S05]  /*27320*/  BSYNC B0 ;  /* 0x0000000000007941 */ /* 0x000fea0003800000 */
.L_x_705:
[----:B------:R-:W-:Y:S05]  /*27330*/  BRA `(.L_x_707) ;  /* 0xffffff9800cc7947 */ /* 0x000fea000383ffff */
.L_x_529:
[----:B------:R-:W-:Y:S01]  /*27340*/  BSSY B0, `(.L_x_708) ;  /* 0x0000006000007945 */ /* 0x000fe20003800000 */
[----:B------:R-:W-:-:S07]  /*27350*/  IMAD.MOV.U32 R15, RZ, RZ, -0x1 ;  /* 0xffffffffff0f7424 */ /* 0x000fce00078e00ff */
[----:B01----:R-:W-:Y:S05]  /*27360*/  WARPSYNC.COLLECTIVE R15, `(.L_x_709) ;  /* 0x000000000f0c7348 */ /* 0x003fea0003c00000 */
[----:B------:R-:W-:Y:S02]  /*27370*/  ELECT P6, UR62, PT ;  /* 0x00000000003e782f */ /* 0x000fe400038c0000 */
[----:B------:R-:W-:Y:S01]  /*27380*/  MOV R14, UR62 ;  /* 0x0000003e000e7c02 */ /* 0x000fe20008000f00 */
[----:B01----:R-:W-:Y:S10]  /*27390*/  ENDCOLLECTIVE ;  /* 0x000000000000791b */ /* 0x003ff40003800000 */
.L_x_709:
[----:B------:R-:W-:Y:S05]  /*273a0*/  BSYNC B0 ;  /* 0x0000000000007941 */ /* 0x000fea0003800000 */
.L_x_708:
[----:B------:R-:W-:Y:S05]  /*273b0*/  BRA `(.L_x_710) ;  /* 0xffffff9800c47947 */ /* 0x000fea000383ffff */
.L_x_532:
[----:B-1----:R1:W2:Y:S02]  /*273c0*/  SYNCS.PHASECHK.TRANS64.TRYWAIT P2, [R6+URZ+0x38880], R8 ;  /* 0x03888008060075a7 */ /* 0x0022a4000804017f */
[----:B--2---:R-:W-:Y:S05]  /*273d0*/  @!P2 NANOSLEEP.SYNCS 0x989680 ;  /* 0x009896800000a95d */ /* 0x004fea0003900000 */
[----:B------:R-:W2:Y:S02]  /*273e0*/  @!P2 SYNCS.PHASECHK.TRANS64 P2, [R6+URZ+0x38880], R8 ;  /* 0x038880080600a5a7 */ /* 0x000ea4000804007f */
[----:B--2---:R-:W-:Y:S05]  /*273f0*/  @!P2 BRA `(.L_x_532) ;  /* 0xfffffffc00f0a947 */ /* 0x004fea000383ffff */
[----:B------:R-:W-:Y:S05]  /*27400*/  BRA `(.L_x_711) ;  /* 0xffffff9c00407947 */ /* 0x000fea000383ffff */
.L_x_534:
[----:B--2---:R2:W3:Y:S02]  /*27410*/  SYNCS.PHASECHK.TRANS64.TRYWAIT P2, [R6+URZ+0x38840], R8 ;  /* 0x03884008060075a7 */ /* 0x0044e4000804017f */
[----:B---3--:R-:W-:Y:S05]  /*27420*/  @!P2 NANOSLEEP.SYNCS 0x989680 ;  /* 0x009896800000a95d */ /* 0x008fea0003900000 */
[----:B------:R-:W3:Y:S02]  /*27430*/  @!P2 SYNCS.PHASECHK.TRANS64 P2, [R6+URZ+0x38840], R8 ;  /* 0x038840080600a5a7 */ /* 0x000ee4000804007f */
[----:B---3--:R-:W-:Y:S05]  /*27440*/  @!P2 BRA `(.L_x_534) ;  /* 0xfffffffc00f0a947 */ /* 0x008fea000383ffff */
[----:B------:R-:W-:Y:S05]  /*27450*/  BRA `(.L_x_712) ;  /* 0xffffff9c00b87947 */ /* 0x000fea000383ffff */
.L_x_537:
[----:B-1----:R-:W1:Y:S01]  /*27460*/  S2R R5, SR_CgaCtaId ;  /* 0x0000000000057919 */ /* 0x002e620000008800 */
[----:B------:R-:W-:-:S04]  /*27470*/  MOV R4, 0x400 ;  /* 0x0000040000047802 */ /* 0x000fc80000000f00 */
[----:B-1----:R-:W-:-:S04]  /*27480*/  LEA R4, R5, R4, 0x18 ;  /* 0x0000000405047211 */ /* 0x002fc800078ec0ff */
[----:B------:R1:W2:Y:S03]  /*27490*/  SYNCS.PHASECHK.TRANS64.TRYWAIT P0, [R4+URZ+0x38820], R3 ;  /* 0x03882003040075a7 */ /* 0x0002a6000800017f */
[----:B--2---:R-:W-:Y:S05]  /*274a0*/  @!P0 NANOSLEEP.SYNCS 0x989680 ;  /* 0x009896800000895d */ /* 0x004fea0003900000 */
[----:B------:R-:W2:Y:S02]  /*274b0*/  @!P0 SYNCS.PHASECHK.TRANS64 P0, [R4+URZ+0x38820], R3 ;  /* 0x03882003040085a7 */ /* 0x000ea4000800007f */
[----:B--2---:R-:W-:Y:S05]  /*274c0*/  @!P0 BRA `(.L_x_537) ;  /* 0xfffffffc00e48947 */ /* 0x004fea000383ffff */
[----:B------:R-:W-:Y:S05]  /*274d0*/  BRA `(.L_x_713) ;  /* 0xffffffa000b47947 */ /* 0x000fea000383ffff */
.L_x_543:
[----:B--2---:R2:W3:Y:S02]  /*274e0*/  SYNCS.PHASECHK.TRANS64.TRYWAIT P0, [R5+URZ+0x38880], R4 ;  /* 0x03888004050075a7 */ /* 0x0044e4000800017f */
[----:B---3--:R-:W-:Y:S05]  /*274f0*/  @!P0 NANOSLEEP.SYNCS 0x989680 ;  /* 0x009896800000895d */ /* 0x008fea0003900000 */
[----:B------:R-:W3:Y:S02]  /*27500*/  @!P0 SYNCS.PHASECHK.TRANS64 P0, [R5+URZ+0x38880], R4 ;  /* 0x03888004050085a7 */ /* 0x000ee4000800007f */
[----:B---3--:R-:W-:Y:S05]  /*27510*/  @!P0 BRA `(.L_x_543) ;  /* 0xfffffffc00f08947 */ /* 0x008fea000383ffff */
[----:B------:R-:W-:Y:S05]  /*27520*/  BRA `(.L_x_714) ;  /* 0xffffffa400707947 */ /* 0x000fea000383ffff */
.L_x_549:
[----:B-1----:R1:W3:Y:S02]  /*27530*/  SYNCS.PHASECHK.TRANS64.TRYWAIT P0, [R5+URZ+0x38840], R4 ;  /* 0x03884004050075a7 */ /* 0x0022e4000800017f */
[----:B---3--:R-:W-:Y:S05]  /*27540*/  @!P0 NANOSLEEP.SYNCS 0x989680 ;  /* 0x009896800000895d */ /* 0x008fea0003900000 */
[----:B------:R-:W3:Y:S02]  /*27550*/  @!P0 SYNCS.PHASECHK.TRANS64 P0, [R5+URZ+0x38840], R4 ;  /* 0x03884004050085a7 */ /* 0x000ee4000800007f */
[----:B---3--:R-:W-:Y:S05]  /*27560*/  @!P0 BRA `(.L_x_549) ;  /* 0xfffffffc00f08947 */ /* 0x008fea000383ffff */
[----:B------:R-:W-:Y:S05]  /*27570*/  BRA `(.L_x_715) ;  /* 0xffffffa8003c7947 */ /* 0x000fea000383ffff */
.L_x_556:
[----:B--2---:R-:W2:Y:S02]  /*27580*/  LDL R4, [R1+0x8] ;  /* 0x0000080001047983 */ /* 0x004ea40000100800 */
[----:B--2---:R2:W3:Y:S02]  /*27590*/  SYNCS.PHASECHK.TRANS64.TRYWAIT P2, [R4+URZ+0x38870], R3 ;  /* 0x03887003040075a7 */ /* 0x0044e4000804017f */
[----:B---3--:R-:W-:Y:S05]  /*275a0*/  @!P2 NANOSLEEP.SYNCS 0x989680 ;  /* 0x009896800000a95d */ /* 0x008fea0003900000 */
[----:B------:R-:W3:Y:S02]  /*275b0*/  @!P2 SYNCS.PHASECHK.TRANS64 P2, [R4+URZ+0x38870], R3 ;  /* 0x038870030400a5a7 */ /* 0x000ee4000804007f */
[----:B---3--:R-:W-:Y:S05]  /*275c0*/  @!P2 BRA `(.L_x_556) ;  /* 0xfffffffc00eca947 */ /* 0x008fea000383ffff */
[----:B------:R-:W-:Y:S05]  /*275d0*/  BRA `(.L_x_716) ;  /* 0xffffffac00207947 */ /* 0x000fea000383ffff */
.L_x_558:
[----:B--2---:R-:W2:Y:S02]  /*275e0*/  LDL R4, [R1+0x8] ;  /* 0x0000080001047983 */ /* 0x004ea40000100800 */
[----:B--2---:R2:W3:Y:S02]  /*275f0*/  SYNCS.PHASECHK.TRANS64.TRYWAIT P2, [R4+URZ+0x38860], R3 ;  /* 0x03886003040075a7 */ /* 0x0044e4000804017f */
[----:B---3--:R-:W-:Y:S05]  /*27600*/  @!P2 NANOSLEEP.SYNCS 0x989680 ;  /* 0x009896800000a95d */ /* 0x008fea0003900000 */
[----:B------:R-:W3:Y:S02]  /*27610*/  @!P2 SYNCS.PHASECHK.TRANS64 P2, [R4+URZ+0x38860], R3 ;  /* 0x038860030400a5a7 */ /* 0x000ee4000804007f */
[----:B---3--:R-:W-:Y:S05]  /*27620*/  @!P2 BRA `(.L_x_558) ;  /* 0xfffffffc00eca947 */ /* 0x008fea000383ffff */
[----:B------:R-:W-:Y:S05]  /*27630*/  BRA `(.L_x_717) ;  /* 0xffffffac00287947 */ /* 0x000fea000383ffff */
.L_x_565:
[----:B-1----:R1:W2:Y:S02]  /*27640*/  SYNCS.PHASECHK.TRANS64.TRYWAIT P0, [R21+URZ+0x38870], R0 ;  /* 0x03887000150075a7 */ /* 0x0022a4000800017f */
[----:B--2---:R-:W-:Y:S05]  /*27650*/  @!P0 NANOSLEEP.SYNCS 0x989680 ;  /* 0x009896800000895d */ /* 0x004fea0003900000 */
[----:B------:R-:W2:Y:S02]  /*27660*/  @!P0 SYNCS.PHASECHK.TRANS64 P0, [R21+URZ+0x38870], R0 ;  /* 0x03887000150085a7 */ /* 0x000ea4000800007f */
[----:B--2---:R-:W-:Y:S05]  /*27670*/  @!P0 BRA `(.L_x_565) ;  /* 0xfffffffc00f08947 */ /* 0x004fea000383ffff */
[----:B------:R-:W-:Y:S05]  /*27680*/  BRA `(.L_x_718) ;  /* 0xffffffb400dc7947 */ /* 0x000fea000383ffff */
.L_x_567:
[----:B-1----:R1:W2:Y:S02]  /*27690*/  SYNCS.PHASECHK.TRANS64.TRYWAIT P0, [R21+URZ+0x38860], R0 ;  /* 0x03886000150075a7 */ /* 0x0022a4000800017f */
[----:B--2---:R-:W-:Y:S05]  /*276a0*/  @!P0 NANOSLEEP.SYNCS 0x989680 ;  /* 0x009896800000895d */ /* 0x004fea0003900000 */
[----:B------:R-:W2:Y:S02]  /*276b0*/  @!P0 SYNCS.PHASECHK.TRANS64 P0, [R21+URZ+0x38860], R0 ;  /* 0x03886000150085a7 */ /* 0x000ea4000800007f */
[----:B--2---:R-:W-:Y:S05]  /*276c0*/  @!P0 BRA `(.L_x_567) ;  /* 0xfffffffc00f08947 */ /* 0x004fea000383ffff */
[----:B------:R-:W-:Y:S05]  /*276d0*/  BRA `(.L_x_719) ;  /* 0xffffffb400e47947 */ /* 0x000fea000383ffff */
.L_x_571:
[----:B------:R-:W2:Y:S01]  /*276e0*/  LDL R3, [R1] ;  /* 0x0000000001037983 */ /* 0x000ea20000100800 */
[----:B------:R-:W-:Y:S01]  /*276f0*/  BSSY B0, `(.L_x_720) ;  /* 0x0000008000007945 */ /* 0x000fe20003800000 */
[----:B------:R-:W-:Y:S01]  /*27700*/  IMAD.MOV.U32 R12, RZ, RZ, RZ ;  /* 0x000000ffff0c7224 */ /* 0x000fe200078e00ff */
[----:B------:R-:W-:Y:S01]  /*27710*/  MOV R15, 0xffffffff ;  /* 0xffffffff000f7802 */ /* 0x000fe20000000f00 */
[----:B------:R-:W-:Y:S01]  /*27720*/  IMAD.MOV.U32 R11, RZ, RZ, 0x1f ;  /* 0x0000001fff0b7424 */ /* 0x000fe200078e00ff */
[----:B--2---:R-:W-:-:S07]  /*27730*/  MOV R13, R3 ;  /* 0x00000003000d7202 */ /* 0x004fce0000000f00 */
[----:B------:R-:W-:Y:S05]  /*27740*/  WARPSYNC.COLLECTIVE R15, `(.L_x_721) ;  /* 0x000000000f087348 */ /* 0x000fea0003c00000 */
[----:B------:R0:W1:Y:S02]  /*27750*/  SHFL.IDX P6, R14, R13, R12, R11 ;  /* 0x0000000c0d0e7389 */ /* 0x00006400000c000b */
[----:B01----:R-:W-:Y:S01]  /*27760*/  ENDCOLLECTIVE ;  /* 0x000000000000791b */ /* 0x003fe20003800000 */
.L_x_721:
[----:B------:R-:W-:Y:S05]  /*27770*/  BSYNC B0 ;  /* 0x0000000000007941 */ /* 0x000fea0003800000 */
.L_x_720:
[----:B------:R0:W5:Y:S01]  /*27780*/  LDL R2, [R1+0xc] ;  /* 0x00000c0001027983 */ /* 0x0001620000100800 */
[----:B------:R-:W-:Y:S01]  /*27790*/  IMAD.MOV.U32 R13, RZ, RZ, R3 ;  /* 0x000000ffff0d7224 */ /* 0x000fe200078e0003 */
[----:B------:R-:W-:Y:S01]  /*277a0*/  MOV R12, 0x1 ;  /* 0x00000001000c7802 */ /* 0x000fe20000000f00 */
[----:B------:R-:W-:Y:S02]  /*277b0*/  IMAD.MOV.U32 R11, RZ, RZ, 0x1f ;  /* 0x0000001fff0b7424 */ /* 0x000fe400078e00ff */
[----:B------:R-:W-:Y:S02]  /*277c0*/  IMAD.MOV.U32 R15, RZ, RZ, -0x1 ;  /* 0xffffffffff0f7424 */ /* 0x000fe400078e00ff */
[----:B------:R-:W-:-:S07]  /*277d0*/  IMAD.MOV.U32 R0, RZ, RZ, R14 ;  /* 0x000000ffff007224 */ /* 0x000fce00078e000e */
[----:B0----5:R-:W-:Y:S05]  /*277e0*/  WARPSYNC.COLLECTIVE R15, `(.L_x_722) ;  /* 0x000000000f087348 */ /* 0x021fea0003c00000 */
[----:B------:R1:W2:Y:S02]  /*277f0*/  SHFL.IDX P6, R14, R13, R12, R11 ;  /* 0x0000000c0d0e7389 */ /* 0x0002a400000c000b */
[----:B012--5:R-:W-:Y:S01]  /*27800*/  ENDCOLLECTIVE ;  /* 0x000000000000791b */ /* 0x027fe20003800000 */
.L_x_722:
[----:B------:R-:W-:Y:S01]  /*27810*/  ULDC UR4, c[0x0][0xc14] ;  /* 0x0003050000047ab9 */ /* 0x000fe20000000800 */
[----:B------:R-:W-:Y:S01]  /*27820*/  IMAD.IADD R5, R2, 0x1, R7 ;  /* 0x0000000102057824 */ /* 0x000fe200078e0207 */
[----:B------:R-:W-:-:S04]  /*27830*/  MOV R4, R14 ;  /* 0x0000000e00047202 */ /* 0x000fc80000000f00 */
[----:B------:R-:W-:-:S13]  /*27840*/  ISETP.GE.OR P1, PT, R5, UR4, !P0 ;  /* 0x0000000405007c0c */ /* 0x000fda000c726670 */
[----:B------:R-:W0:Y:S02]  /*27850*/  @!P1 LDC.64 R2, c[0x0][0xc58] ;  /* 0x00031600ff029b82 */ /* 0x000e240000000a00 */
[----:B0-----:R-:W-:-:S06]  /*27860*/  @!P1 IMAD.WIDE R2, R5, 0x4, R2 ;  /* 0x0000000405029825 */ /* 0x001fcc00078e0202 */
[----:B------:R0:W2:Y:S01]  /*27870*/  @!P1 LDG.E R2, desc[UR42][R2.64] ;  /* 0x0000002a02029981 */ /* 0x0000a2000c1e1900 */
[----:B------:R-:W-:Y:S01]  /*27880*/  IMAD.MOV.U32 R11, RZ, RZ, RZ ;  /* 0x000000ffff0b7224 */ /* 0x000fe200078e00ff */
[C---:B------:R-:W-:Y:S02]  /*27890*/  ISETP.GE.U32.AND P2, PT, R7.reuse, 0x2, PT ;  /* 0x000000020700780c */ /* 0x040fe40003f46070 */
[C---:B------:R-:W-:Y:S02]  /*278a0*/  ISETP.GE.U32.AND P3, PT, R7.reuse, 0x4, PT ;  /* 0x000000040700780c */ /* 0x040fe40003f66070 */
[C---:B------:R-:W-:Y:S02]  /*278b0*/  ISETP.GE.U32.AND P4, PT, R7.reuse, 0x8, PT ;  /* 0x000000080700780c */ /* 0x040fe40003f86070 */
[----:B------:R-:W-:Y:S01]  /*278c0*/  ISETP.GE.U32.AND P5, PT, R7, 0x10, PT ;  /* 0x000000100700780c */ /* 0x000fe20003fa6070 */
[----:B0-----:R-:W-:Y:S01]  /*278d0*/  IMAD.MOV.U32 R3, RZ, RZ, RZ ;  /* 0x000000ffff037224 */ /* 0x001fe200078e00ff */
[----:B--2---:R-:W-:-:S02]  /*278e0*/  @!P1 MOV R3, R2 ;  /* 0x0000000200039202 */ /* 0x004fc40000000f00 */
[----:B------:R-:W-:-:S03]  /*278f0*/  ISETP.NE.AND P1, PT, R7, RZ, PT ;  /* 0x000000ff0700720c */ /* 0x000fc60003f25270 */
[----:B------:R-:W-:-:S10]  /*27900*/  IMAD.MOV.U32 R13, RZ, RZ, R3 ;  /* 0x000000ffff0d7224 */ /* 0x000fd400078e0003 */
[----:B------:R-:W-:Y:S05]  /*27910*/  WARPSYNC.COLLECTIVE R15, `(.L_x_723) ;  /* 0x000000000f087348 */ /* 0x000fea0003c00000 */
[----:B------:R0:W1:Y:S02]  /*27920*/  SHFL.UP P6, R14, R13, R12, R11 ;  /* 0x0400000c0d0e7389 */ /* 0x00006400000c000b */
[----:B01----:R-:W-:Y:S01]  /*27930*/  ENDCOLLECTIVE ;  /* 0x000000000000791b */ /* 0x003fe20003800000 */
.L_x_723:
[----:B------:R-:W-:Y:S01]  /*27940*/  IMAD.MOV.U32 R12, RZ, RZ, 0x2 ;  /* 0x00000002ff0c7424 */ /* 0x000fe200078e00ff */
[----:B------:R-:W-:-:S04]  /*27950*/  SEL R14, R14, RZ, P1 ;  /* 0x000000ff0e0e7207 */ /* 0x000fc80000800000 */
[----:B------:R-:W-:-:S05]  /*27960*/  IADD3 R2, R3, R14, RZ ;  /* 0x0000000e03027210 */ /* 0x000fca0007ffe0ff */
[----:B------:R-:W-:-:S07]  /*27970*/  IMAD.MOV.U32 R13, RZ, RZ, R2 ;  /* 0x000000ffff0d7224 */ /* 0x000fce00078e0002 */
[----:B------:R-:W-:Y:S05]  /*27980*/  WARPSYNC.COLLECTIVE R15, `(.L_x_724) ;  /* 0x000000000f087348 */ /* 0x000fea0003c00000 */
[----:B------:R0:W1:Y:S02]  /*27990*/  SHFL.UP P6, R14, R13, R12, R11 ;  /* 0x0400000c0d0e7389 */ /* 0x00006400000c000b */
[----:B01----:R-:W-:Y:S01]  /*279a0*/  ENDCOLLECTIVE ;  /* 0x000000000000791b */ /* 0x003fe20003800000 */
.L_x_724:
[----:B------:R-:W-:Y:S01]  /*279b0*/  IMAD.MOV.U32 R12, RZ, RZ, 0x4 ;  /* 0x00000004ff0c7424 */ /* 0x000fe200078e00ff */
[----:B------:R-:W-:-:S04]  /*279c0*/  SEL R5, R14, RZ, P2 ;  /* 0x000000ff0e057207 */ /* 0x000fc80001000000 */
[----:B------:R-:W-:-:S05]  /*279d0*/  IADD3 R2, R2, R5, RZ ;  /* 0x0000000502027210 */ /* 0x000fca0007ffe0ff */
[----:B------:R-:W-:-:S07]  /*279e0*/  IMAD.MOV.U32 R13, RZ, RZ, R2 ;  /* 0x000000ffff0d7224 */ /* 0x000fce00078e0002 */
[----:B------:R-:W-:Y:S05]  /*279f0*/  WARPSYNC.COLLECTIVE R15, `(.L_x_725) ;  /* 0x000000000f087348 */ /* 0x000fea0003c00000 */
[----:B------:R0:W1:Y:S02]  /*27a00*/  SHFL.UP P6, R14, R13, R12, R11 ;  /* 0x0400000c0d0e7389 */ /* 0x00006400000c000b */
[----:B01----:R-:W-:Y:S01]  /*27a10*/  ENDCOLLECTIVE ;  /* 0x000000000000791b */ /* 0x003fe20003800000 */
.L_x_725:
[----:B------:R-:W-:Y:S01]  /*27a20*/  IMAD.MOV.U32 R12, RZ, RZ, 0x8 ;  /* 0x00000008ff0c7424 */ /* 0x000fe200078e00ff */
[----:B------:R-:W-:-:S04]  /*27a30*/  SEL R5, R14, RZ, P3 ;  /* 0x000000ff0e057207 */ /* 0x000fc80001800000 */
[----:B------:R-:W-:-:S05]  /*27a40*/  IADD3 R2, R2, R5, RZ ;  /* 0x0000000502027210 */ /* 0x000fca0007ffe0ff */
[----:B------:R-:W-:-:S07]  /*27a50*/  IMAD.MOV.U32 R13, RZ, RZ, R2 ;  /* 0x000000ffff0d7224 */ /* 0x000fce00078e0002 */
[----:B------:R-:W-:Y:S05]  /*27a60*/  WARPSYNC.COLLECTIVE R15, `(.L_x_726) ;  /* 0x000000000f087348 */ /* 0x000fea0003c00000 */
[----:B------:R0:W1:Y:S02]  /*27a70*/  SHFL.UP P6, R14, R13, R12, R11 ;  /* 0x0400000c0d0e7389 */ /* 0x00006400000c000b */
[----:B01----:R-:W-:Y:S01]  /*27a80*/  ENDCOLLECTIVE ;  /* 0x000000000000791b */ /* 0x003fe20003800000 */
.L_x_726:
[----:B------:R-:W-:Y:S01]  /*27a90*/  IMAD.MOV.U32 R12, RZ, RZ, 0x10 ;  /* 0x00000010ff0c7424 */ /* 0x000fe200078e00ff */
[----:B------:R-:W-:-:S04]  /*27aa0*/  SEL R5, R14, RZ, P4 ;  /* 0x000000ff0e057207 */ /* 0x000fc80002000000 */
[----:B------:R-:W-:-:S05]  /*27ab0*/  IADD3 R2, R2, R5, RZ ;  /* 0x0000000502027210 */ /* 0x000fca0007ffe0ff */
[----:B------:R-:W-:-:S07]  /*27ac0*/  IMAD.MOV.U32 R13, RZ, RZ, R2 ;  /* 0x000000ffff0d7224 */ /* 0x000fce00078e0002 */
[----:B------:R-:W-:Y:S05]  /*27ad0*/  WARPSYNC.COLLECTIVE R15, `(.L_x_727) ;  /* 0x000000000f087348 */ /* 0x000fea0003c00000 */
[----:B------:R0:W1:Y:S02]  /*27ae0*/  SHFL.UP P6, R14, R13, R12, R11 ;  /* 0x0400000c0d0e7389 */ /* 0x00006400000c000b */
[----:B01----:R-:W-:Y:S01]  /*27af0*/  ENDCOLLECTIVE ;  /* 0x000000000000791b */ /* 0x003fe20003800000 */
.L_x_727:
[----:B------:R-:W-:Y:S01]  /*27b00*/  IMAD.MOV.U32 R12, RZ, RZ, 0x1f ;  /* 0x0000001fff0c7424 */ /* 0x000fe200078e00ff */
[----:B------:R-:W-:Y:S02]  /*27b10*/  MOV R11, 0x1f ;  /* 0x0000001f000b7802 */ /* 0x000fe40000000f00 */
[----:B------:R-:W-:-:S04]  /*27b20*/  SEL R5, R14, RZ, P5 ;  /* 0x000000ff0e057207 */ /* 0x000fc80002800000 */
[----:B------:R-:W-:-:S05]  /*27b30*/  IADD3 R2, R2, R5, RZ ;  /* 0x0000000502027210 */ /* 0x000fca0007ffe0ff */
[----:B------:R-:W-:-:S07]  /*27b40*/  IMAD.MOV.U32 R13, RZ, RZ, R2 ;  /* 0x000000ffff0d7224 */ /* 0x000fce00078e0002 */
[----:B------:R-:W-:Y:S05]  /*27b50*/  WARPSYNC.COLLECTIVE R15, `(.L_x_728) ;  /* 0x000000000f087348 */ /* 0x000fea0003c00000 */
[----:B------:R0:W1:Y:S02]  /*27b60*/  SHFL.IDX P6, R14, R13, R12, R11 ;  /* 0x0000000c0d0e7389 */ /* 0x00006400000c000b */
[----:B01----:R-:W-:Y:S01]  /*27b70*/  ENDCOLLECTIVE ;  /* 0x000000000000791b */ /* 0x003fe20003800000 */
.L_x_728:
[----:B------:R-:W-:Y:S05]  /*27b80*/  BRA `(.L_x_729) ;  /* 0xffffffbc00c47947 */ /* 0x000fea000383ffff */
.L_x_576:
[----:B------:R-:W-:Y:S01]  /*27b90*/  BSSY B0, `(.L_x_730) ;  /* 0x0000008000007945 */ /* 0x000fe20003800000 */
[----:B-----5:R-:W-:Y:S01]  /*27ba0*/  IMAD.MOV.U32 R13, RZ, RZ, R3 ;  /* 0x000000ffff0d7224 */ /* 0x020fe200078e0003 */
[----:B------:R-:W-:Y:S01]  /*27bb0*/  MOV R11, RZ ;  /* 0x000000ff000b7202 */ /* 0x000fe20000000f00 */
[----:B------:R-:W-:Y:S02]  /*27bc0*/  IMAD.MOV.U32 R12, RZ, RZ, 0x1 ;  /* 0x00000001ff0c7424 */ /* 0x000fe400078e00ff */
[----:B------:R-:W-:-:S07]  /*27bd0*/  IMAD.MOV.U32 R15, RZ, RZ, -0x1 ;  /* 0xffffffffff0f7424 */ /* 0x000fce00078e00ff */
[----:B0-----:R-:W-:Y:S05]  /*27be0*/  WARPSYNC.COLLECTIVE R15, `(.L_x_731) ;  /* 0x000000000f087348 */ /* 0x001fea0003c00000 */
[----:B------:R1:W2:Y:S02]  /*27bf0*/  SHFL.UP P6, R14, R13, R12, R11 ;  /* 0x0400000c0d0e7389 */ /* 0x0002a400000c000b */
[----:B012---:R-:W-:Y:S01]  /*27c00*/  ENDCOLLECTIVE ;  /* 0x000000000000791b */ /* 0x007fe20003800000 */
.L_x_731:
[----:B------:R-:W-:Y:S05]  /*27c10*/  BSYNC B0 ;  /* 0x0000000000007941 */ /* 0x000fea0003800000 */
.L_x_730:
[----:B------:R-:W-:Y:S01]  /*27c20*/  SEL R2, R14, RZ, P1 ;  /* 0x000000ff0e027207 */ /* 0x000fe20000800000 */
[----:B------:R-:W-:Y:S01]  /*27c30*/  IMAD.MOV.U32 R12, RZ, RZ, 0x2 ;  /* 0x00000002ff0c7424 */ /* 0x000fe200078e00ff */
[----:B------:R-:W-:Y:S01]  /*27c40*/  MOV R15, 0xffffffff ;  /* 0xffffffff000f7802 */ /* 0x000fe20000000f00 */
[----:B------:R-:W-:Y:S02]  /*27c50*/  IMAD.MOV.U32 R11, RZ, RZ, RZ ;  /* 0x000000ffff0b7224 */ /* 0x000fe400078e00ff */
[----:B------:R-:W-:-:S05]  /*27c60*/  IMAD.IADD R2, R3, 0x1, R2 ;  /* 0x0000000103027824 */ /* 0x000fca00078e0202 */
[----:B------:R-:W-:-:S07]  /*27c70*/  MOV R13, R2 ;  /* 0x00000002000d7202 */ /* 0x000fce0000000f00 */
[----:B------:R-:W-:Y:S05]  /*27c80*/  WARPSYNC.COLLECTIVE R15, `(.L_x_732) ;  /* 0x000000000f087348 */ /* 0x000fea0003c00000 */
[----:B------:R0:W1:Y:S02]  /*27c90*/  SHFL.UP P6, R14, R13, R12, R11 ;  /* 0x0400000c0d0e7389 */ /* 0x00006400000c000b */
[----:B01----:R-:W-:Y:S01]  /*27ca0*/  ENDCOLLECTIVE ;  /* 0x000000000000791b */ /* 0x003fe20003800000 */
.L_x_732:
[----:B------:R-:W-:Y:S02]  /*27cb0*/  MOV R12, 0x4 ;  /* 0x00000004000c7802 */ /* 0x000fe40000000f00 */
[----:B------:R-:W-:-:S05]  /*27cc0*/  SEL R5, R14, RZ, P2 ;  /* 0x000000ff0e057207 */ /* 0x000fca0001000000 */
[----:B------:R-:W-:-:S04]  /*27cd0*/  IMAD.IADD R2, R2, 0x1, R5 ;  /* 0x0000000102027824 */ /* 0x000fc800078e0205 */
[----:B------:R-:W-:-:S07]  /*27ce0*/  IMAD.MOV.U32 R13, RZ, RZ, R2 ;  /* 0x000000ffff0d7224 */ /* 0x000fce00078e0002 */
[----:B------:R-:W-:Y:S05]  /*27cf0*/  WARPSYNC.COLLECTIVE R15, `(.L_x_733) ;  /* 0x000000000f087348 */ /* 0x000fea0003c00000 */
[----:B------:R0:W1:Y:S02]  /*27d00*/  SHFL.UP P6, R14, R13, R12, R11 ;  /* 0x0400000c0d0e7389 */ /* 0x00006400000c000b */
[----:B01----:R-:W-:Y:S01]  /*27d10*/  ENDCOLLECTIVE ;  /* 0x000000000000791b */ /* 0x003fe20003800000 */
.L_x_733:
[----:B------:R-:W-:Y:S02]  /*27d20*/  MOV R12, 0x8 ;  /* 0x00000008000c7802 */ /* 0x000fe40000000f00 */
[----:B------:R-:W-:-:S05]  /*27d30*/  SEL R5, R14, RZ, P3 ;  /* 0x000000ff0e057207 */ /* 0x000fca0001800000 */
[----:B------:R-:W-:-:S04]  /*27d40*/  IMAD.IADD R2, R2, 0x1, R5 ;  /* 0x0000000102027824 */ /* 0x000fc800078e0205 */
[----:B------:R-:W-:-:S07]  /*27d50*/  IMAD.MOV.U32 R13, RZ, RZ, R2 ;  /* 0x000000ffff0d7224 */ /* 0x000fce00078e0002 */
[----:B------:R-:W-:Y:S05]  /*27d60*/  WARPSYNC.COLLECTIVE R15, `(.L_x_734) ;  /* 0x000000000f087348 */ /* 0x000fea0003c00000 */
[----:B------:R0:W1:Y:S02]  /*27d70*/  SHFL.UP P6, R14, R13, R12, R11 ;  /* 0x0400000c0d0e7389 */ /* 0x00006400000c000b */
[----:B01----:R-:W-:Y:S01]  /*27d80*/  ENDCOLLECTIVE ;  /* 0x000000000000791b */ /* 0x003fe20003800000 */
.L_x_734:
[----:B------:R-:W-:Y:S02]  /*27d90*/  MOV R12, 0x10 ;  /* 0x00000010000c7802 */ /* 0x000fe40000000f00 */
[----:B------:R-:W-:-:S05]  /*27da0*/  SEL R5, R14, RZ, P4 ;  /* 0x000000ff0e057207 */ /* 0x000fca0002000000 */
[----:B------:R-:W-:-:S04]  /*27db0*/  IMAD.IADD R2, R2, 0x1, R5 ;  /* 0x0000000102027824 */ /* 0x000fc800078e0205 */
[----:B------:R-:W-:-:S07]  /*27dc0*/  IMAD.MOV.U32 R13, RZ, RZ, R2 ;  /* 0x000000ffff0d7224 */ /* 0x000fce00078e0002 */
[----:B------:R-:W-:Y:S05]  /*27dd0*/  WARPSYNC.COLLECTIVE R15, `(.L_x_735) ;  /* 0x000000000f087348 */ /* 0x000fea0003c00000 */
[----:B------:R0:W1:Y:S02]  /*27de0*/  SHFL.UP P6, R14, R13, R12, R11 ;  /* 0x0400000c0d0e7389 */ /* 0x00006400000c000b */
[----:B01----:R-:W-:Y:S01]  /*27df0*/  ENDCOLLECTIVE ;  /* 0x000000000000791b */ /* 0x003fe20003800000 */
.L_x_735:
[----:B------:R-:W-:Y:S01]  /*27e00*/  MOV R12, 0x1f ;  /* 0x0000001f000c7802 */ /* 0x000fe20000000f00 */
[----:B------:R-:W-:Y:S01]  /*27e10*/  IMAD.MOV.U32 R11, RZ, RZ, 0x1f ;  /* 0x0000001fff0b7424 */ /* 0x000fe200078e00ff */
[----:B------:R-:W-:-:S05]  /*27e20*/  SEL R5, R14, RZ, P5 ;  /* 0x000000ff0e057207 */ /* 0x000fca0002800000 */
[----:B------:R-:W-:-:S04]  /*27e30*/  IMAD.IADD R2, R2, 0x1, R5 ;  /* 0x0000000102027824 */ /* 0x000fc800078e0205 */
[----:B------:R-:W-:-:S07]  /*27e40*/  IMAD.MOV.U32 R13, RZ, RZ, R2 ;  /* 0x000000ffff0d7224 */ /* 0x000fce00078e0002 */
[----:B------:R-:W-:Y:S05]  /*27e50*/  WARPSYNC.COLLECTIVE R15, `(.L_x_736) ;  /* 0x000000000f087348 */ /* 0x000fea0003c00000 */
[----:B------:R0:W1:Y:S02]  /*27e60*/  SHFL.IDX P6, R14, R13, R12, R11 ;  /* 0x0000000c0d0e7389 */ /* 0x00006400000c000b */
[----:B01----:R-:W-:Y:S01]  /*27e70*/  ENDCOLLECTIVE ;  /* 0x000000000000791b */ /* 0x003fe20003800000 */
.L_x_736:
[----:B------:R-:W-:Y:S05]  /*27e80*/  BRA `(.L_x_737) ;  /* 0xffffffbc00a87947 */ /* 0x000fea000383ffff */
.L_x_578:
[----:B------:R-:W-:Y:S01]  /*27e90*/  BSSY B0, `(.L_x_738) ;  /* 0x0000006000007945 */ /* 0x000fe20003800000 */
[----:B------:R-:W-:Y:S01]  /*27ea0*/  PLOP3.LUT P6, PT, P6, PT, PT, 0x8, 0x0 ;  /* 0x000000000000781c */ /* 0x000fe200037ce170 */
[----:B------:R-:W-:-:S12]  /*27eb0*/  IMAD.MOV.U32 R15, RZ, RZ, -0x1 ;  /* 0xffffffffff0f7424 */ /* 0x000fd800078e00ff */
[----:B0-----:R-:W-:Y:S05]  /*27ec0*/  WARPSYNC.COLLECTIVE R15, `(.L_x_739) ;  /* 0x000000000f087348 */ /* 0x001fea0003c00000 */
[----:B------:R-:W-:Y:S01]  /*27ed0*/  VOTE.ANY R14, PT, P6 ;  /* 0x00000000000e7806 */ /* 0x000fe200030e0100 */
[----:B0-----:R-:W-:Y:S06]  /*27ee0*/  ENDCOLLECTIVE ;  /* 0x000000000000791b */ /* 0x001fec0003800000 */
.L_x_739:
[----:B------:R-:W-:Y:S05]  /*27ef0*/  BSYNC B0 ;  /* 0x0000000000007941 */ /* 0x000fea0003800000 */
.L_x_738:
[----:B------:R-:W-:Y:S01]  /*27f00*/  MOV R6, R14 ;  /* 0x0000000e00067202 */ /* 0x000fe20000000f00 */
[----:B------:R-:W-:Y:S01]  /*27f10*/  IMAD.MOV.U32 R13, RZ, RZ, R3 ;  /* 0x000000ffff0d7224 */ /* 0x000fe200078e0003 */
[----:B------:R-:W-:Y:S01]  /*27f20*/  MOV R11, 0x1f ;  /* 0x0000001f000b7802 */ /* 0x000fe20000000f00 */
[----:B------:R-:W-:Y:S01]  /*27f30*/  IMAD.MOV.U32 R15, RZ, RZ, -0x1 ;  /* 0xffffffffff0f7424 */ /* 0x000fe200078e00ff */
[----:B------:R-:W0:Y:S02]  /*27f40*/  POPC R4, R6 ;  /* 0x0000000600047309 */ /* 0x000e240000000000 */
[----:B0-----:R-:W-:-:S07]  /*27f50*/  IMAD.MOV.U32 R12, RZ, RZ, R4 ;  /* 0x000000ffff0c7224 */ /* 0x001fce00078e0004 */
[----:B------:R-:W-:Y:S05]  /*27f60*/  WARPSYNC.COLLECTIVE R15, `(.L_x_740) ;  /* 0x000000000f087348 */ /* 0x000fea0003c00000 */
[----:B------:R0:W1:Y:S02]  /*27f70*/  SHFL.IDX P6, R14, R13, R12, R11 ;  /* 0x0000000c0d0e7389 */ /* 0x00006400000c000b */
[----:B01----:R-:W-:Y:S01]  /*27f80*/  ENDCOLLECTIVE ;  /* 0x000000000000791b */ /* 0x003fe20003800000 */
.L_x_740:
[----:B------:R-:W-:Y:S01]  /*27f90*/  IMAD.MOV.U32 R5, RZ, RZ, R14 ;  /* 0x000000ffff057224 */ /* 0x000fe200078e000e */
[----:B------:R-:W-:Y:S06]  /*27fa0*/  BRA `(.L_x_741) ;  /* 0xffffffbc00987947 */ /* 0x000fec000383ffff */
.L_x_580:
[----:B------:R-:W-:Y:S01]  /*27fb0*/  BSSY B0, `(.L_x_742) ;  /* 0x0000007000007945 */ /* 0x000fe20003800000 */
[----:B------:R-:W-:Y:S01]  /*27fc0*/  MOV R13, R2 ;  /* 0x00000002000d7202 */ /* 0x000fe20000000f00 */
[----:B------:R-:W-:Y:S02]  /*27fd0*/  IMAD.MOV.U32 R11, RZ, RZ, 0x1f ;  /* 0x0000001fff0b7424 */ /* 0x000fe400078e00ff */
[----:B------:R-:W-:-:S07]  /*27fe0*/  IMAD.MOV.U32 R15, RZ, RZ, -0x1 ;  /* 0xffffffffff0f7424 */ /* 0x000fce00078e00ff */
[----:B012---:R-:W-:Y:S05]  /*27ff0*/  WARPSYNC.COLLECTIVE R15, `(.L_x_743) ;  /* 0x000000000f087348 */ /* 0x007fea0003c00000 */
[----:B------:R3:W4:Y:S02]  /*28000*/  SHFL.IDX P6, R14, R13, R12, R11 ;  /* 0x0000000c0d0e7389 */ /* 0x00072400000c000b */
[----:B01234-:R-:W-:Y:S01]  /*28010*/  ENDCOLLECTIVE ;  /* 0x000000000000791b */ /* 0x01ffe20003800000 */
.L_x_743:
[----:B------:R-:W-:Y:S05]  /*28020*/  BSYNC B0 ;  /* 0x0000000000007941 */ /* 0x000fea0003800000 */
.L_x_742:
[----:B------:R-:W-:Y:S05]  /*28030*/  BRA `(.L_x_579) ;  /* 0xffffffbc00907947 */ /* 0x000fea000383ffff */
.L_x_584:
[----:B0-----:R0:W1:Y:S02]  /*28040*/  SYNCS.PHASECHK.TRANS64.TRYWAIT P0, [R0+URZ+0x38820], R3 ;  /* 0x03882003000075a7 */ /* 0x001064000800017f */
[----:B-1----:R-:W-:Y:S05]  /*28050*/  @!P0 NANOSLEEP.SYNCS 0x989680 ;  /* 0x009896800000895d */ /* 0x002fea0003900000 */
[----:B------:R-:W1:Y:S02]  /*28060*/  @!P0 SYNCS.PHASECHK.TRANS64 P0, [R0+URZ+0x38820], R3 ;  /* 0x03882003000085a7 */ /* 0x000e64000800007f */
[----:B-1----:R-:W-:Y:S05]  /*28070*/  @!P0 BRA `(.L_x_584) ;  /* 0xfffffffc00f08947 */ /* 0x002fea000383ffff */
[----:B------:R-:W-:Y:S05]  /*28080*/  BRA `(.L_x_744) ;  /* 0xffffffc000b47947 */ /* 0x000fea000383ffff */
.L_x_585:
[----:B------:R-:W1:Y:S01]  /*28090*/  S2R R2, SR_TID.X ;  /* 0x0000000000027919 */ /* 0x000e620000002100 */
[----:B------:R-:W-:Y:S01]  /*280a0*/  BSSY B0, `(.L_x_745) ;  /* 0x000000a000007945 */ /* 0x000fe20003800000 */
[----:B------:R-:W-:Y:S01]  /*280b0*/  IMAD.MOV.U32 R12, RZ, RZ, RZ ;  /* 0x000000ffff0c7224 */ /* 0x000fe200078e00ff */
[----:B------:R-:W-:Y:S01]  /*280c0*/  MOV R15, 0xffffffff ;  /* 0xffffffff000f7802 */ /* 0x000fe20000000f00 */
[----:B------:R-:W-:Y:S01]  /*280d0*/  IMAD.MOV.U32 R11, RZ, RZ, 0x1f ;  /* 0x0000001fff0b7424 */ /* 0x000fe200078e00ff */
[----:B-1----:R-:W-:-:S04]  /*280e0*/  SHF.R.U32.HI R2, RZ, 0x5, R2 ;  /* 0x00000005ff027819 */ /* 0x002fc80000011602 */
[----:B------:R-:W-:-:S04]  /*280f0*/  LOP3.LUT R2, R2, 0x3, RZ, 0xc0, !PT ;  /* 0x0000000302027812 */ /* 0x000fc800078ec0ff */
[----:B------:R-:W-:-:S07]  /*28100*/  MOV R13, R2 ;  /* 0x00000002000d7202 */ /* 0x000fce0000000f00 */
[----:B0-----:R-:W-:Y:S05]  /*28110*/  WARPSYNC.COLLECTIVE R15, `(.L_x_746) ;  /* 0x000000000f087348 */ /* 0x001fea0003c00000 */
[----:B------:R1:W2:Y:S02]  /*28120*/  SHFL.IDX P6, R14, R13, R12, R11 ;  /* 0x0000000c0d0e7389 */ /* 0x0002a400000c000b */
[----:B012---:R-:W-:Y:S01]  /*28130*/  ENDCOLLECTIVE ;  /* 0x000000000000791b */ /* 0x007fe20003800000 */
.L_x_746:
[----:B------:R-:W-:Y:S05]  /*28140*/  BSYNC B0 ;  /* 0x0000000000007941 */ /* 0x000fea0003800000 */
.L_x_745:
[----:B------:R-:W-:Y:S05]  /*28150*/  BRA `(.L_x_747) ;  /* 0xffffffc0009c7947 */ /* 0x000fea000383ffff */
.L_x_586:
[----:B------:R-:W-:Y:S01]  /*28160*/  BSSY B0, `(.L_x_748) ;  /* 0x0000006000007945 */ /* 0x000fe20003800000 */
[----:B------:R-:W-:-:S07]  /*28170*/  IMAD.MOV.U32 R15, RZ, RZ, -0x1 ;  /* 0xffffffffff0f7424 */ /* 0x000fce00078e00ff */
[----:B01----:R-:W-:Y:S05]  /*28180*/  WARPSYNC.COLLECTIVE R15, `(.L_x_749) ;  /* 0x000000000f0c7348 */ /* 0x003fea0003c00000 */
[----:B------:R-:W-:Y:S02]  /*28190*/  ELECT P6, UR62, PT ;  /* 0x00000000003e782f */ /* 0x000fe400038c0000 */
[----:B------:R-:W-:Y:S01]  /*281a0*/  MOV R14, UR62 ;  /* 0x0000003e000e7c02 */ /* 0x000fe20008000f00 */
[----:B01----:R-:W-:Y:S10]  /*281b0*/  ENDCOLLECTIVE ;  /* 0x000000000000791b */ /* 0x003ff40003800000 */
.L_x_749:
[----:B------:R-:W-:Y:S05]  /*281c0*/  BSYNC B0 ;  /* 0x0000000000007941 */ /* 0x000fea0003800000 */
.L_x_748:
[----:B------:R-:W-:Y:S05]  /*281d0*/  BRA `(.L_x_750) ;  /* 0xffffffc000907947 */ /* 0x000fea000383ffff */
.L_x_588:
[----:B0-----:R0:W1:Y:S02]  /*281e0*/  SYNCS.PHASECHK.TRANS64.TRYWAIT P1, [R6+URZ], R5 ;  /* 0x00000005060075a7 */ /* 0x001064000802017f */
[----:B-1----:R-:W-:Y:S05]  /*281f0*/  @!P1 NANOSLEEP.SYNCS 0x989680 ;  /* 0x009896800000995d */ /* 0x002fea0003900000 */
[----:B------:R-:W1:Y:S02]  /*28200*/  @!P1 SYNCS.PHASECHK.TRANS64 P1, [R6+URZ], R5 ;  /* 0x00000005060095a7 */ /* 0x000e64000802007f */
[----:B-1----:R-:W-:Y:S05]  /*28210*/  @!P1 BRA `(.L_x_588) ;  /* 0xfffffffc00f09947 */ /* 0x002fea000383ffff */
[----:B------:R-:W-:Y:S05]  /*28220*/  BRA `(.L_x_751) ;  /* 0xffffffc000cc7947 */ /* 0x000fea000383ffff */
.L_x_589:
[----:B-1----:R1:W2:Y:S02]  /*28230*/  SYNCS.PHASECHK.TRANS64.TRYWAIT P1, [R7+URZ], R2 ;  /* 0x00000002070075a7 */ /* 0x0022a4000802017f */
[----:B--2---:R-:W-:Y:S05]  /*28240*/  @!P1 NANOSLEEP.SYNCS 0x989680 ;  /* 0x009896800000995d */ /* 0x004fea0003900000 */
[----:B------:R-:W2:Y:S02]  /*28250*/  @!P1 SYNCS.PHASECHK.TRANS64 P1, [R7+URZ], R2 ;  /* 0x00000002070095a7 */ /* 0x000ea4000802007f */
[----:B--2---:R-:W-:Y:S05]  /*28260*/  @!P1 BRA `(.L_x_589) ;  /* 0xfffffffc00f09947 */ /* 0x004fea000383ffff */
[----:B------:R-:W-:Y:S05]  /*28270*/  BRA `(.L_x_752) ;  /* 0xffffffc000c07947 */ /* 0x000fea000383ffff */
.L_x_591:
[----:B--2---:R2:W3:Y:S02]  /*28280*/  SYNCS.PHASECHK.TRANS64.TRYWAIT P1, [R4+URZ+0x38860], R5 ;  /* 0x03886005040075a7 */ /* 0x0044e4000802017f */
[----:B---3--:R-:W-:Y:S05]  /*28290*/  @!P1 NANOSLEEP.SYNCS 0x989680 ;  /* 0x009896800000995d */ /* 0x008fea0003900000 */
[----:B------:R-:W3:Y:S02]  /*282a0*/  @!P1 SYNCS.PHASECHK.TRANS64 P1, [R4+URZ+0x38860], R5 ;  /* 0x03886005040095a7 */ /* 0x000ee4000802007f */
[----:B---3--:R-:W-:Y:S05]  /*282b0*/  @!P1 BRA `(.L_x_591) ;  /* 0xfffffffc00f09947 */ /* 0x008fea000383ffff */
[----:B------:R-:W-:Y:S05]  /*282c0*/  BRA `(.L_x_753) ;  /* 0xffffffc000c47947 */ /* 0x000fea000383ffff */
.L_x_593:
[----:B---3--:R3:W4:Y:S02]  /*282d0*/  SYNCS.PHASECHK.TRANS64.TRYWAIT P1, [R3+URZ+0x38860], R2 ;  /* 0x03886002030075a7 */ /* 0x008724000802017f */
[----:B----4-:R-:W-:Y:S05]  /*282e0*/  @!P1 NANOSLEEP.SYNCS 0x989680 ;  /* 0x009896800000995d */ /* 0x010fea0003900000 */
[----:B------:R-:W4:Y:S02]  /*282f0*/  @!P1 SYNCS.PHASECHK.TRANS64 P1, [R3+URZ+0x38860], R2 ;  /* 0x03886002030095a7 */ /* 0x000f24000802007f */
[----:B----4-:R-:W-:Y:S05]  /*28300*/  @!P1 BRA `(.L_x_593) ;  /* 0xfffffffc00f09947 */ /* 0x010fea000383ffff */
[----:B------:R-:W-:Y:S05]  /*28310*/  BRA `(.L_x_754) ;  /* 0xffffffc000c47947 */ /* 0x000fea000383ffff */
.L_x_595:
[----:B----4-:R4:W0:Y:S02]  /*28320*/  SYNCS.PHASECHK.TRANS64.TRYWAIT P0, [R4+URZ+0x38880], R5 ;  /* 0x03888005040075a7 */ /* 0x010824000800017f */
[----:B0-----:R-:W-:Y:S05]  /*28330*/  @!P0 NANOSLEEP.SYNCS 0x989680 ;  /* 0x009896800000895d */ /* 0x001fea0003900000 */
[----:B------:R-:W0:Y:S02]  /*28340*/  @!P0 SYNCS.PHASECHK.TRANS64 P0, [R4+URZ+0x38880], R5 ;  /* 0x03888005040085a7 */ /* 0x000e24000800007f */
[----:B0-----:R-:W-:Y:S05]  /*28350*/  @!P0 BRA `(.L_x_595) ;  /* 0xfffffffc00f08947 */ /* 0x001fea000383ffff */
[----:B------:R-:W-:Y:S05]  /*28360*/  BRA `(.L_x_596) ;  /* 0xffffffc000c07947 */ /* 0x000fea000383ffff */
.L_x_755:
        /* <DEDUP_REMOVED lines=9> */
.L_x_2766:


//--------------------- .text._ZN7cutlass13device_kernelIN5flash11enable_sm90INS1_16FlashAttnFwdSm90INS1_25CollectiveMainloopFwdSm90ILi2EN4cute5tupleIJNS5_1CILi1EEES8_S8_EEENS6_IJNS7_ILi128EEENS7_ILi64EEENS7_ILi256EEEEEELi256ENS_12float_e4m3_tEfNS_4arch4Sm90ELb0ELb1ELb1ELb0ELb0ELb0ELb0ELb1ELb1ELb0ELb0ELb0EEENS1_21CollectiveEpilogueFwdINS6_IJSA_SC_SB_EEES9_NS_10bfloat16_tESG_Li256ELb0ELb0ELb0ELb1EEENS1_30DynamicPersistentTileSchedulerILi256ELi128ELb0ELb0ELb1EEEEEEEEEvNT_6ParamsE --------------------------
	.section	.text._ZN7cutlass13device_kernelIN5flash11enable_sm90INS1_16FlashAttnFwdSm90INS1_25CollectiveMainloopFwdSm90ILi2EN4cute5tupleIJNS5_1CILi1EEES8_S8_EEENS6_IJNS7_ILi128EEENS7_ILi64EEENS7_ILi256EEEEEELi256ENS_12float_e4m3_tEfNS_4arch4Sm90ELb0ELb1ELb1ELb0ELb0ELb0ELb0ELb1ELb1ELb0ELb0ELb0EEENS1_21CollectiveEpilogueFwdINS6_IJSA_SC_SB_EEES9_NS_10bfloat16_tESG_Li256ELb0ELb0ELb0ELb1EEENS1_30DynamicPersistentTileSchedulerILi256ELi128ELb0ELb0ELb1EEEEEEEEEvNT_6ParamsE,"ax",@progbits
	.align	128
.text._ZN7cutlass13device_kernelIN5flash11enable_sm90INS1_16FlashAttnFwdSm90INS1_25CollectiveMainloopFwdSm90ILi2EN4cute5tupleIJNS5_1CILi1EEES8_S8_EEENS6_IJNS7_ILi128EEENS7_ILi64EEENS7_ILi256EEEEEELi256ENS_12float_e4m3_tEfNS_4arch4Sm90ELb0ELb1ELb1ELb0ELb0ELb0ELb0ELb1ELb1ELb0ELb0ELb0EEENS1_21CollectiveEpilogueFwdINS6_IJSA_SC_SB_EEES9_NS_10bfloat16_tESG_Li256ELb0ELb0ELb0ELb1EEENS1_30DynamicPersistentTileSchedulerILi256ELi128ELb0ELb0ELb1EEEEEEEEEvNT_6ParamsE:
        .type           _ZN7cutlass13device_kernelIN5flash11enable_sm90INS1_16FlashAttnFwdSm90INS1_25CollectiveMainloopFwdSm90ILi2EN4cute5tupleIJNS5_1CILi1EEES8_S8_EEENS6_IJNS7_ILi128EEENS7_ILi64EEENS7_ILi256EEEEEELi256ENS_12float_e4m3_tEfNS_4arch4Sm90ELb0ELb1ELb1ELb0ELb0ELb0ELb0ELb1ELb1ELb0ELb0ELb0EEENS1_21CollectiveEpilogueFwdINS6_IJSA_SC_SB_EEES9_NS_10bfloat16_tESG_Li256ELb0ELb0ELb0ELb1EEENS1_30DynamicPersistentTileSchedulerILi256ELi128ELb0ELb0ELb1EEEEEEEEEvNT_6ParamsE,@function
        .size           _ZN7cutlass13device_kernelIN5flash11enable_sm90INS1_16FlashAttnFwdSm90INS1_25CollectiveMainloopFwdSm90ILi2EN4cute5tupleIJNS5_1CILi1EEES8_S8_EEENS6_IJNS7_ILi128EEENS7_ILi64EEENS7_ILi256EEEEEELi256ENS_12float_e4m3_tEfNS_4arch4Sm90ELb0ELb1ELb1ELb0ELb0ELb0ELb0ELb1ELb1ELb0ELb0ELb0EEENS1_21CollectiveEpilogueFwdINS6_IJSA_SC_SB_EEES9_NS_10bfloat16_tESG_Li256ELb0ELb0ELb0ELb1EEENS1_30DynamicPersistentTileSchedulerILi256ELi128ELb0ELb0ELb1EEEEEEEEEvNT_6ParamsE,(.L_x_2767 - _ZN7cutlass13device_kernelIN5flash11enable_sm90INS1_16FlashAttnFwdSm90INS1_25CollectiveMainloopFwdSm90ILi2EN4cute5tupleIJNS5_1CILi1EEES8_S8_EEENS6_IJNS7_ILi128EEENS7_ILi64EEENS7_ILi256EEEEEELi256ENS_12float_e4m3_tEfNS_4arch4Sm90ELb0ELb1ELb1ELb0ELb0ELb0ELb0ELb1ELb1ELb0ELb0ELb0EEENS1_21CollectiveEpilogueFwdINS6_IJSA_SC_SB_EEES9_NS_10bfloat16_tESG_Li256ELb0ELb0ELb0ELb1EEENS1_30DynamicPersistentTileSchedulerILi256ELi128ELb0ELb0ELb1EEEEEEEEEvNT_6ParamsE)
        .other          _ZN7cutlass13device_kernelIN5flash11enable_sm90INS1_16FlashAttnFwdSm90INS1_25CollectiveMainloopFwdSm90ILi2EN4cute5tupleIJNS5_1CILi1EEES8_S8_EEENS6_IJNS7_ILi128EEENS7_ILi64EEENS7_ILi256EEEEEELi256ENS_12float_e4m3_tEfNS_4arch4Sm90ELb0ELb1ELb1ELb0ELb0ELb0ELb0ELb1ELb1ELb0ELb0ELb0EEENS1_21CollectiveEpilogueFwdINS6_IJSA_SC_SB_EEES9_NS_10bfloat16_tESG_Li256ELb0ELb0ELb0ELb1EEENS1_30DynamicPersistentTileSchedulerILi256ELi128ELb0ELb0ELb1EEEEEEEEEvNT_6ParamsE,@"STO_CUDA_ENTRY STV_DEFAULT"
_ZN7cutlass13device_kernelIN5flash11enable_sm90INS1_16FlashAttnFwdSm90INS1_25CollectiveMainloopFwdSm90ILi2EN4cute5tupleIJNS5_1CILi1EEES8_S8_EEENS6_IJNS7_ILi128EEENS7_ILi64EEENS7_ILi256EEEEEELi256ENS_12float_e4m3_tEfNS_4arch4Sm90ELb0ELb1ELb1ELb0ELb0ELb0ELb0ELb1ELb1ELb0ELb0ELb0EEENS1_21CollectiveEpilogueFwdINS6_IJSA_SC_SB_EEES9_NS_10bfloat16_tESG_Li256ELb0ELb0ELb0ELb1EEENS1_30DynamicPersistentTileSchedulerILi256ELi128ELb0ELb0ELb1EEEEEEEEEvNT_6ParamsE:
        /* <DEDUP_REMOVED lines=24> */
.L_x_757:
[----:B------:R-:W-:Y:S05]  /*0180*/  BSYNC B0 ;  /* 0x0000000000007941 */ /* 0x000fea0003800000 */
.L_x_756:
        /* <DEDUP_REMOVED lines=37> */
.L_x_758:
        /* <DEDUP_REMOVED lines=22> */
.L_x_759:
        /* <DEDUP_REMOVED lines=18> */
.L_x_760:
        /* <DEDUP_REMOVED lines=22> */
.L_x_761:
        /* <DEDUP_REMOVED lines=22> */
.L_x_762:
[----:B------:R-:W-:Y:S01]  /*0920*/  PLOP3.LUT P0, PT, PT, PT, UP0, 0x80, 0x0 ;  /* 0x000000000000781c */ /* 0x000fe20003f0f008 */
[----:B------:R-:W-:Y:S01]  /*0930*/  UMOV UR61, 0x1 ;  /* 0x00000001003d7882 */ /* 0x000fe20000000000 */
[----:B------:R-:W-:Y:S01]  /*0940*/  NOP ;  /* 0x0000000000007918 */ /* 0x000fe20000000000 */
[----:B------:R-:W-:Y:S01]  /*0950*/  USEL UR61, UR61, 0x2, !UP0 ;  /* 0x000000023d3d7887 */ /* 0x000fe2000c000000 */
[----:B------:R-:W-:Y:S01]  /*0960*/  ULDC.64 UR54, c[0x0][0x208] ;  /* 0x0000820000367ab9 */ /* 0x000fe20000000a00 */
[----:B-123--:R-:W-:Y:S08]  /*0970*/  BAR.SYNC.DEFER_BLOCKING 0x0 ;  /* 0x0000000000007b1d */ /* 0x00eff00000010000 */
[----:B------:R-:W-:Y:S05]  /*0980*/  @!P0 BRA `(.L_x_763) ;  /* 0x000000dc00b48947 */ /* 0x000fea0003800000 */
.L_x_764:
[----:B------:R-:W-:-:S08]  /*0990*/  NOP ;  /* 0x0000000000007918 */ /* 0x000fd00000000000 */
[----:B------:R-:W1:Y:S02]  /*09a0*/  USETMAXREG.TRY_ALLOC.CTAPOOL UP0, 0xf0 ;  /* 0x000000f0000079c8 */ /* 0x000e640008000600 */
[----:B-1----:R-:W-:-:S13]  /*09b0*/  PLOP3.LUT P0, PT, PT, PT, UP0, 0x80, 0x0 ;  /* 0x000000000000781c */ /* 0x002fda0003f0f008 */
[----:B------:R-:W-:Y:S05]  /*09c0*/  @!P0 BRA `(.L_x_764) ;  /* 0xfffffffc00f08947 */ /* 0x000fea000383ffff */
[----:B------:R-:W1:Y:S01]  /*09d0*/  S2R R2, SR_TID.X ;  /* 0x0000000000027919 */ /* 0x000e620000002100 */
[----:B------:R-:W2:Y:S08]  /*09e0*/  S2UR UR7, SR_CTAID.X ;  /* 0x00000000000779c3 */ /* 0x000eb00000002500 */
[----:B------:R-:W-:Y:S08]  /*09f0*/  BAR.ARV 0x4, 0x180 ;  /* 0x0106000000007b1d */ /* 0x000ff00000002000 */
        /* <DEDUP_REMOVED lines=10> */
[----:B------:R-:W-:Y:S02]  /*0aa0*/  ULOP3.LUT UR60, UR61, 0x1, URZ, 0xfc, !UPT ;  /* 0x000000013d3c7892 */ /* 0x000fe4000f8efc3f */
[----:B------:R-:W-:Y:S01]  /*0ab0*/  SHF.R.S32.HI R3, RZ, 0x1f, R200 ;  /* 0x0000001fff037819 */ /* 0x000fe200000114c8 */
[----:B------:R-:W-:Y:S01]  /*0ac0*/  UMOV UR59, URZ ;  /* 0x0000003f003b7c82 */ /* 0x000fe20008000000 */
[----:B------:R-:W-:Y:S01]  /*0ad0*/  UMOV UR36, URZ ;  /* 0x0000003f00247c82 */ /* 0x000fe20008000000 */
[----:B------:R-:W-:Y:S01]  /*0ae0*/  UMOV UR37, URZ ;  /* 0x0000003f00257c82 */ /* 0x000fe20008000000 */
[CC--:B------:R-:W-:Y:S01]  /*0af0*/  LEA.HI R2, R3.reuse, R200.reuse, RZ, 0x4 ;  /* 0x000000c803027211 */ /* 0x0c0fe200078f20ff */
[----:B------:R-:W2:Y:S01]  /*0b00*/  S2UR UR6, SR_SWINHI ;  /* 0x00000000000679c3 */ /* 0x000ea20000002f00 */
[----:B------:R-:W-:-:S02]  /*0b10*/  LEA.HI R0, R3, R200, RZ, 0x7 ;  /* 0x000000c803007211 */ /* 0x000fc400078f38ff */
[----:B------:R-:W-:Y:S02]  /*0b20*/  SHF.R.S32.HI R5, RZ, 0x4, R2 ;  /* 0x00000004ff057819 */ /* 0x000fe40000011402 */
[----:B------:R-:W-:Y:S02]  /*0b30*/  LOP3.LUT R195, R0, 0xffffff80, RZ, 0xc0, !PT ;  /* 0xffffff8000c37812 */ /* 0x000fe400078ec0ff */
[----:B------:R-:W-:Y:S02]  /*0b40*/  LEA.HI R4, R2, R5, RZ, 0x1 ;  /* 0x0000000502047211 */ /* 0x000fe400078f08ff */
[----:B------:R-:W-:Y:S01]  /*0b50*/  LEA.HI R199, R3, R200, RZ, 0x5 ;  /* 0x000000c803c77211 */ /* 0x000fe200078f28ff */
[----:B------:R-:W-:Y:S01]  /*0b60*/  IMAD.IADD R195, R200, 0x1, -R195 ;  /* 0x00000001c8c37824 */ /* 0x000fe200078e0ac3 */
[----:B------:R-:W-:Y:S02]  /*0b70*/  LOP3.LUT R4, R4, 0x1ffffffe, RZ, 0xc0, !PT ;  /* 0x1ffffffe04047812 */ /* 0x000fe400078ec0ff */
[----:B------:R-:W-:-:S02]  /*0b80*/  SHF.R.S32.HI R199, RZ, 0x5, R199 ;  /* 0x00000005ffc77819 */ /* 0x000fc400000114c7 */
[----:B------:R-:W-:Y:S01]  /*0b90*/  SHF.R.S32.HI R6, RZ, 0x1f, R195 ;  /* 0x0000001fff067819 */ /* 0x000fe200000114c3 */
[----:B------:R-:W-:Y:S01]  /*0ba0*/  IMAD.IADD R4, R5, 0x1, -R4 ;  /* 0x0000000105047824 */ /* 0x000fe200078e0a04 */
[----:B------:R-:W-:Y:S01]  /*0bb0*/  LOP3.LUT R5, R2, 0x3fffff0, RZ, 0xc0, !PT ;  /* 0x03fffff002057812 */ /* 0x000fe200078ec0ff */
[----:B-1----:R-:W-:Y:S01]  /*0bc0*/  ULEA UR38, UR46, UR38, 0x18 ;  /* 0x000000262e267291 */ /* 0x002fe2000f8ec03f */
[-C--:B------:R-:W-:Y:S02]  /*0bd0*/  LEA.HI R7, R6, R195.reuse, RZ, 0x2 ;  /* 0x000000c306077211 */ /* 0x080fe400078f10ff */
[----:B------:R-:W-:Y:S01]  /*0be0*/  SHF.R.S32.HI R197, RZ, 0x7, R0 ;  /* 0x00000007ffc57819 */ /* 0x000fe20000011400 */
[----:B------:R-:W-:Y:S01]  /*0bf0*/  IMAD.IADD R2, R200, 0x1, -R5 ;  /* 0x00000001c8027824 */ /* 0x000fe200078e0a05 */
[--C-:B------:R-:W-:Y:S02]  /*0c00*/  SHF.R.S32.HI R5, RZ, 0x2, R7.reuse ;  /* 0x00000002ff057819 */ /* 0x100fe40000011407 */
[----:B------:R-:W-:Y:S01]  /*0c10*/  SHF.R.S32.HI R8, RZ, 0x1f, R7 ;  /* 0x0000001fff087819 */ /* 0x000fe20000011407 */
[----:B------:R-:W-:Y:S01]  /*0c20*/  IMAD R9, R199, 0x10, R2 ;  /* 0x00000010c7097824 */ /* 0x000fe200078e0202 */
[----:B------:R-:W-:Y:S01]  /*0c30*/  UMOV UR4, UR38 ;  /* 0x0000002600047c82 */ /* 0x000fe20008000000 */
[----:B--2---:R-:W-:Y:S01]  /*0c40*/  UMOV UR5, UR6 ;  /* 0x0000000600057c82 */ /* 0x004fe20008000000 */
[----:B------:R-:W-:Y:S01]  /*0c50*/  LEA.HI R6, R6, R195, RZ, 0x5 ;  /* 0x000000c306067211 */ /* 0x000fe200078f28ff */
[----:B------:R-:W-:Y:S01]  /*0c60*/  IMAD.U32 R18, RZ, RZ, UR4 ;  /* 0x00000004ff127e24 */ /* 0x000fe2000f8e00ff */
[----:B------:R-:W-:Y:S01]  /*0c70*/  LEA.HI R8, R8, R5, RZ, 0x3 ;  /* 0x0000000508087211 */ /* 0x000fe200078f18ff */
[----:B------:R-:W-:Y:S01]  /*0c80*/  IMAD R4, R9, 0x8, R4 ;  /* 0x0000000809047824 */ /* 0x000fe200078e0204 */
[----:B------:R-:W-:Y:S01]  /*0c90*/  LEA.HI R0, R0, R197, RZ, 0x1 ;  /* 0x000000c500007211 */ /* 0x000fe200078f08ff */
[----:B------:R-:W-:Y:S01]  /*0ca0*/  IMAD.U32 R19, RZ, RZ, UR5 ;  /* 0x00000005ff137e24 */ /* 0x000fe2000f8e00ff */
[----:B------:R-:W-:Y:S01]  /*0cb0*/  LOP3.LUT R8, R8, 0xfffffff8, RZ, 0xc0, !PT ;  /* 0xfffffff808087812 */ /* 0x000fe200078ec0ff */
[----:B------:R-:W-:Y:S01]  /*0cc0*/  UMOV UR4, UR7 ;  /* 0x0000000700047c82 */ /* 0x000fe20008000000 */
[----:B------:R-:W-:-:S02]  /*0cd0*/  LEA.HI R3, R3, R200, RZ, 0x3 ;  /* 0x000000c803037211 */ /* 0x000fc400078f18ff */
[----:B------:R-:W-:Y:S01]  /*0ce0*/  SHF.R.S32.HI R6, RZ, 0x5, R6 ;  /* 0x00000005ff067819 */ /* 0x000fe20000011406 */
[----:B------:R-:W-:Y:S01]  /*0cf0*/  IMAD.IADD R9, R5, 0x1, -R8 ;  /* 0x0000000105097824 */ /* 0x000fe200078e0a08 */
[----:B------:R-:W-:Y:S01]  /*0d00*/  LOP3.LUT R0, R0, 0x3fffffe, RZ, 0xc0, !PT ;  /* 0x03fffffe00007812 */ /* 0x000fe200078ec0ff */
[----:B------:R-:W-:Y:S01]  /*0d10*/  IMAD.SHL.U32 R5, R4, 0x8, RZ ;  /* 0x0000000804057824 */ /* 0x000fe200078e00ff */
[----:B------:R-:W-:Y:S01]  /*0d20*/  LOP3.LUT R16, R7, 0x7ffffffc, RZ, 0xc0, !PT ;  /* 0x7ffffffc07107812 */ /* 0x000fe200078ec0ff */
[----:B------:R-:W-:Y:S01]  /*0d30*/  IMAD R9, R6, 0x10, R9 ;  /* 0x0000001006097824 */ /* 0x000fe200078e0209 */
[----:B------:R-:W-:Y:S01]  /*0d40*/  SHF.R.S32.HI R192, RZ, 0x3, R3 ;  /* 0x00000003ffc07819 */ /* 0x000fe20000011403 */
[----:B------:R-:W-:Y:S01]  /*0d50*/  IMAD.WIDE R18, R5, 0x2, R18 ;  /* 0x0000000205127825 */ /* 0x000fe200078e0212 */
[----:B------:R-:W-:-:S03]  /*0d60*/  LOP3.LUT R5, R3, 0x1ffffff8, RZ, 0xc0, !PT ;  /* 0x1ffffff803057812 */ /* 0x000fc600078ec0ff */
[----:B------:R-:W-:Y:S02]  /*0d70*/  IMAD.IADD R0, R197, 0x1, -R0 ;  /* 0x00000001c5007824 */ /* 0x000fe400078e0a00 */
[----:B------:R-:W-:Y:S02]  /*0d80*/  IMAD.IADD R5, R200, 0x1, -R5 ;  /* 0x00000001c8057824 */ /* 0x000fe400078e0a05 */
[----:B------:R-:W-:Y:S02]  /*0d90*/  IMAD R196, R0, 0x40, R9 ;  /* 0x0000004000c47824 */ /* 0x000fe400078e0209 */
[----:B------:R-:W-:Y:S02]  /*0da0*/  IMAD.SHL.U32 R22, R5, 0x8, RZ ;  /* 0x0000000805167824 */ /* 0x000fe400078e00ff */
[----:B------:R-:W-:-:S07]  /*0db0*/  IMAD.IADD R16, R195, 0x1, -R16 ;  /* 0x00000001c3107824 */ /* 0x000fce00078e0a10 */
.L_x_861:
[----:B------:R-:W-:Y:S01]  /*0dc0*/  ULDC UR5, c[0x0][0xdd0] ;  /* 0x0003740000057ab9 */ /* 0x000fe20000000800 */
[----:B-1----:R-:W1:Y:S01]  /*0dd0*/  LDC R0, c[0x0][0xde8] ;  /* 0x00037a00ff007b82 */ /* 0x002e620000000800 */
[----:B------:R-:W-:Y:S01]  /*0de0*/  UISETP.NE.AND UP0, UPT, UR5, 0x1, UPT ;  /* 0x000000010500788c */ /* 0x000fe2000bf05270 */
[----:B------:R-:W-:-:S10]  /*0df0*/  UMOV UR8, UR4 ;  /* 0x0000000400087c82 */ /* 0x000fd40008000000 */
[----:B------:R-:W-:Y:S01]  /*0e00*/  @UP0 ULDC UR6, c[0x0][0xdd4] ;  /* 0x0003750000060ab9 */ /* 0x000fe20000000800 */
[----:B------:R-:W-:Y:S01]  /*0e10*/  @UP0 ULDC UR9, c[0x0][0xdd8] ;  /* 0x0003760000090ab9 */ /* 0x000fe20000000800 */
[----:B------:R-:W-:-:S04]  /*0e20*/  UIMAD.WIDE.U32 UR6, UR4, UR6, URZ ;  /* 0x00000006040672a5 */ /* 0x000fc8000f8e003f */
[----:B------:R-:W-:-:S04]  /*0e30*/  @UP0 USHF.R.U32.HI UR8, URZ, UR9, UR7 ;  /* 0x000000093f080299 */ /* 0x000fc80008011607 */
[----:B------:R-:W-:Y:S02]  /*0e40*/  UIADD3 UR6, -UR8, URZ, URZ ;  /* 0x0000003f08067290 */ /* 0x000fe4000fffe13f */
[----:B-1----:R-:W-:Y:S02]  /*0e50*/  ISETP.LE.AND P0, PT, R0, UR8, PT ;  /* 0x0000000800007c0c */ /* 0x002fe4000bf03270 */
[----:B------:R-:W-:-:S11]  /*0e60*/  UIMAD UR7, UR5, UR6, UR4 ;  /* 0x00000006050772a4 */ /* 0x000fd6000f8e0204 */
[----:B--234-:R-:W-:Y:S05]  /*0e70*/  @!P0 BRA `(.L_x_765) ;  /* 0x0000000000208947 */ /* 0x01cfea0003800000 */
[----:B------:R-:W-:Y:S01]  /*0e80*/  ULDC UR6, c[0x0][0xddc] ;  /* 0x0003770000067ab9 */ /* 0x000fe20000000800 */
[----:B------:R-:W-:Y:S01]  /*0e90*/  UMOV UR52, UR7 ;  /* 0x0000000700347c82 */ /* 0x000fe20008000000 */
[----:B------:R-:W-:-:S11]  /*0ea0*/  UISETP.NE.AND UP0, UPT, UR6, 0x1, UPT ;  /* 0x000000010600788c */ /* 0x000fd6000bf05270 */
[----:B------:R-:W-:Y:S02]  /*0eb0*/  @UP0 ULDC.64 UR10, c[0x0][0xde0] ;  /* 0x00037800000a0ab9 */ /* 0x000fe40000000a00 */
[----:B------:R-:W-:-:S04]  /*0ec0*/  UIMAD.WIDE.U32 UR4, UR7, UR10, URZ ;  /* 0x0000000a070472a5 */ /* 0x000fc8000f8e003f */
[----:B------:R-:W-:-:S04]  /*0ed0*/  @UP0 USHF.R.U32.HI UR52, URZ, UR11, UR5 ;  /* 0x0000000b3f340299 */ /* 0x000fc80008011605 */
[----:B------:R-:W-:Y:S01]  /*0ee0*/  UIMAD UR4, UR52, UR6, URZ ;  /* 0x00000006340472a4 */ /* 0x000fe2000f8e023f */
[----:B------:R-:W-:Y:S11]  /*0ef0*/  BRA `(.L_x_766) ;  /* 0x00000000001c7947 */ /* 0x000ff60003800000 */
.L_x_765:
[----:B------:R-:W-:Y:S01]  /*0f00*/  ULDC UR6, c[0x0][0xdc4] ;  /* 0x0003710000067ab9 */ /* 0x000fe20000000800 */
[----:B------:R-:W-:Y:S01]  /*0f10*/  UMOV UR52, UR7 ;  /* 0x0000000700347c82 */ /* 0x000fe20008000000 */
[----:B------:R-:W-:-:S11]  /*0f20*/  UISETP.NE.AND UP0, UPT, UR6, 0x1, UPT ;  /* 0x000000010600788c */ /* 0x000fd6000bf05270 */
[----:B------:R-:W-:Y:S02]  /*0f30*/  @UP0 ULDC.64 UR10, c[0x0][0xdc8] ;  /* 0x00037200000a0ab9 */ /* 0x000fe40000000a00 */
[----:B------:R-:W-:-:S04]  /*0f40*/  UIMAD.WIDE.U32 UR4, UR7, UR10, URZ ;  /* 0x0000000a070472a5 */ /* 0x000fc8000f8e003f */
[----:B------:R-:W-:-:S04]  /*0f50*/  @UP0 USHF.R.U32.HI UR52, URZ, UR11, UR5 ;  /* 0x0000000b3f340299 */ /* 0x000fc80008011605 */
[----:B------:R-:W-:-:S12]  /*0f60*/  UIMAD UR4, UR52, UR6, URZ ;  /* 0x00000006340472a4 */ /* 0x000fd8000f8e023f */
.L_x_766:
[----:B------:R-:W1:Y:S01]  /*0f70*/  LDC.64 R8, c[0x0][0x9e0] ;  /* 0x00027800ff087b82 */ /* 0x000e620000000a00 */
[----:B------:R-:W-:Y:S01]  /*0f80*/  ULDC UR43, c[0x0][0xdb8] ;  /* 0x00036e00002b7ab9 */ /* 0x000fe20000000800 */
[----:B------:R-:W-:Y:S02]  /*0f90*/  UIADD3 UR4, UR7, -UR4, URZ ;  /* 0x8000000407047290 */ /* 0x000fe4000fffe03f */
[----:B------:R-:W-:Y:S01]  /*0fa0*/  UISETP.NE.AND UP0, UPT, UR43, 0x1, UPT ;  /* 0x000000012b00788c */ /* 0x000fe2000bf05270 */
[----:B------:R-:W-:Y:S01]  /*0fb0*/  ULDC UR5, c[0x0][0xdc4] ;  /* 0x0003710000057ab9 */ /* 0x000fe20000000800 */
[----:B------:R-:W-:Y:S02]  /*0fc0*/  ULDC UR6, c[0x0][0x428] ;  /* 0x00010a0000067ab9 */ /* 0x000fe40000000800 */
[----:B------:R-:W2:Y:S01]  /*0fd0*/  LDC R194, c[0x0][0x288] ;  /* 0x0000a200ffc27b82 */ /* 0x000ea20000000800 */
[----:B------:R-:W-:Y:S01]  /*0fe0*/  UIMAD UR8, UR8, UR5, UR4 ;  /* 0x00000005080872a4 */ /* 0x000fe2000f8e0204 */
[----:B------:R-:W-:Y:S01]  /*0ff0*/  ULDC.64 UR10, c[0x0][0x3f8] ;  /* 0x0000fe00000a7ab9 */ /* 0x000fe20000000a00 */
[----:B------:R-:W-:Y:S01]  /*1000*/  UISETP.NE.AND UP1, UPT, UR6, 0x1, UPT ;  /* 0x000000010600788c */ /* 0x000fe2000bf25270 */
[----:B------:R-:W-:Y:S01]  /*1010*/  ISETP.NE.U32.AND P0, PT, RZ, UR10, PT ;  /* 0x0000000aff007c0c */ /* 0x000fe2000bf05070 */
[----:B------:R-:W-:-:S02]  /*1020*/  ULDC UR42, c[0x0][0xdac] ;  /* 0x00036b00002a7ab9 */ /* 0x000fc40000000800 */
[----:B------:R-:W-:Y:S01]  /*1030*/  @UP0 ULDC UR4, c[0x0][0xdbc] ;  /* 0x00036f0000040ab9 */ /* 0x000fe20000000800 */
[----:B------:R-:W3:Y:S01]  /*1040*/  LDC R17, c[0x0][0x404] ;  /* 0x00010100ff117b82 */ /* 0x000ee20000000800 */
[----:B------:R-:W-:Y:S01]  /*1050*/  UIMAD.WIDE.U32 UR4, UR8, UR4, URZ ;  /* 0x00000004080472a5 */ /* 0x000fe2000f8e003f */
[----:B------:R-:W-:Y:S01]  /*1060*/  ISETP.NE.AND.EX P0, PT, RZ, UR11, PT, P0 ;  /* 0x0000000bff007c0c */ /* 0x000fe2000bf05300 */
[----:B------:R-:W-:Y:S01]  /*1070*/  @UP0 ULDC UR6, c[0x0][0xdc0] ;  /* 0x0003700000060ab9 */ /* 0x000fe20000000800 */
[----:B------:R-:W-:Y:S01]  /*1080*/  UMOV UR44, UR8 ;  /* 0x00000008002c7c82 */ /* 0x000fe20008000000 */
[----:B------:R-:W-:Y:S02]  /*1090*/  @UP0 USHF.R.U32.HI UR44, URZ, UR6, UR5 ;  /* 0x000000063f2c0299 */ /* 0x000fe40008011605 */
[----:B------:R-:W-:Y:S01]  /*10a0*/  ULOP3.LUT UR4, URZ, UR52, URZ, 0x33, !UPT ;  /* 0x000000343f047292 */ /* 0x000fe2000f8e333f */
[----:B------:R-:W4:Y:S01]  /*10b0*/  LDC R6, c[0x0][0x2e0] ;  /* 0x0000b800ff067b82 */ /* 0x000f220000000800 */
[----:B------:R-:W-:Y:S01]  /*10c0*/  UIADD3 UR5, -UR44, URZ, URZ ;  /* 0x0000003f2c057290 */ /* 0x000fe2000fffe13f */
[----:B-1----:R-:W-:Y:S01]  /*10d0*/  ISETP.GE.AND P1, PT, R9, 0x1, PT ;  /* 0x000000010900780c */ /* 0x002fe20003f26270 */
[----:B------:R-:W-:-:S02]  /*10e0*/  UIADD3 UR42, UR4, UR42, URZ ;  /* 0x0000002a042a7290 */ /* 0x000fc4000fffe03f */
[----:B------:R-:W-:Y:S02]  /*10f0*/  UIMAD UR43, UR43, UR5, UR8 ;  /* 0x000000052b2b72a4 */ /* 0x000fe4000f8e0208 */
[----:B------:R-:W-:Y:S01]  /*1100*/  USHF.L.U32 UR42, UR42, 0x7, URZ ;  /* 0x000000072a2a7899 */ /* 0x000fe2000800063f */
[----:B--2---:R-:W-:Y:S01]  /*1110*/  IADD3 R0, -R194, 0x80, RZ ;  /* 0x00000080c2007810 */ /* 0x004fe20007ffe1ff */
[----:B------:R-:W-:Y:S01]  /*1120*/  @UP1 ULDC UR4, c[0x0][0x42c] ;  /* 0x00010b0000041ab9 */ /* 0x000fe20000000800 */
[----:B------:R-:W-:Y:S01]  /*1130*/  @UP1 ULDC UR6, c[0x0][0x430] ;  /* 0x00010c0000061ab9 */ /* 0x000fe20000000800 */
[----:B------:R-:W-:Y:S02]  /*1140*/  UIMAD.WIDE.U32 UR4, UR43, UR4, URZ ;  /* 0x000000042b0472a5 */ /* 0x000fe4000f8e003f */
[----:B------:R-:W-:Y:S02]  /*1150*/  UMOV UR47, UR43 ;  /* 0x0000002b002f7c82 */ /* 0x000fe40008000000 */
[----:B------:R-:W-:Y:S01]  /*1160*/  @UP1 USHF.R.U32.HI UR47, URZ, UR6, UR5 ;  /* 0x000000063f2f1299 */ /* 0x000fe20008011605 */
[----:B---3--:R-:W-:-:S05]  /*1170*/  SEL R17, R17, 0x1, P0 ;  /* 0x0000000111117807 */ /* 0x008fca0000000000 */
[----:B----4-:R-:W-:-:S04]  /*1180*/  IMAD R0, R17, R6, R0 ;  /* 0x0000000611007224 */ /* 0x010fc800078e0200 */
[----:B------:R-:W-:-:S04]  /*1190*/  VIADD R198, R0, UR42 ;  /* 0x0000002a00c67c36 */ /* 0x000fc80008000000 */
[----:B------:R-:W-:Y:S01]  /*11a0*/  IMAD.IADD R0, R198, 0x1, R8 ;  /* 0x00000001c6007824 */ /* 0x000fe200078e0208 */
[----:B------:R-:W-:Y:S06]  /*11b0*/  @!P1 BRA `(.L_x_767) ;  /* 0x0000000000409947 */ /* 0x000fec0003800000 */
[C---:B------:R-:W-:Y:S01]  /*11c0*/  ISETP.GT.AND P0, PT, R198.reuse, RZ, PT ;  /* 0x000000ffc600720c */ /* 0x040fe20003f04270 */
[----:B------:R-:W-:-:S12]  /*11d0*/  VIADD R2, R198, 0xffffffff ;  /* 0xffffffffc6027836 */ /* 0x000fd80000000000 */
[----:B------:R-:W-:Y:S05]  /*11e0*/  @P0 BRA `(.L_x_768) ;  /* 0x00000000001c0947 */ /* 0x000fea0003800000 */
[----:B------:R-:W-:Y:S01]  /*11f0*/  ISETP.NE.AND P0, PT, R9, 0x1, PT ;  /* 0x000000010900780c */ /* 0x000fe20003f05270 */
[----:B------:R-:W-:-:S12]  /*1200*/  IMAD.MOV R3, RZ, RZ, -R198 ;  /* 0x000000ffff037224 */ /* 0x000fd800078e0ac6 */
[----:B------:R-:W1:Y:S02]  /*1210*/  @P0 LDC.64 R4, c[0x0][0x9e8] ;  /* 0x00027a00ff040b82 */ /* 0x000e640000000a00 */
[----:B-1----:R-:W-:-:S05]  /*1220*/  @P0 IMAD.HI.U32 R2, R3, R4, RZ ;  /* 0x0000000403020227 */ /* 0x002fca00078e00ff */
[----:B------:R-:W-:-:S04]  /*1230*/  @P0 SHF.R.U32.HI R3, RZ, R5, R2 ;  /* 0x00000005ff030219 */ /* 0x000fc80000011602 */
[----:B------:R-:W-:Y:S01]  /*1240*/  LOP3.LUT R2, RZ, R3, RZ, 0x33, !PT ;  /* 0x00000003ff027212 */ /* 0x000fe200078e33ff */
[----:B------:R-:W-:Y:S06]  /*1250*/  BRA `(.L_x_769) ;  /* 0x0000000000107947 */ /* 0x000fec0003800000 */
.L_x_768:
[----:B------:R-:W-:-:S13]  /*1260*/  ISETP.NE.AND P0, PT, R9, 0x1, PT ;  /* 0x000000010900780c */ /* 0x000fda0003f05270 */
[----:B------:R-:W1:Y:S02]  /*1270*/  @P0 LDC.64 R4, c[0x0][0x9e8] ;  /* 0x00027a00ff040b82 */ /* 0x000e640000000a00 */
[----:B-1----:R-:W-:-:S05]  /*1280*/  @P0 IMAD.HI.U32 R4, R2, R4, RZ ;  /* 0x0000000402040227 */ /* 0x002fca00078e00ff */
[----:B------:R-:W-:-:S07]  /*1290*/  @P0 SHF.R.U32.HI R2, RZ, R5, R4 ;  /* 0x00000005ff020219 */ /* 0x000fce0000011604 */
.L_x_769:
[----:B------:R-:W-:-:S05]  /*12a0*/  IMAD R3, R2, R9, R9 ;  /* 0x0000000902037224 */ /* 0x000fca00078e0209 */
[----:B------:R-:W-:-:S07]  /*12b0*/  VIMNMX R0, R0, R3, PT ;  /* 0x0000000300007248 */ /* 0x000fce0003fe0100 */
.L_x_767:
[----:B------:R-:W-:Y:S01]  /*12c0*/  VIADD R2, R0, 0x3f ;  /* 0x0000003f00027836 */ /* 0x000fe20000000000 */
[----:B------:R-:W-:Y:S01]  /*12d0*/  ULDC UR4, c[0x0][0x9dc] ;  /* 0x0002770000047ab9 */ /* 0x000fe20000000800 */
[CC--:B------:R-:W-:Y:S02]  /*12e0*/  IMAD R0, R17.reuse, R6.reuse, 0x3f ;  /* 0x0000003f11007424 */ /* 0x0c0fe400078e0206 */
[----:B------:R-:W-:Y:S01]  /*12f0*/  IMAD R194, R17, R6, -R194 ;  /* 0x0000000611c27224 */ /* 0x000fe200078e0ac2 */
[----:B------:R-:W-:Y:S02]  /*1300*/  SHF.R.S32.HI R5, RZ, 0x1f, R2 ;  /* 0x0000001fff057819 */ /* 0x000fe40000011402 */
[----:B------:R-:W-:Y:S01]  /*1310*/  SHF.R.S32.HI R3, RZ, 0x1f, R0 ;  /* 0x0000001fff037819 */ /* 0x000fe20000011400 */
[----:B------:R-:W-:Y:S01]  /*1320*/  VIADD R59, R194, UR42 ;  /* 0x0000002ac23b7c36 */ /* 0x000fe20008000000 */
[----:B------:R-:W-:Y:S02]  /*1330*/  LEA.HI R5, R5, R2, RZ, 0x6 ;  /* 0x0000000205057211 */ /* 0x000fe400078f30ff */
[----:B------:R-:W-:Y:S01]  /*1340*/  LEA.HI R3, R3, R0, RZ, 0x6 ;  /* 0x0000000003037211 */ /* 0x000fe200078f30ff */
[----:B------:R-:W-:Y:S01]  /*1350*/  VIADD R4, R59, -UR4 ;  /* 0x800000043b047c36 */ /* 0x000fe20008000000 */
[----:B------:R-:W-:-:S02]  /*1360*/  SHF.R.S32.HI R58, RZ, 0x6, R5 ;  /* 0x00000006ff3a7819 */ /* 0x000fc40000011405 */
[----:B------:R-:W-:Y:S02]  /*1370*/  SHF.R.S32.HI R3, RZ, 0x6, R3 ;  /* 0x00000006ff037819 */ /* 0x000fe40000011403 */
[----:B------:R-:W-:Y:S02]  /*1380*/  R2UR UR4, R4 ;  /* 0x00000000040472ca */ /* 0x000fe400000e0000 */
[----:B------:R-:W-:Y:S01]  /*1390*/  VIMNMX R58, R3, R58, PT ;  /* 0x0000003a033a7248 */ /* 0x000fe20003fe0100 */
[----:B------:R-:W-:-:S12]  /*13a0*/  @!P1 BRA `(.L_x_770) ;  /* 0x0000000000489947 */ /* 0x000fd80003800000 */
[----:B------:R-:W-:-:S13]  /*13b0*/  ISETP.GT.AND P0, PT, R59, -0x1, PT ;  /* 0xffffffff3b00780c */ /* 0x000fda0003f04270 */
[----:B------:R-:W-:Y:S05]  /*13c0*/  @P0 BRA `(.L_x_771) ;  /* 0x00000000001c0947 */ /* 0x000fea0003800000 */
[----:B------:R-:W-:Y:S02]  /*13d0*/  ISETP.NE.AND P0, PT, R9, 0x1, PT ;  /* 0x000000010900780c */ /* 0x000fe40003f05270 */
[----:B------:R-:W-:-:S11]  /*13e0*/  LOP3.LUT R3, RZ, R59, RZ, 0x33, !PT ;  /* 0x0000003bff037212 */ /* 0x000fd600078e33ff */
[----:B------:R-:W1:Y:S02]  /*13f0*/  @P0 LDC.64 R4, c[0x0][0x9e8] ;  /* 0x00027a00ff040b82 */ /* 0x000e640000000a00 */
[----:B-1----:R-:W-:-:S05]  /*1400*/  @P0 IMAD.HI.U32 R0, R3, R4, RZ ;  /* 0x0000000403000227 */ /* 0x002fca00078e00ff */
[----:B------:R-:W-:-:S04]  /*1410*/  @P0 SHF.R.U32.HI R3, RZ, R5, R0 ;  /* 0x00000005ff030219 */ /* 0x000fc80000011600 */
[----:B------:R-:W-:Y:S01]  /*1420*/  LOP3.LUT R0, RZ, R3, RZ, 0x33, !PT ;  /* 0x00000003ff007212 */ /* 0x000fe200078e33ff */
[----:B------:R-:W-:Y:S06]  /*1430*/  BRA `(.L_x_772) ;  /* 0x0000000000147947 */ /* 0x000fec0003800000 */
.L_x_771:
[----:B------:R-:W-:Y:S01]  /*1440*/  ISETP.NE.AND P0, PT, R9, 0x1, PT ;  /* 0x000000010900780c */ /* 0x000fe20003f05270 */
[----:B------:R-:W-:-:S12]  /*1450*/  IMAD.MOV.U32 R0, RZ, RZ, R59 ;  /* 0x000000ffff007224 */ /* 0x000fd800078e003b */
[----:B------:R-:W1:Y:S02]  /*1460*/  @P0 LDC.64 R2, c[0x0][0x9e8] ;  /* 0x00027a00ff020b82 */ /* 0x000e640000000a00 */
[----:B-1----:R-:W-:-:S05]  /*1470*/  @P0 IMAD.HI.U32 R2, R59, R2, RZ ;  /* 0x000000023b020227 */ /* 0x002fca00078e00ff */
[----:B------:R-:W-:-:S07]  /*1480*/  @P0 SHF.R.U32.HI R0, RZ, R3, R2 ;  /* 0x00000003ff000219 */ /* 0x000fce0000011602 */
.L_x_772:
[----:B------:R-:W-:-:S05]  /*1490*/  IMAD R0, R0, R9, RZ ;  /* 0x0000000900007224 */ /* 0x000fca00078e02ff */
[----:B------:R-:W-:-:S13]  /*14a0*/  R2UR UR5, R0 ;  /* 0x00000000000572ca */ /* 0x000fda00000e0000 */
[----:B------:R-:W-:-:S04]  /*14b0*/  UISETP.LT.AND UP0, UPT, UR4, UR5, UPT ;  /* 0x000000050400728c */ /* 0x000fc8000bf01270 */
[----:B------:R-:W-:-:S12]  /*14c0*/  USEL UR4, UR4, UR5, !UP0 ;  /* 0x0000000504047287 */ /* 0x000fd8000c000000 */
.L_x_770:
[----:B------:R-:W-:Y:S01]  /*14d0*/  USHF.R.S32.HI UR5, URZ, 0x1f, UR4 ;  /* 0x0000001f3f057899 */ /* 0x000fe20008011404 */
[----:B------:R-:W-:Y:S01]  /*14e0*/  PLOP3.LUT P0, PT, PT, PT, PT, 0x80, 0x0 ;  /* 0x000000000000781c */ /* 0x000fe20003f0f070 */
[----:B------:R-:W-:Y:S01]  /*14f0*/  IMAD.MOV.U32 R0, RZ, RZ, RZ ;  /* 0x000000ffff007224 */ /* 0x000fe200078e00ff */
[----:B------:R-:W-:Y:S01]  /*1500*/  CS2R R2, SRZ ;  /* 0x0000000000027805 */ /* 0x000fe2000001ff00 */
[----:B------:R-:W-:Y:S01]  /*1510*/  ULEA.HI UR5, UR5, UR4, URZ, 0x6 ;  /* 0x0000000405057291 */ /* 0x000fe2000f8f303f */
[----:B------:R-:W-:Y:S02]  /*1520*/  CS2R R6, SRZ ;  /* 0x0000000000067805 */ /* 0x000fe4000001ff00 */
[----:B------:R-:W-:Y:S02]  /*1530*/  CS2R R26, SRZ ;  /* 0x00000000001a7805 */ /* 0x000fe4000001ff00 */
[----:B------:R-:W-:Y:S01]  /*1540*/  CS2R R100, SRZ ;  /* 0x0000000000647805 */ /* 0x000fe2000001ff00 */
[----:B------:R-:W-:Y:S01]  /*1550*/  USHF.R.S32.HI UR5, URZ, 0x6, UR5 ;  /* 0x000000063f057899 */ /* 0x000fe20008011405 */
[----:B------:R-:W-:Y:S01]  /*1560*/  CS2R R144, SRZ ;  /* 0x0000000000907805 */ /* 0x000fe2000001ff00 */
[----:B------:R-:W-:Y:S01]  /*1570*/  IMAD.MOV.U32 R150, RZ, RZ, RZ ;  /* 0x000000ffff967224 */ /* 0x000fe200078e00ff */
[----:B------:R-:W-:Y:S01]  /*1580*/  CS2R R142, SRZ ;  /* 0x00000000008e7805 */ /* 0x000fe2000001ff00 */
[----:B------:R-:W-:Y:S01]  /*1590*/  UISETP.LT.AND UP0, UPT, URZ, UR5, UPT ;  /* 0x000000053f00728c */ /* 0x000fe2000bf01270 */
[----:B------:R-:W-:-:S02]  /*15a0*/  CS2R R30, SRZ ;  /* 0x00000000001e7805 */ /* 0x000fc4000001ff00 */
[----:B------:R-:W-:Y:S02]  /*15b0*/  CS2R R92, SRZ ;  /* 0x00000000005c7805 */ /* 0x000fe4000001ff00 */
[----:B------:R-:W-:Y:S01]  /*15c0*/  CS2R R136, SRZ ;  /* 0x0000000000887805 */ /* 0x000fe2000001ff00 */
[----:B------:R-:W-:Y:S01]  /*15d0*/  USEL UR41, URZ, UR5, !UP0 ;  /* 0x000000053f297287 */ /* 0x000fe2000c000000 */
[----:B------:R-:W-:Y:S02]  /*15e0*/  CS2R R134, SRZ ;  /* 0x0000000000867805 */ /* 0x000fe4000001ff00 */
[----:B------:R-:W-:Y:S02]  /*15f0*/  CS2R R34, SRZ ;  /* 0x0000000000227805 */ /* 0x000fe4000001ff00 */
[----:B------:R-:W-:Y:S02]  /*1600*/  CS2R R84, SRZ ;  /* 0x0000000000547805 */ /* 0x000fe4000001ff00 */
[----:B------:R-:W-:-:S02]  /*1610*/  CS2R R128, SRZ ;  /* 0x0000000000807805 */ /* 0x000fc4000001ff00 */
[----:B------:R-:W-:Y:S02]  /*1620*/  CS2R R126, SRZ ;  /* 0x00000000007e7805 */ /* 0x000fe4000001ff00 */
[----:B------:R-:W-:Y:S02]  /*1630*/  ISETP.GT.AND P1, PT, R58, UR41, PT ;  /* 0x000000293a007c0c */ /* 0x000fe4000bf24270 */
        /* <DEDUP_REMOVED lines=50> */
[----:B------:R-:W-:Y:S06]  /*1960*/  @!P1 BRA `(.L_x_773) ;  /* 0x000000a8001c9947 */ /* 0x000fec0003800000 */
[----:B------:R-:W1:Y:S01]  /*1970*/  SHFL.IDX PT, R0, R197, RZ, 0x1f ;  /* 0x00001fffc5007589 */ /* 0x000e6200000e0000 */
[----:B------:R-:W-:-:S04]  /*1980*/  UIADD3 UR5, UR38, 0x18000, URZ ;  /* 0x0001800026057890 */ /* 0x000fc8000fffe03f */
[----:B------:R-:W-:-:S06]  /*1990*/  ULOP3.LUT UP0, URZ, UR5, 0x1bf, URZ, 0xc0, !UPT ;  /* 0x000001bf053f7892 */ /* 0x000fcc000f80c03f */
[----:B------:R-:W-:Y:S02]  /*19a0*/  PLOP3.LUT P0, PT, PT, PT, UP0, 0x80, 0x0 ;  /* 0x000000000000781c */ /* 0x000fe40003f0f008 */
[----:B-1----:R-:W-:-:S13]  /*19b0*/  R2UR UR39, R0 ;  /* 0x00000000002772ca */ /* 0x002fda00000e0000 */
[----:B------:R-:W-:-:S04]  /*19c0*/  ULEA.HI UR4, UR39, UR39, URZ, 0x1 ;  /* 0x0000002727047291 */ /* 0x000fc8000f8f083f */
        /* <DEDUP_REMOVED lines=22> */
.L_x_774:
        /* <DEDUP_REMOVED lines=44> */
[----:B------:R-:W-:Y:S01]  /*1df0*/  ULEA.HI UR4, UR59, UR59, URZ, 0x1 ;  /* 0x0000003b3b047291 */ /* 0x000fe2000f8f083f */
[----:B------:R-:W-:-:S03]  /*1e00*/  IMAD.U32 R8, RZ, RZ, UR60 ;  /* 0x0000003cff087e24 */ /* 0x000fc6000f8e00ff */
[----:B------:R-:W-:Y:S02]  /*1e10*/  ULOP3.LUT UR4, UR4, 0xfffffffe, URZ, 0xc0, !UPT ;  /* 0xfffffffe04047892 */ /* 0x000fe4000f8ec03f */
[----:B------:R-:W-:Y:S02]  /*1e20*/  ISETP.NE.AND P0, PT, R8, 0x3, PT ;  /* 0x000000030800780c */ /* 0x000fe40003f05270 */
[----:B------:R-:W-:-:S06]  /*1e30*/  UIADD3 UR4, UR59, -UR4, URZ ;  /* 0x800000043b047290 */ /* 0x000fcc000fffe03f */
[----:B------:R-:W-:Y:S01]  /*1e40*/  IMAD.U32 R6, RZ, RZ, UR4 ;  /* 0x00000004ff067e24 */ /* 0x000fe2000f8e00ff */
[----:B------:R-:W-:-:S04]  /*1e50*/  ULDC UR4, c[0x0][0x9d8] ;  /* 0x0002760000047ab9 */ /* 0x000fc80000000800 */
[----:B------:R-:W-:-:S04]  /*1e60*/  SHF.L.U32 R6, R6, 0x1f, RZ ;  /* 0x0000001f06067819 */ /* 0x000fc800000006ff */
[----:B------:R-:W1:Y:S01]  /*1e70*/  SYNCS.PHASECHK.TRANS64.TRYWAIT P1, [UR38+0x28400], R6 ;  /* 0x02840006ff0075a7 */ /* 0x000e620008020166 */
[----:B--2---:R-:W-:-:S04]  /*1e80*/  FMUL.FTZ R0, R7, R0 ;  /* 0x0000000007007220 */ /* 0x004fc80000410000 */
[----:B------:R-:W-:Y:S01]  /*1e90*/  FMUL.FTZ R0, R0, UR4 ;  /* 0x0000000400007c20 */ /* 0x000fe20008410000 */
[----:B-1----:R-:W-:Y:S06]  /*1ea0*/  @!P1 BRA `(.L_x_775) ;  /* 0x0000010000cc9947 */ /* 0x002fec0003800000 */
.L_x_939:
[----:B------:R-:W-:Y:S05]  /*1eb0*/  @!P0 BRA `(.L_x_776) ;  /* 0x0000000000048947 */ /* 0x000fea0003800000 */
[----:B------:R-:W-:Y:S01]  /*1ec0*/  BPT.TRAP 0x1 ;  /* 0x000000040000795c */ /* 0x000fe20000300000 */
.L_x_776:
[----:B------:R-:W-:Y:S02]  /*1ed0*/  IMAD.U32 R5, RZ, RZ, UR37 ;  /* 0x00000025ff057e24 */ /* 0x000fe4000f8e00ff */
[----:B------:R-:W-:-:S03]  /*1ee0*/  IMAD.U32 R2, RZ, RZ, UR36 ;  /* 0x00000024ff027e24 */ /* 0x000fc6000f8e00ff */
[----:B------:R-:W-:Y:S02]  /*1ef0*/  LEA R5, R5, UR38, 0x3 ;  /* 0x0000002605057c11 */ /* 0x000fe4000f8e18ff */
[----:B------:R-:W-:-:S04]  /*1f00*/  SHF.L.U32 R2, R2, 0x1f, RZ ;  /* 0x0000001f02027819 */ /* 0x000fc800000006ff */
[----:B------:R2:W3:Y:S01]  /*1f10*/  SYNCS.PHASECHK.TRANS64.TRYWAIT P2, [R5+URZ+0x28430], R2 ;  /* 0x02843002050075a7 */ /* 0x0004e2000804017f */
[----:B------:R-:W-:Y:S05]  /*1f20*/  @!P0 BRA `(.L_x_777) ;  /* 0x0000000000048947 */ /* 0x000fea0003800000 */
[----:B------:R-:W-:Y:S01]  /*1f30*/  BPT.TRAP 0x1 ;  /* 0x000000040000795c */ /* 0x000fe20000300000 */
.L_x_777:
[----:B-1----:R-:W1:Y:S02]  /*1f40*/  S2R R3, SR_TID.X ;  /* 0x0000000000037919 */ /* 0x002e640000002100 */
[----:B-1----:R-:W-:Y:S01]  /*1f50*/  LOP3.LUT P1, RZ, R3, 0x7f, RZ, 0xc0, !PT ;  /* 0x0000007f03ff7812 */ /* 0x002fe2000782c0ff */
[----:B---3--:R-:W-:-:S12]  /*1f60*/  @P2 BRA `(.L_x_778) ;  /* 0x0000000000082947 */ /* 0x008fd80003800000 */
[----:B------:R-:W1:Y:S02]  /*1f70*/  SYNCS.PHASECHK.TRANS64.TRYWAIT P2, [R5+URZ+0x28430], R2 ;  /* 0x02843002050075a7 */ /* 0x000e64000804017f */
[----:B-1----:R-:W-:Y:S05]  /*1f80*/  @!P2 BRA `(.L_x_779) ;  /* 0x0000010000aca947 */ /* 0x002fea0003800000 */
.L_x_778:
[----:B------:R-:W-:Y:S05]  /*1f90*/  WARPSYNC.ALL ;  /* 0x0000000000007948 */ /* 0x000fea0003800000 */
[----:B------:R-:W-:Y:S01]  /*1fa0*/  UIADD3 UR4, UR38, 0x20000, URZ ;  /* 0x0002000026047890 */ /* 0x000fe2000fffe03f */
[----:B------:R-:W-:Y:S01]  /*1fb0*/  WARPGROUP.ARRIVE ;  /* 0x00000000000079c5 */ /* 0x000fe20000000000 */
[----:B------:R-:W-:Y:S01]  /*1fc0*/  ULOP3.LUT UR48, UR40, 0x10000, URZ, 0xfc, !UPT ;  /* 0x0001000028307892 */ /* 0x000fe2000f8efc3f */
[----:B------:R-:W-:Y:S01]  /*1fd0*/  IMAD.MOV.U32 R3, RZ, RZ, -0x40 ;  /* 0xffffffc0ff037424 */ /* 0x000fe200078e00ff */
[----:B------:R-:W-:Y:S01]  /*1fe0*/  USHF.R.U32.HI UR4, URZ, 0x4, UR4 ;  /* 0x000000043f047899 */ /* 0x000fe20008011604 */
[----:B-12---:R-:W-:Y:S01]  /*1ff0*/  @!P1 VIADD R2, R5, 0x28440 ;  /* 0x0002844005029836 */ /* 0x006fe20000000000 */
[----:B------:R-:W-:Y:S01]  /*2000*/  UMOV UR49, 0x40000040 ;  /* 0x4000004000317882 */ /* 0x000fe20000000000 */
[----:B------:R-:W-:Y:S01]  /*2010*/  UMOV UR51, 0x40000040 ;  /* 0x4000004000337882 */ /* 0x000fe20000000000 */
[----:B------:R-:W-:Y:S01]  /*2020*/  ULOP3.LUT UR4, UR4, 0x3fff, URZ, 0xc0, !UPT ;  /* 0x00003fff04047892 */ /* 0x000fe2000f8ec03f */
[C---:B------:R-:W-:Y:S01]  /*2030*/  IMAD R6, R58.reuse, R3, 0x40 ;  /* 0x000000403a067424 */ /* 0x040fe200078e0203 */
[----:B------:R-:W-:Y:S01]  /*2040*/  UIADD3 UR8, UR48, 0x2, URZ ;  /* 0x0000000230087890 */ /* 0x000fe2000fffe03f */
[----:B------:R-:W-:Y:S01]  /*2050*/  @!P1 PRMT R2, RZ, 0x654, R2 ;  /* 0x00000654ff029816 */ /* 0x000fe20000000002 */
[----:B------:R-:W-:Y:S01]  /*2060*/  ULOP3.LUT UR4, UR4, 0x10000, URZ, 0xfc, !UPT ;  /* 0x0001000004047892 */ /* 0x000fe2000f8efc3f */
[----:B------:R-:W-:Y:S01]  /*2070*/  LEA R7, R58, 0xffffffc0, 0x6 ;  /* 0xffffffc03a077811 */ /* 0x000fe200078e30ff */
[----:B------:R-:W-:Y:S01]  /*2080*/  UMOV UR9, 0x40000040 ;  /* 0x4000004000097882 */ /* 0x000fe20000000000 */
[----:B------:R-:W-:Y:S01]  /*2090*/  UMOV UR11, 0x40000040 ;  /* 0x40000040000b7882 */ /* 0x000fe20000000000 */
[----:B------:R-:W-:-:S02]  /*20a0*/  ULEA UR50, UR37, UR4, 0xa ;  /* 0x0000000425327291 */ /* 0x000fc4000f8e503f */
[----:B------:R-:W-:Y:S02]  /*20b0*/  UIADD3 UR12, UR48, 0x4, URZ ;  /* 0x00000004300c7890 */ /* 0x000fe4000fffe03f */
[----:B------:R-:W-:Y:S02]  /*20c0*/  UIADD3 UR10, UR50, 0x2, URZ ;  /* 0x00000002320a7890 */ /* 0x000fe4000fffe03f */
[----:B------:R-:W-:Y:S01]  /*20d0*/  UIADD3 UR14, UR50, 0x4, URZ ;  /* 0x00000004320e7890 */ /* 0x000fe2000fffe03f */
[----:B------:R-:W-:Y:S02]  /*20e0*/  UMOV UR13, 0x40000040 ;  /* 0x40000040000d7882 */ /* 0x000fe40000000000 */
[----:B------:R-:W-:Y:S01]  /*20f0*/  QGMMA.64x64x32.F32.E4M3.E4M3 R24, gdesc[UR48], RZ, !UPT, gsb0 ;  /* 0x00e00000301879f3 */ /* 0x000fe2000c0008ff */
[----:B------:R-:W-:Y:S01]  /*2100*/  UMOV UR15, 0x40000040 ;  /* 0x40000040000f7882 */ /* 0x000fe20000000000 */
[----:B------:R-:W-:Y:S02]  /*2110*/  UIADD3 UR16, UR48, 0x6, URZ ;  /* 0x0000000630107890 */ /* 0x000fe4000fffe03f */
[----:B------:R-:W-:Y:S01]  /*2120*/  UIADD3 UR18, UR50, 0x6, URZ ;  /* 0x0000000632127890 */ /* 0x000fe2000fffe03f */
[----:B------:R-:W-:Y:S01]  /*2130*/  UMOV UR17, 0x40000040 ;  /* 0x4000004000117882 */ /* 0x000fe20000000000 */
[----:B------:R-:W-:Y:S01]  /*2140*/  UMOV UR19, 0x40000040 ;  /* 0x4000004000137882 */ /* 0x000fe20000000000 */
[----:B------:R-:W-:-:S02]  /*2150*/  UIADD3 UR20, UR48, 0x400, URZ ;  /* 0x0000040030147890 */ /* 0x000fc4000fffe03f */
[----:B------:R-:W-:Y:S01]  /*2160*/  UIADD3 UR22, UR50, 0x200, URZ ;  /* 0x0000020032167890 */ /* 0x000fe2000fffe03f */
[----:B------:R-:W-:Y:S01]  /*2170*/  UMOV UR21, 0x40000040 ;  /* 0x4000004000157882 */ /* 0x000fe20000000000 */
[----:B------:R-:W-:Y:S01]  /*2180*/  UMOV UR23, 0x40000040 ;  /* 0x4000004000177882 */ /* 0x000fe20000000000 */
[----:B------:R-:W-:Y:S02]  /*2190*/  UIADD3 UR24, UR48, 0x402, URZ ;  /* 0x0000040230187890 */ /* 0x000fe4000fffe03f */
[----:B------:R-:W-:Y:S01]  /*21a0*/  UIADD3 UR26, UR50, 0x202, URZ ;  /* 0x00000202321a7890 */ /* 0x000fe2000fffe03f */
[----:B------:R-:W-:Y:S01]  /*21b0*/  UMOV UR25, 0x40000040 ;  /* 0x4000004000197882 */ /* 0x000fe20000000000 */
        /* <DEDUP_REMOVED lines=9> */
[----:B------:R-:W-:Y:S01]  /*2250*/  ULDC.64 UR6, c[0x0][0x9e0] ;  /* 0x0002780000067ab9 */ /* 0x000fe20000000a00 */
[----:B------:R-:W-:Y:S01]  /*2260*/  ULDC UR5, c[0x0][0x2e0] ;  /* 0x0000b80000057ab9 */ /* 0x000fe20000000800 */
[----:B------:R-:W-:Y:S01]  /*2270*/  UISETP.GE.AND UP0, UPT, UR7, 0x1, UPT ;  /* 0x000000010700788c */ /* 0x000fe2000bf06270 */
[----:B------:R-:W-:Y:S01]  /*2280*/  IMAD R3, R17, UR5, R6 ;  /* 0x0000000511037c24 */ /* 0x000fe2000f8e0206 */
[----:B------:R-:W-:Y:S02]  /*2290*/  ULDC UR45, c[0x0][0x9dc] ;  /* 0x00027700002d7ab9 */ /* 0x000fe40000000800 */
[----:B------:R-:W-:Y:S01]  /*22a0*/  ULOP3.LUT UR45, URZ, UR45, URZ, 0x33, !UPT ;  /* 0x0000002d3f2d7292 */ /* 0x000fe2000f8e333f */
[----:B------:R-:W-:Y:S01]  /*22b0*/  IMAD R8, R16, -0x2, R3 ;  /* 0xfffffffe10087824 */ /* 0x000fe200078e0203 */
[----:B------:R-:W-:Y:S01]  /*22c0*/  PLOP3.LUT P2, PT, PT, PT, UP0, 0x40, 0x0 ;  /* 0x000000000000781c */ /* 0x000fe20003f4e808 */
[----:B------:R-:W-:-:S02]  /*22d0*/  WARPGROUP.DEPBAR.LE gsb0, 0x0 ;  /* 0x00008000000079c5 */ /* 0x000fc40000010000 */
[----:B------:R-:W-:-:S06]  /*22e0*/  WARPGROUP.ARRIVE ;  /* 0x00000000000079c5 */ /* 0x000fcc0000000000 */
[----:B------:R-:W-:Y:S03]  /*22f0*/  QGMMA.64x64x32.F32.E4M3.E4M3 R24, gdesc[UR8], R24, gsb0 ;  /* 0x00e00000081879f3 */ /* 0x000fe60008000818 */
[----:B------:R-:W-:Y:S02]  /*2300*/  WARPGROUP.DEPBAR.LE gsb0, 0x0 ;  /* 0x00008000000079c5 */ /* 0x000fe40000010000 */
        /* <DEDUP_REMOVED lines=18> */
[C---:B------:R-:W-:Y:S01]  /*2430*/  FMUL.FTZ R34, R0.reuse, R34 ;  /* 0x0000002200227220 */ /* 0x040fe20000410000 */
[C---:B------:R-:W-:Y:S01]  /*2440*/  FMUL.FTZ R24, R0.reuse, R24 ;  /* 0x0000001800187220 */ /* 0x040fe20000410000 */
[C---:B------:R-:W-:Y:S01]  /*2450*/  FMUL.FTZ R25, R0.reuse, R25 ;  /* 0x0000001900197220 */ /* 0x040fe20000410000 */
[C---:B------:R-:W-:Y:S01]  /*2460*/  FMUL.FTZ R26, R0.reuse, R26 ;  /* 0x0000001a001a7220 */ /* 0x040fe20000410000 */
[----:B------:R1:W2:Y:S01]  /*2470*/  MUFU.TANH R12, R34 ;  /* 0x00000022000c7308 */ /* 0x0002a20000002400 */
[C---:B------:R-:W-:Y:S01]  /*2480*/  FMUL.FTZ R28, R0.reuse, R28 ;  /* 0x0000001c001c7220 */ /* 0x040fe20000410000 */
[C---:B------:R-:W-:Y:S01]  /*2490*/  FMUL.FTZ R29, R0.reuse, R29 ;  /* 0x0000001d001d7220 */ /* 0x040fe20000410000 */
[C---:B------:R-:W-:Y:S01]  /*24a0*/  FMUL.FTZ R32, R0.reuse, R32 ;  /* 0x0000002000207220 */ /* 0x040fe20000410000 */
[C---:B------:R-:W-:Y:S01]  /*24b0*/  FMUL.FTZ R33, R0.reuse, R33 ;  /* 0x0000002100217220 */ /* 0x040fe20000410000 */
[C---:B------:R-:W-:Y:S01]  /*24c0*/  FMUL.FTZ R36, R0.reuse, R36 ;  /* 0x0000002400247220 */ /* 0x040fe20000410000 */
[C---:B------:R-:W-:Y:S01]  /*24d0*/  FMUL.FTZ R37, R0.reuse, R37 ;  /* 0x0000002500257220 */ /* 0x040fe20000410000 */
[C---:B------:R-:W-:Y:S01]  /*24e0*/  FMUL.FTZ R40, R0.reuse, R40 ;  /* 0x0000002800287220 */ /* 0x040fe20000410000 */
[C---:B------:R-:W-:Y:S01]  /*24f0*/  FMUL.FTZ R41, R0.reuse, R41 ;  /* 0x0000002900297220 */ /* 0x040fe20000410000 */
[----:B-1----:R-:W1:Y:S01]  /*2500*/  LDC R34, c[0x0][0x288] ;  /* 0x0000a200ff227b82 */ /* 0x002e620000000800 */
        /* <DEDUP_REMOVED lines=18> */
[----:B------:R-:W3:Y:S01]  /*2630*/  MUFU.TANH R24, R24 ;  /* 0x0000001800187308 */ /* 0x000ee20000002400 */
[C---:B------:R-:W-:Y:S01]  /*2640*/  FMUL.FTZ R27, R0.reuse, R27 ;  /* 0x0000001b001b7220 */ /* 0x040fe20000410000 */
[----:B------:R-:W-:Y:S01]  /*2650*/  FMUL.FTZ R30, R0, R30 ;  /* 0x0000001e001e7220 */ /* 0x000fe20000410000 */
[----:B------:R4:W-:Y:S01]  /*2660*/  @!P1 SYNCS.ARRIVE.TRANS64.RED.A1T0 RZ, [R2+URZ], RZ ;  /* 0x000000ff02ff99a7 */ /* 0x0009e2000810043f */
[----:B-1----:R-:W-:-:S04]  /*2670*/  IADD3 R5, R3, 0x1, -R34 ;  /* 0x0000000103057810 */ /* 0x002fc80007ffe822 */
[----:B------:R-:W1:Y:S01]  /*2680*/  MUFU.TANH R25, R25 ;  /* 0x0000001900197308 */ /* 0x000e620000002400 */
[----:B------:R-:W-:Y:S02]  /*2690*/  IMAD R5, R16, -0x2, R5 ;  /* 0xfffffffe10057824 */ /* 0x000fe400078e0205 */
[----:B----4-:R-:W-:-:S05]  /*26a0*/  VIADD R2, R196, UR42 ;  /* 0x0000002ac4027c36 */ /* 0x010fca0008000000 */
[----:B------:R-:W4:Y:S08]  /*26b0*/  MUFU.TANH R26, R26 ;  /* 0x0000001a001a7308 */ /* 0x000f300000002400 */
[----:B------:R-:W1:Y:S08]  /*26c0*/  MUFU.TANH R28, R28 ;  /* 0x0000001c001c7308 */ /* 0x000e700000002400 */
        /* <DEDUP_REMOVED lines=25> */
[----:B------:R5:W1:Y:S08]  /*2860*/  MUFU.TANH R9, R27 ;  /* 0x0000001b00097308 */ /* 0x000a700000002400 */
[----:B------:R2:W1:Y:S01]  /*2870*/  MUFU.TANH R10, R30 ;  /* 0x0000001e000a7308 */ /* 0x0004620000002400 */
[----:B-----5:R-:W-:-:S05]  /*2880*/  VIADD R27, R5, UR6 ;  /* 0x00000006051b7c36 */ /* 0x020fca0008000000 */
[----:B------:R-:W-:Y:S01]  /*2890*/  VIADDMNMX R3, R2, R27, R8, PT ;  /* 0x0000001b02037246 */ /* 0x000fe20003800108 */
[----:B--2---:R-:W-:-:S04]  /*28a0*/  VIADD R30, R5, UR45 ;  /* 0x0000002d051e7c36 */ /* 0x004fc80008000000 */
[----:B------:R-:W-:Y:S01]  /*28b0*/  IMAD.IADD R4, R30, 0x1, R2 ;  /* 0x000000011e047824 */ /* 0x000fe200078e0202 */
[----:B---34-:R-:W-:Y:S06]  /*28c0*/  @P2 BRA `(.L_x_780) ;  /* 0x00000000005c2947 */ /* 0x018fec0003800000 */
[----:B------:R-:W-:Y:S01]  /*28d0*/  IMAD R5, R17, UR5, R2 ;  /* 0x0000000511057c24 */ /* 0x000fe2000f8e0202 */
[----:B------:R-:W-:Y:S03]  /*28e0*/  BSSY B0, `(.L_x_781) ;  /* 0x0000011000007945 */ /* 0x000fe60003800000 */
[----:B------:R-:W-:-:S05]  /*28f0*/  IMAD.IADD R5, R5, 0x1, -R34 ;  /* 0x0000000105057824 */ /* 0x000fca00078e0a22 */
[----:B------:R-:W-:-:S13]  /*2900*/  ISETP.GT.AND P2, PT, R5, -0x1, PT ;  /* 0xffffffff0500780c */ /* 0x000fda0003f44270 */
[----:B------:R-:W-:Y:S05]  /*2910*/  @P2 BRA `(.L_x_782) ;  /* 0x0000000000202947 */ /* 0x000fea0003800000 */
[----:B------:R-:W-:Y:S01]  /*2920*/  UISETP.NE.AND UP1, UPT, UR7, 0x1, UPT ;  /* 0x000000010700788c */ /* 0x000fe2000bf25270 */
[----:B------:R-:W-:-:S05]  /*2930*/  LOP3.LUT R5, RZ, R5, RZ, 0x33, !PT ;  /* 0x00000005ff057212 */ /* 0x000fca00078e33ff */
[----:B------:R-:W-:-:S05]  /*2940*/  PLOP3.LUT P2, PT, PT, PT, UP1, 0x80, 0x0 ;  /* 0x000000000000781c */ /* 0x000fca0003f4f018 */
[----:B------:R-:W-:-:S08]  /*2950*/  @UP1 ULDC.64 UR10, c[0x0][0x9e8] ;  /* 0x00027a00000a1ab9 */ /* 0x000fd00000000a00 */
[----:B------:R-:W-:-:S05]  /*2960*/  @P2 IMAD.HI.U32 R31, R5, UR10, RZ ;  /* 0x0000000a051f2c27 */ /* 0x000fca000f8e00ff */
[----:B------:R-:W-:-:S04]  /*2970*/  @P2 SHF.R.U32.HI R5, RZ, UR11, R31 ;  /* 0x0000000bff052c19 */ /* 0x000fc8000801161f */
[----:B------:R-:W-:Y:S01]  /*2980*/  LOP3.LUT R5, RZ, R5, RZ, 0x33, !PT ;  /* 0x00000005ff057212 */ /* 0x000fe200078e33ff */
[----:B------:R-:W-:Y:S06]  /*2990*/  BRA `(.L_x_783) ;  /* 0x0000000000147947 */ /* 0x000fec0003800000 */
.L_x_782:
[----:B------:R-:W-:-:S06]  /*29a0*/  UISETP.NE.AND UP1, UPT, UR7, 0x1, UPT ;  /* 0x000000010700788c */ /* 0x000fcc000bf25270 */
[----:B------:R-:W-:-:S05]  /*29b0*/  PLOP3.LUT P2, PT, PT, PT, UP1, 0x80, 0x0 ;  /* 0x000000000000781c */ /* 0x000fca0003f4f018 */
[----:B------:R-:W-:-:S08]  /*29c0*/  @UP1 ULDC.64 UR10, c[0x0][0x9e8] ;  /* 0x00027a00000a1ab9 */ /* 0x000fd00000000a00 */
[----:B------:R-:W-:-:S05]  /*29d0*/  @P2 IMAD.HI.U32 R31, R5, UR10, RZ ;  /* 0x0000000a051f2c27 */ /* 0x000fca000f8e00ff */
[----:B------:R-:W-:-:S07]  /*29e0*/  @P2 SHF.R.U32.HI R5, RZ, UR11, R31 ;  /* 0x0000000bff052c19 */ /* 0x000fce000801161f */
.L_x_783:
[----:B------:R-:W-:Y:S05]  /*29f0*/  BSYNC B0 ;  /* 0x0000000000007941 */ /* 0x000fea0003800000 */
.L_x_781:
[----:B------:R-:W-:-:S04]  /*2a00*/  IMAD R5, R5, UR7, -R7 ;  /* 0x0000000705057c24 */ /* 0x000fc8000f8e0a07 */
[----:B------:R-:W-:-:S05]  /*2a10*/  IMAD R5, R16, -0x2, R5 ;  /* 0xfffffffe10057824 */ /* 0x000fca00078e0205 */
[----:B------:R-:W-:Y:S02]  /*2a20*/  VIMNMX R4, R4, R5, !PT ;  /* 0x0000000504047248 */ /* 0x000fe40007fe0100 */
[----:B------:R-:W-:-:S07]  /*2a30*/  VIADDMNMX R3, R5, UR7, R3, PT ;  /* 0x0000000705037c46 */ /* 0x000fce000b800103 */
.L_x_780:
[C---:B------:R-:W-:Y:S02]  /*2a40*/  ISETP.GE.AND P2, PT, R6.reuse, 0x2, PT ;  /* 0x000000020600780c */ /* 0x040fe40003f46270 */
[----:B------:R-:W-:Y:S02]  /*2a50*/  ISETP.GE.AND P6, PT, R6, 0xa, PT ;  /* 0x0000000a0600780c */ /* 0x000fe40003fc6270 */
[----:B------:R-:W-:Y:S02]  /*2a60*/  ISETP.GT.AND P4, PT, R4, 0x1, !P2 ;  /* 0x000000010400780c */ /* 0x000fe40005784270 */
[----:B------:R-:W-:Y:S02]  /*2a70*/  ISETP.GE.AND P3, PT, R6, 0x9, PT ;  /* 0x000000090600780c */ /* 0x000fe40003f66270 */
[----:B------:R-:W-:Y:S02]  /*2a80*/  ISETP.LT.OR P4, PT, R3, 0x2, P4 ;  /* 0x000000020300780c */ /* 0x000fe40002781670 */
[----:B------:R-:W-:-:S02]  /*2a90*/  P2R R38, PR, RZ, 0x40 ;  /* 0x00000040ff267803 */ /* 0x000fc40000000000 */
[----:B-1----:R-:W-:Y:S02]  /*2aa0*/  FSEL R31, R25, -INF , !P4 ;  /* 0xff800000191f7808 */ /* 0x002fe40006000000 */
[C---:B------:R-:W-:Y:S02]  /*2ab0*/  ISETP.GT.AND P4, PT, R4.reuse, 0x9, !P6 ;  /* 0x000000090400780c */ /* 0x040fe40007784270 */
[----:B------:R-:W-:Y:S02]  /*2ac0*/  ISETP.GT.AND P5, PT, R4, 0x8, !P3 ;  /* 0x000000080400780c */ /* 0x000fe40005fa4270 */
[----:B------:R-:W-:Y:S02]  /*2ad0*/  ISETP.LT.OR P4, PT, R3, 0xa, P4 ;  /* 0x0000000a0300780c */ /* 0x000fe40002781670 */
[----:B------:R-:W-:Y:S02]  /*2ae0*/  ISETP.GE.AND P6, PT, R6, 0x11, PT ;  /* 0x000000110600780c */ /* 0x000fe40003fc6270 */
[----:B------:R-:W-:-:S02]  /*2af0*/  FSEL R39, R29, -INF , !P4 ;  /* 0xff8000001d277808 */ /* 0x000fc40006000000 */
[C---:B------:R-:W-:Y:S02]  /*2b00*/  ISETP.LT.OR P5, PT, R3.reuse, 0x9, P5 ;  /* 0x000000090300780c */ /* 0x040fe40002fa1670 */
[----:B------:R-:W-:Y:S02]  /*2b10*/  ISETP.GT.AND P4, PT, R4, 0x10, !P6 ;  /* 0x000000100400780c */ /* 0x000fe40007784270 */
[----:B------:R-:W-:Y:S02]  /*2b20*/  FSEL R35, R28, -INF , !P5 ;  /* 0xff8000001c237808 */ /* 0x000fe40006800000 */
[----:B------:R-:W-:Y:S02]  /*2b30*/  ISETP.LT.OR P4, PT, R3, 0x11, P4 ;  /* 0x000000110300780c */ /* 0x000fe40002781670 */
[----:B------:R-:W-:Y:S02]  /*2b40*/  ISETP.GE.AND P5, PT, R6, 0x12, PT ;  /* 0x000000120600780c */ /* 0x000fe40003fa6270 */
[----:B------:R-:W-:-:S02]  /*2b50*/  FSEL R43, R32, -INF , !P4 ;  /* 0xff800000202b7808 */ /* 0x000fc40006000000 */
[----:B------:R-:W-:Y:S02]  /*2b60*/  ISETP.GT.AND P4, PT, R4, 0x11, !P5 ;  /* 0x000000110400780c */ /* 0x000fe40006f84270 */
[----:B------:R-:W-:Y:S02]  /*2b70*/  P2R R32, PR, RZ, 0x20 ;  /* 0x00000020ff207803 */ /* 0x000fe40000000000 */
[----:B------:R-:W-:Y:S02]  /*2b80*/  ISETP.LT.OR P4, PT, R3, 0x12, P4 ;  /* 0x000000120300780c */ /* 0x000fe40002781670 */
[----:B------:R-:W-:Y:S02]  /*2b90*/  ISETP.GE.AND P5, PT, R6, 0x19, PT ;  /* 0x000000190600780c */ /* 0x000fe40003fa6270 */
[----:B------:R-:W-:Y:S02]  /*2ba0*/  FSEL R57, R33, -INF , !P4 ;  /* 0xff80000021397808 */ /* 0x000fe40006000000 */
[----:B------:R-:W-:-:S02]  /*2bb0*/  ISETP.GT.AND P4, PT, R4, 0x18, !P5 ;  /* 0x000000180400780c */ /* 0x000fc40006f84270 */
[----:B------:R-:W-:Y:S02]  /*2bc0*/  P2R R33, PR, RZ, 0x20 ;  /* 0x00000020ff217803 */ /* 0x000fe40000000000 */
[----:B------:R-:W-:Y:S02]  /*2bd0*/  ISETP.LT.OR P4, PT, R3, 0x19, P4 ;  /* 0x000000190300780c */ /* 0x000fe40002781670 */
[----:B------:R-:W-:Y:S02]  /*2be0*/  ISETP.GE.AND P5, PT, R6, 0x1a, PT ;  /* 0x0000001a0600780c */ /* 0x000fe40003fa6270 */
[----:B------:R-:W-:Y:S02]  /*2bf0*/  FSEL R61, R36, -INF , !P4 ;  /* 0xff800000243d7808 */ /* 0x000fe40006000000 */
[----:B------:R-:W-:Y:S02]  /*2c00*/  ISETP.GT.AND P4, PT, R4, 0x19, !P5 ;  /* 0x000000190400780c */ /* 0x000fe40006f84270 */
[----:B------:R-:W-:-:S02]  /*2c10*/  P2R R36, PR, RZ, 0x20 ;  /* 0x00000020ff247803 */ /* 0x000fc40000000000 */
[----:B------:R-:W-:Y:S02]  /*2c20*/  ISETP.LT.OR P4, PT, R3, 0x1a, P4 ;  /* 0x0000001a0300780c */ /* 0x000fe40002781670 */
[----:B------:R-:W-:Y:S02]  /*2c30*/  ISETP.GE.AND P5, PT, R6, 0x21, PT ;  /* 0x000000210600780c */ /* 0x000fe40003fa6270 */
[----:B------:R-:W-:Y:S02]  /*2c40*/  FSEL R37, R37, -INF , !P4 ;  /* 0xff80000025257808 */ /* 0x000fe40006000000 */
[----:B------:R-:W-:Y:S02]  /*2c50*/  ISETP.GT.AND P4, PT, R4, 0x20, !P5 ;  /* 0x000000200400780c */ /* 0x000fe40006f84270 */
[----:B------:R-:W-:Y:S02]  /*2c60*/  P2R R42, PR, RZ, 0x20 ;  /* 0x00000020ff2a7803 */ /* 0x000fe40000000000 */
[----:B------:R-:W-:-:S02]  /*2c70*/  ISETP.LT.OR P4, PT, R3, 0x21, P4 ;  /* 0x000000210300780c */ /* 0x000fc40002781670 */
[----:B------:R-:W-:Y:S02]  /*2c80*/  ISETP.GE.AND P5, PT, R6, 0x22, PT ;  /* 0x000000220600780c */ /* 0x000fe40003fa6270 */
[----:B------:R-:W-:Y:S02]  /*2c90*/  FSEL R63, R40, -INF , !P4 ;  /* 0xff800000283f7808 */ /* 0x000fe40006000000 */
[----:B------:R-:W-:Y:S02]  /*2ca0*/  ISETP.GT.AND P4, PT, R4, 0x21, !P5 ;  /* 0x000000210400780c */ /* 0x000fe40006f84270 */
[----:B------:R-:W-:Y:S02]  /*2cb0*/  P2R R40, PR, RZ, 0x20 ;  /* 0x00000020ff287803 */ /* 0x000fe40000000000 */
[----:B------:R-:W-:Y:S02]  /*2cc0*/  ISETP.LT.OR P4, PT, R3, 0x22, P4 ;  /* 0x000000220300780c */ /* 0x000fe40002781670 */
[----:B------:R-:W-:-:S02]  /*2cd0*/  ISETP.GE.AND P5, PT, R6, 0x29, PT ;  /* 0x000000290600780c */ /* 0x000fc40003fa6270 */
[----:B------:R-:W-:Y:S02]  /*2ce0*/  FSEL R41, R41, -INF , !P4 ;  /* 0xff80000029297808 */ /* 0x000fe40006000000 */
[----:B------:R-:W-:Y:S02]  /*2cf0*/  ISETP.GT.AND P4, PT, R4, 0x28, !P5 ;  /* 0x000000280400780c */ /* 0x000fe40006f84270 */
[----:B------:R-:W-:Y:S02]  /*2d00*/  P2R R56, PR, RZ, 0x20 ;  /* 0x00000020ff387803 */ /* 0x000fe40000000000 */
        /* <DEDUP_REMOVED lines=11> */
[----:B------:R-:W-:Y:S02]  /*2dc0*/  P2R R28, PR, RZ, 0x40 ;  /* 0x00000040ff1c7803 */ /* 0x000fe40000000000 */
[----:B------:R-:W-:Y:S02]  /*2dd0*/  FSEL R67, R48, -INF , !P4 ;  /* 0xff80000030437808 */ /* 0x000fe40006000000 */
[----:B------:R-:W-:-:S04]  /*2de0*/  ISETP.GE.AND P4, PT, R6, 0x32, PT ;  /* 0x000000320600780c */ /* 0x000fc80003f86270 */
[----:B------:R-:W-:-:S04]  /*2df0*/  ISETP.GT.AND P5, PT, R4, 0x31, !P4 ;  /* 0x000000310400780c */ /* 0x000fc800067a4270 */
[----:B------:R-:W-:-:S04]  /*2e00*/  ISETP.LT.OR P5, PT, R3, 0x32, P5 ;  /* 0x000000320300780c */ /* 0x000fc80002fa1670 */
[----:B------:R-:W-:Y:S02]  /*2e10*/  FSEL R49, R49, -INF , !P5 ;  /* 0xff80000031317808 */ /* 0x000fe40006800000 */
[----:B------:R-:W-:-:S04]  /*2e20*/  ISETP.GE.AND P5, PT, R6, 0x39, PT ;  /* 0x000000390600780c */ /* 0x000fc80003fa6270 */
[----:B------:R-:W-:-:S04]  /*2e30*/  ISETP.GT.AND P6, PT, R4, 0x38, !P5 ;  /* 0x000000380400780c */ /* 0x000fc80006fc4270 */
[----:B------:R-:W-:-:S04]  /*2e40*/  ISETP.LT.OR P6, PT, R3, 0x39, P6 ;  /* 0x000000390300780c */ /* 0x000fc800037c1670 */
[----:B------:R-:W-:Y:S02]  /*2e50*/  FSEL R69, R52, -INF , !P6 ;  /* 0xff80000034457808 */ /* 0x000fe40007000000 */
[----:B------:R-:W-:-:S04]  /*2e60*/  ISETP.GE.AND P6, PT, R6, 0x1, PT ;  /* 0x000000010600780c */ /* 0x000fc80003fc6270 */
[----:B------:R-:W-:Y:S02]  /*2e70*/  P2R R25, PR, RZ, 0x40 ;  /* 0x00000040ff197803 */ /* 0x000fe40000000000 */
[----:B------:R-:W-:-:S04]  /*2e80*/  ISETP.GT.AND P6, PT, R4, RZ, !P6 ;  /* 0x000000ff0400720c */ /* 0x000fc800077c4270 */
[----:B------:R-:W-:-:S04]  /*2e90*/  ISETP.LT.OR P6, PT, R3, 0x1, P6 ;  /* 0x000000010300780c */ /* 0x000fc800037c1670 */
[----:B------:R-:W-:Y:S02]  /*2ea0*/  FSEL R29, R24, -INF , !P6 ;  /* 0xff800000181d7808 */ /* 0x000fe40007000000 */
[----:B------:R-:W-:-:S04]  /*2eb0*/  ISETP.GE.AND P6, PT, R6, 0x3a, PT ;  /* 0x0000003a0600780c */ /* 0x000fc80003fc6270 */
[----:B------:R-:W-:Y:S02]  /*2ec0*/  P2R R48, PR, RZ, 0x40 ;  /* 0x00000040ff307803 */ /* 0x000fe40000000000 */
[----:B------:R-:W-:-:S04]  /*2ed0*/  ISETP.GT.AND P6, PT, R4, 0x39, !P6 ;  /* 0x000000390400780c */ /* 0x000fc800077c4270 */
[----:B------:R-:W-:Y:S01]  /*2ee0*/  ISETP.LT.OR P6, PT, R3, 0x3a, P6 ;  /* 0x0000003a0300780c */ /* 0x000fe200037c1670 */
[----:B------:R-:W-:-:S03]  /*2ef0*/  VIADD R3, R2, 0x8 ;  /* 0x0000000802037836 */ /* 0x000fc60000000000 */
[----:B------:R-:W-:Y:S01]  /*2f00*/  FSEL R53, R53, -INF , !P6 ;  /* 0xff80000035357808 */ /* 0x000fe20007000000 */
[----:B------:R-:W-:Y:S01]  /*2f10*/  IMAD.IADD R5, R30, 0x1, R3 ;  /* 0x000000011e057824 */ /* 0x000fe200078e0203 */
[----:B------:R-:W-:Y:S02]  /*2f20*/  PLOP3.LUT P6, PT, PT, PT, UP0, 0x40, 0x0 ;  /* 0x000000000000781c */ /* 0x000fe40003fce808 */
[----:B------:R-:W-:-:S11]  /*2f30*/  VIADDMNMX R4, R3, R27, R8, PT ;  /* 0x0000001b03047246 */ /* 0x000fd60003800108 */
[----:B------:R-:W-:Y:S05]  /*2f40*/  @P6 BRA `(.L_x_784) ;  /* 0x0000000000646947 */ /* 0x000fea0003800000 */
        /* <DEDUP_REMOVED lines=9> */
[----:B------:R-:W-:Y:S01]  /*2fe0*/  @P6 IMAD.HI.U32 R8, R6, UR10, RZ ;  /* 0x0000000a06086c27 */ /* 0x000fe2000f8e00ff */
[----:B------:R-:W-:-:S13]  /*2ff0*/  PLOP3.LUT P6, PT, PT, PT, UP1, 0x80, 0x0 ;  /* 0x000000000000781c */ /* 0x000fda0003fcf018 */
[----:B------:R-:W-:-:S04]  /*3000*/  @P6 SHF.R.U32.HI R6, RZ, UR11, R8 ;  /* 0x0000000bff066c19 */ /* 0x000fc80008011608 */
[----:B------:R-:W-:Y:S01]  /*3010*/  LOP3.LUT R6, RZ, R6, RZ, 0x33, !PT ;  /* 0x00000006ff067212 */ /* 0x000fe200078e33ff */
[----:B------:R-:W-:Y:S06]  /*3020*/  BRA `(.L_x_787) ;  /* 0x0000000000187947 */ /* 0x000fec0003800000 */
.L_x_786:
[----:B------:R-:W-:-:S06]  /*3030*/  UISETP.NE.AND UP1, UPT, UR7, 0x1, UPT ;  /* 0x000000010700788c */ /* 0x000fcc000bf25270 */
[----:B------:R-:W-:-:S05]  /*3040*/  PLOP3.LUT P6, PT, PT, PT, UP1, 0x80, 0x0 ;  /* 0x000000000000781c */ /* 0x000fca0003fcf018 */
[----:B------:R-:W-:-:S08]  /*3050*/  @UP1 ULDC.64 UR10, c[0x0][0x9e8] ;  /* 0x00027a00000a1ab9 */ /* 0x000fd00000000a00 */
[----:B------:R-:W-:Y:S01]  /*3060*/  @P6 IMAD.HI.U32 R8, R6, UR10, RZ ;  /* 0x0000000a06086c27 */ /* 0x000fe2000f8e00ff */
[----:B------:R-:W-:-:S13]  /*3070*/  PLOP3.LUT P6, PT, PT, PT, UP1, 0x80, 0x0 ;  /* 0x000000000000781c */ /* 0x000fda0003fcf018 */
[----:B------:R-:W-:-:S07]  /*3080*/  @P6 SHF.R.U32.HI R6, RZ, UR11, R8 ;  /* 0x0000000bff066c19 */ /* 0x000fce0008011608 */
.L_x_787:
[----:B------:R-:W-:Y:S05]  /*3090*/  BSYNC B0 ;  /* 0x0000000000007941 */ /* 0x000fea0003800000 */
.L_x_785:
[----:B------:R-:W-:-:S04]  /*30a0*/  IMAD R7, R6, UR7, -R7 ;  /* 0x0000000706077c24 */ /* 0x000fc8000f8e0a07 */
[----:B------:R-:W-:-:S05]  /*30b0*/  IMAD R7, R16, -0x2, R7 ;  /* 0xfffffffe10077824 */ /* 0x000fca00078e0207 */
[----:B------:R-:W-:Y:S02]  /*30c0*/  VIMNMX R5, R5, R7, !PT ;  /* 0x0000000705057248 */ /* 0x000fe40007fe0100 */
[----:B------:R-:W-:-:S07]  /*30d0*/  VIADDMNMX R4, R7, UR7, R4, PT ;  /* 0x0000000707047c46 */ /* 0x000fce000b800104 */
.L_x_784:
[----:B------:R-:W-:Y:S01]  /*30e0*/  ISETP.GT.AND P2, PT, R5, 0x1, !P2 ;  /* 0x000000010500780c */ /* 0x000fe20005744270 */
[----:B------:R-:W-:Y:S01]  /*30f0*/  ULDC UR14, c[0x0][0x988] ;  /* 0x00026200000e7ab9 */ /* 0x000fe20000000800 */
[----:B------:R-:W-:Y:S02]  /*3100*/  FMNMX.FTZ R7, R29, R31, !PT ;  /* 0x0000001f1d077209 */ /* 0x000fe40007810000 */
[----:B------:R-:W-:Y:S02]  /*3110*/  ISETP.LT.OR P2, PT, R4, 0x2, P2 ;  /* 0x000000020400780c */ /* 0x000fe40001741670 */
[----:B------:R-:W-:Y:S02]  /*3120*/  FMNMX.FTZ R7, R35, R7, !PT ;  /* 0x0000000723077209 */ /* 0x000fe40007810000 */
[----:B------:R-:W-:Y:S02]  /*3130*/  FSEL R9, R9, -INF , !P2 ;  /* 0xff80000009097808 */ /* 0x000fe40005000000 */
[----:B------:R-:W-:-:S02]  /*3140*/  ISETP.NE.AND P2, PT, R38, RZ, PT ;  /* 0x000000ff2600720c */ /* 0x000fc40003f45270 */
[----:B------:R-:W-:Y:S02]  /*3150*/  FMNMX.FTZ R7, R39, R7, !PT ;  /* 0x0000000727077209 */ /* 0x000fe40007810000 */
[----:B------:R-:W-:Y:S02]  /*3160*/  ISETP.GT.AND P2, PT, R5, 0x9, !P2 ;  /* 0x000000090500780c */ /* 0x000fe40005744270 */
[----:B------:R-:W-:Y:S02]  /*3170*/  FMNMX.FTZ R7, R43, R7, !PT ;  /* 0x000000072b077209 */ /* 0x000fe40007810000 */
[----:B------:R-:W-:Y:S02]  /*3180*/  ISETP.LT.OR P2, PT, R4, 0xa, P2 ;  /* 0x0000000a0400780c */ /* 0x000fe40001741670 */
[----:B------:R-:W-:Y:S02]  /*3190*/  FMNMX.FTZ R7, R57, R7, !PT ;  /* 0x0000000739077209 */ /* 0x000fe40007810000 */
[----:B------:R-:W-:-:S02]  /*31a0*/  FSEL R11, R11, -INF , !P2 ;  /* 0xff8000000b0b7808 */ /* 0x000fc40005000000 */
[----:B------:R-:W-:Y:S02]  /*31b0*/  ISETP.NE.AND P2, PT, R28, RZ, PT ;  /* 0x000000ff1c00720c */ /* 0x000fe40003f45270 */
[----:B------:R-:W-:Y:S02]  /*31c0*/  FMNMX.FTZ R7, R61, R7, !PT ;  /* 0x000000073d077209 */ /* 0x000fe40007810000 */
[----:B------:R-:W-:Y:S02]  /*31d0*/  ISETP.GT.AND P2, PT, R5, 0x10, !P2 ;  /* 0x000000100500780c */ /* 0x000fe40005744270 */
[----:B------:R-:W-:Y:S02]  /*31e0*/  FMNMX.FTZ R7, R37, R7, !PT ;  /* 0x0000000725077209 */ /* 0x000fe40007810000 */
[----:B------:R-:W-:Y:S02]  /*31f0*/  ISETP.LT.OR P2, PT, R4, 0x11, P2 ;  /* 0x000000110400780c */ /* 0x000fe40001741670 */
[----:B------:R-:W-:-:S02]  /*3200*/  ISETP.GT.AND P3, PT, R5, 0x8, !P3 ;  /* 0x000000080500780c */ /* 0x000fc40005f64270 */
[----:B------:R-:W-:Y:S02]  /*3210*/  FSEL R12, R12, -INF , !P2 ;  /* 0xff8000000c0c7808 */ /* 0x000fe40005000000 */
[----:B------:R-:W-:Y:S02]  /*3220*/  ISETP.NE.AND P2, PT, R32, RZ, PT ;  /* 0x000000ff2000720c */ /* 0x000fe40003f45270 */
[----:B------:R-:W-:Y:S02]  /*3230*/  FMNMX.FTZ R7, R63, R7, !PT ;  /* 0x000000073f077209 */ /* 0x000fe40007810000 */
[----:B------:R-:W-:Y:S02]  /*3240*/  ISETP.GT.AND P2, PT, R5, 0x11, !P2 ;  /* 0x000000110500780c */ /* 0x000fe40005744270 */
[C---:B------:R-:W-:Y:S02]  /*3250*/  ISETP.LT.OR P3, PT, R4.reuse, 0x9, P3 ;  /* 0x000000090400780c */ /* 0x040fe40001f61670 */
[----:B------:R-:W-:-:S02]  /*3260*/  ISETP.LT.OR P2, PT, R4, 0x12, P2 ;  /* 0x000000120400780c */ /* 0x000fc40001741670 */
[----:B------:R-:W-:Y:S02]  /*3270*/  FMNMX.FTZ R7, R41, R7, !PT ;  /* 0x0000000729077209 */ /* 0x000fe40007810000 */
[----:B------:R-:W-:Y:S02]  /*3280*/  FSEL R13, R13, -INF , !P2 ;  /* 0xff8000000d0d7808 */ /* 0x000fe40005000000 */
[----:B------:R-:W-:Y:S02]  /*3290*/  ISETP.NE.AND P2, PT, R33, RZ, PT ;  /* 0x000000ff2100720c */ /* 0x000fe40003f45270 */
[----:B------:R-:W-:Y:S02]  /*32a0*/  FSEL R10, R10, -INF , !P3 ;  /* 0xff8000000a0a7808 */ /* 0x000fe40005800000 */
[----:B------:R-:W-:Y:S02]  /*32b0*/  ISETP.GT.AND P2, PT, R5, 0x18, !P2 ;  /* 0x000000180500780c */ /* 0x000fe40005744270 */
[----:B------:R-:W-:-:S02]  /*32c0*/  ISETP.NE.AND P3, PT, R56, RZ, PT ;  /* 0x000000ff3800720c */ /* 0x000fc40003f65270 */
[----:B------:R-:W-:Y:S02]  /*32d0*/  ISETP.LT.OR P2, PT, R4, 0x19, P2 ;  /* 0x000000190400780c */ /* 0x000fe40001741670 */
[----:B------:R-:W-:Y:S02]  /*32e0*/  FMNMX.FTZ R7, R65, R7, !PT ;  /* 0x0000000741077209 */ /* 0x000fe40007810000 */
[----:B------:R-:W-:Y:S02]  /*32f0*/  FSEL R14, R14, -INF , !P2 ;  /* 0xff8000000e0e7808 */ /* 0x000fe40005000000 */
[----:B------:R-:W-:Y:S02]  /*3300*/  ISETP.NE.AND P2, PT, R36, RZ, PT ;  /* 0x000000ff2400720c */ /* 0x000fe40003f45270 */
[----:B------:R-:W-:Y:S02]  /*3310*/  FMNMX.FTZ R7, R45, R7, !PT ;  /* 0x000000072d077209 */ /* 0x000fe40007810000 */
[----:B------:R-:W-:-:S02]  /*3320*/  ISETP.GT.AND P2, PT, R5, 0x19, !P2 ;  /* 0x000000190500780c */ /* 0x000fc40005744270 */
[----:B------:R-:W-:Y:S02]  /*3330*/  ISETP.NE.AND P6, PT, R25, RZ, PT ;  /* 0x000000ff1900720c */ /* 0x000fe40003fc5270 */
[----:B------:R-:W-:Y:S02]  /*3340*/  ISETP.LT.OR P2, PT, R4, 0x1a, P2 ;  /* 0x0000001a0400780c */ /* 0x000fe40001741670 */
[----:B------:R-:W-:Y:S02]  /*3350*/  FMNMX.FTZ R7, R67, R7, !PT ;  /* 0x0000000743077209 */ /* 0x000fe40007810000 */
[----:B------:R-:W-:Y:S02]  /*3360*/  FSEL R15, R15, -INF , !P2 ;  /* 0xff8000000f0f7808 */ /* 0x000fe40005000000 */
[----:B------:R-:W-:Y:S02]  /*3370*/  ISETP.NE.AND P2, PT, R42, RZ, PT ;  /* 0x000000ff2a00720c */ /* 0x000fe40003f45270 */
[----:B------:R-:W-:-:S02]  /*3380*/  FMNMX.FTZ R7, R49, R7, !PT ;  /* 0x0000000731077209 */ /* 0x000fc40007810000 */
[----:B------:R-:W-:Y:S02]  /*3390*/  ISETP.GT.AND P2, PT, R5, 0x20, !P2 ;  /* 0x000000200500780c */ /* 0x000fe40005744270 */
[----:B------:R-:W-:Y:S02]  /*33a0*/  FMNMX.FTZ R7, R69, R7, !PT ;  /* 0x0000000745077209 */ /* 0x000fe40007810000 */
[----:B------:R-:W-:Y:S02]  /*33b0*/  ISETP.LT.OR P2, PT, R4, 0x21, P2 ;  /* 0x000000210400780c */ /* 0x000fe40001741670 */
[----:B------:R-:W-:Y:S02]  /*33c0*/  ISETP.GT.AND P4, PT, R5, 0x31, !P4 ;  /* 0x000000310500780c */ /* 0x000fe40006784270 */
[----:B------:R-:W-:Y:S02]  /*33d0*/  FSEL R20, R20, -INF , !P2 ;  /* 0xff80000014147808 */ /* 0x000fe40005000000 */
[----:B------:R-:W-:-:S02]  /*33e0*/  ISETP.NE.AND P2, PT, R40, RZ, PT ;  /* 0x000000ff2800720c */ /* 0x000fc40003f45270 */
[C---:B------:R-:W-:Y:S02]  /*33f0*/  ISETP.GT.AND P5, PT, R5.reuse, 0x38, !P5 ;  /* 0x000000380500780c */ /* 0x040fe40006fa4270 */
[----:B------:R-:W-:Y:S02]  /*3400*/  ISETP.GT.AND P2, PT, R5, 0x21, !P2 ;  /* 0x000000210500780c */ /* 0x000fe40005744270 */
[C---:B------:R-:W-:Y:S02]  /*3410*/  ISETP.LT.OR P4, PT, R4.reuse, 0x32, P4 ;  /* 0x000000320400780c */ /* 0x040fe40002781670 */
[C---:B------:R-:W-:Y:S02]  /*3420*/  ISETP.LT.OR P2, PT, R4.reuse, 0x22, P2 ;  /* 0x000000220400780c */ /* 0x040fe40001741670 */
[----:B------:R-:W-:Y:S02]  /*3430*/  ISETP.LT.OR P5, PT, R4, 0x39, P5 ;  /* 0x000000390400780c */ /* 0x000fe40002fa1670 */
[----:B------:R-:W-:-:S02]  /*3440*/  FSEL R21, R21, -INF , !P2 ;  /* 0xff80000015157808 */ /* 0x000fc40005000000 */
[C---:B------:R-:W-:Y:S02]  /*3450*/  ISETP.GT.AND P2, PT, R5.reuse, 0x28, !P3 ;  /* 0x000000280500780c */ /* 0x040fe40005f44270 */
[----:B------:R-:W-:Y:S02]  /*3460*/  ISETP.NE.AND P3, PT, R60, RZ, PT ;  /* 0x000000ff3c00720c */ /* 0x000fe40003f65270 */
[----:B------:R-:W-:Y:S02]  /*3470*/  ISETP.LT.OR P2, PT, R4, 0x29, P2 ;  /* 0x000000290400780c */ /* 0x000fe40001741670 */
[C---:B------:R-:W-:Y:S02]  /*3480*/  ISETP.GT.AND P3, PT, R5.reuse, 0x30, !P3 ;  /* 0x000000300500780c */ /* 0x040fe40005f64270 */
[----:B------:R-:W-:Y:S02]  /*3490*/  FSEL R24, R46, -INF , !P2 ;  /* 0xff8000002e187808 */ /* 0x000fe40005000000 */
[----:B------:R-:W-:-:S02]  /*34a0*/  ISETP.GT.AND P2, PT, R5, RZ, !P6 ;  /* 0x000000ff0500720c */ /* 0x000fc40007744270 */
[----:B------:R-:W-:Y:S02]  /*34b0*/  ISETP.NE.AND P6, PT, R48, RZ, PT ;  /* 0x000000ff3000720c */ /* 0x000fe40003fc5270 */
[C---:B------:R-:W-:Y:S02]  /*34c0*/  ISETP.LT.OR P2, PT, R4.reuse, 0x1, P2 ;  /* 0x000000010400780c */ /* 0x040fe40001741670 */
[----:B------:R-:W-:Y:S02]  /*34d0*/  ISETP.LT.OR P3, PT, R4, 0x31, P3 ;  /* 0x000000310400780c */ /* 0x000fe40001f61670 */
[----:B------:R-:W-:Y:S02]  /*34e0*/  FSEL R6, R26, -INF , !P2 ;  /* 0xff8000001a067808 */ /* 0x000fe40005000000 */
[----:B------:R-:W-:Y:S02]  /*34f0*/  FMNMX.FTZ R26, R53, R7, !PT ;  /* 0x00000007351a7209 */ /* 0x000fe40007810000 */
[----:B------:R-:W-:-:S02]  /*3500*/  ISETP.NE.AND P2, PT, R44, RZ, PT ;  /* 0x000000ff2c00720c */ /* 0x000fc40003f45270 */
[----:B------:R-:W-:Y:S01]  /*3510*/  R2UR UR10, R59 ;  /* 0x000000003b0a72ca */ /* 0x000fe200000e0000 */
[----:B------:R-:W1:Y:S01]  /*3520*/  SHFL.BFLY PT, R7, R26, 0x2, 0x1f ;  /* 0x0c401f001a077f89 */ /* 0x000e6200000e0000 */
[----:B------:R-:W-:-:S04]  /*3530*/  ISETP.GT.AND P2, PT, R5, 0x29, !P2 ;  /* 0x000000290500780c */ /* 0x000fc80005744270 */
[----:B------:R-:W-:-:S07]  /*3540*/  ISETP.LT.OR P2, PT, R4, 0x2a, P2 ;  /* 0x0000002a0400780c */ /* 0x000fce0001741670 */
[----:B------:R-:W-:Y:S01]  /*3550*/  UIADD3 UR6, UR10, UR6, URZ ;  /* 0x000000060a067290 */ /* 0x000fe2000fffe03f */
[----:B-1----:R-:W-:Y:S01]  /*3560*/  FMNMX.FTZ R27, R26, R7, !PT ;  /* 0x000000071a1b7209 */ /* 0x002fe20007810000 */
[----:B------:R-:W-:Y:S01]  /*3570*/  IMAD.U32 R26, RZ, RZ, UR14 ;  /* 0x0000000eff1a7e24 */ /* 0x000fe2000f8e00ff */
[----:B------:R-:W-:-:S03]  /*3580*/  FMNMX.FTZ R7, R6, R9, !PT ;  /* 0x0000000906077209 */ /* 0x000fc60007810000 */
[----:B------:R-:W1:Y:S01]  /*3590*/  SHFL.BFLY PT, R28, R27, 0x1, 0x1f ;  /* 0x0c201f001b1c7f89 */ /* 0x000e6200000e0000 */
[----:B------:R-:W-:-:S04]  /*35a0*/  FMNMX.FTZ R8, R10, R7, !PT ;  /* 0x000000070a087209 */ /* 0x000fc80007810000 */
[----:B------:R-:W-:-:S04]  /*35b0*/  FMNMX.FTZ R7, R11, R8, !PT ;  /* 0x000000080b077209 */ /* 0x000fc80007810000 */
[----:B------:R-:W-:-:S04]  /*35c0*/  FMNMX.FTZ R8, R12, R7, !PT ;  /* 0x000000070c087209 */ /* 0x000fc80007810000 */
[----:B------:R-:W-:-:S04]  /*35d0*/  FMNMX.FTZ R25, R13, R8, !PT ;  /* 0x000000080d197209 */ /* 0x000fc80007810000 */
[----:B------:R-:W-:Y:S02]  /*35e0*/  FMNMX.FTZ R8, R14, R25, !PT ;  /* 0x000000190e087209 */ /* 0x000fe40007810000 */
[----:B------:R-:W-:Y:S02]  /*35f0*/  FSEL R25, R47, -INF , !P2 ;  /* 0xff8000002f197808 */ /* 0x000fe40005000000 */
[----:B-1----:R-:W-:Y:S02]  /*3600*/  FMNMX.FTZ R7, R27, R28, !PT ;  /* 0x0000001c1b077209 */ /* 0x002fe40007810000 */
[----:B------:R-:W-:Y:S02]  /*3610*/  FMNMX.FTZ R27, R15, R8, !PT ;  /* 0x000000080f1b7209 */ /* 0x000fe40007810000 */
[C---:B------:R-:W-:Y:S01]  /*3620*/  FSETP.NEU.FTZ.AND P2, PT, R7.reuse, -INF , PT ;  /* 0xff8000000700780b */ /* 0x040fe20003f5d000 */
[----:B------:R-:W-:-:S01]  /*3630*/  FFMA.FTZ R26, R7, R26, -8 ;  /* 0xc1000000071a7423 */ /* 0x000fc2000001001a */
[----:B------:R-:W-:-:S04]  /*3640*/  FMNMX.FTZ R8, R20, R27, !PT ;  /* 0x0000001b14087209 */ /* 0x000fc80007810000 */
[----:B------:R-:W-:Y:S02]  /*3650*/  FMNMX.FTZ R27, R21, R8, !PT ;  /* 0x00000008151b7209 */ /* 0x000fe40007810000 */
[----:B------:R-:W-:Y:S02]  /*3660*/  FSEL R28, R26, RZ, P2 ;  /* 0x000000ff1a1c7208 */ /* 0x000fe40001000000 */
[----:B------:R-:W-:Y:S02]  /*3670*/  FMNMX.FTZ R8, R24, R27, !PT ;  /* 0x0000001b18087209 */ /* 0x000fe40007810000 */
[----:B------:R-:W-:Y:S01]  /*3680*/  ISETP.GT.AND P2, PT, R5, 0x39, !P6 ;  /* 0x000000390500780c */ /* 0x000fe20007744270 */
[--C-:B------:R-:W-:Y:S01]  /*3690*/  FFMA.FTZ R30, R29, UR14, -R28.reuse ;  /* 0x0000000e1d1e7c23 */ /* 0x100fe2000801081c */
[----:B------:R-:W-:Y:S01]  /*36a0*/  FSEL R5, R50, -INF , !P3 ;  /* 0xff80000032057808 */ /* 0x000fe20005800000 */
[--C-:B------:R-:W-:Y:S01]  /*36b0*/  FFMA.FTZ R33, R39, UR14, -R28.reuse ;  /* 0x0000000e27217c23 */ /* 0x100fe2000801081c */
[----:B------:R-:W-:Y:S01]  /*36c0*/  FMNMX.FTZ R8, R25, R8, !PT ;  /* 0x0000000819087209 */ /* 0x000fe20007810000 */
[--C-:B------:R-:W-:Y:S01]  /*36d0*/  FFMA.FTZ R39, R41, UR14, -R28.reuse ;  /* 0x0000000e29277c23 */ /* 0x100fe2000801081c */
[----:B------:R-:W-:Y:S01]  /*36e0*/  FSEL R26, R51, -INF , !P4 ;  /* 0xff800000331a7808 */ /* 0x000fe20006000000 */
[--C-:B------:R-:W-:Y:S01]  /*36f0*/  FFMA.FTZ R41, R45, UR14, -R28.reuse ;  /* 0x0000000e2d297c23 */ /* 0x100fe2000801081c */
[----:B------:R-:W-:Y:S01]  /*3700*/  FMNMX.FTZ R27, R5, R8, !PT ;  /* 0x00000008051b7209 */ /* 0x000fe20007810000 */
[----:B------:R-:W-:Y:S01]  /*3710*/  IMAD.U32 R45, RZ, RZ, UR14 ;  /* 0x0000000eff2d7e24 */ /* 0x000fe2000f8e00ff */
[----:B------:R-:W-:Y:S01]  /*3720*/  ISETP.LT.OR P2, PT, R4, 0x3a, P2 ;  /* 0x0000003a0400780c */ /* 0x000fe20001741670 */
[--C-:B------:R-:W-:Y:S01]  /*3730*/  FFMA.FTZ R31, R31, UR14, -R28.reuse ;  /* 0x0000000e1f1f7c23 */ /* 0x100fe2000801081c */
[----:B------:R-:W-:Y:S01]  /*3740*/  FSEL R4, R54, -INF , !P5 ;  /* 0xff80000036047808 */ /* 0x000fe20006800000 */
[--C-:B------:R-:W-:Y:S01]  /*3750*/  FFMA.FTZ R32, R35, UR14, -R28.reuse ;  /* 0x0000000e23207c23 */ /* 0x100fe2000801081c */
[----:B------:R-:W-:Y:S01]  /*3760*/  FMNMX.FTZ R29, R26, R27, !PT ;  /* 0x0000001b1a1d7209 */ /* 0x000fe20007810000 */
[----:B------:R-:W-:Y:S01]  /*3770*/  MUFU.EX2 R30, R30 ;  /* 0x0000001e001e7308 */ /* 0x000fe20000000800 */
[----:B------:R-:W-:Y:S01]  /*3780*/  FSEL R27, R55, -INF , !P2 ;  /* 0xff800000371b7808 */ /* 0x000fe20005000000 */
[--C-:B------:R-:W-:Y:S01]  /*3790*/  FFMA.FTZ R34, R43, UR14, -R28.reuse ;  /* 0x0000000e2b227c23 */ /* 0x100fe2000801081c */
[----:B------:R-:W-:Y:S01]  /*37a0*/  FMNMX.FTZ R8, R4, R29, !PT ;  /* 0x0000001d04087209 */ /* 0x000fe20007810000 */
[--C-:B------:R-:W-:Y:S01]  /*37b0*/  FFMA.FTZ R35, R57, UR14, -R28.reuse ;  /* 0x0000000e39237c23 */ /* 0x100fe2000801081c */
[----:B------:R-:W-:-:S01]  /*37c0*/  FFMA.FTZ R36, R61, UR14, -R28 ;  /* 0x0000000e3d247c23 */ /* 0x000fc2000801081c */
[--C-:B------:R-:W-:Y:S01]  /*37d0*/  FFMA.FTZ R37, R37, UR14, -R28.reuse ;  /* 0x0000000e25257c23 */ /* 0x100fe2000801081c */
[----:B------:R-:W-:Y:S01]  /*37e0*/  FMNMX.FTZ R8, R27, R8, !PT ;  /* 0x000000081b087209 */ /* 0x000fe20007810000 */
[----:B------:R-:W1:Y:S01]  /*37f0*/  MUFU.EX2 R31, R31 ;  /* 0x0000001f001f7308 */ /* 0x000e620000000800 */
[----:B------:R-:W-:-:S01]  /*3800*/  FFMA.FTZ R40, R65, UR14, -R28 ;  /* 0x0000000e41287c23 */ /* 0x000fc2000801081c */
[--C-:B------:R-:W-:Y:S01]  /*3810*/  FFMA.FTZ R38, R63, UR14, -R28.reuse ;  /* 0x0000000e3f267c23 */ /* 0x100fe2000801081c */
[----:B------:R-:W-:-:S01]  /*3820*/  FFMA.FTZ R42, R67, UR14, -R28 ;  /* 0x0000000e432a7c23 */ /* 0x000fc2000801081c */
[----:B------:R-:W2:Y:S01]  /*3830*/  SHFL.BFLY PT, R29, R8, 0x2, 0x1f ;  /* 0x0c401f00081d7f89 */ /* 0x000ea200000e0000 */
[----:B------:R-:W-:-:S03]  /*3840*/  FFMA.FTZ R43, R49, UR14, -R28 ;  /* 0x0000000e312b7c23 */ /* 0x000fc6000801081c */
[----:B------:R-:W3:Y:S08]  /*3850*/  MUFU.EX2 R32, R32 ;  /* 0x0000002000207308 */ /* 0x000ef00000000800 */
[----:B------:R-:W4:Y:S08]  /*3860*/  MUFU.EX2 R33, R33 ;  /* 0x0000002100217308 */ /* 0x000f300000000800 */
[----:B------:R-:W5:Y:S01]  /*3870*/  MUFU.EX2 R34, R34 ;  /* 0x0000002200227308 */ /* 0x000f620000000800 */
[----:B--2---:R-:W-:-:S07]  /*3880*/  FMNMX.FTZ R29, R8, R29, !PT ;  /* 0x0000001d081d7209 */ /* 0x004fce0007810000 */
[----:B------:R-:W2:Y:S01]  /*3890*/  MUFU.EX2 R35, R35 ;  /* 0x0000002300237308 */ /* 0x000ea20000000800 */
[----:B------:R-:W1:Y:S07]  /*38a0*/  SHFL.BFLY PT, R8, R29, 0x1, 0x1f ;  /* 0x0c201f001d087f89 */ /* 0x000e6e00000e0000 */
[----:B------:R-:W-:Y:S08]  /*38b0*/  MUFU.EX2 R36, R36 ;  /* 0x0000002400247308 */ /* 0x000ff00000000800 */
[----:B------:R-:W2:Y:S08]  /*38c0*/  MUFU.EX2 R37, R37 ;  /* 0x0000002500257308 */ /* 0x000eb00000000800 */
[----:B------:R-:W-:Y:S01]  /*38d0*/  MUFU.EX2 R40, R40 ;  /* 0x0000002800287308 */ /* 0x000fe20000000800 */
[----:B-1----:R-:W-:Y:S01]  /*38e0*/  FMNMX.FTZ R8, R29, R8, !PT ;  /* 0x000000081d087209 */ /* 0x002fe20007810000 */
[--C-:B------:R-:W-:Y:S01]  /*38f0*/  FFMA.FTZ R29, R69, UR14, -R28.reuse ;  /* 0x0000000e451d7c23 */ /* 0x100fe2000801081c */
[----:B------:R-:W-:-:S02]  /*3900*/  FFMA.FTZ R28, R53, UR14, -R28 ;  /* 0x0000000e351c7c23 */ /* 0x000fc4000801081c */
[C---:B------:R-:W-:Y:S01]  /*3910*/  FSETP.NEU.FTZ.AND P2, PT, R8.reuse, -INF , PT ;  /* 0xff8000000800780b */ /* 0x040fe20003f5d000 */
[----:B------:R-:W-:-:S01]  /*3920*/  FFMA.FTZ R44, R8, R45, -8 ;  /* 0xc1000000082c7423 */ /* 0x000fc2000001002d */
[----:B------:R-:W-:Y:S01]  /*3930*/  FADD.FTZ R45, R30, R31 ;  /* 0x0000001f1e2d7221 */ /* 0x000fe20000010000 */
[----:B------:R-:W-:Y:S03]  /*3940*/  MUFU.EX2 R41, R41 ;  /* 0x0000002900297308 */ /* 0x000fe60000000800 */
[----:B------:R-:W-:Y:S01]  /*3950*/  FSEL R44, R44, RZ, P2 ;  /* 0x000000ff2c2c7208 */ /* 0x000fe20001000000 */
[----:B---3--:R-:W-:Y:S01]  /*3960*/  FADD.FTZ R46, R32, R45 ;  /* 0x0000002d202e7221 */ /* 0x008fe20000010000 */
        /* <DEDUP_REMOVED lines=11> */
[----:B------:R-:W-:Y:S01]  /*3a20*/  FFMA.FTZ R21, R21, UR14, -R44 ;  /* 0x0000000e15157c23 */ /* 0x000fe2000801082c */
[----:B----4-:R-:W-:-:S01]  /*3a30*/  FADD.FTZ R45, R33, R46 ;  /* 0x0000002e212d7221 */ /* 0x010fc20000010000 */
[----:B------:R-:W-:Y:S01]  /*3a40*/  F2FP.SATFINITE.E4M3.F32.PACK_AB_MERGE_C R33, R33, R32, RZ ;  /* 0x000000202121723e */ /* 0x000fe200048070ff */
[----:B------:R-:W-:-:S01]  /*3a50*/  FFMA.FTZ R24, R24, UR14, -R44 ;  /* 0x0000000e18187c23 */ /* 0x000fc2000801082c */
[----:B------:R-:W1:Y:S01]  /*3a60*/  MUFU.EX2 R9, R9 ;  /* 0x0000000900097308 */ /* 0x000e620000000800 */
[----:B-----5:R-:W-:-:S01]  /*3a70*/  FADD.FTZ R32, R34, R45 ;  /* 0x0000002d22207221 */ /* 0x020fc20000010000 */
[----:B------:R-:W-:Y:S01]  /*3a80*/  F2FP.SATFINITE.E4M3.F32.PACK_AB_MERGE_C R188, R31, R30, R33 ;  /* 0x0000001e1fbc723e */ /* 0x000fe20004807021 */
[----:B------:R-:W-:-:S01]  /*3a90*/  FFMA.FTZ R25, R25, UR14, -R44 ;  /* 0x0000000e19197c23 */ /* 0x000fc2000801082c */
[----:B------:R-:W-:Y:S01]  /*3aa0*/  FFMA.FTZ R5, R5, UR14, -R44 ;  /* 0x0000000e05057c23 */ /* 0x000fe2000801082c */
[----:B--2---:R-:W-:-:S01]  /*3ab0*/  FADD.FTZ R31, R35, R32 ;  /* 0x00000020231f7221 */ /* 0x004fc20000010000 */
[----:B------:R-:W-:Y:S01]  /*3ac0*/  F2FP.SATFINITE.E4M3.F32.PACK_AB_MERGE_C R32, R37, R36, RZ ;  /* 0x000000242520723e */ /* 0x000fe200048070ff */
[----:B------:R-:W-:-:S01]  /*3ad0*/  FFMA.FTZ R26, R26, UR14, -R44 ;  /* 0x0000000e1a1a7c23 */ /* 0x000fc2000801082c */
[----:B------:R-:W2:Y:S01]  /*3ae0*/  MUFU.EX2 R10, R10 ;  /* 0x0000000a000a7308 */ /* 0x000ea20000000800 */
[----:B------:R-:W-:-:S01]  /*3af0*/  FADD.FTZ R36, R36, R31 ;  /* 0x0000001f24247221 */ /* 0x000fc20000010000 */
[----:B------:R-:W-:Y:S01]  /*3b00*/  F2FP.SATFINITE.E4M3.F32.PACK_AB_MERGE_C R190, R35, R34, R32 ;  /* 0x0000002223be723e */ /* 0x000fe20004807020 */
[----:B------:R-:W-:-:S01]  /*3b10*/  FFMA.FTZ R4, R4, UR14, -R44 ;  /* 0x0000000e04047c23 */ /* 0x000fc2000801082c */
[----:B------:R-:W-:Y:S01]  /*3b20*/  FFMA.FTZ R27, R27, UR14, -R44 ;  /* 0x0000000e1b1b7c23 */ /* 0x000fe2000801082c */
[----:B------:R-:W-:-:S03]  /*3b30*/  FADD.FTZ R37, R37, R36 ;  /* 0x0000002425257221 */ /* 0x000fc60000010000 */
        /* <DEDUP_REMOVED lines=12> */
[----:B------:R-:W-:-:S06]  /*3c00*/  F2FP.SATFINITE.E4M3.F32.PACK_AB_MERGE_C R33, R41, R40, RZ ;  /* 0x000000282921723e */ /* 0x000fcc00048070ff */
[----:B------:R-:W3:Y:S01]  /*3c10*/  MUFU.EX2 R38, R38 ;  /* 0x0000002600267308 */ /* 0x000ee20000000800 */
[----:B-1----:R-:W-:-:S01]  /*3c20*/  FADD.FTZ R31, R15, R30 ;  /* 0x0000001e0f1f7221 */ /* 0x002fc20000010000 */
[----:B------:R-:W-:-:S04]  /*3c30*/  F2FP.SATFINITE.E4M3.F32.PACK_AB_MERGE_C R14, R15, R14, RZ ;  /* 0x0000000e0f0e723e */ /* 0x000fc800048070ff */
[----:B------:R-:W-:Y:S02]  /*3c40*/  F2FP.SATFINITE.E4M3.F32.PACK_AB_MERGE_C R191, R13, R12, R14 ;  /* 0x0000000c0dbf723e */ /* 0x000fe4000480700e */
[----:B------:R-:W1:Y:S01]  /*3c50*/  MUFU.EX2 R39, R39 ;  /* 0x0000002700277308 */ /* 0x000e620000000800 */
[----:B--2---:R-:W-:-:S07]  /*3c60*/  FADD.FTZ R32, R20, R31 ;  /* 0x0000001f14207221 */ /* 0x004fce0000010000 */
[----:B------:R-:W2:Y:S01]  /*3c70*/  MUFU.EX2 R21, R21 ;  /* 0x0000001500157308 */ /* 0x000ea20000000800 */
[----:B---3--:R-:W-:-:S07]  /*3c80*/  FADD.FTZ R30, R38, R37 ;  /* 0x00000025261e7221 */ /* 0x008fce0000010000 */
[----:B------:R-:W3:Y:S01]  /*3c90*/  MUFU.EX2 R24, R24 ;  /* 0x0000001800187308 */ /* 0x000ee20000000800 */
[C---:B-1----:R-:W-:Y:S01]  /*3ca0*/  F2FP.SATFINITE.E4M3.F32.PACK_AB_MERGE_C R184, R39.reuse, R38, R33 ;  /* 0x0000002627b8723e */ /* 0x042fe20004807021 */
[----:B------:R-:W-:Y:S01]  /*3cb0*/  FADD.FTZ R39, R39, R30 ;  /* 0x0000001e27277221 */ /* 0x000fe20000010000 */
[----:B------:R-:W-:-:S03]  /*3cc0*/  F2FP.SATFINITE.E4M3.F32.PACK_AB_MERGE_C R30, R11, R10, RZ ;  /* 0x0000000a0b1e723e */ /* 0x000fc600048070ff */
[----:B------:R-:W-:Y:S01]  /*3cd0*/  FADD.FTZ R40, R40, R39 ;  /* 0x0000002728287221 */ /* 0x000fe20000010000 */
[----:B------:R-:W-:Y:S01]  /*3ce0*/  F2FP.SATFINITE.E4M3.F32.PACK_AB_MERGE_C R189, R9, R6, R30 ;  /* 0x0000000609bd723e */ /* 0x000fe2000480701e */
[----:B------:R-:W-:Y:S01]  /*3cf0*/  MUFU.EX2 R29, R29 ;  /* 0x0000001d001d7308 */ /* 0x000fe20000000800 */
[----:B--2---:R-:W-:-:S01]  /*3d00*/  FADD.FTZ R31, R21, R32 ;  /* 0x00000020151f7221 */ /* 0x004fc20000010000 */
[----:B------:R-:W-:-:S06]  /*3d10*/  FADD.FTZ R41, R41, R40 ;  /* 0x0000002829297221 */ /* 0x000fcc0000010000 */
[----:B------:R-:W1:Y:S01]  /*3d20*/  MUFU.EX2 R28, R28 ;  /* 0x0000001c001c7308 */ /* 0x000e620000000800 */
[----:B---3--:R-:W-:-:S07]  /*3d30*/  FADD.FTZ R10, R24, R31 ;  /* 0x0000001f180a7221 */ /* 0x008fce0000010000 */
[----:B------:R-:W2:Y:S08]  /*3d40*/  MUFU.EX2 R25, R25 ;  /* 0x0000001900197308 */ /* 0x000eb00000000800 */
[----:B------:R-:W-:Y:S01]  /*3d50*/  MUFU.EX2 R42, R42 ;  /* 0x0000002a002a7308 */ /* 0x000fe20000000800 */
[----:B-1----:R-:W-:-:S07]  /*3d60*/  F2FP.SATFINITE.E4M3.F32.PACK_AB_MERGE_C R11, R28, R29, RZ ;  /* 0x0000001d1c0b723e */ /* 0x002fce00048070ff */
[----:B------:R-:W1:Y:S01]  /*3d70*/  MUFU.EX2 R43, R43 ;  /* 0x0000002b002b7308 */ /* 0x000e620000000800 */
[----:B--2---:R-:W-:-:S01]  /*3d80*/  FADD.FTZ R10, R25, R10 ;  /* 0x0000000a190a7221 */ /* 0x004fc20000010000 */
[----:B------:R-:W-:-:S04]  /*3d90*/  F2FP.SATFINITE.E4M3.F32.PACK_AB_MERGE_C R24, R25, R24, RZ ;  /* 0x000000181918723e */ /* 0x000fc800048070ff */
[----:B------:R-:W-:Y:S02]  /*3da0*/  F2FP.SATFINITE.E4M3.F32.PACK_AB_MERGE_C R185, R21, R20, R24 ;  /* 0x0000001415b9723e */ /* 0x000fe40004807018 */
[----:B------:R-:W2:Y:S08]  /*3db0*/  MUFU.EX2 R5, R5 ;  /* 0x0000000500057308 */ /* 0x000eb00000000800 */
[----:B------:R-:W3:Y:S01]  /*3dc0*/  MUFU.EX2 R26, R26 ;  /* 0x0000001a001a7308 */ /* 0x000ee20000000800 */
[----:B-1----:R-:W-:Y:S01]  /*3dd0*/  F2FP.SATFINITE.E4M3.F32.PACK_AB_MERGE_C R186, R43, R42, R11 ;  /* 0x0000002a2bba723e */ /* 0x002fe2000480700b */
[----:B------:R-:W-:-:S04]  /*3de0*/  FADD.FTZ R42, R42, R41 ;  /* 0x000000292a2a7221 */ /* 0x000fc80000010000 */
[----:B------:R-:W-:Y:S02]  /*3df0*/  FADD.FTZ R42, R43, R42 ;  /* 0x0000002a2b2a7221 */ /* 0x000fe40000010000 */
[----:B------:R-:W1:Y:S01]  /*3e00*/  MUFU.EX2 R4, R4 ;  /* 0x0000000400047308 */ /* 0x000e620000000800 */
[----:B--2---:R-:W-:-:S01]  /*3e10*/  FADD.FTZ R11, R5, R10 ;  /* 0x0000000a050b7221 */ /* 0x004fc20000010000 */
[----:B------:R-:W-:-:S06]  /*3e20*/  FADD.FTZ R29, R29, R42 ;  /* 0x0000002a1d1d7221 */ /* 0x000fcc0000010000 */
[----:B------:R-:W2:Y:S01]  /*3e30*/  MUFU.EX2 R27, R27 ;  /* 0x0000001b001b7308 */ /* 0x000ea20000000800 */
[----:B---3--:R-:W-:-:S04]  /*3e40*/  FADD.FTZ R11, R26, R11 ;  /* 0x0000000b1a0b7221 */ /* 0x008fc80000010000 */
[----:B-1----:R-:W-:Y:S01]  /*3e50*/  FADD.FTZ R6, R4, R11 ;  /* 0x0000000b04067221 */ /* 0x002fe20000010000 */
[----:B--2---:R-:W-:Y:S01]  /*3e60*/  F2FP.SATFINITE.E4M3.F32.PACK_AB_MERGE_C R9, R27, R4, RZ ;  /* 0x000000041b09723e */ /* 0x004fe200048070ff */
[----:B------:R-:W-:-:S03]  /*3e70*/  FADD.FTZ R4, R28, R29 ;  /* 0x0000001d1c047221 */ /* 0x000fc60000010000 */
[----:B------:R-:W-:Y:S01]  /*3e80*/  F2FP.SATFINITE.E4M3.F32.PACK_AB_MERGE_C R187, R26, R5, R9 ;  /* 0x000000051abb723e */ /* 0x000fe20004807009 */
[----:B------:R-:W-:-:S01]  /*3e90*/  FADD.FTZ R5, R27, R6 ;  /* 0x000000061b057221 */ /* 0x000fc20000010000 */
[----:B------:R-:W-:Y:S01]  /*3ea0*/  VIADD R6, R58, 0xfffffffe ;  /* 0xfffffffe3a067836 */ /* 0x000fe20000000000 */
[----:B------:R-:W-:Y:S06]  /*3eb0*/  @P2 BRA `(.L_x_788) ;  /* 0x0000000000482947 */ /* 0x000fec0003800000 */
[C---:B------:R-:W-:Y:S01]  /*3ec0*/  ISETP.GT.AND P2, PT, R59.reuse, RZ, PT ;  /* 0x000000ff3b00720c */ /* 0x040fe20003f44270 */
[----:B------:R-:W-:-:S05]  /*3ed0*/  VIADD R9, R59, 0xffffffff ;  /* 0xffffffff3b097836 */ /* 0x000fca0000000000 */
[----:B------:R-:W-:-:S07]  /*3ee0*/  R2UR UR5, R9 ;  /* 0x00000000090572ca */ /* 0x000fce00000e0000 */
[----:B------:R-:W-:Y:S08]  /*3ef0*/  @P2 BRA `(.L_x_789) ;  /* 0x00000000001c2947 */ /* 0x000ff00003800000 */
[----:B------:R-:W-:Y:S02]  /*3f00*/  UISETP.NE.AND UP1, UPT, UR7, 0x1, UPT ;  /* 0x000000010700788c */ /* 0x000fe4000bf25270 */
[----:B------:R-:W-:-:S09]  /*3f10*/  UIADD3 UR5, -UR10, URZ, URZ ;  /* 0x0000003f0a057290 */ /* 0x000fd2000fffe13f */
[----:B------:R-:W-:Y:S02]  /*3f20*/  @UP1 ULDC.64 UR10, c[0x0][0x9e8] ;  /* 0x00027a00000a1ab9 */ /* 0x000fe40000000a00 */
[----:B------:R-:W-:-:S04]  /*3f30*/  UIMAD.WIDE.U32 UR18, UR5, UR10, URZ ;  /* 0x0000000a051272a5 */ /* 0x000fc8000f8e003f */
[----:B------:R-:W-:-:S04]  /*3f40*/  @UP1 USHF.R.U32.HI UR5, URZ, UR11, UR19 ;  /* 0x0000000b3f051299 */ /* 0x000fc80008011613 */
[----:B------:R-:W-:Y:S01]  /*3f50*/  ULOP3.LUT UR5, URZ, UR5, URZ, 0x33, !UPT ;  /* 0x000000053f057292 */ /* 0x000fe2000f8e333f */
[----:B------:R-:W-:Y:S11]  /*3f60*/  BRA `(.L_x_790) ;  /* 0x0000000000107947 */ /* 0x000ff60003800000 */
.L_x_789:
[----:B------:R-:W-:-:S11]  /*3f70*/  UISETP.NE.AND UP1, UPT, UR7, 0x1, UPT ;  /* 0x000000010700788c */ /* 0x000fd6000bf25270 */
[----:B------:R-:W-:Y:S02]  /*3f80*/  @UP1 ULDC.64 UR10, c[0x0][0x9e8] ;  /* 0x00027a00000a1ab9 */ /* 0x000fe40000000a00 */
[----:B------:R-:W-:-:S04]  /*3f90*/  UIMAD.WIDE.U32 UR18, UR5, UR10, URZ ;  /* 0x0000000a051272a5 */ /* 0x000fc8000f8e003f */
[----:B------:R-:W-:-:S12]  /*3fa0*/  @UP1 USHF.R.U32.HI UR5, URZ, UR11, UR19 ;  /* 0x0000000b3f051299 */ /* 0x000fd80008011613 */
.L_x_790:
[----:B------:R-:W-:-:S04]  /*3fb0*/  UIMAD UR5, UR5, UR7, UR7 ;  /* 0x00000007050572a4 */ /* 0x000fc8000f8e0207 */
[----:B------:R-:W-:-:S04]  /*3fc0*/  UISETP.LT.AND UP1, UPT, UR6, UR5, UPT ;  /* 0x000000050600728c */ /* 0x000fc8000bf21270 */
[----:B------:R-:W-:-:S12]  /*3fd0*/  USEL UR6, UR6, UR5, UP1 ;  /* 0x0000000506067287 */ /* 0x000fd80008800000 */
.L_x_788:
[----:B------:R-:W-:Y:S01]  /*3fe0*/  USHF.R.S32.HI UR5, URZ, 0x1f, UR6 ;  /* 0x0000001f3f057899 */ /* 0x000fe20008011406 */
[----:B------:R-:W-:Y:S02]  /*3ff0*/  CS2R R150, SRZ ;  /* 0x0000000000967805 */ /* 0x000fe4000001ff00 */
[----:B------:R-:W-:Y:S02]  /*4000*/  CS2R R148, SRZ ;  /* 0x0000000000947805 */ /* 0x000fe4000001ff00 */
[----:B------:R-:W-:Y:S01]  /*4010*/  CS2R R146, SRZ ;  /* 0x0000000000927805 */ /* 0x000fe2000001ff00 */
[----:B------:R-:W-:Y:S01]  /*4020*/  ULEA.HI UR5, UR5, UR6, URZ, 0x6 ;  /* 0x0000000605057291 */ /* 0x000fe2000f8f303f */
[----:B------:R-:W-:Y:S02]  /*4030*/  CS2R R144, SRZ ;  /* 0x0000000000907805 */ /* 0x000fe4000001ff00 */
[----:B------:R-:W-:Y:S02]  /*4040*/  CS2R R142, SRZ ;  /* 0x00000000008e7805 */ /* 0x000fe4000001ff00 */
[----:B------:R-:W-:Y:S01]  /*4050*/  CS2R R140, SRZ ;  /* 0x00000000008c7805 */ /* 0x000fe2000001ff00 */
[----:B------:R-:W-:Y:S01]  /*4060*/  USHF.R.S32.HI UR5, URZ, 0x6, UR5 ;  /* 0x000000063f057899 */ /* 0x000fe20008011405 */
[----:B------:R-:W-:-:S02]  /*4070*/  CS2R R138, SRZ ;  /* 0x00000000008a7805 */ /* 0x000fc4000001ff00 */
[----:B------:R-:W-:Y:S02]  /*4080*/  CS2R R136, SRZ ;  /* 0x0000000000887805 */ /* 0x000fe4000001ff00 */
[----:B------:R-:W-:Y:S01]  /*4090*/  CS2R R134, SRZ ;  /* 0x0000000000867805 */ /* 0x000fe2000001ff00 */
[----:B------:R-:W-:Y:S01]  /*40a0*/  UISETP.LT.AND UP1, UPT, UR41, UR5, UPT ;  /* 0x000000052900728c */ /* 0x000fe2000bf21270 */
[----:B------:R-:W-:Y:S02]  /*40b0*/  CS2R R132, SRZ ;  /* 0x0000000000847805 */ /* 0x000fe4000001ff00 */
[----:B------:R-:W-:Y:S02]  /*40c0*/  CS2R R130, SRZ ;  /* 0x0000000000827805 */ /* 0x000fe4000001ff00 */
[----:B------:R-:W-:Y:S01]  /*40d0*/  CS2R R128, SRZ ;  /* 0x0000000000807805 */ /* 0x000fe2000001ff00 */
[----:B------:R-:W-:Y:S01]  /*40e0*/  USEL UR7, UR41, UR5, !UP1 ;  /* 0x0000000529077287 */ /* 0x000fe2000c800000 */
[----:B------:R-:W-:-:S02]  /*40f0*/  CS2R R126, SRZ ;  /* 0x00000000007e7805 */ /* 0x000fc4000001ff00 */
[----:B------:R-:W-:Y:S02]  /*4100*/  CS2R R124, SRZ ;  /* 0x00000000007c7805 */ /* 0x000fe4000001ff00 */
[----:B------:R-:W-:Y:S02]  /*4110*/  CS2R R122, SRZ ;  /* 0x00000000007a7805 */ /* 0x000fe4000001ff00 */
[----:B------:R-:W-:Y:S02]  /*4120*/  CS2R R120, SRZ ;  /* 0x0000000000787805 */ /* 0x000fe4000001ff00 */
[----:B------:R-:W-:Y:S02]  /*4130*/  CS2R R118, SRZ ;  /* 0x0000000000767805 */ /* 0x000fe4000001ff00 */
[----:B------:R-:W-:Y:S02]  /*4140*/  ISETP.GE.AND P2, PT, R6, UR7, PT ;  /* 0x0000000706007c0c */ /* 0x000fe4000bf46270 */
        /* <DEDUP_REMOVED lines=48> */
[----:B------:R-:W-:Y:S01]  /*4450*/  IMAD.IADD R9, R194, 0x1, R2 ;  /* 0x00000001c2097824 */ /* 0x000fe200078e0202 */
[----:B------:R-:W-:Y:S01]  /*4460*/  ULDC UR40, c[0x0][0x9e4] ;  /* 0x0002790000287ab9 */ /* 0x000fe20000000800 */
[----:B------:R-:W-:Y:S01]  /*4470*/  IMAD.MOV.U32 R151, RZ, RZ, RZ ;  /* 0x000000ffff977224 */ /* 0x000fe200078e00ff */
[----:B------:R-:W-:Y:S01]  /*4480*/  ULDC UR58, c[0x0][0x2e0] ;  /* 0x0000b800003a7ab9 */ /* 0x000fe20000000800 */
[----:B------:R-:W-:Y:S01]  /*4490*/  ULDC UR57, c[0x0][0x288] ;  /* 0x0000a20000397ab9 */ /* 0x000fe20000000800 */
[----:B------:R-:W-:Y:S01]  /*44a0*/  ULDC UR53, c[0x0][0x988] ;  /* 0x0002620000357ab9 */ /* 0x000fe20000000800 */
[----:B------:R-:W-:-:S05]  /*44b0*/  ULDC UR56, c[0x0][0x9e0] ;  /* 0x0002780000387ab9 */ /* 0x000fca0000000800 */
.L_x_809:
[----:B------:R-:W-:Y:S01]  /*44c0*/  UIADD3 UR5, UR37, 0x1, URZ ;  /* 0x0000000125057890 */ /* 0x000fe2000fffe03f */
[----:B------:R-:W-:-:S03]  /*44d0*/  ISETP.NE.AND P3, PT, RZ, UR39, PT ;  /* 0x00000027ff007c0c */ /* 0x000fc6000bf65270 */
[----:B------:R-:W-:-:S04]  /*44e0*/  UISETP.NE.AND UP1, UPT, UR5, 0x2, UPT ;  /* 0x000000020500788c */ /* 0x000fc8000bf25270 */
[----:B------:R-:W-:Y:S02]  /*44f0*/  USEL UR6, URZ, 0x1, UP1 ;  /* 0x000000013f067887 */ /* 0x000fe40008800000 */
[----:B------:R-:W-:Y:S02]  /*4500*/  USEL UR5, UR5, URZ, UP1 ;  /* 0x0000003f05057287 */ /* 0x000fe40008800000 */
[----:B------:R-:W-:Y:S02]  /*4510*/  ULOP3.LUT UR6, UR36, UR6, URZ, 0x3c, !UPT ;  /* 0x0000000624067292 */ /* 0x000fe4000f8e3c3f */
[----:B------:R-:W-:Y:S10]  /*4520*/  @P3 BRA `(.L_x_792) ;  /* 0x00000000002c3947 */ /* 0x000ff40003800000 */
[----:B------:R-:W-:Y:S05]  /*4530*/  @!P0 BRA `(.L_x_793) ;  /* 0x0000000000048947 */ /* 0x000fea0003800000 */
[----:B------:R-:W-:Y:S01]  /*4540*/  BPT.TRAP 0x1 ;  /* 0x000000040000795c */ /* 0x000fe20000300000 */
.L_x_793:
[----:B------:R-:W-:Y:S01]  /*4550*/  ULEA UR10, UR5, UR38, 0x3 ;  /* 0x00000026050a7291 */ /* 0x000fe2000f8e183f */
[----:B------:R-:W-:-:S05]  /*4560*/  IMAD.U32 R10, RZ, RZ, UR6 ;  /* 0x00000006ff0a7e24 */ /* 0x000fca000f8e00ff */
[----:B------:R-:W-:-:S04]  /*4570*/  SHF.L.U32 R10, R10, 0x1f, RZ ;  /* 0x0000001f0a0a7819 */ /* 0x000fc800000006ff */
[----:B------:R1:W2:Y:S01]  /*4580*/  SYNCS.PHASECHK.TRANS64.TRYWAIT P2, [UR10+0x28430], R10 ;  /* 0x0284300aff0075a7 */ /* 0x0002a2000804014a */
[----:B------:R-:W-:Y:S05]  /*4590*/  @!P0 BRA `(.L_x_794) ;  /* 0x0000000000048947 */ /* 0x000fea0003800000 */
[----:B------:R-:W-:Y:S01]  /*45a0*/  BPT.TRAP 0x1 ;  /* 0x000000040000795c */ /* 0x000fe20000300000 */
.L_x_794:
[----:B--2---:R-:W-:Y:S05]  /*45b0*/  @P2 BRA `(.L_x_792) ;  /* 0x0000000000082947 */ /* 0x004fea0003800000 */
[----:B------:R-:W2:Y:S02]  /*45c0*/  SYNCS.PHASECHK.TRANS64.TRYWAIT P2, [UR10+0x28430], R10 ;  /* 0x0284300aff0075a7 */ /* 0x000ea4000804014a */
[----:B--2---:R-:W-:Y:S05]  /*45d0*/  @!P2 BRA `(.L_x_795) ;  /* 0x000000dc002ca947 */ /* 0x004fea0003800000 */
.L_x_792:
[----:B--2---:R-:W2:Y:S01]  /*45e0*/  S2R R11, SR_TID.X ;  /* 0x00000000000b7919 */ /* 0x004ea20000002100 */
[----:B------:R-:W-:Y:S01]  /*45f0*/  ULEA UR34, UR5, UR4, 0xa ;  /* 0x0000000405227291 */ /* 0x000fe2000f8e503f */
[----:B------:R-:W-:Y:S01]  /*4600*/  UMOV UR51, 0x40000040 ;  /* 0x4000004000337882 */ /* 0x000fe20000000000 */
[----:B------:R-:W-:Y:S02]  /*4610*/  UMOV UR11, 0x40000040 ;  /* 0x40000040000b7882 */ /* 0x000fe40000000000 */
[----:B------:R-:W-:Y:S02]  /*4620*/  UIADD3 UR10, UR34, 0x2, URZ ;  /* 0x00000002220a7890 */ /* 0x000fe4000fffe03f */
[----:B------:R-:W-:Y:S02]  /*4630*/  UIADD3 UR14, UR34, 0x4, URZ ;  /* 0x00000004220e7890 */ /* 0x000fe4000fffe03f */
[----:B------:R-:W-:Y:S01]  /*4640*/  UMOV UR50, UR34 ;  /* 0x0000002200327c82 */ /* 0x000fe20008000000 */
[----:B------:R-:W-:Y:S01]  /*4650*/  UMOV UR15, 0x40000040 ;  /* 0x40000040000f7882 */ /* 0x000fe20000000000 */
[----:B------:R-:W-:Y:S01]  /*4660*/  UIADD3 UR18, UR34, 0x6, URZ ;  /* 0x0000000622127890 */ /* 0x000fe2000fffe03f */
        /* <DEDUP_REMOVED lines=9> */
[----:B--2---:R-:W-:-:S05]  /*4700*/  SHF.R.U32.HI R11, RZ, 0x7, R11 ;  /* 0x00000007ff0b7819 */ /* 0x004fca000001160b */
[----:B-1----:R-:W-:-:S05]  /*4710*/  VIADD R10, R11, 0x8 ;  /* 0x000000080b0a7836 */ /* 0x002fca0000000000 */
[----:B------:R1:W-:Y:S06]  /*4720*/  BAR.SYNC.DEFER_BLOCKING R10, 0x100 ;  /* 0x0004000a0000751d */ /* 0x0003ec0000010000 */
[----:B------:R-:W-:-:S06]  /*4730*/  WARPGROUP.ARRIVE ;  /* 0x00000000000079c5 */ /* 0x000fcc0000000000 */
[----:B------:R-:W-:Y:S03]  /*4740*/  QGMMA.64x64x32.F32.E4M3.E4M3 R152, gdesc[UR48], RZ, !UPT, gsb0 ;  /* 0x00e00000309879f3 */ /* 0x000fe6000c0008ff */
        /* <DEDUP_REMOVED lines=22> */
[----:B-1----:R-:W-:Y:S05]  /*48b0*/  @P3 BRA `(.L_x_796) ;  /* 0x00000000002c3947 */ /* 0x002fea0003800000 */
[----:B------:R-:W-:Y:S05]  /*48c0*/  @!P0 BRA `(.L_x_797) ;  /* 0x0000000000048947 */ /* 0x000fea0003800000 */
[----:B------:R-:W-:Y:S01]  /*48d0*/  BPT.TRAP 0x1 ;  /* 0x000000040000795c */ /* 0x000fe20000300000 */
.L_x_797:
[----:B------:R-:W-:Y:S01]  /*48e0*/  ULEA UR10, UR37, UR38, 0x3 ;  /* 0x00000026250a7291 */ /* 0x000fe2000f8e183f */
[----:B------:R-:W-:-:S05]  /*48f0*/  IMAD.U32 R10, RZ, RZ, UR36 ;  /* 0x00000024ff0a7e24 */ /* 0x000fca000f8e00ff */
[----:B------:R-:W-:-:S04]  /*4900*/  SHF.L.U32 R10, R10, 0x1f, RZ ;  /* 0x0000001f0a0a7819 */ /* 0x000fc800000006ff */
[----:B------:R1:W2:Y:S01]  /*4910*/  SYNCS.PHASECHK.TRANS64.TRYWAIT P2, [UR10+0x28450], R10 ;  /* 0x0284500aff0075a7 */ /* 0x0002a2000804014a */
[----:B------:R-:W-:Y:S05]  /*4920*/  @!P0 BRA `(.L_x_798) ;  /* 0x0000000000048947 */ /* 0x000fea0003800000 */
[----:B------:R-:W-:Y:S01]  /*4930*/  BPT.TRAP 0x1 ;  /* 0x000000040000795c */ /* 0x000fe20000300000 */
.L_x_798:
[----:B--2---:R-:W-:Y:S05]  /*4940*/  @P2 BRA `(.L_x_796) ;  /* 0x0000000000082947 */ /* 0x004fea0003800000 */
[----:B------:R-:W2:Y:S02]  /*4950*/  SYNCS.PHASECHK.TRANS64.TRYWAIT P2, [UR10+0x28450], R10 ;  /* 0x0284500aff0075a7 */ /* 0x000ea4000804014a */
[----:B--2---:R-:W-:Y:S05]  /*4960*/  @!P2 BRA `(.L_x_799) ;  /* 0x000000d80060a947 */ /* 0x004fea0003800000 */
.L_x_796:
[----:B------:R-:W-:Y:S01]  /*4970*/  UIADD3 UR10, UR38, 0x8000, URZ ;  /* 0x00008000260a7890 */ /* 0x000fe2000fffe03f */
[----:B------:R-:W-:Y:S01]  /*4980*/  WARPGROUP.ARRIVE ;  /* 0x00000000000079c5 */ /* 0x000fe20000000000 */
[----:B------:R-:W-:-:S05]  /*4990*/  UMOV UR11, 0x80000020 ;  /* 0x80000020000b7882 */ /* 0x000fca0000000000 */
[----:B------:R-:W3:Y:S01]  /*49a0*/  S2R R201, SR_TID.X ;  /* 0x0000000000c97919 */ /* 0x000ee20000002100 */
[----:B------:R-:W-:Y:S01]  /*49b0*/  USHF.R.U32.HI UR10, URZ, 0x4, UR10 ;  /* 0x000000043f0a7899 */ /* 0x000fe2000801160a */
[----:B--2---:R-:W-:Y:S02]  /*49c0*/  IMAD.U32 R11, RZ, RZ, UR5 ;  /* 0x00000005ff0b7e24 */ /* 0x004fe4000f8e00ff */
[C---:B------:R-:W-:Y:S01]  /*49d0*/  FMUL.FTZ R12, R0.reuse, R154 ;  /* 0x0000009a000c7220 */ /* 0x040fe20000410000 */
[C---:B------:R-:W-:Y:S01]  /*49e0*/  FMUL.FTZ R154, R0.reuse, R156 ;  /* 0x0000009c009a7220 */ /* 0x040fe20000410000 */
[----:B------:R-:W-:Y:S01]  /*49f0*/  ULOP3.LUT UR10, UR10, 0x3fff, URZ, 0xc0, !UPT ;  /* 0x00003fff0a0a7892 */ /* 0x000fe2000f8ec03f */
[----:B------:R-:W-:Y:S01]  /*4a00*/  FMUL.FTZ R156, R0, R170 ;  /* 0x000000aa009c7220 */ /* 0x000fe20000410000 */
[----:B------:R-:W-:Y:S01]  /*4a10*/  @!P1 LEA R11, R11, UR38, 0x3 ;  /* 0x000000260b0b9c11 */ /* 0x000fe2000f8e18ff */
[----:B------:R-:W-:Y:S01]  /*4a20*/  IMAD.SHL.U32 R170, R6, 0x40, RZ ;  /* 0x0000004006aa7824 */ /* 0x000fe200078e00ff */
[----:B------:R-:W-:Y:S01]  /*4a30*/  ULOP3.LUT UR10, UR10, 0x10000, URZ, 0xfc, !UPT ;  /* 0x000100000a0a7892 */ /* 0x000fe2000f8efc3f */
[C---:B------:R-:W-:Y:S01]  /*4a40*/  FMUL.FTZ R15, R0.reuse, R158 ;  /* 0x0000009e000f7220 */ /* 0x040fe20000410000 */
[C---:B------:R-:W-:Y:S01]  /*4a50*/  FMUL.FTZ R158, R0.reuse, R174 ;  /* 0x000000ae009e7220 */ /* 0x040fe20000410000 */
[C---:B------:R-:W-:Y:S01]  /*4a60*/  FMUL.FTZ R13, R0.reuse, R155 ;  /* 0x0000009b000d7220 */ /* 0x040fe20000410000 */
[----:B------:R-:W-:Y:S01]  /*4a70*/  ULEA UR10, UR37, UR10, 0xa ;  /* 0x0000000a250a7291 */ /* 0x000fe2000f8e503f */
[----:B------:R-:W-:Y:S01]  /*4a80*/  FMUL.FTZ R174, R0, R176 ;  /* 0x000000b000ae7220 */ /* 0x000fe20000410000 */
[----:B------:R-:W-:-:S02]  /*4a90*/  @!P1 VIADD R11, R11, 0x28440 ;  /* 0x000284400b0b9836 */ /* 0x000fc40000000000 */
[----:B------:R-:W-:Y:S01]  /*4aa0*/  FMUL.FTZ R155, R0, R157 ;  /* 0x0000009d009b7220 */ /* 0x000fe20000410000 */
[----:B------:R-:W-:Y:S01]  /*4ab0*/  IADD3 R176, -R170, 0x1, RZ ;  /* 0x00000001aab07810 */ /* 0x000fe20007ffe1ff */
[C---:B------:R-:W-:Y:S01]  /*4ac0*/  FMUL.FTZ R14, R0.reuse, R159 ;  /* 0x0000009f000e7220 */ /* 0x040fe20000410000 */
[C---:B------:R-:W-:Y:S01]  /*4ad0*/  FMUL.FTZ R157, R0.reuse, R171 ;  /* 0x000000ab009d7220 */ /* 0x040fe20000410000 */
[C---:B------:R-:W-:Y:S01]  /*4ae0*/  FMUL.FTZ R20, R0.reuse, R162 ;  /* 0x000000a200147220 */ /* 0x040fe20000410000 */
[C---:B------:R-:W-:Y:S01]  /*4af0*/  FMUL.FTZ R21, R0.reuse, R163 ;  /* 0x000000a300157220 */ /* 0x040fe20000410000 */
[----:B------:R-:W-:Y:S01]  /*4b00*/  QGMMA.64x256x32.F32.E4M3.E4M3 R24, R188, gdesc[UR8], R24, gsb0 ;  /* 0x03e00008bc187df3 */ /* 0x000fe20008000818 */
[----:B------:R-:W-:Y:S01]  /*4b10*/  UIADD3 UR10, UR10, 0x2, URZ ;  /* 0x000000020a0a7890 */ /* 0x000fe2000fffe03f */
[C---:B------:R-:W-:Y:S01]  /*4b20*/  FMUL.FTZ R171, R0.reuse, R172 ;  /* 0x000000ac00ab7220 */ /* 0x040fe20000410000 */
[----:B------:R-:W-:Y:S01]  /*4b30*/  UMOV UR11, 0x80000020 ;  /* 0x80000020000b7882 */ /* 0x000fe20000000000 */
[C---:B------:R-:W-:Y:S01]  /*4b40*/  FMUL.FTZ R159, R0.reuse, R175 ;  /* 0x000000af009f7220 */ /* 0x040fe20000410000 */
[C---:B------:R-:W-:Y:S01]  /*4b50*/  FMUL.FTZ R160, R0.reuse, R160 ;  /* 0x000000a000a07220 */ /* 0x040fe20000410000 */
[C---:B------:R-:W-:Y:S01]  /*4b60*/  FMUL.FTZ R161, R0.reuse, R161 ;  /* 0x000000a100a17220 */ /* 0x040fe20000410000 */
[C---:B------:R-:W-:Y:S01]  /*4b70*/  FMUL.FTZ R164, R0.reuse, R164 ;  /* 0x000000a400a47220 */ /* 0x040fe20000410000 */
[C---:B------:R-:W-:Y:S01]  /*4b80*/  FMUL.FTZ R165, R0.reuse, R165 ;  /* 0x000000a500a57220 */ /* 0x040fe20000410000 */
[C---:B------:R-:W-:Y:S01]  /*4b90*/  FMUL.FTZ R172, R0.reuse, R173 ;  /* 0x000000ad00ac7220 */ /* 0x040fe20000410000 */
[----:B---3--:R-:W-:Y:S01]  /*4ba0*/  SHF.R.U32.HI R201, RZ, 0x7, R201 ;  /* 0x00000007ffc97819 */ /* 0x008fe200000116c9 */
[C---:B------:R-:W-:Y:S01]  /*4bb0*/  FMUL.FTZ R175, R0.reuse, R177 ;  /* 0x000000b100af7220 */ /* 0x040fe20000410000 */
[C---:B------:R-:W-:Y:S01]  /*4bc0*/  FMUL.FTZ R162, R0.reuse, R178 ;  /* 0x000000b200a27220 */ /* 0x040fe20000410000 */
[C---:B------:R-:W-:Y:S01]  /*4bd0*/  FMUL.FTZ R163, R0.reuse, R179 ;  /* 0x000000b300a37220 */ /* 0x040fe20000410000 */
[----:B-1----:R-:W-:Y:S01]  /*4be0*/  IADD3 R10, -R201, 0xb, RZ ;  /* 0x0000000bc90a7810 */ /* 0x002fe20007ffe1ff */
[C---:B------:R-:W-:Y:S01]  /*4bf0*/  FMUL.FTZ R180, R0.reuse, R180 ;  /* 0x000000b400b47220 */ /* 0x040fe20000410000 */
[----:B------:R-:W-:Y:S01]  /*4c00*/  FMUL.FTZ R181, R0, R181 ;  /* 0x000000b500b57220 */ /* 0x000fe20000410000 */
[----:B------:R-:W-:Y:S01]  /*4c10*/  @!P1 PRMT R11, RZ, 0x654, R11 ;  /* 0x00000654ff0b9816 */ /* 0x000fe2000000000b */
[----:B------:R-:W-:Y:S01]  /*4c20*/  IMAD R176, R17, UR58, R176 ;  /* 0x0000003a11b07c24 */ /* 0x000fe2000f8e02b0 */
[----:B------:R-:W-:Y:S01]  /*4c30*/  PLOP3.LUT P2, PT, PT, PT, UP0, 0x40, 0x0 ;  /* 0x000000000000781c */ /* 0x000fe20003f4e808 */
[----:B------:R-:W1:Y:S08]  /*4c40*/  MUFU.TANH R12, R12 ;  /* 0x0000000c000c7308 */ /* 0x000e700000002400 */
[----:B------:R-:W2:Y:S08]  /*4c50*/  MUFU.TANH R13, R13 ;  /* 0x0000000d000d7308 */ /* 0x000eb00000002400 */
[----:B------:R-:W3:Y:S08]  /*4c60*/  MUFU.TANH R154, R154 ;  /* 0x0000009a009a7308 */ /* 0x000ef00000002400 */
        /* <DEDUP_REMOVED lines=20> */
[----:B------:R-:W1:Y:S01]  /*4db0*/  MUFU.TANH R181, R181 ;  /* 0x000000b500b57308 */ /* 0x000e620000002400 */
[----:B------:R-:W-:-:S02]  /*4dc0*/  WARPGROUP.DEPBAR.LE gsb0, 0x0 ;  /* 0x00008000000079c5 */ /* 0x000fc40000010000 */
[----:B------:R-:W-:Y:S01]  /*4dd0*/  WARPGROUP.ARRIVE ;  /* 0x00000000000079c5 */ /* 0x000fe20000000000 */
[C---:B------:R-:W-:Y:S01]  /*4de0*/  FMUL.FTZ R189, R0.reuse, R153 ;  /* 0x0000009900bd7220 */ /* 0x040fe20000410000 */
[C---:B------:R-:W-:Y:S01]  /*4df0*/  FMUL.FTZ R153, R0.reuse, R167 ;  /* 0x000000a700997220 */ /* 0x040fe20000410000 */
[C---:B------:R-:W-:Y:S01]  /*4e00*/  FMUL.FTZ R188, R0.reuse, R152 ;  /* 0x0000009800bc7220 */ /* 0x040fe20000410000 */
[C---:B------:R-:W-:Y:S01]  /*4e10*/  FMUL.FTZ R167, R0.reuse, R168 ;  /* 0x000000a800a77220 */ /* 0x040fe20000410000 */
[C---:B------:R-:W-:Y:S01]  /*4e20*/  FMUL.FTZ R152, R0.reuse, R166 ;  /* 0x000000a600987220 */ /* 0x040fe20000410000 */
[----:B------:R-:W-:Y:S01]  /*4e30*/  QGMMA.64x256x32.F32.E4M3.E4M3 R24, R184, gdesc[UR8], R24, gsb0 ;  /* 0x03e00008b8187df3 */ /* 0x000fe20008000818 */
[C---:B------:R-:W-:Y:S01]  /*4e40*/  FMUL.FTZ R168, R0.reuse, R169 ;  /* 0x000000a900a87220 */ /* 0x040fe20000410000 */
[C---:B------:R-:W-:Y:S01]  /*4e50*/  FMUL.FTZ R166, R0.reuse, R182 ;  /* 0x000000b600a67220 */ /* 0x040fe20000410000 */
[----:B------:R-:W-:Y:S01]  /*4e60*/  FMUL.FTZ R169, R0, R183 ;  /* 0x000000b700a97220 */ /* 0x000fe20000410000 */
        /* <DEDUP_REMOVED lines=9> */
[----:B------:R1:W-:Y:S06]  /*4f00*/  BAR.ARV R10, 0x100 ;  /* 0x0004000a0000751d */ /* 0x0003ec0000002000 */
[----:B------:R5:W-:Y:S02]  /*4f10*/  @!P1 SYNCS.ARRIVE.TRANS64.RED.A1T0 RZ, [R11+URZ], RZ ;  /* 0x000000ff0bff99a7 */ /* 0x000be4000810043f */
[----:B-----5:R-:W-:-:S04]  /*4f20*/  VIADD R11, R176, -UR57 ;  /* 0x80000039b00b7c36 */ /* 0x020fc80008000000 */
[----:B------:R-:W-:-:S04]  /*4f30*/  IMAD R11, R16, -0x2, R11 ;  /* 0xfffffffe100b7824 */ /* 0x000fc800078e020b */
[C---:B------:R-:W-:Y:S02]  /*4f40*/  VIADD R179, R11.reuse, UR56 ;  /* 0x000000380bb37c36 */ /* 0x040fe40008000000 */
[----:B------:R-:W-:Y:S02]  /*4f50*/  VIADD R182, R11, UR45 ;  /* 0x0000002d0bb67c36 */ /* 0x000fe40008000000 */
[C---:B------:R-:W-:Y:S02]  /*4f60*/  IMAD.IADD R177, R2.reuse, 0x1, R179 ;  /* 0x0000000102b17824 */ /* 0x040fe400078e02b3 */
[----:B------:R-:W-:Y:S01]  /*4f70*/  IMAD.IADD R178, R2, 0x1, R182 ;  /* 0x0000000102b27824 */ /* 0x000fe200078e02b6 */
[----:B-1234-:R-:W-:Y:S06]  /*4f80*/  @P2 BRA `(.L_x_800) ;  /* 0x00000000005c2947 */ /* 0x01efec0003800000 */
[----:B------:R-:W-:Y:S01]  /*4f90*/  ISETP.GT.AND P2, PT, R9, -0x1, PT ;  /* 0xffffffff0900780c */ /* 0x000fe20003f44270 */
[----:B------:R-:W-:-:S12]  /*4fa0*/  BSSY B0, `(.L_x_801) ;  /* 0x0000011000007945 */ /* 0x000fd80003800000 */
[----:B------:R-:W-:Y:S05]  /*4fb0*/  @P2 BRA `(.L_x_802) ;  /* 0x0000000000202947 */ /* 0x000fea0003800000 */
[----:B------:R-:W-:Y:S01]  /*4fc0*/  IMAD.U32 R176, RZ, RZ, UR40 ;  /* 0x00000028ffb07e24 */ /* 0x000fe2000f8e00ff */
[----:B------:R-:W-:-:S04]  /*4fd0*/  LOP3.LUT R173, RZ, R9, RZ, 0x33, !PT ;  /* 0x00000009ffad7212 */ /* 0x000fc800078e33ff */
[----:B------:R-:W-:-:S13]  /*4fe0*/  ISETP.NE.AND P2, PT, R176, 0x1, PT ;  /* 0x00000001b000780c */ /* 0x000fda0003f45270 */
[----:B------:R-:W1:Y:S02]  /*4ff0*/  @P2 LDC.64 R10, c[0x0][0x9e8] ;  /* 0x00027a00ff0a2b82 */ /* 0x000e640000000a00 */
[----:B-1----:R-:W-:-:S05]  /*5000*/  @P2 IMAD.HI.U32 R10, R173, R10, RZ ;  /* 0x0000000aad0a2227 */ /* 0x002fca00078e00ff */
[----:B------:R-:W-:-:S04]  /*5010*/  @P2 SHF.R.U32.HI R173, RZ, R11, R10 ;  /* 0x0000000bffad2219 */ /* 0x000fc8000001160a */
[----:B------:R-:W-:Y:S01]  /*5020*/  LOP3.LUT R173, RZ, R173, RZ, 0x33, !PT ;  /* 0x000000adffad7212 */ /* 0x000fe200078e33ff */
[----:B------:R-:W-:Y:S06]  /*5030*/  BRA `(.L_x_803) ;  /* 0x00000000001c7947 */ /* 0x000fec0003800000 */
.L_x_802:
[----:B------:R-:W-:-:S05]  /*5040*/  IMAD.U32 R176, RZ, RZ, UR40 ;  /* 0x00000028ffb07e24 */ /* 0x000fca000f8e00ff */
[----:B------:R-:W-:-:S13]  /*5050*/  ISETP.NE.AND P2, PT, R176, 0x1, PT ;  /* 0x00000001b000780c */ /* 0x000fda0003f45270 */
[----:B------:R-:W1:Y:S01]  /*5060*/  @P2 LDC.64 R10, c[0x0][0x9e8] ;  /* 0x00027a00ff0a2b82 */ /* 0x000e620000000a00 */
[----:B------:R-:W-:-:S04]  /*5070*/  @P2 IMAD.IADD R173, R194, 0x1, R2 ;  /* 0x00000001c2ad2824 */ /* 0x000fc800078e0202 */
[----:B-1----:R-:W-:-:S04]  /*5080*/  @P2 IMAD.HI.U32 R10, R173, R10, RZ ;  /* 0x0000000aad0a2227 */ /* 0x002fc800078e00ff */
[----:B------:R-:W-:Y:S01]  /*5090*/  IMAD.MOV.U32 R173, RZ, RZ, R9 ;  /* 0x000000ffffad7224 */ /* 0x000fe200078e0009 */
[----:B------:R-:W-:-:S07]  /*50a0*/  @P2 SHF.R.U32.HI R173, RZ, R11, R10 ;  /* 0x0000000bffad2219 */ /* 0x000fce000001160a */
.L_x_803:
[----:B------:R-:W-:Y:S05]  /*50b0*/  BSYNC B0 ;  /* 0x0000000000007941 */ /* 0x000fea0003800000 */
.L_x_801:
[----:B------:R-:W-:-:S04]  /*50c0*/  IMAD R11, R173, R176, -R170 ;  /* 0x000000b0ad0b7224 */ /* 0x000fc800078e0aaa */
[----:B------:R-:W-:-:S05]  /*50d0*/  IMAD R11, R16, -0x2, R11 ;  /* 0xfffffffe100b7824 */ /* 0x000fca00078e020b */
[----:B------:R-:W-:Y:S02]  /*50e0*/  VIADDMNMX R177, R11, R176, R177, PT ;  /* 0x000000b00bb17246 */ /* 0x000fe400038001b1 */
[----:B------:R-:W-:-:S07]  /*50f0*/  VIMNMX R178, R178, R11, !PT ;  /* 0x0000000bb2b27248 */ /* 0x000fce0007fe0100 */
.L_x_800:
[----:B------:R-:W-:-:S04]  /*5100*/  ISETP.GT.AND P2, PT, R6, -0x1, PT ;  /* 0xffffffff0600780c */ /* 0x000fc80003f44270 */
[C---:B------:R-:W-:Y:S02]  /*5110*/  ISETP.GT.AND P5, PT, R178.reuse, RZ, P2 ;  /* 0x000000ffb200720c */ /* 0x040fe400017a4270 */
[C---:B------:R-:W-:Y:S02]  /*5120*/  ISETP.GT.AND P6, PT, R178.reuse, 0x8, P2 ;  /* 0x00000008b200780c */ /* 0x040fe400017c4270 */
[----:B------:R-:W-:Y:S02]  /*5130*/  ISETP.LT.OR P5, PT, R177, 0x1, P5 ;  /* 0x00000001b100780c */ /* 0x000fe40002fa1670 */
[----:B------:R-:W-:Y:S02]  /*5140*/  ISETP.GT.AND P4, PT, R178, 0x1, P2 ;  /* 0x00000001b200780c */ /* 0x000fe40001784270 */
[----:B------:R-:W-:Y:S02]  /*5150*/  FSEL R188, R188, -INF , !P5 ;  /* 0xff800000bcbc7808 */ /* 0x000fe40006800000 */
[----:B------:R-:W-:-:S02]  /*5160*/  ISETP.GT.AND P5, PT, R178, 0x10, P2 ;  /* 0x00000010b200780c */ /* 0x000fc400017a4270 */
[----:B------:R-:W-:Y:S02]  /*5170*/  ISETP.GT.AND P3, PT, R178, 0x9, P2 ;  /* 0x00000009b200780c */ /* 0x000fe40001764270 */
[C---:B------:R-:W-:Y:S02]  /*5180*/  ISETP.LT.OR P5, PT, R177.reuse, 0x11, P5 ;  /* 0x00000011b100780c */ /* 0x040fe40002fa1670 */
[C---:B------:R-:W-:Y:S02]  /*5190*/  ISETP.LT.OR P6, PT, R177.reuse, 0x9, P6 ;  /* 0x00000009b100780c */ /* 0x040fe400037c1670 */
[----:B------:R-:W-:Y:S02]  /*51a0*/  FSEL R160, R160, -INF , !P5 ;  /* 0xff800000a0a07808 */ /* 0x000fe40006800000 */
[----:B------:R-:W-:Y:S02]  /*51b0*/  ISETP.GT.AND P5, PT, R178, 0x20, P2 ;  /* 0x00000020b200780c */ /* 0x000fe400017a4270 */
[----:B------:R-:W-:-:S02]  /*51c0*/  ISETP.LT.OR P4, PT, R177, 0x2, P4 ;  /* 0x00000002b100780c */ /* 0x000fc40002781670 */
[C---:B------:R-:W-:Y:S02]  /*51d0*/  ISETP.LT.OR P3, PT, R177.reuse, 0xa, P3 ;  /* 0x0000000ab100780c */ /* 0x040fe40001f61670 */
[----:B------:R-:W-:Y:S02]  /*51e0*/  ISETP.LT.OR P5, PT, R177, 0x21, P5 ;  /* 0x00000021b100780c */ /* 0x000fe40002fa1670 */
[----:B------:R-:W-:Y:S02]  /*51f0*/  FSEL R176, R154, -INF , !P6 ;  /* 0xff8000009ab07808 */ /* 0x000fe40007000000 */
[----:B------:R-:W-:Y:S02]  /*5200*/  FSEL R189, R189, -INF , !P4 ;  /* 0xff800000bdbd7808 */ /* 0x000fe40006000000 */
[----:B------:R-:W-:Y:S02]  /*5210*/  ISETP.GT.AND P6, PT, R178, 0x18, P2 ;  /* 0x00000018b200780c */ /* 0x000fe400017c4270 */
[----:B------:R-:W-:-:S02]  /*5220*/  FSEL R173, R155, -INF , !P3 ;  /* 0xff8000009bad7808 */ /* 0x000fc40005800000 */
[C---:B------:R-:W-:Y:S02]  /*5230*/  ISETP.GT.AND P4, PT, R178.reuse, 0x11, P2 ;  /* 0x00000011b200780c */ /* 0x040fe40001784270 */
[C---:B------:R-:W-:Y:S02]  /*5240*/  ISETP.GT.AND P3, PT, R178.reuse, 0x19, P2 ;  /* 0x00000019b200780c */ /* 0x040fe40001764270 */
[----:B------:R-:W-:Y:S02]  /*5250*/  FSEL R167, R167, -INF , !P5 ;  /* 0xff800000a7a77808 */ /* 0x000fe40006800000 */
[----:B------:R-:W-:Y:S02]  /*5260*/  ISETP.GT.AND P5, PT, R178, 0x30, P2 ;  /* 0x00000030b200780c */ /* 0x000fe400017a4270 */
[C---:B------:R-:W-:Y:S02]  /*5270*/  ISETP.LT.OR P6, PT, R177.reuse, 0x19, P6 ;  /* 0x00000019b100780c */ /* 0x040fe400037c1670 */
        /* <DEDUP_REMOVED lines=8> */
[----:B------:R-:W-:Y:S02]  /*5300*/  ISETP.GT.AND P3, PT, R178, 0x29, P2 ;  /* 0x00000029b200780c */ /* 0x000fe40001764270 */
[----:B------:R-:W-:Y:S02]  /*5310*/  FSEL R174, R174, -INF , !P5 ;  /* 0xff800000aeae7808 */ /* 0x000fe40006800000 */
[----:B------:R-:W-:Y:S02]  /*5320*/  PLOP3.LUT P5, PT, PT, PT, UP0, 0x40, 0x0 ;  /* 0x000000000000781c */ /* 0x000fe40003fae808 */
[C---:B------:R-:W-:Y:S02]  /*5330*/  ISETP.LT.OR P6, PT, R177.reuse, 0x29, P6 ;  /* 0x00000029b100780c */ /* 0x040fe400037c1670 */
[----:B------:R-:W-:-:S02]  /*5340*/  ISETP.LT.OR P4, PT, R177, 0x22, P4 ;  /* 0x00000022b100780c */ /* 0x000fc40002781670 */
[----:B------:R-:W-:Y:S02]  /*5350*/  ISETP.LT.OR P3, PT, R177, 0x2a, P3 ;  /* 0x0000002ab100780c */ /* 0x000fe40001f61670 */
[----:B------:R-:W-:Y:S02]  /*5360*/  FSEL R154, R171, -INF , !P6 ;  /* 0xff800000ab9a7808 */ /* 0x000fe40007000000 */
[----:B------:R-:W-:Y:S02]  /*5370*/  FSEL R168, R168, -INF , !P4 ;  /* 0xff800000a8a87808 */ /* 0x000fe40006000000 */
[----:B------:R-:W-:Y:S02]  /*5380*/  FSEL R171, R172, -INF , !P3 ;  /* 0xff800000acab7808 */ /* 0x000fe40005800000 */
[C---:B------:R-:W-:Y:S02]  /*5390*/  ISETP.GT.AND P4, PT, R178.reuse, 0x31, P2 ;  /* 0x00000031b200780c */ /* 0x040fe40001784270 */
[----:B------:R-:W-:-:S02]  /*53a0*/  ISETP.GT.AND P6, PT, R178, 0x38, P2 ;  /* 0x00000038b200780c */ /* 0x000fc400017c4270 */
[----:B------:R-:W-:Y:S01]  /*53b0*/  ISETP.GT.AND P3, PT, R178, 0x39, P2 ;  /* 0x00000039b200780c */ /* 0x000fe20001764270 */
[----:B------:R-:W-:Y:S01]  /*53c0*/  IMAD.IADD R178, R3, 0x1, R182 ;  /* 0x0000000103b27824 */ /* 0x000fe200078e02b6 */
[C---:B------:R-:W-:Y:S02]  /*53d0*/  ISETP.LT.OR P4, PT, R177.reuse, 0x32, P4 ;  /* 0x00000032b100780c */ /* 0x040fe40002781670 */
[C---:B------:R-:W-:Y:S02]  /*53e0*/  ISETP.LT.OR P6, PT, R177.reuse, 0x39, P6 ;  /* 0x00000039b100780c */ /* 0x040fe400037c1670 */
[----:B------:R-:W-:Y:S01]  /*53f0*/  ISETP.LT.OR P3, PT, R177, 0x3a, P3 ;  /* 0x0000003ab100780c */ /* 0x000fe20001f61670 */
[----:B------:R-:W-:Y:S01]  /*5400*/  IMAD.IADD R177, R3, 0x1, R179 ;  /* 0x0000000103b17824 */ /* 0x000fe200078e02b3 */
[----:B------:R-:W-:Y:S02]  /*5410*/  FSEL R175, R175, -INF , !P4 ;  /* 0xff800000afaf7808 */ /* 0x000fe40006000000 */
[----:B------:R-:W-:-:S02]  /*5420*/  FSEL R172, R180, -INF , !P6 ;  /* 0xff800000b4ac7808 */ /* 0x000fc40007000000 */
[----:B------:R-:W-:Y:S01]  /*5430*/  FSEL R155, R181, -INF , !P3 ;  /* 0xff800000b59b7808 */ /* 0x000fe20005800000 */
[----:B------:R-:W-:Y:S06]  /*5440*/  @P5 BRA `(.L_x_804) ;  /* 0x0000000000585947 */ /* 0x000fec0003800000 */
[----:B------:R-:W-:Y:S01]  /*5450*/  IMAD.IADD R179, R194, 0x1, R3 ;  /* 0x00000001c2b37824 */ /* 0x000fe200078e0203 */
[----:B------:R-:W-:Y:S04]  /*5460*/  BSSY B0, `(.L_x_805) ;  /* 0x0000010000007945 */ /* 0x000fe80003800000 */
[----:B------:R-:W-:-:S13]  /*5470*/  ISETP.GT.AND P3, PT, R179, -0x1, PT ;  /* 0xffffffffb300780c */ /* 0x000fda0003f64270 */
        /* <DEDUP_REMOVED lines=9> */
.L_x_806:
[----:B------:R-:W-:-:S05]  /*5510*/  IMAD.U32 R180, RZ, RZ, UR40 ;  /* 0x00000028ffb47e24 */ /* 0x000fca000f8e00ff */
[----:B------:R-:W-:-:S13]  /*5520*/  ISETP.NE.AND P3, PT, R180, 0x1, PT ;  /* 0x00000001b400780c */ /* 0x000fda0003f65270 */
[----:B------:R-:W1:Y:S02]  /*5530*/  @P3 LDC.64 R10, c[0x0][0x9e8] ;  /* 0x00027a00ff0a3b82 */ /* 0x000e640000000a00 */
[----:B-1----:R-:W-:-:S05]  /*5540*/  @P3 IMAD.HI.U32 R10, R179, R10, RZ ;  /* 0x0000000ab30a3227 */ /* 0x002fca00078e00ff */
[----:B------:R-:W-:-:S07]  /*5550*/  @P3 SHF.R.U32.HI R179, RZ, R11, R10 ;  /* 0x0000000bffb33219 */ /* 0x000fce000001160a */
.L_x_807:
[----:B------:R-:W-:Y:S05]  /*5560*/  BSYNC B0 ;  /* 0x0000000000007941 */ /* 0x000fea0003800000 */
.L_x_805:
[----:B------:R-:W-:-:S04]  /*5570*/  IMAD R179, R179, R180, -R170 ;  /* 0x000000b4b3b37224 */ /* 0x000fc800078e0aaa */
[----:B------:R-:W-:-:S05]  /*5580*/  IMAD R179, R16, -0x2, R179 ;  /* 0xfffffffe10b37824 */ /* 0x000fca00078e02b3 */
[----:B------:R-:W-:Y:S02]  /*5590*/  VIADDMNMX R177, R179, R180, R177, PT ;  /* 0x000000b4b3b17246 */ /* 0x000fe400038001b1 */
[----:B------:R-:W-:-:S07]  /*55a0*/  VIMNMX R178, R178, R179, !PT ;  /* 0x000000b3b2b27248 */ /* 0x000fce0007fe0100 */
.L_x_804:
[----:B------:R-:W-:Y:S01]  /*55b0*/  FMNMX.FTZ R10, R188, R7, !PT ;  /* 0x00000007bc0a7209 */ /* 0x000fe20007810000 */
[----:B------:R-:W-:Y:S01]  /*55c0*/  UMOV UR14, UR53 ;  /* 0x00000035000e7c82 */ /* 0x000fe20008000000 */
[----:B------:R-:W-:Y:S01]  /*55d0*/  ISETP.GT.AND P3, PT, R178, 0x1, P2 ;  /* 0x00000001b200780c */ /* 0x000fe20001764270 */
[----:B------:R-:W-:Y:S01]  /*55e0*/  IMAD.U32 R181, RZ, RZ, UR14 ;  /* 0x0000000effb57e24 */ /* 0x000fe2000f8e00ff */
[----:B------:R-:W-:Y:S02]  /*55f0*/  FMNMX.FTZ R11, R189, R10, !PT ;  /* 0x0000000abd0b7209 */ /* 0x000fe40007810000 */
[----:B------:R-:W-:Y:S02]  /*5600*/  ISETP.LT.OR P3, PT, R177, 0x2, P3 ;  /* 0x00000002b100780c */ /* 0x000fe40001f61670 */
[----:B------:R-:W-:Y:S02]  /*5610*/  FMNMX.FTZ R10, R176, R11, !PT ;  /* 0x0000000bb00a7209 */ /* 0x000fe40007810000 */
[----:B------:R-:W-:-:S02]  /*5620*/  FSEL R13, R13, -INF , !P3 ;  /* 0xff8000000d0d7808 */ /* 0x000fc40005800000 */
[----:B------:R-:W-:Y:S02]  /*5630*/  FMNMX.FTZ R11, R173, R10, !PT ;  /* 0x0000000aad0b7209 */ /* 0x000fe40007810000 */
[----:B------:R-:W-:Y:S02]  /*5640*/  ISETP.GT.AND P3, PT, R178, RZ, P2 ;  /* 0x000000ffb200720c */ /* 0x000fe40001764270 */
[----:B------:R-:W-:Y:S02]  /*5650*/  FMNMX.FTZ R10, R160, R11, !PT ;  /* 0x0000000ba00a7209 */ /* 0x000fe40007810000 */
[----:B------:R-:W-:Y:S02]  /*5660*/  ISETP.LT.OR P3, PT, R177, 0x1, P3 ;  /* 0x00000001b100780c */ /* 0x000fe40001f61670 */
[----:B------:R-:W-:Y:S02]  /*5670*/  FMNMX.FTZ R11, R161, R10, !PT ;  /* 0x0000000aa10b7209 */ /* 0x000fe40007810000 */
[----:B------:R-:W-:-:S02]  /*5680*/  ISETP.GT.AND P5, PT, R178, 0x8, P2 ;  /* 0x00000008b200780c */ /* 0x000fc400017a4270 */
[----:B------:R-:W-:Y:S02]  /*5690*/  FMNMX.FTZ R10, R164, R11, !PT ;  /* 0x0000000ba40a7209 */ /* 0x000fe40007810000 */
[C---:B------:R-:W-:Y:S02]  /*56a0*/  ISETP.GT.AND P6, PT, R178.reuse, 0x9, P2 ;  /* 0x00000009b200780c */ /* 0x040fe400017c4270 */
[----:B------:R-:W-:Y:S02]  /*56b0*/  FMNMX.FTZ R10, R165, R10, !PT ;  /* 0x0000000aa50a7209 */ /* 0x000fe40007810000 */
[----:B------:R-:W-:Y:S02]  /*56c0*/  ISETP.LT.OR P5, PT, R177, 0x9, P5 ;  /* 0x00000009b100780c */ /* 0x000fe40002fa1670 */
[----:B------:R-:W-:Y:S02]  /*56d0*/  FMNMX.FTZ R11, R167, R10, !PT ;  /* 0x0000000aa70b7209 */ /* 0x000fe40007810000 */
[----:B------:R-:W-:-:S02]  /*56e0*/  ISETP.GT.AND P4, PT, R178, 0x10, P2 ;  /* 0x00000010b200780c */ /* 0x000fc40001784270 */
[----:B------:R-:W-:Y:S02]  /*56f0*/  FMNMX.FTZ R11, R168, R11, !PT ;  /* 0x0000000ba80b7209 */ /* 0x000fe40007810000 */
[----:B------:R-:W-:Y:S02]  /*5700*/  ISETP.LT.OR P6, PT, R177, 0xa, P6 ;  /* 0x0000000ab100780c */ /* 0x000fe400037c1670 */
[----:B------:R-:W-:Y:S02]  /*5710*/  FMNMX.FTZ R10, R154, R11, !PT ;  /* 0x0000000b9a0a7209 */ /* 0x000fe40007810000 */
[----:B------:R-:W-:Y:S02]  /*5720*/  FSEL R15, R15, -INF , !P5 ;  /* 0xff8000000f0f7808 */ /* 0x000fe40006800000 */
        /* <DEDUP_REMOVED lines=9> */
[----:B------:R-:W-:Y:S02]  /*57c0*/  FSEL R20, R20, -INF , !P4 ;  /* 0xff80000014147808 */ /* 0x000fe40006000000 */
[C---:B------:R-:W-:Y:S01]  /*57d0*/  ISETP.LT.OR P5, PT, R177.reuse, 0x12, P5 ;  /* 0x00000012b100780c */ /* 0x040fe20002fa1670 */
[----:B------:R-:W1:Y:S01]  /*57e0*/  SHFL.BFLY PT, R10, R11, 0x2, 0x1f ;  /* 0x0c401f000b0a7f89 */ /* 0x000e6200000e0000 */
[----:B------:R-:W-:Y:S02]  /*57f0*/  ISETP.GT.AND P4, PT, R178, 0x19, P2 ;  /* 0x00000019b200780c */ /* 0x000fe40001784270 */
[----:B------:R-:W-:Y:S02]  /*5800*/  ISETP.LT.OR P6, PT, R177, 0x19, P6 ;  /* 0x00000019b100780c */ /* 0x000fe400037c1670 */
[----:B------:R-:W-:-:S02]  /*5810*/  FSEL R21, R21, -INF , !P5 ;  /* 0xff80000015157808 */ /* 0x000fc40006800000 */
[----:B------:R-:W-:Y:S02]  /*5820*/  FSEL R152, R152, -INF , !P6 ;  /* 0xff80000098987808 */ /* 0x000fe40007000000 */
[----:B------:R-:W-:Y:S02]  /*5830*/  ISETP.LT.OR P4, PT, R177, 0x1a, P4 ;  /* 0x0000001ab100780c */ /* 0x000fe40002781670 */
[C---:B------:R-:W-:Y:S02]  /*5840*/  ISETP.GT.AND P5, PT, R178.reuse, 0x21, P2 ;  /* 0x00000021b200780c */ /* 0x040fe400017a4270 */
[----:B------:R-:W-:Y:S02]  /*5850*/  FSEL R153, R153, -INF , !P4 ;  /* 0xff80000099997808 */ /* 0x000fe40006000000 */
[----:B------:R-:W-:Y:S02]  /*5860*/  ISETP.GT.AND P6, PT, R178, 0x28, P2 ;  /* 0x00000028b200780c */ /* 0x000fe400017c4270 */
[----:B------:R-:W-:-:S02]  /*5870*/  ISETP.LT.OR P5, PT, R177, 0x22, P5 ;  /* 0x00000022b100780c */ /* 0x000fc40002fa1670 */
[----:B------:R-:W-:Y:S02]  /*5880*/  ISETP.LT.OR P6, PT, R177, 0x29, P6 ;  /* 0x00000029b100780c */ /* 0x000fe400037c1670 */
[----:B------:R-:W-:Y:S02]  /*5890*/  FSEL R157, R157, -INF , !P5 ;  /* 0xff8000009d9d7808 */ /* 0x000fe40006800000 */
[----:B------:R-:W-:Y:S02]  /*58a0*/  ISETP.GT.AND P5, PT, R178, 0x30, P2 ;  /* 0x00000030b200780c */ /* 0x000fe400017a4270 */
[----:B-1----:R-:W-:Y:S02]  /*58b0*/  FMNMX.FTZ R170, R11, R10, !PT ;  /* 0x0000000a0baa7209 */ /* 0x002fe40007810000 */
[----:B------:R-:W-:Y:S02]  /*58c0*/  FSEL R11, R12, -INF , !P3 ;  /* 0xff8000000c0b7808 */ /* 0x000fe40005800000 */
[----:B------:R-:W-:Y:S01]  /*58d0*/  ISETP.GT.AND P3, PT, R178, 0x20, P2 ;  /* 0x00000020b200780c */ /* 0x000fe20001764270 */
[----:B------:R-:W1:Y:S01]  /*58e0*/  SHFL.BFLY PT, R179, R170, 0x1, 0x1f ;  /* 0x0c201f00aab37f89 */ /* 0x000e6200000e0000 */
[----:B------:R-:W-:-:S02]  /*58f0*/  FMNMX.FTZ R12, R11, R8, !PT ;  /* 0x000000080b0c7209 */ /* 0x000fc40007810000 */
[----:B------:R-:W-:Y:S02]  /*5900*/  ISETP.LT.OR P3, PT, R177, 0x21, P3 ;  /* 0x00000021b100780c */ /* 0x000fe40001f61670 */
[----:B------:R-:W-:Y:S02]  /*5910*/  FMNMX.FTZ R12, R13, R12, !PT ;  /* 0x0000000c0d0c7209 */ /* 0x000fe40007810000 */
[----:B------:R-:W-:Y:S02]  /*5920*/  FSEL R156, R156, -INF , !P3 ;  /* 0xff8000009c9c7808 */ /* 0x000fe40005800000 */
[----:B------:R-:W-:Y:S02]  /*5930*/  ISETP.GT.AND P3, PT, R178, 0x29, P2 ;  /* 0x00000029b200780c */ /* 0x000fe40001764270 */
[----:B------:R-:W-:Y:S02]  /*5940*/  FSEL R158, R158, -INF , !P6 ;  /* 0xff8000009e9e7808 */ /* 0x000fe40007000000 */
[----:B------:R-:W-:-:S02]  /*5950*/  ISETP.LT.OR P3, PT, R177, 0x2a, P3 ;  /* 0x0000002ab100780c */ /* 0x000fc40001f61670 */
[C---:B------:R-:W-:Y:S02]  /*5960*/  ISETP.GT.AND P6, PT, R178.reuse, 0x31, P2 ;  /* 0x00000031b200780c */ /* 0x040fe400017c4270 */
[----:B------:R-:W-:Y:S02]  /*5970*/  FSEL R159, R159, -INF , !P3 ;  /* 0xff8000009f9f7808 */ /* 0x000fe40005800000 */
[C---:B------:R-:W-:Y:S02]  /*5980*/  ISETP.LT.OR P5, PT, R177.reuse, 0x31, P5 ;  /* 0x00000031b100780c */ /* 0x040fe40002fa1670 */
[----:B------:R-:W-:Y:S02]  /*5990*/  ISETP.GT.AND P3, PT, R178, 0x38, P2 ;  /* 0x00000038b200780c */ /* 0x000fe40001764270 */
[----:B------:R-:W-:Y:S02]  /*59a0*/  ISETP.LT.OR P6, PT, R177, 0x32, P6 ;  /* 0x00000032b100780c */ /* 0x000fe400037c1670 */
[----:B-1----:R-:W-:-:S02]  /*59b0*/  FMNMX.FTZ R10, R170, R179, !PT ;  /* 0x000000b3aa0a7209 */ /* 0x002fc40007810000 */
[----:B------:R-:W-:Y:S02]  /*59c0*/  FMNMX.FTZ R179, R15, R12, !PT ;  /* 0x0000000c0fb37209 */ /* 0x000fe40007810000 */
[C---:B------:R-:W-:Y:S01]  /*59d0*/  FSETP.NEU.FTZ.AND P4, PT, R10.reuse, -INF , PT ;  /* 0xff8000000a00780b */ /* 0x040fe20003f9d000 */
[----:B------:R-:W-:-:S01]  /*59e0*/  FFMA.FTZ R180, R10, R181, -8 ;  /* 0xc10000000ab47423 */ /* 0x000fc200000100b5 */
[----:B------:R-:W-:Y:S02]  /*59f0*/  FMNMX.FTZ R179, R14, R179, !PT ;  /* 0x000000b30eb37209 */ /* 0x000fe40007810000 */
[----:B------:R-:W-:Y:S02]  /*5a00*/  FSEL R162, R162, -INF , !P5 ;  /* 0xff800000a2a27808 */ /* 0x000fe40006800000 */
[----:B------:R-:W-:Y:S02]  /*5a10*/  FMNMX.FTZ R12, R20, R179, !PT ;  /* 0x000000b3140c7209 */ /* 0x000fe40007810000 */
[----:B------:R-:W-:-:S02]  /*5a20*/  FSEL R180, R180, RZ, P4 ;  /* 0x000000ffb4b47208 */ /* 0x000fc40002000000 */
[----:B------:R-:W-:Y:S02]  /*5a30*/  FMNMX.FTZ R179, R21, R12, !PT ;  /* 0x0000000c15b37209 */ /* 0x000fe40007810000 */
[----:B------:R-:W-:Y:S01]  /*5a40*/  ISETP.GT.AND P2, PT, R178, 0x39, P2 ;  /* 0x00000039b200780c */ /* 0x000fe20001744270 */
[--C-:B------:R-:W-:Y:S01]  /*5a50*/  FFMA.FTZ R178, R176, UR14, -R180.reuse ;  /* 0x0000000eb0b27c23 */ /* 0x100fe200080108b4 */
[----:B------:R-:W-:Y:S01]  /*5a60*/  FMNMX.FTZ R12, R152, R179, !PT ;  /* 0x000000b3980c7209 */ /* 0x000fe20007810000 */
[--C-:B------:R-:W-:Y:S01]  /*5a70*/  FFMA.FTZ R179, R188, UR14, -R180.reuse ;  /* 0x0000000ebcb37c23 */ /* 0x100fe200080108b4 */
[----:B------:R-:W-:Y:S01]  /*5a80*/  ISETP.LT.OR P3, PT, R177, 0x39, P3 ;  /* 0x00000039b100780c */ /* 0x000fe20001f61670 */
[--C-:B------:R-:W-:Y:S01]  /*5a90*/  FFMA.FTZ R189, R189, UR14, -R180.reuse ;  /* 0x0000000ebdbd7c23 */ /* 0x100fe200080108b4 */
[----:B------:R-:W-:Y:S01]  /*5aa0*/  FMNMX.FTZ R181, R153, R12, !PT ;  /* 0x0000000c99b57209 */ /* 0x000fe20007810000 */
[--C-:B------:R-:W-:Y:S01]  /*5ab0*/  FFMA.FTZ R173, R173, UR14, -R180.reuse ;  /* 0x0000000eadad7c23 */ /* 0x100fe200080108b4 */
[----:B------:R-:W-:Y:S01]  /*5ac0*/  FSEL R163, R163, -INF , !P6 ;  /* 0xff800000a3a37808 */ /* 0x000fe20007000000 */
        /* <DEDUP_REMOVED lines=20> */
[----:B------:R1:W-:Y:S01]  /*5c10*/  MUFU.EX2 R170, R178 ;  /* 0x000000b200aa7308 */ /* 0x0003e20000000800 */
[----:B------:R-:W-:-:S04]  /*5c20*/  FMNMX.FTZ R177, R163, R176, !PT ;  /* 0x000000b0a3b17209 */ /* 0x000fc80007810000 */
[----:B------:R-:W-:-:S03]  /*5c30*/  FMNMX.FTZ R176, R166, R177, !PT ;  /* 0x000000b1a6b07209 */ /* 0x000fc60007810000 */
[----:B------:R-:W-:Y:S01]  /*5c40*/  MUFU.EX2 R179, R179 ;  /* 0x000000b300b37308 */ /* 0x000fe20000000800 */
[----:B------:R-:W-:Y:S02]  /*5c50*/  FMNMX.FTZ R176, R169, R176, !PT ;  /* 0x000000b0a9b07209 */ /* 0x000fe40007810000 */
[----:B-1----:R-:W-:-:S03]  /*5c60*/  FSEL R178, R10, RZ, P4 ;  /* 0x000000ff0ab27208 */ /* 0x002fc60002000000 */
[----:B------:R-:W1:Y:S02]  /*5c70*/  SHFL.BFLY PT, R177, R176, 0x2, 0x1f ;  /* 0x0c401f00b0b17f89 */ /* 0x000e6400000e0000 */
[----:B------:R-:W-:-:S01]  /*5c80*/  FADD.FTZ R178, -R178, R7 ;  /* 0x00000007b2b27221 */ /* 0x000fc20000010100 */
[----:B------:R-:W-:Y:S03]  /*5c90*/  MUFU.EX2 R12, R189 ;  /* 0x000000bd000c7308 */ /* 0x000fe60000000800 */
[----:B------:R-:W-:-:S05]  /*5ca0*/  FMUL.FTZ R178, R178, UR14 ;  /* 0x0000000eb2b27c20 */ /* 0x000fca0008410000 */
[----:B------:R-:W-:Y:S08]  /*5cb0*/  MUFU.EX2 R173, R173 ;  /* 0x000000ad00ad7308 */ /* 0x000ff00000000800 */
[----:B------:R-:W2:Y:S01]  /*5cc0*/  MUFU.EX2 R178, R178 ;  /* 0x000000b200b27308 */ /* 0x000ea20000000800 */
[----:B-1----:R-:W-:-:S07]  /*5cd0*/  FMNMX.FTZ R177, R176, R177, !PT ;  /* 0x000000b1b0b17209 */ /* 0x002fce0007810000 */
[----:B------:R-:W1:Y:S01]  /*5ce0*/  MUFU.EX2 R160, R160 ;  /* 0x000000a000a07308 */ /* 0x000e620000000800 */
[----:B------:R-:W3:Y:S07]  /*5cf0*/  SHFL.BFLY PT, R176, R177, 0x1, 0x1f ;  /* 0x0c201f00b1b07f89 */ /* 0x000eee00000e0000 */
[----:B------:R-:W4:Y:S08]  /*5d00*/  MUFU.EX2 R161, R161 ;  /* 0x000000a100a17308 */ /* 0x000f300000000800 */
[----:B------:R-:W-:Y:S08]  /*5d10*/  MUFU.EX2 R164, R164 ;  /* 0x000000a400a47308 */ /* 0x000ff00000000800 */
[----:B------:R-:W-:Y:S01]  /*5d20*/  MUFU.EX2 R165, R165 ;  /* 0x000000a500a57308 */ /* 0x000fe20000000800 */
[----:B---3--:R-:W-:Y:S01]  /*5d30*/  FMNMX.FTZ R155, R177, R176, !PT ;  /* 0x000000b0b19b7209 */ /* 0x008fe20007810000 */
[----:B------:R-:W-:-:S03]  /*5d40*/  IMAD.U32 R176, RZ, RZ, UR14 ;  /* 0x0000000effb07e24 */ /* 0x000fc6000f8e00ff */
[C---:B------:R-:W-:Y:S01]  /*5d50*/  FSETP.NEU.FTZ.AND P2, PT, R155.reuse, -INF , PT ;  /* 0xff8000009b00780b */ /* 0x040fe20003f5d000 */
[----:B------:R-:W-:-:S02]  /*5d60*/  FFMA.FTZ R176, R155, R176, -8 ;  /* 0xc10000009bb07423 */ /* 0x000fc400000100b0 */
[----:B------:R-:W-:Y:S03]  /*5d70*/  MUFU.EX2 R167, R167 ;  /* 0x000000a700a77308 */ /* 0x000fe60000000800 */
[----:B------:R-:W-:-:S05]  /*5d80*/  FSEL R176, R176, RZ, P2 ;  /* 0x000000ffb0b07208 */ /* 0x000fca0001000000 */
[----:B------:R-:W-:Y:S01]  /*5d90*/  MUFU.EX2 R168, R168 ;  /* 0x000000a800a87308 */ /* 0x000fe20000000800 */
[----:B------:R-:W-:-:S01]  /*5da0*/  FFMA.FTZ R180, R11, UR14, -R176 ;  /* 0x0000000e0bb47c23 */ /* 0x000fc200080108b0 */
[--C-:B------:R-:W-:Y:S01]  /*5db0*/  FFMA.FTZ R11, R13, UR14, -R176.reuse ;  /* 0x0000000e0d0b7c23 */ /* 0x100fe200080108b0 */
[----:B------:R-:W-:-:S01]  /*5dc0*/  FFMA.FTZ R13, R15, UR14, -R176 ;  /* 0x0000000e0f0d7c23 */ /* 0x000fc200080108b0 */
[--C-:B------:R-:W-:Y:S01]  /*5dd0*/  FFMA.FTZ R15, R20, UR14, -R176.reuse ;  /* 0x0000000e140f7c23 */ /* 0x100fe200080108b0 */
[----:B------:R-:W-:-:S01]  /*5de0*/  FFMA.FTZ R20, R21, UR14, -R176 ;  /* 0x0000000e15147c23 */ /* 0x000fc200080108b0 */
[----:B------:R-:W-:Y:S01]  /*5df0*/  FSEL R21, R155, RZ, P2 ;  /* 0x000000ff9b157208 */ /* 0x000fe20001000000 */
[----:B------:R-:W-:-:S01]  /*5e00*/  FFMA.FTZ R14, R14, UR14, -R176 ;  /* 0x0000000e0e0e7c23 */ /* 0x000fc200080108b0 */
[----:B------:R-:W-:Y:S01]  /*5e10*/  MUFU.EX2 R180, R180 ;  /* 0x000000b400b47308 */ /* 0x000fe20000000800 */
[----:B------:R-:W-:-:S01]  /*5e20*/  FFMA.FTZ R177, R153, UR14, -R176 ;  /* 0x0000000e99b17c23 */ /* 0x000fc200080108b0 */
[----:B------:R-:W-:Y:S01]  /*5e30*/  FFMA.FTZ R153, R157, UR14, -R176 ;  /* 0x0000000e9d997c23 */ /* 0x000fe200080108b0 */
[----:B------:R-:W-:-:S01]  /*5e40*/  FADD.FTZ R21, -R21, R8 ;  /* 0x0000000815157221 */ /* 0x000fc20000010100 */
[----:B--2---:R-:W-:Y:S01]  /*5e50*/  FFMA.FTZ R157, R178, R4, R179 ;  /* 0x00000004b29d7223 */ /* 0x004fe200000100b3 */
[----:B------:R-:W-:-:S01]  /*5e60*/  FFMA.FTZ R152, R152, UR14, -R176 ;  /* 0x0000000e98987c23 */ /* 0x000fc200080108b0 */
[----:B------:R-:W-:Y:S01]  /*5e70*/  FFMA.FTZ R8, R156, UR14, -R176 ;  /* 0x0000000e9c087c23 */ /* 0x000fe200080108b0 */
[----:B------:R-:W-:Y:S01]  /*5e80*/  FMUL.FTZ R21, R21, UR14 ;  /* 0x0000000e15157c20 */ /* 0x000fe20008410000 */
[----:B------:R-:W-:Y:S01]  /*5e90*/  MUFU.EX2 R11, R11 ;  /* 0x0000000b000b7308 */ /* 0x000fe20000000800 */
[----:B------:R-:W-:-:S01]  /*5ea0*/  FADD.FTZ R157, R12, R157 ;  /* 0x0000009d0c9d7221 */ /* 0x000fc20000010000 */
        /* <DEDUP_REMOVED lines=8> */
[----:B------:R-:W-:-:S03]  /*5f30*/  FFMA.FTZ R169, R169, UR14, -R176 ;  /* 0x0000000ea9a97c23 */ /* 0x000fc600080108b0 */
[----:B-1----:R-:W-:-:S03]  /*5f40*/  FADD.FTZ R156, R160, R157 ;  /* 0x0000009da09c7221 */ /* 0x002fc60000010000 */
[----:B------:R-:W1:Y:S01]  /*5f50*/  MUFU.EX2 R13, R13 ;  /* 0x0000000d000d7308 */ /* 0x000e620000000800 */
[----:B----4-:R-:W-:-:S07]  /*5f60*/  FADD.FTZ R157, R161, R156 ;  /* 0x0000009ca19d7221 */ /* 0x010fce0000010000 */
[----:B------:R-:W3:Y:S01]  /*5f70*/  MUFU.EX2 R14, R14 ;  /* 0x0000000e000e7308 */ /* 0x000ee20000000800 */
[----:B--2---:R-:W-:-:S04]  /*5f80*/  FFMA.FTZ R4, R21, R5, R180 ;  /* 0x0000000515047223 */ /* 0x004fc800000100b4 */
[----:B------:R-:W-:-:S03]  /*5f90*/  FADD.FTZ R4, R11, R4 ;  /* 0x000000040b047221 */ /* 0x000fc60000010000 */
[----:B------:R-:W2:Y:S01]  /*5fa0*/  MUFU.EX2 R15, R15 ;  /* 0x0000000f000f7308 */ /* 0x000ea20000000800 */
[----:B-1----:R-:W-:-:S07]  /*5fb0*/  FADD.FTZ R5, R13, R4 ;  /* 0x000000040d057221 */ /* 0x002fce0000010000 */
[----:B------:R-:W1:Y:S01]  /*5fc0*/  MUFU.EX2 R20, R20 ;  /* 0x0000001400147308 */ /* 0x000e620000000800 */
[----:B---3--:R-:W-:-:S07]  /*5fd0*/  FADD.FTZ R4, R14, R5 ;  /* 0x000000050e047221 */ /* 0x008fce0000010000 */
[----:B------:R-:W3:Y:S01]  /*5fe0*/  MUFU.EX2 R152, R152 ;  /* 0x0000009800987308 */ /* 0x000ee20000000800 */
[----:B--2---:R-:W-:-:S01]  /*5ff0*/  FADD.FTZ R5, R15, R4 ;  /* 0x000000040f057221 */ /* 0x004fc20000010000 */
[----:B------:R-:W-:-:S04]  /*6000*/  FADD.FTZ R4, R164, R157 ;  /* 0x0000009da4047221 */ /* 0x000fc80000010000 */
[----:B------:R-:W-:Y:S02]  /*6010*/  FADD.FTZ R4, R165, R4 ;  /* 0x00000004a5047221 */ /* 0x000fe40000010000 */
[----:B------:R-:W2:Y:S01]  /*6020*/  MUFU.EX2 R177, R177 ;  /* 0x000000b100b17308 */ /* 0x000ea20000000800 */
[----:B-1----:R-:W-:-:S01]  /*6030*/  FADD.FTZ R5, R20, R5 ;  /* 0x0000000514057221 */ /* 0x002fc20000010000 */
[----:B------:R-:W-:-:S04]  /*6040*/  FADD.FTZ R157, R167, R4 ;  /* 0x00000004a79d7221 */ /* 0x000fc80000010000 */
[----:B------:R-:W-:Y:S02]  /*6050*/  FADD.FTZ R157, R168, R157 ;  /* 0x0000009da89d7221 */ /* 0x000fe40000010000 */
[----:B------:R-:W1:Y:S01]  /*6060*/  MUFU.EX2 R8, R8 ;  /* 0x0000000800087308 */ /* 0x000e620000000800 */
[----:B---3--:R-:W-:-:S07]  /*6070*/  FADD.FTZ R156, R152, R5 ;  /* 0x00000005989c7221 */ /* 0x008fce0000010000 */
[----:B------:R-:W3:Y:S01]  /*6080*/  MUFU.EX2 R153, R153 ;  /* 0x0000009900997308 */ /* 0x000ee20000000800 */
[----:B--2---:R-:W-:-:S07]  /*6090*/  FADD.FTZ R5, R177, R156 ;  /* 0x0000009cb1057221 */ /* 0x004fce0000010000 */
[----:B------:R-:W2:Y:S01]  /*60a0*/  MUFU.EX2 R154, R154 ;  /* 0x0000009a009a7308 */ /* 0x000ea20000000800 */
[----:B-1----:R-:W-:-:S07]  /*60b0*/  FADD.FTZ R4, R8, R5 ;  /* 0x0000000508047221 */ /* 0x002fce0000010000 */
[----:B------:R-:W-:Y:S01]  /*60c0*/  MUFU.EX2 R7, R181 ;  /* 0x000000b500077308 */ /* 0x000fe20000000800 */
[----:B---3--:R-:W-:-:S07]  /*60d0*/  FADD.FTZ R4, R153, R4 ;  /* 0x0000000499047221 */ /* 0x008fce0000010000 */
[----:B------:R-:W1:Y:S01]  /*60e0*/  MUFU.EX2 R181, R158 ;  /* 0x0000009e00b57308 */ /* 0x000e620000000800 */
[----:B--2---:R-:W-:-:S07]  /*60f0*/  FADD.FTZ R156, R154, R157 ;  /* 0x0000009d9a9c7221 */ /* 0x004fce0000010000 */
[----:B------:R-:W2:Y:S08]  /*6100*/  MUFU.EX2 R171, R171 ;  /* 0x000000ab00ab7308 */ /* 0x000eb00000000800 */
        /* <DEDUP_REMOVED lines=15> */
[----:B--2---:R-:W-:-:S01]  /*6200*/  FADD.FTZ R156, R172, R5 ;  /* 0x00000005ac9c7221 */ /* 0x004fc20000010000 */
[----:B---3--:R-:W-:-:S03]  /*6210*/  FADD.FTZ R5, R183, R4 ;  /* 0x00000004b7057221 */ /* 0x008fc60000010000 */
[----:B------:R-:W-:Y:S01]  /*6220*/  FADD.FTZ R4, R7, R156 ;  /* 0x0000009c07047221 */ /* 0x000fe20000010000 */
[----:B-1----:R-:W-:-:S01]  /*6230*/  FADD.FTZ R5, R158, R5 ;  /* 0x000000059e057221 */ /* 0x002fc20000010000 */
[----:B------:R-:W-:Y:S06]  /*6240*/  @!P0 BRA `(.L_x_808) ;  /* 0x0000000000048947 */ /* 0x000fec0003800000 */
[----:B------:R-:W-:Y:S01]  /*6250*/  BPT.TRAP 0x1 ;  /* 0x000000040000795c */ /* 0x000fe20000300000 */
.L_x_808:
[----:B------:R-:W-:Y:S01]  /*6260*/  ULEA UR10, UR37, UR38, 0x3 ;  /* 0x00000026250a7291 */ /* 0x000fe2000f8e183f */
[----:B------:R-:W-:Y:S01]  /*6270*/  ISETP.GT.AND P2, PT, R6, UR7, PT ;  /* 0x0000000706007c0c */ /* 0x000fe2000bf44270 */
[----:B------:R-:W-:Y:S01]  /*6280*/  UMOV UR36, UR6 ;  /* 0x0000000600247c82 */ /* 0x000fe20008000000 */
[----:B------:R-:W-:Y:S01]  /*6290*/  F2FP.SATFINITE.E4M3.F32.PACK_AB_MERGE_C R13, R14, R13, RZ ;  /* 0x0000000d0e0d723e */ /* 0x000fe200048070ff */
[----:B------:R-:W-:Y:S01]  /*62a0*/  UIADD3 UR10, UR10, 0x28460, URZ ;  /* 0x000284600a0a7890 */ /* 0x000fe2000fffe03f */
[----:B------:R-:W-:Y:S01]  /*62b0*/  F2FP.SATFINITE.E4M3.F32.PACK_AB_MERGE_C R14, R159, R181, RZ ;  /* 0x000000b59f0e723e */ /* 0x000fe200048070ff */
[----:B------:R-:W-:Y:S01]  /*62c0*/  UMOV UR37, UR5 ;  /* 0x0000000500257c82 */ /* 0x000fe20008000000 */
[----:B------:R-:W-:Y:S01]  /*62d0*/  F2FP.SATFINITE.E4M3.F32.PACK_AB_MERGE_C R7, R7, R172, RZ ;  /* 0x000000ac0707723e */ /* 0x000fe200048070ff */
[----:B------:R-:W-:Y:S01]  /*62e0*/  UPRMT UR10, UR46, 0x654, UR10 ;  /* 0x000006542e0a7896 */ /* 0x000fe2000800000a */
[----:B------:R-:W-:Y:S01]  /*62f0*/  F2FP.SATFINITE.E4M3.F32.PACK_AB_MERGE_C R170, R173, R170, RZ ;  /* 0x000000aaadaa723e */ /* 0x000fe200048070ff */
[----:B------:R-:W-:Y:S01]  /*6300*/  FMUL.FTZ R24, R24, R178 ;  /* 0x000000b218187220 */ /* 0x000fe20000410000 */
[----:B------:R-:W-:Y:S01]  /*6310*/  F2FP.SATFINITE.E4M3.F32.PACK_AB_MERGE_C R164, R165, R164, RZ ;  /* 0x000000a4a5a4723e */ /* 0x000fe200048070ff */
[----:B------:R-:W-:Y:S01]  /*6320*/  FMUL.FTZ R25, R25, R178 ;  /* 0x000000b219197220 */ /* 0x000fe20000410000 */
[----:B------:R-:W-:Y:S01]  /*6330*/  F2FP.SATFINITE.E4M3.F32.PACK_AB_MERGE_C R152, R177, R152, RZ ;  /* 0x00000098b198723e */ /* 0x000fe200048070ff */
[----:B------:R-:W-:Y:S01]  /*6340*/  FMUL.FTZ R28, R28, R178 ;  /* 0x000000b21c1c7220 */ /* 0x000fe20000410000 */
[----:B------:R-:W-:Y:S01]  /*6350*/  F2FP.SATFINITE.E4M3.F32.PACK_AB_MERGE_C R154, R171, R154, RZ ;  /* 0x0000009aab9a723e */ /* 0x000fe200048070ff */
[----:B------:R-:W-:Y:S01]  /*6360*/  FMUL.FTZ R29, R29, R178 ;  /* 0x000000b21d1d7220 */ /* 0x000fe20000410000 */
[----:B------:R-:W-:Y:S01]  /*6370*/  F2FP.SATFINITE.E4M3.F32.PACK_AB_MERGE_C R156, R158, R183, RZ ;  /* 0x000000b79e9c723e */ /* 0x000fe200048070ff */
[----:B------:R-:W-:Y:S01]  /*6380*/  SYNCS.ARRIVE.TRANS64.RED.A1T0 RZ, [UR10], RZ ;  /* 0x000000ffffff79a7 */ /* 0x000fe2000810040a */
[----:B------:R-:W-:Y:S01]  /*6390*/  F2FP.SATFINITE.E4M3.F32.PACK_AB_MERGE_C R185, R153, R8, R14 ;  /* 0x0000000899b9723e */ /* 0x000fe2000480700e */
[----:B------:R-:W-:Y:S01]  /*63a0*/  FMUL.FTZ R32, R32, R178 ;  /* 0x000000b220207220 */ /* 0x000fe20000410000 */
[----:B------:R-:W-:Y:S01]  /*63b0*/  F2FP.SATFINITE.E4M3.F32.PACK_AB_MERGE_C R186, R175, R174, R7 ;  /* 0x000000aeafba723e */ /* 0x000fe20004807007 */
[-C--:B------:R-:W-:Y:S01]  /*63c0*/  FMUL.FTZ R33, R33, R178.reuse ;  /* 0x000000b221217220 */ /* 0x080fe20000410000 */
[----:B------:R-:W-:Y:S01]  /*63d0*/  F2FP.SATFINITE.E4M3.F32.PACK_AB_MERGE_C R188, R12, R179, R170 ;  /* 0x000000b30cbc723e */ /* 0x000fe200048070aa */
[----:B------:R-:W-:Y:S01]  /*63e0*/  FMUL.FTZ R36, R36, R178 ;  /* 0x000000b224247220 */ /* 0x000fe20000410000 */
[----:B------:R-:W-:Y:S01]  /*63f0*/  F2FP.SATFINITE.E4M3.F32.PACK_AB_MERGE_C R189, R11, R180, R13 ;  /* 0x000000b40bbd723e */ /* 0x000fe2000480700d */
[----:B------:R-:W-:Y:S01]  /*6400*/  FMUL.FTZ R37, R37, R178 ;  /* 0x000000b225257220 */ /* 0x000fe20000410000 */
[----:B------:R-:W-:Y:S01]  /*6410*/  F2FP.SATFINITE.E4M3.F32.PACK_AB_MERGE_C R190, R161, R160, R164 ;  /* 0x000000a0a1be723e */ /* 0x000fe200048070a4 */
[-C--:B------:R-:W-:Y:S01]  /*6420*/  FMUL.FTZ R40, R40, R178.reuse ;  /* 0x000000b228287220 */ /* 0x080fe20000410000 */
[----:B------:R-:W-:Y:S01]  /*6430*/  F2FP.SATFINITE.E4M3.F32.PACK_AB_MERGE_C R191, R20, R15, R152 ;  /* 0x0000000f14bf723e */ /* 0x000fe20004807098 */
[-C--:B------:R-:W-:Y:S01]  /*6440*/  FMUL.FTZ R41, R41, R178.reuse ;  /* 0x000000b229297220 */ /* 0x080fe20000410000 */
[----:B------:R-:W-:Y:S01]  /*6450*/  F2FP.SATFINITE.E4M3.F32.PACK_AB_MERGE_C R184, R168, R167, R154 ;  /* 0x000000a7a8b8723e */ /* 0x000fe2000480709a */
[-C--:B------:R-:W-:Y:S01]  /*6460*/  FMUL.FTZ R44, R44, R178.reuse ;  /* 0x000000b22c2c7220 */ /* 0x080fe20000410000 */
        /* <DEDUP_REMOVED lines=54> */
[----:B------:R-:W-:-:S02]  /*67d0*/  VIADD R6, R6, 0xffffffff ;  /* 0xffffffff06067836 */ /* 0x000fc40000000000 */
        /* <DEDUP_REMOVED lines=64> */
[----:B------:R-:W-:-:S02]  /*6be0*/  IMAD.MOV.U32 R8, RZ, RZ, R155 ;  /* 0x000000ffff087224 */ /* 0x000fc400078e009b */
[----:B------:R-:W-:Y:S01]  /*6bf0*/  IMAD.MOV.U32 R7, RZ, RZ, R10 ;  /* 0x000000ffff077224 */ /* 0x000fe200078e000a */
[----:B------:R-:W-:Y:S06]  /*6c00*/  @P2 BRA `(.L_x_809) ;  /* 0xffffffd8002c2947 */ /* 0x000fec000383ffff */
[----:B------:R-:W-:Y:S01]  /*6c10*/  IMAD.MOV.U32 R8, RZ, RZ, R155 ;  /* 0x000000ffff087224 */ /* 0x000fe200078e009b */
[----:B------:R-:W-:Y:S01]  /*6c20*/  UMOV UR37, UR5 ;  /* 0x0000000500257c82 */ /* 0x000fe20008000000 */
[----:B------:R-:W-:Y:S01]  /*6c30*/  IMAD.MOV.U32 R7, RZ, RZ, R10 ;  /* 0x000000ffff077224 */ /* 0x000fe200078e000a */
[----:B------:R-:W-:-:S06]  /*6c40*/  UMOV UR36, UR6 ;  /* 0x0000000600247c82 */ /* 0x000fcc0008000000 */
.L_x_791:
[----:B------:R-:W1:Y:S01]  /*6c50*/  LDC R11, c[0x0][0x9e4] ;  /* 0x00027900ff0b7b82 */ /* 0x000e620000000800 */
[----:B------:R-:W-:Y:S02]  /*6c60*/  ULDC UR5, c[0x0][0x9dc] ;  /* 0x0002770000057ab9 */ /* 0x000fe40000000800 */
[----:B------:R-:W-:-:S05]  /*6c70*/  VIADD R9, R198, -UR5 ;  /* 0x80000005c6097c36 */ /* 0x000fca0008000000 */
[----:B------:R-:W-:Y:S02]  /*6c80*/  R2UR UR5, R9 ;  /* 0x00000000090572ca */ /* 0x000fe400000e0000 */
[----:B-1----:R-:W-:-:S13]  /*6c90*/  ISETP.GE.AND P6, PT, R11, 0x1, PT ;  /* 0x000000010b00780c */ /* 0x002fda0003fc6270 */
[----:B------:R-:W-:Y:S05]  /*6ca0*/  @!P6 BRA `(.L_x_810) ;  /* 0x000000000044e947 */ /* 0x000fea0003800000 */
        /* <DEDUP_REMOVED lines=9> */
.L_x_811:
[----:B------:R-:W-:-:S13]  /*6d40*/  ISETP.NE.AND P2, PT, R11, 0x1, PT ;  /* 0x000000010b00780c */ /* 0x000fda0003f45270 */
[----:B------:R-:W1:Y:S02]  /*6d50*/  @P2 LDC.64 R12, c[0x0][0x9e8] ;  /* 0x00027a00ff0c2b82 */ /* 0x000e640000000a00 */
[----:B-1----:R-:W-:-:S05]  /*6d60*/  @P2 IMAD.HI.U32 R10, R198, R12, RZ ;  /* 0x0000000cc60a2227 */ /* 0x002fca00078e00ff */
[----:B------:R-:W-:-:S07]  /*6d70*/  @P2 SHF.R.U32.HI R198, RZ, R13, R10 ;  /* 0x0000000dffc62219 */ /* 0x000fce000001160a */
.L_x_812:
[----:B------:R-:W-:-:S05]  /*6d80*/  IMAD R198, R198, R11, RZ ;  /* 0x0000000bc6c67224 */ /* 0x000fca00078e02ff */
[----:B------:R-:W-:-:S13]  /*6d90*/  R2UR UR6, R198 ;  /* 0x00000000c60672ca */ /* 0x000fda00000e0000 */
[----:B------:R-:W-:-:S04]  /*6da0*/  UISETP.LT.AND UP0, UPT, UR5, UR6, UPT ;  /* 0x000000060500728c */ /* 0x000fc8000bf01270 */
[----:B------:R-:W-:-:S12]  /*6db0*/  USEL UR5, UR5, UR6, !UP0 ;  /* 0x0000000605057287 */ /* 0x000fd8000c000000 */
.L_x_810:
[----:B------:R-:W-:-:S04]  /*6dc0*/  UIADD3 UR5, UR5, 0x3f, URZ ;  /* 0x0000003f05057890 */ /* 0x000fc8000fffe03f */
[----:B------:R-:W-:-:S04]  /*6dd0*/  USHF.R.S32.HI UR6, URZ, 0x1f, UR5 ;  /* 0x0000001f3f067899 */ /* 0x000fc80008011405 */
[----:B------:R-:W-:-:S04]  /*6de0*/  ULEA.HI UR6, UR6, UR5, URZ, 0x6 ;  /* 0x0000000506067291 */ /* 0x000fc8000f8f303f */
[----:B------:R-:W-:-:S04]  /*6df0*/  USHF.R.S32.HI UR6, URZ, 0x6, UR6 ;  /* 0x000000063f067899 */ /* 0x000fc80008011406 */
[----:B------:R-:W-:-:S04]  /*6e00*/  UISETP.LT.AND UP0, UPT, UR41, UR6, UPT ;  /* 0x000000062900728c */ /* 0x000fc8000bf01270 */
[----:B------:R-:W-:-:S06]  /*6e10*/  USEL UR7, UR41, UR6, !UP0 ;  /* 0x0000000629077287 */ /* 0x000fcc000c000000 */
[----:B------:R-:W-:-:S13]  /*6e20*/  ISETP.GE.AND P2, PT, R6, UR7, PT ;  /* 0x0000000706007c0c */ /* 0x000fda000bf46270 */
[----:B------:R-:W-:Y:S05]  /*6e30*/  @!P2 BRA `(.L_x_813) ;  /* 0x0000001c006ca947 */ /* 0x000fea0003800000 */
[----:B------:R-:W-:Y:S01]  /*6e40*/  IMAD.MOV.U32 R15, RZ, RZ, R8 ;  /* 0x000000ffff0f7224 */ /* 0x000fe200078e0008 */
[----:B------:R-:W-:Y:S01]  /*6e50*/  UMOV UR5, UR36 ;  /* 0x0000002400057c82 */ /* 0x000fe20008000000 */
[----:B------:R-:W-:Y:S01]  /*6e60*/  IMAD.MOV.U32 R20, RZ, RZ, R7 ;  /* 0x000000ffff147224 */ /* 0x000fe200078e0007 */
[----:B------:R-:W-:-:S06]  /*6e70*/  ULDC UR40, c[0x0][0x988] ;  /* 0x0002620000287ab9 */ /* 0x000fcc0000000800 */
.L_x_823:
[----:B------:R-:W-:Y:S01]  /*6e80*/  ISETP.NE.AND P3, PT, RZ, UR39, PT ;  /* 0x00000027ff007c0c */ /* 0x000fe2000bf65270 */
[----:B------:R-:W-:-:S04]  /*6e90*/  UISETP.NE.AND UP0, UPT, UR37, 0x1, UPT ;  /* 0x000000012500788c */ /* 0x000fc8000bf05270 */
[----:B------:R-:W-:-:S04]  /*6ea0*/  USEL UR36, URZ, 0x1, UP0 ;  /* 0x000000013f247887 */ /* 0x000fc80008000000 */
[----:B------:R-:W-:-:S04]  /*6eb0*/  ULOP3.LUT UR36, UR5, UR36, URZ, 0x3c, !UPT ;  /* 0x0000002405247292 */ /* 0x000fc8000f8e3c3f */
[----:B------:R-:W-:Y:S08]  /*6ec0*/  @P3 BRA `(.L_x_814) ;  /* 0x0000000000383947 */ /* 0x000ff00003800000 */
[----:B------:R-:W-:Y:S05]  /*6ed0*/  @!P0 BRA `(.L_x_815) ;  /* 0x0000000000048947 */ /* 0x000fea0003800000 */
[----:B------:R-:W-:Y:S01]  /*6ee0*/  BPT.TRAP 0x1 ;  /* 0x000000040000795c */ /* 0x000fe20000300000 */
.L_x_815:
        /* <DEDUP_REMOVED lines=9> */
.L_x_816:
[----:B--2---:R-:W-:Y:S05]  /*6f80*/  @P2 BRA `(.L_x_814) ;  /* 0x0000000000082947 */ /* 0x004fea0003800000 */
[----:B------:R-:W2:Y:S02]  /*6f90*/  SYNCS.PHASECHK.TRANS64.TRYWAIT P2, [UR6+0x28430], R7 ;  /* 0x02843007ff0075a7 */ /* 0x000ea40008040146 */
[----:B--2---:R-:W-:Y:S05]  /*6fa0*/  @!P2 BRA `(.L_x_817) ;  /* 0x000000b000e8a947 */ /* 0x004fea0003800000 */
.L_x_814:
[----:B--2---:R-:W2:Y:S01]  /*6fb0*/  S2R R8, SR_TID.X ;  /* 0x0000000000087919 */ /* 0x004ea20000002100 */
[----:B------:R-:W-:Y:S01]  /*6fc0*/  UIADD3 UR6, UR37, 0x1, URZ ;  /* 0x0000000125067890 */ /* 0x000fe2000fffe03f */
[----:B------:R-:W-:Y:S01]  /*6fd0*/  UMOV UR51, 0x40000040 ;  /* 0x4000004000337882 */ /* 0x000fe20000000000 */
[----:B------:R-:W-:Y:S02]  /*6fe0*/  UMOV UR11, 0x40000040 ;  /* 0x40000040000b7882 */ /* 0x000fe40000000000 */
[----:B------:R-:W-:Y:S01]  /*6ff0*/  UISETP.NE.AND UP0, UPT, UR6, 0x2, UPT ;  /* 0x000000020600788c */ /* 0x000fe2000bf05270 */
[----:B------:R-:W-:Y:S01]  /*7000*/  UMOV UR15, 0x40000040 ;  /* 0x40000040000f7882 */ /* 0x000fe20000000000 */
[----:B------:R-:W-:Y:S02]  /*7010*/  UMOV UR19, 0x40000040 ;  /* 0x4000004000137882 */ /* 0x000fe40000000000 */
[----:B------:R-:W-:Y:S01]  /*7020*/  USEL UR6, UR6, URZ, UP0 ;  /* 0x0000003f06067287 */ /* 0x000fe20008000000 */
[----:B------:R-:W-:Y:S01]  /*7030*/  UMOV UR23, 0x40000040 ;  /* 0x4000004000177882 */ /* 0x000fe20000000000 */
[----:B------:R-:W-:-:S02]  /*7040*/  UMOV UR27, 0x40000040 ;  /* 0x40000040001b7882 */ /* 0x000fc40000000000 */
[----:B------:R-:W-:Y:S01]  /*7050*/  ULEA UR34, UR6, UR4, 0xa ;  /* 0x0000000406227291 */ /* 0x000fe2000f8e503f */
[----:B------:R-:W-:Y:S01]  /*7060*/  UMOV UR31, 0x40000040 ;  /* 0x40000040001f7882 */ /* 0x000fe20000000000 */
[----:B------:R-:W-:Y:S02]  /*7070*/  UMOV UR35, 0x40000040 ;  /* 0x4000004000237882 */ /* 0x000fe40000000000 */
[----:B------:R-:W-:Y:S02]  /*7080*/  UIADD3 UR10, UR34, 0x2, URZ ;  /* 0x00000002220a7890 */ /* 0x000fe4000fffe03f */
[----:B------:R-:W-:Y:S02]  /*7090*/  UIADD3 UR14, UR34, 0x4, URZ ;  /* 0x00000004220e7890 */ /* 0x000fe4000fffe03f */
[----:B------:R-:W-:Y:S01]  /*70a0*/  UMOV UR50, UR34 ;  /* 0x0000002200327c82 */ /* 0x000fe20008000000 */
[----:B------:R-:W-:Y:S02]  /*70b0*/  UIADD3 UR18, UR34, 0x6, URZ ;  /* 0x0000000622127890 */ /* 0x000fe4000fffe03f */
[----:B------:R-:W-:-:S02]  /*70c0*/  UIADD3 UR22, UR34, 0x200, URZ ;  /* 0x0000020022167890 */ /* 0x000fc4000fffe03f */
[----:B------:R-:W-:Y:S02]  /*70d0*/  UIADD3 UR26, UR34, 0x202, URZ ;  /* 0x00000202221a7890 */ /* 0x000fe4000fffe03f */
[----:B------:R-:W-:Y:S02]  /*70e0*/  UIADD3 UR30, UR34, 0x204, URZ ;  /* 0x00000204221e7890 */ /* 0x000fe4000fffe03f */
[----:B------:R-:W-:Y:S01]  /*70f0*/  UIADD3 UR34, UR34, 0x206, URZ ;  /* 0x0000020622227890 */ /* 0x000fe2000fffe03f */
        /* <DEDUP_REMOVED lines=30> */
.L_x_819:
[----:B------:R-:W-:Y:S01]  /*72e0*/  ULEA UR10, UR37, UR38, 0x3 ;  /* 0x00000026250a7291 */ /* 0x000fe2000f8e183f */
[----:B------:R-:W-:-:S05]  /*72f0*/  IMAD.U32 R7, RZ, RZ, UR5 ;  /* 0x00000005ff077e24 */ /* 0x000fca000f8e00ff */
[----:B------:R-:W-:-:S04]  /*7300*/  SHF.L.U32 R7, R7, 0x1f, RZ ;  /* 0x0000001f07077819 */ /* 0x000fc800000006ff */
[----:B------:R1:W2:Y:S01]  /*7310*/  SYNCS.PHASECHK.TRANS64.TRYWAIT P2, [UR10+0x28450], R7 ;  /* 0x02845007ff0075a7 */ /* 0x0002a2000804014a */
[----:B------:R-:W-:Y:S05]  /*7320*/  @!P0 BRA `(.L_x_820) ;  /* 0x0000000000048947 */ /* 0x000fea0003800000 */
[----:B------:R-:W-:Y:S01]  /*7330*/  BPT.TRAP 0x1 ;  /* 0x000000040000795c */ /* 0x000fe20000300000 */
.L_x_820:
[----:B--2---:R-:W-:Y:S05]  /*7340*/  @P2 BRA `(.L_x_818) ;  /* 0x0000000000082947 */ /* 0x004fea0003800000 */
[----:B------:R-:W2:Y:S02]  /*7350*/  SYNCS.PHASECHK.TRANS64.TRYWAIT P2, [UR10+0x28450], R7 ;  /* 0x02845007ff0075a7 */ /* 0x000ea4000804014a */
[----:B--2---:R-:W-:Y:S05]  /*7360*/  @!P2 BRA `(.L_x_821) ;  /* 0x000000b00010a947 */ /* 0x004fea0003800000 */
.L_x_818:
[----:B------:R-:W-:Y:S01]  /*7370*/  UIADD3 UR5, UR38, 0x8000, URZ ;  /* 0x0000800026057890 */ /* 0x000fe2000fffe03f */
[----:B------:R-:W-:Y:S01]  /*7380*/  WARPGROUP.ARRIVE ;  /* 0x00000000000079c5 */ /* 0x000fe20000000000 */
[----:B------:R-:W-:Y:S01]  /*7390*/  UMOV UR11, 0x80000020 ;  /* 0x80000020000b7882 */ /* 0x000fe20000000000 */
[C---:B------:R-:W-:Y:S01]  /*73a0*/  FMUL.FTZ R21, R0.reuse, R152 ;  /* 0x0000009800157220 */ /* 0x040fe20000410000 */
[----:B------:R-:W-:Y:S01]  /*73b0*/  USHF.R.U32.HI UR5, URZ, 0x4, UR5 ;  /* 0x000000043f057899 */ /* 0x000fe20008011605 */
[C---:B------:R-:W-:Y:S01]  /*73c0*/  FMUL.FTZ R9, R0.reuse, R154 ;  /* 0x0000009a00097220 */ /* 0x040fe20000410000 */
[C---:B------:R-:W-:Y:S01]  /*73d0*/  FMUL.FTZ R152, R0.reuse, R153 ;  /* 0x0000009900987220 */ /* 0x040fe20000410000 */
        /* <DEDUP_REMOVED lines=10> */
[----:B------:R-:W3:Y:S01]  /*7480*/  MUFU.TANH R9, R9 ;  /* 0x0000000900097308 */ /* 0x000ee20000002400 */
[C---:B------:R-:W-:Y:S01]  /*7490*/  FMUL.FTZ R13, R0.reuse, R162 ;  /* 0x000000a2000d7220 */ /* 0x040fe20000410000 */
[C---:B------:R-:W-:Y:S01]  /*74a0*/  FMUL.FTZ R160, R0.reuse, R161 ;  /* 0x000000a100a07220 */ /* 0x040fe20000410000 */
[C---:B------:R-:W-:Y:S01]  /*74b0*/  FMUL.FTZ R14, R0.reuse, R163 ;  /* 0x000000a3000e7220 */ /* 0x040fe20000410000 */
[C---:B------:R-:W-:Y:S01]  /*74c0*/  FMUL.FTZ R153, R0.reuse, R166 ;  /* 0x000000a600997220 */ /* 0x040fe20000410000 */
[C---:B------:R-:W-:Y:S01]  /*74d0*/  FMUL.FTZ R162, R0.reuse, R164 ;  /* 0x000000a400a27220 */ /* 0x040fe20000410000 */
[C---:B------:R-:W-:Y:S01]  /*74e0*/  FMUL.FTZ R166, R0.reuse, R169 ;  /* 0x000000a900a67220 */ /* 0x040fe20000410000 */
[C---:B------:R-:W-:Y:S01]  /*74f0*/  FMUL.FTZ R169, R0.reuse, R173 ;  /* 0x000000ad00a97220 */ /* 0x040fe20000410000 */
[----:B------:R-:W-:Y:S01]  /*7500*/  QGMMA.64x256x32.F32.E4M3.E4M3 R24, R188, gdesc[UR8], R24, gsb0 ;  /* 0x03e00008bc187df3 */ /* 0x000fe20008000818 */
[----:B------:R-:W4:Y:S01]  /*7510*/  MUFU.TANH R152, R152 ;  /* 0x0000009800987308 */ /* 0x000f220000002400 */
[----:B-12---:R-:W-:Y:S01]  /*7520*/  FMNMX.FTZ R7, R21, R20, !PT ;  /* 0x0000001415077209 */ /* 0x006fe20007810000 */
[C---:B------:R-:W-:Y:S01]  /*7530*/  FMUL.FTZ R164, R0.reuse, R165 ;  /* 0x000000a500a47220 */ /* 0x040fe20000410000 */
[C---:B------:R-:W-:Y:S01]  /*7540*/  FMUL.FTZ R161, R0.reuse, R174 ;  /* 0x000000ae00a17220 */ /* 0x040fe20000410000 */
[C---:B------:R-:W-:Y:S01]  /*7550*/  FMUL.FTZ R154, R0.reuse, R167 ;  /* 0x000000a7009a7220 */ /* 0x040fe20000410000 */
[C---:B------:R-:W-:Y:S01]  /*7560*/  FMUL.FTZ R165, R0.reuse, R168 ;  /* 0x000000a800a57220 */ /* 0x040fe20000410000 */
[C---:B------:R-:W-:Y:S01]  /*7570*/  FMUL.FTZ R157, R0.reuse, R170 ;  /* 0x000000aa009d7220 */ /* 0x040fe20000410000 */
[C---:B------:R-:W-:Y:S01]  /*7580*/  FMUL.FTZ R158, R0.reuse, R171 ;  /* 0x000000ab009e7220 */ /* 0x040fe20000410000 */
[----:B------:R-:W1:Y:S01]  /*7590*/  MUFU.TANH R10, R10 ;  /* 0x0000000a000a7308 */ /* 0x000e620000002400 */
[----:B---3--:R-:W-:Y:S01]  /*75a0*/  FMNMX.FTZ R173, R9, R15, !PT ;  /* 0x0000000f09ad7209 */ /* 0x008fe20007810000 */
[C---:B------:R-:W-:Y:S01]  /*75b0*/  FMUL.FTZ R171, R0.reuse, R176 ;  /* 0x000000b000ab7220 */ /* 0x040fe20000410000 */
[C---:B------:R-:W-:Y:S01]  /*75c0*/  FMUL.FTZ R168, R0.reuse, R172 ;  /* 0x000000ac00a87220 */ /* 0x040fe20000410000 */
[C---:B------:R-:W-:Y:S01]  /*75d0*/  FMUL.FTZ R163, R0.reuse, R175 ;  /* 0x000000af00a37220 */ /* 0x040fe20000410000 */
[C---:B------:R-:W-:Y:S01]  /*75e0*/  FMUL.FTZ R167, R0.reuse, R178 ;  /* 0x000000b200a77220 */ /* 0x040fe20000410000 */
[C---:B------:R-:W-:Y:S01]  /*75f0*/  FMUL.FTZ R172, R0.reuse, R177 ;  /* 0x000000b100ac7220 */ /* 0x040fe20000410000 */
[----:B------:R-:W-:Y:S01]  /*7600*/  FMUL.FTZ R170, R0, R179 ;  /* 0x000000b300aa7220 */ /* 0x000fe20000410000 */
[----:B------:R-:W2:Y:S01]  /*7610*/  MUFU.TANH R155, R155 ;  /* 0x0000009b009b7308 */ /* 0x000ea20000002400 */
[----:B----4-:R-:W-:Y:S01]  /*7620*/  FMNMX.FTZ R8, R152, R7, !PT ;  /* 0x0000000798087209 */ /* 0x010fe20007810000 */
[----:B------:R-:W-:Y:S01]  /*7630*/  UIADD3 UR10, UR10, 0x2, URZ ;  /* 0x000000020a0a7890 */ /* 0x000fe2000fffe03f */
[----:B------:R-:W3:Y:S01]  /*7640*/  S2R R198, SR_TID.X ;  /* 0x0000000000c67919 */ /* 0x000ee20000002100 */
[----:B------:R-:W-:Y:S01]  /*7650*/  UMOV UR11, 0x80000020 ;  /* 0x80000020000b7882 */ /* 0x000fe20000000000 */
[----:B------:R-:W-:-:S03]  /*7660*/  UMOV UR14, UR40 ;  /* 0x00000028000e7c82 */ /* 0x000fc60008000000 */
[----:B------:R-:W4:Y:S01]  /*7670*/  MUFU.TANH R11, R11 ;  /* 0x0000000b000b7308 */ /* 0x000f220000002400 */
[----:B-1----:R-:W-:-:S07]  /*7680*/  FMNMX.FTZ R174, R10, R173, !PT ;  /* 0x000000ad0aae7209 */ /* 0x002fce0007810000 */
[----:B------:R-:W1:Y:S01]  /*7690*/  MUFU.TANH R156, R156 ;  /* 0x0000009c009c7308 */ /* 0x000e620000002400 */
[----:B--2---:R-:W-:-:S07]  /*76a0*/  FMNMX.FTZ R7, R155, R8, !PT ;  /* 0x000000089b077209 */ /* 0x004fce0007810000 */
[----:B------:R-:W2:Y:S01]  /*76b0*/  MUFU.TANH R12, R12 ;  /* 0x0000000c000c7308 */ /* 0x000ea20000002400 */
[----:B----4-:R-:W-:Y:S01]  /*76c0*/  FMNMX.FTZ R173, R11, R174, !PT ;  /* 0x000000ae0bad7209 */ /* 0x010fe20007810000 */
[----:B------:R-:W-:-:S06]  /*76d0*/  FMUL.FTZ R174, R0, R180 ;  /* 0x000000b400ae7220 */ /* 0x000fcc0000410000 */
[----:B------:R-:W4:Y:S01]  /*76e0*/  MUFU.TANH R159, R159 ;  /* 0x0000009f009f7308 */ /* 0x000f220000002400 */
[----:B-1----:R-:W-:Y:S02]  /*76f0*/  FMNMX.FTZ R8, R156, R7, !PT ;  /* 0x000000079c087209 */ /* 0x002fe40007810000 */
[----:B---3--:R-:W-:-:S05]  /*7700*/  SHF.R.U32.HI R198, RZ, 0x7, R198 ;  /* 0x00000007ffc67819 */ /* 0x008fca00000116c6 */
[----:B------:R-:W1:Y:S01]  /*7710*/  MUFU.TANH R13, R13 ;  /* 0x0000000d000d7308 */ /* 0x000e620000002400 */
[----:B--2---:R-:W-:-:S07]  /*7720*/  FMNMX.FTZ R176, R12, R173, !PT ;  /* 0x000000ad0cb07209 */ /* 0x004fce0007810000 */
        /* <DEDUP_REMOVED lines=17> */
[----:B------:R-:W-:Y:S01]  /*7840*/  FMUL.FTZ R173, R0, R182 ;  /* 0x000000b600ad7220 */ /* 0x000fe20000410000 */
[----:B------:R-:W-:-:S05]  /*7850*/  IMAD.U32 R182, RZ, RZ, UR14 ;  /* 0x0000000effb67e24 */ /* 0x000fca000f8e00ff */
        /* <DEDUP_REMOVED lines=28> */
[----:B---3--:R-:W-:Y:S02]  /*7a20*/  FMNMX.FTZ R8, R173, R8, !PT ;  /* 0x00000008ad087209 */ /* 0x008fe40007810000 */
[----:B-1----:R-:W-:Y:S02]  /*7a30*/  FMNMX.FTZ R177, R176, R7, !PT ;  /* 0x00000007b0b17209 */ /* 0x002fe40007810000 */
[----:B--2---:R-:W-:-:S03]  /*7a40*/  FMNMX.FTZ R178, R175, R8, !PT ;  /* 0x00000008afb27209 */ /* 0x004fc60007810000 */
[----:B------:R-:W1:Y:S04]  /*7a50*/  SHFL.BFLY PT, R8, R177, 0x2, 0x1f ;  /* 0x0c401f00b1087f89 */ /* 0x000e6800000e0000 */
[----:B------:R-:W2:Y:S01]  /*7a60*/  SHFL.BFLY PT, R7, R178, 0x2, 0x1f ;  /* 0x0c401f00b2077f89 */ /* 0x000ea200000e0000 */
[----:B------:R-:W-:Y:S02]  /*7a70*/  WARPGROUP.DEPBAR.LE gsb0, 0x0 ;  /* 0x00008000000079c5 */ /* 0x000fe40000010000 */
[----:B------:R-:W-:Y:S01]  /*7a80*/  WARPGROUP.ARRIVE ;  /* 0x00000000000079c5 */ /* 0x000fe20000000000 */
[----:B-1----:R-:W-:-:S05]  /*7a90*/  FMNMX.FTZ R179, R177, R8, !PT ;  /* 0x00000008b1b37209 */ /* 0x002fca0007810000 */
[----:B------:R-:W-:Y:S01]  /*7aa0*/  QGMMA.64x256x32.F32.E4M3.E4M3 R24, R184, gdesc[UR8], R24, gsb0 ;  /* 0x03e00008b8187df3 */ /* 0x000fe20008000818 */
[----:B--2---:R-:W-:Y:S01]  /*7ab0*/  FMNMX.FTZ R180, R178, R7, !PT ;  /* 0x00000007b2b47209 */ /* 0x004fe20007810000 */
[----:B------:R-:W1:Y:S04]  /*7ac0*/  SHFL.BFLY PT, R8, R179, 0x1, 0x1f ;  /* 0x0c201f00b3087f89 */ /* 0x000e6800000e0000 */
[----:B------:R-:W2:Y:S01]  /*7ad0*/  SHFL.BFLY PT, R181, R180, 0x1, 0x1f ;  /* 0x0c201f00b4b57f89 */ /* 0x000ea200000e0000 */
        /* <DEDUP_REMOVED lines=16> */
[----:B------:R-:W-:Y:S01]  /*7be0*/  FFMA.FTZ R171, R172, UR14, -R179 ;  /* 0x0000000eacab7c23 */ /* 0x000fe200080108b3 */
[----:B------:R-:W-:-:S01]  /*7bf0*/  FADD.FTZ R20, -R8, R15 ;  /* 0x0000000f08147221 */ /* 0x000fc20000010100 */
[----:B------:R-:W-:Y:S01]  /*7c00*/  FFMA.FTZ R172, R8, R181, -8 ;  /* 0xc100000008ac7423 */ /* 0x000fe200000100b5 */
[----:B------:R1:W-:Y:S01]  /*7c10*/  MUFU.EX2 R15, R177 ;  /* 0x000000b1000f7308 */ /* 0x0003e20000000800 */
[----:B------:R-:W-:-:S01]  /*7c20*/  FFMA.FTZ R169, R169, UR14, -R179 ;  /* 0x0000000ea9a97c23 */ /* 0x000fc200080108b3 */
[----:B------:R-:W-:Y:S01]  /*7c30*/  FMUL.FTZ R20, R20, UR14 ;  /* 0x0000000e14147c20 */ /* 0x000fe20008410000 */
[----:B------:R-:W-:-:S01]  /*7c40*/  FFMA.FTZ R9, R9, UR14, -R172 ;  /* 0x0000000e09097c23 */ /* 0x000fc200080108ac */
[--C-:B------:R-:W-:Y:S01]  /*7c50*/  FFMA.FTZ R10, R10, UR14, -R172.reuse ;  /* 0x0000000e0a0a7c23 */ /* 0x100fe200080108ac */
[----:B------:R-:W-:-:S01]  /*7c60*/  FFMA.FTZ R11, R11, UR14, -R172 ;  /* 0x0000000e0b0b7c23 */ /* 0x000fc200080108ac */
[--C-:B------:R-:W-:Y:S01]  /*7c70*/  FFMA.FTZ R12, R12, UR14, -R172.reuse ;  /* 0x0000000e0c0c7c23 */ /* 0x100fe200080108ac */
[----:B------:R-:W-:-:S01]  /*7c80*/  FFMA.FTZ R13, R13, UR14, -R172 ;  /* 0x0000000e0d0d7c23 */ /* 0x000fc200080108ac */
[----:B------:R-:W2:Y:S01]  /*7c90*/  MUFU.EX2 R178, R178 ;  /* 0x000000b200b27308 */ /* 0x000ea20000000800 */
[----:B------:R-:W-:-:S01]  /*7ca0*/  FFMA.FTZ R14, R14, UR14, -R172 ;  /* 0x0000000e0e0e7c23 */ /* 0x000fc200080108ac */
[--C-:B-1----:R-:W-:Y:S01]  /*7cb0*/  FFMA.FTZ R177, R164, UR14, -R179.reuse ;  /* 0x0000000ea4b17c23 */ /* 0x102fe200080108b3 */
[----:B------:R-:W-:-:S01]  /*7cc0*/  FFMA.FTZ R164, R168, UR14, -R179 ;  /* 0x0000000ea8a47c23 */ /* 0x000fc200080108b3 */
[----:B------:R-:W-:Y:S01]  /*7cd0*/  FFMA.FTZ R168, R174, UR14, -R179 ;  /* 0x0000000eaea87c23 */ /* 0x000fe200080108b3 */
        /* <DEDUP_REMOVED lines=10> */
[----:B------:R-:W-:-:S01]  /*7d80*/  FFMA.FTZ R173, R173, UR14, -R172 ;  /* 0x0000000eadad7c23 */ /* 0x000fc200080108ac */
[----:B------:R-:W1:Y:S01]  /*7d90*/  MUFU.EX2 R9, R9 ;  /* 0x0000000900097308 */ /* 0x000e620000000800 */
[----:B--2---:R-:W-:-:S01]  /*7da0*/  FFMA.FTZ R4, R15, R4, R178 ;  /* 0x000000040f047223 */ /* 0x004fc200000100b2 */
[----:B------:R-:W-:-:S06]  /*7db0*/  FFMA.FTZ R172, R175, UR14, -R172 ;  /* 0x0000000eafac7c23 */ /* 0x000fcc00080108ac */
[----:B------:R-:W2:Y:S08]  /*7dc0*/  MUFU.EX2 R21, R21 ;  /* 0x0000001500157308 */ /* 0x000eb00000000800 */
[----:B------:R-:W3:Y:S01]  /*7dd0*/  MUFU.EX2 R10, R10 ;  /* 0x0000000a000a7308 */ /* 0x000ee20000000800 */
[----:B-1----:R-:W-:-:S07]  /*7de0*/  FFMA.FTZ R5, R20, R5, R9 ;  /* 0x0000000514057223 */ /* 0x002fce0000010009 */
        /* <DEDUP_REMOVED lines=22> */
[----:B------:R-:W-:-:S06]  /*7f50*/  IMAD.U32 R157, RZ, RZ, UR6 ;  /* 0x00000006ff9d7e24 */ /* 0x000fcc000f8e00ff */
[----:B------:R-:W3:Y:S01]  /*7f60*/  MUFU.EX2 R181, R181 ;  /* 0x000000b500b57308 */ /* 0x000ee20000000800 */
[----:B-1----:R-:W-:-:S07]  /*7f70*/  FADD.FTZ R158, R174, R5 ;  /* 0x00000005ae9e7221 */ /* 0x002fce0000010000 */
[----:B------:R-:W1:Y:S01]  /*7f80*/  MUFU.EX2 R162, R162 ;  /* 0x000000a200a27308 */ /* 0x000e620000000800 */
[----:B--2---:R-:W-:-:S01]  /*7f90*/  FADD.FTZ R5, R177, R4 ;  /* 0x00000004b1057221 */ /* 0x004fc20000010000 */
[----:B------:R-:W-:-:S05]  /*7fa0*/  @!P1 LEA R4, R157, UR38, 0x3 ;  /* 0x000000269d049c11 */ /* 0x000fca000f8e18ff */
[----:B------:R-:W-:Y:S01]  /*7fb0*/  @!P1 VIADD R4, R4, 0x28440 ;  /* 0x0002844004049836 */ /* 0x000fe20000000000 */
[----:B------:R-:W2:Y:S01]  /*7fc0*/  MUFU.EX2 R153, R153 ;  /* 0x0000009900997308 */ /* 0x000ea20000000800 */
[----:B---3--:R-:W-:-:S03]  /*7fd0*/  FADD.FTZ R158, R181, R158 ;  /* 0x0000009eb59e7221 */ /* 0x008fc60000010000 */
[----:B------:R-:W-:-:S04]  /*7fe0*/  @!P1 PRMT R4, RZ, 0x654, R4 ;  /* 0x00000654ff049816 */ /* 0x000fc80000000004 */
[----:B------:R-:W3:Y:S01]  /*7ff0*/  MUFU.EX2 R165, R165 ;  /* 0x000000a500a57308 */ /* 0x000ee20000000800 */
[----:B-1----:R-:W-:-:S07]  /*8000*/  FADD.FTZ R176, R162, R5 ;  /* 0x00000005a2b07221 */ /* 0x002fce0000010000 */
[----:B------:R-:W1:Y:S01]  /*8010*/  MUFU.EX2 R154, R154 ;  /* 0x0000009a009a7308 */ /* 0x000e620000000800 */
[----:B--2---:R-:W-:-:S07]  /*8020*/  FADD.FTZ R5, R153, R158 ;  /* 0x0000009e99057221 */ /* 0x004fce0000010000 */
[----:B------:R-:W2:Y:S01]  /*8030*/  MUFU.EX2 R164, R164 ;  /* 0x000000a400a47308 */ /* 0x000ea20000000800 */
[----:B---3--:R-:W-:-:S07]  /*8040*/  FADD.FTZ R157, R165, R176 ;  /* 0x000000b0a59d7221 */ /* 0x008fce0000010000 */
[----:B------:R3:W4:Y:S01]  /*8050*/  MUFU.EX2 R180, R161 ;  /* 0x000000a100b47308 */ /* 0x0007220000000800 */
[----:B-1----:R-:W-:-:S07]  /*8060*/  FADD.FTZ R5, R154, R5 ;  /* 0x000000059a057221 */ /* 0x002fce0000010000 */
[----:B------:R-:W1:Y:S01]  /*8070*/  MUFU.EX2 R169, R169 ;  /* 0x000000a900a97308 */ /* 0x000e620000000800 */
[----:B--2---:R-:W-:-:S01]  /*8080*/  FADD.FTZ R158, R164, R157 ;  /* 0x0000009da49e7221 */ /* 0x004fc20000010000 */
[----:B---3--:R-:W-:-:S06]  /*8090*/  IADD3 R161, -R198, 0xb, RZ ;  /* 0x0000000bc6a17810 */ /* 0x008fcc0007ffe1ff */
[----:B------:R-:W2:Y:S01]  /*80a0*/  MUFU.EX2 R163, R163 ;  /* 0x000000a300a37308 */ /* 0x000ea20000000800 */
[----:B----4-:R-:W-:-:S07]  /*80b0*/  FADD.FTZ R5, R180, R5 ;  /* 0x00000005b4057221 */ /* 0x010fce0000010000 */
[----:B------:R-:W-:Y:S01]  /*80c0*/  MUFU.EX2 R166, R166 ;  /* 0x000000a600a67308 */ /* 0x000fe20000000800 */
[----:B-1----:R-:W-:-:S07]  /*80d0*/  FADD.FTZ R157, R169, R158 ;  /* 0x0000009ea99d7221 */ /* 0x002fce0000010000 */
[----:B------:R-:W1:Y:S01]  /*80e0*/  MUFU.EX2 R182, R167 ;  /* 0x000000a700b67308 */ /* 0x000e620000000800 */
[----:B--2---:R-:W-:-:S01]  /*80f0*/  FADD.FTZ R5, R163, R5 ;  /* 0x00000005a3057221 */ /* 0x004fc20000010000 */
[----:B------:R-:W-:Y:S02]  /*8100*/  WARPGROUP.DEPBAR.LE gsb0, 0x0 ;  /* 0x00008000000079c5 */ /* 0x000fe40000010000 */
[----:B------:R2:W-:Y:S06]  /*8110*/  BAR.ARV R161, 0x100 ;  /* 0x000400a10000751d */ /* 0x0005ec0000002000 */
[----:B------:R-:W3:Y:S01]  /*8120*/  MUFU.EX2 R171, R171 ;  /* 0x000000ab00ab7308 */ /* 0x000ee20000000800 */
[----:B------:R4:W-:Y:S01]  /*8130*/  @!P1 SYNCS.ARRIVE.TRANS64.RED.A1T0 RZ, [R4+URZ], RZ ;  /* 0x000000ff04ff99a7 */ /* 0x0009e2000810043f */
[----:B-1----:R-:W-:-:S06]  /*8140*/  FADD.FTZ R5, R182, R5 ;  /* 0x00000005b6057221 */ /* 0x002fcc0000010000 */
[----:B------:R-:W1:Y:S01]  /*8150*/  MUFU.EX2 R170, R170 ;  /* 0x000000aa00aa7308 */ /* 0x000e620000000800 */
[----:B----4-:R-:W-:-:S07]  /*8160*/  FADD.FTZ R4, R166, R157 ;  /* 0x0000009da6047221 */ /* 0x010fce0000010000 */
[----:B------:R-:W4:Y:S01]  /*8170*/  MUFU.EX2 R168, R168 ;  /* 0x000000a800a87308 */ /* 0x000f220000000800 */
[----:B---3--:R-:W-:-:S07]  /*8180*/  FADD.FTZ R157, R171, R4 ;  /* 0x00000004ab9d7221 */ /* 0x008fce0000010000 */
[----:B------:R-:W3:Y:S01]  /*8190*/  MUFU.EX2 R184, R173 ;  /* 0x000000ad00b87308 */ /* 0x000ee20000000800 */
[----:B-1----:R-:W-:-:S07]  /*81a0*/  FADD.FTZ R5, R170, R5 ;  /* 0x00000005aa057221 */ /* 0x002fce0000010000 */
[----:B------:R-:W1:Y:S01]  /*81b0*/  MUFU.EX2 R179, R179 ;  /* 0x000000b300b37308 */ /* 0x000e620000000800 */
[----:B----4-:R-:W-:-:S07]  /*81c0*/  FADD.FTZ R4, R168, R157 ;  /* 0x0000009da8047221 */ /* 0x010fce0000010000 */
[----:B------:R-:W4:Y:S01]  /*81d0*/  MUFU.EX2 R172, R172 ;  /* 0x000000ac00ac7308 */ /* 0x000f220000000800 */
[----:B---3--:R-:W-:-:S01]  /*81e0*/  FADD.FTZ R5, R184, R5 ;  /* 0x00000005b8057221 */ /* 0x008fc20000010000 */
[----:B-1----:R-:W-:-:S03]  /*81f0*/  FADD.FTZ R4, R179, R4 ;  /* 0x00000004b3047221 */ /* 0x002fc60000010000 */
[----:B----4-:R-:W-:Y:S01]  /*8200*/  FADD.FTZ R5, R172, R5 ;  /* 0x00000005ac057221 */ /* 0x010fe20000010000 */
[----:B--2---:R-:W-:Y:S06]  /*8210*/  @!P0 BRA `(.L_x_822) ;  /* 0x0000000000048947 */ /* 0x004fec0003800000 */
[----:B------:R-:W-:Y:S01]  /*8220*/  BPT.TRAP 0x1 ;  /* 0x000000040000795c */ /* 0x000fe20000300000 */
.L_x_822:
[----:B------:R-:W-:Y:S01]  /*8230*/  ULEA UR5, UR37, UR38, 0x3 ;  /* 0x0000002625057291 */ /* 0x000fe2000f8e183f */
[----:B------:R-:W-:Y:S01]  /*8240*/  ISETP.GT.AND P2, PT, R6, UR7, PT ;  /* 0x0000000706007c0c */ /* 0x000fe2000bf44270 */
[----:B------:R-:W-:Y:S01]  /*8250*/  FMUL.FTZ R24, R24, R15 ;  /* 0x0000000f18187220 */ /* 0x000fe20000410000 */
[----:B------:R-:W-:Y:S01]  /*8260*/  F2FP.SATFINITE.E4M3.F32.PACK_AB_MERGE_C R152, R155, R152, RZ ;  /* 0x000000989b98723e */ /* 0x000fe200048070ff */
[----:B------:R-:W-:Y:S01]  /*8270*/  UIADD3 UR5, UR5, 0x28460, URZ ;  /* 0x0002846005057890 */ /* 0x000fe2000fffe03f */
[----:B------:R-:W-:Y:S01]  /*8280*/  F2FP.SATFINITE.E4M3.F32.PACK_AB_MERGE_C R11, R12, R11, RZ ;  /* 0x0000000b0c0b723e */ /* 0x000fe200048070ff */
[----:B------:R-:W-:Y:S01]  /*8290*/  UMOV UR37, UR6 ;  /* 0x0000000600257c82 */ /* 0x000fe20008000000 */
[----:B------:R-:W-:Y:S01]  /*82a0*/  F2FP.SATFINITE.E4M3.F32.PACK_AB_MERGE_C R160, R177, R160, RZ ;  /* 0x000000a0b1a0723e */ /* 0x000fe200048070ff */
[----:B------:R-:W-:Y:S01]  /*82b0*/  UPRMT UR5, UR46, 0x654, UR5 ;  /* 0x000006542e057896 */ /* 0x000fe20008000005 */
[----:B------:R-:W-:Y:S01]  /*82c0*/  F2FP.SATFINITE.E4M3.F32.PACK_AB_MERGE_C R174, R181, R174, RZ ;  /* 0x000000aeb5ae723e */ /* 0x000fe200048070ff */
[-C--:B------:R-:W-:Y:S01]  /*82d0*/  FMUL.FTZ R25, R25, R15.reuse ;  /* 0x0000000f19197220 */ /* 0x080fe20000410000 */
[----:B------:R-:W-:Y:S01]  /*82e0*/  F2FP.SATFINITE.E4M3.F32.PACK_AB_MERGE_C R164, R169, R164, RZ ;  /* 0x000000a4a9a4723e */ /* 0x000fe200048070ff */
[-C--:B------:R-:W-:Y:S01]  /*82f0*/  FMUL.FTZ R28, R28, R15.reuse ;  /* 0x0000000f1c1c7220 */ /* 0x080fe20000410000 */
[----:B------:R-:W-:Y:S01]  /*8300*/  F2FP.SATFINITE.E4M3.F32.PACK_AB_MERGE_C R12, R163, R180, RZ ;  /* 0x000000b4a30c723e */ /* 0x000fe200048070ff */
[-C--:B------:R-:W-:Y:S01]  /*8310*/  FMUL.FTZ R29, R29, R15.reuse ;  /* 0x0000000f1d1d7220 */ /* 0x080fe20000410000 */
[----:B------:R-:W-:Y:S01]  /*8320*/  F2FP.SATFINITE.E4M3.F32.PACK_AB_MERGE_C R168, R179, R168, RZ ;  /* 0x000000a8b3a8723e */ /* 0x000fe200048070ff */
[-C--:B------:R-:W-:Y:S01]  /*8330*/  FMUL.FTZ R32, R32, R15.reuse ;  /* 0x0000000f20207220 */ /* 0x080fe20000410000 */
[----:B------:R-:W-:Y:S01]  /*8340*/  F2FP.SATFINITE.E4M3.F32.PACK_AB_MERGE_C R155, R172, R184, RZ ;  /* 0x000000b8ac9b723e */ /* 0x000fe200048070ff */
[----:B------:R-:W-:Y:S01]  /*8350*/  SYNCS.ARRIVE.TRANS64.RED.A1T0 RZ, [UR5], RZ ;  /* 0x000000ffffff79a7 */ /* 0x000fe20008100405 */
[----:B------:R-:W-:Y:S01]  /*8360*/  UMOV UR5, UR36 ;  /* 0x0000002400057c82 */ /* 0x000fe20008000000 */
        /* <DEDUP_REMOVED lines=124> */
[----:B------:R-:W-:Y:S01]  /*8b30*/  VIADD R6, R6, 0xffffffff ;  /* 0xffffffff06067836 */ /* 0x000fe20000000000 */
        /* <DEDUP_REMOVED lines=8> */
[----:B------:R-:W-:Y:S01]  /*8bc0*/  F2FP.SATFINITE.E4M3.F32.PACK_AB_MERGE_C R187, R170, R182, R155 ;  /* 0x000000b6aabb723e */ /* 0x000fe2000480709b */
[----:B------:R-:W-:Y:S06]  /*8bd0*/  @P2 BRA `(.L_x_823) ;  /* 0xffffffe000a82947 */ /* 0x000fec000383ffff */
[----:B------:R-:W-:-:S05]  /*8be0*/  UMOV UR37, UR6 ;  /* 0x0000000600257c82 */ /* 0x000fca0008000000 */
.L_x_813:
[----:B------:R-:W-:-:S13]  /*8bf0*/  ISETP.GE.AND P2, PT, R6, UR41, PT ;  /* 0x0000002906007c0c */ /* 0x000fda000bf46270 */
[----:B------:R-:W-:Y:S05]  /*8c00*/  @!P2 BRA `(.L_x_824) ;  /* 0x000000280004a947 */ /* 0x000fea0003800000 */
[----:B------:R-:W-:Y:S01]  /*8c10*/  IMAD.MOV.U32 R11, RZ, RZ, R8 ;  /* 0x000000ffff0b7224 */ /* 0x000fe200078e0008 */
[----:B------:R-:W-:Y:S01]  /*8c20*/  UMOV UR5, UR36 ;  /* 0x0000002400057c82 */ /* 0x000fe20008000000 */
[----:B------:R-:W-:Y:S01]  /*8c30*/  IMAD.MOV.U32 R10, RZ, RZ, R7 ;  /* 0x000000ffff0a7224 */ /* 0x000fe200078e0007 */
[----:B------:R-:W-:Y:S01]  /*8c40*/  ULDC UR7, c[0x0][0x9e4] ;  /* 0x0002790000077ab9 */ /* 0x000fe20000000800 */
[----:B------:R-:W-:Y:S01]  /*8c50*/  IMAD.IADD R9, R194, 0x1, R2 ;  /* 0x00000001c2097824 */ /* 0x000fe200078e0202 */
[----:B------:R-:W-:Y:S01]  /*8c60*/  ULDC UR57, c[0x0][0x2e0] ;  /* 0x0000b80000397ab9 */ /* 0x000fe20000000800 */
[----:B------:R-:W-:Y:S01]  /*8c70*/  ULDC UR56, c[0x0][0x288] ;  /* 0x0000a20000387ab9 */ /* 0x000fe20000000800 */
[----:B------:R-:W-:Y:S01]  /*8c80*/  ULDC UR40, c[0x0][0x988] ;  /* 0x0002620000287ab9 */ /* 0x000fe20000000800 */
[----:B------:R-:W-:-:S05]  /*8c90*/  ULDC UR53, c[0x0][0x9e0] ;  /* 0x0002780000357ab9 */ /* 0x000fca0000000800 */
.L_x_842:
[----:B------:R-:W-:Y:S01]  /*8ca0*/  ISETP.NE.AND P3, PT, RZ, UR39, PT ;  /* 0x00000027ff007c0c */ /* 0x000fe2000bf65270 */
[----:B------:R-:W-:-:S04]  /*8cb0*/  UISETP.NE.AND UP0, UPT, UR37, 0x1, UPT ;  /* 0x000000012500788c */ /* 0x000fc8000bf05270 */
[----:B------:R-:W-:-:S04]  /*8cc0*/  USEL UR36, URZ, 0x1, UP0 ;  /* 0x000000013f247887 */ /* 0x000fc80008000000 */
[----:B------:R-:W-:-:S04]  /*8cd0*/  ULOP3.LUT UR36, UR5, UR36, URZ, 0x3c, !UPT ;  /* 0x0000002405247292 */ /* 0x000fc8000f8e3c3f */
[----:B------:R-:W-:Y:S08]  /*8ce0*/  @P3 BRA `(.L_x_825) ;  /* 0x0000000000383947 */ /* 0x000ff00003800000 */
[----:B------:R-:W-:Y:S05]  /*8cf0*/  @!P0 BRA `(.L_x_826) ;  /* 0x0000000000048947 */ /* 0x000fea0003800000 */
[----:B------:R-:W-:Y:S01]  /*8d00*/  BPT.TRAP 0x1 ;  /* 0x000000040000795c */ /* 0x000fe20000300000 */
.L_x_826:
        /* <DEDUP_REMOVED lines=9> */
.L_x_827:
[----:B--2---:R-:W-:Y:S05]  /*8da0*/  @P2 BRA `(.L_x_825) ;  /* 0x0000000000082947 */ /* 0x004fea0003800000 */
[----:B------:R-:W2:Y:S02]  /*8db0*/  SYNCS.PHASECHK.TRANS64.TRYWAIT P2, [UR6+0x28430], R7 ;  /* 0x02843007ff0075a7 */ /* 0x000ea40008040146 */
[----:B--2---:R-:W-:Y:S05]  /*8dc0*/  @!P2 BRA `(.L_x_828) ;  /* 0x000000940090a947 */ /* 0x004fea0003800000 */
.L_x_825:
        /* <DEDUP_REMOVED lines=51> */
.L_x_830:
[----:B------:R-:W-:Y:S01]  /*9100*/  ULEA UR10, UR37, UR38, 0x3 ;  /* 0x00000026250a7291 */ /* 0x000fe2000f8e183f */
[----:B------:R-:W-:-:S05]  /*9110*/  IMAD.U32 R7, RZ, RZ, UR5 ;  /* 0x00000005ff077e24 */ /* 0x000fca000f8e00ff */
[----:B------:R-:W-:-:S04]  /*9120*/  SHF.L.U32 R7, R7, 0x1f, RZ ;  /* 0x0000001f07077819 */ /* 0x000fc800000006ff */
[----:B------:R1:W2:Y:S01]  /*9130*/  SYNCS.PHASECHK.TRANS64.TRYWAIT P2, [UR10+0x28450], R7 ;  /* 0x02845007ff0075a7 */ /* 0x0002a2000804014a */
[----:B------:R-:W-:Y:S05]  /*9140*/  @!P0 BRA `(.L_x_831) ;  /* 0x0000000000048947 */ /* 0x000fea0003800000 */
[----:B------:R-:W-:Y:S01]  /*9150*/  BPT.TRAP 0x1 ;  /* 0x000000040000795c */ /* 0x000fe20000300000 */
.L_x_831:
[----:B--2---:R-:W-:Y:S05]  /*9160*/  @P2 BRA `(.L_x_829) ;  /* 0x0000000000082947 */ /* 0x004fea0003800000 */
[----:B------:R-:W2:Y:S02]  /*9170*/  SYNCS.PHASECHK.TRANS64.TRYWAIT P2, [UR10+0x28450], R7 ;  /* 0x02845007ff0075a7 */ /* 0x000ea4000804014a */
[----:B--2---:R-:W-:Y:S05]  /*9180*/  @!P2 BRA `(.L_x_832) ;  /* 0x0000009000b8a947 */ /* 0x004fea0003800000 */
.L_x_829:
[----:B------:R-:W-:Y:S01]  /*9190*/  UIADD3 UR5, UR38, 0x8000, URZ ;  /* 0x0000800026057890 */ /* 0x000fe2000fffe03f */
[----:B------:R-:W-:Y:S01]  /*91a0*/  WARPGROUP.ARRIVE ;  /* 0x00000000000079c5 */ /* 0x000fe20000000000 */
[----:B------:R-:W-:-:S05]  /*91b0*/  UMOV UR11, 0x80000020 ;  /* 0x80000020000b7882 */ /* 0x000fca0000000000 */
[----:B------:R-:W3:Y:S01]  /*91c0*/  S2R R198, SR_TID.X ;  /* 0x0000000000c67919 */ /* 0x000ee20000002100 */
[----:B------:R-:W-:Y:S01]  /*91d0*/  USHF.R.U32.HI UR5, URZ, 0x4, UR5 ;  /* 0x000000043f057899 */ /* 0x000fe20008011605 */
[C---:B------:R-:W-:Y:S01]  /*91e0*/  FMUL.FTZ R21, R0.reuse, R163 ;  /* 0x000000a300157220 */ /* 0x040fe20000410000 */
[----:B------:R-:W-:Y:S01]  /*91f0*/  FMUL.FTZ R163, R0, R179 ;  /* 0x000000b300a37220 */ /* 0x000fe20000410000 */
[----:B------:R-:W-:Y:S01]  /*9200*/  IMAD.SHL.U32 R179, R6, 0x40, RZ ;  /* 0x0000004006b37824 */ /* 0x000fe200078e00ff */
[----:B------:R-:W-:Y:S01]  /*9210*/  ULOP3.LUT UR5, UR5, 0x3fff, URZ, 0xc0, !UPT ;  /* 0x00003fff05057892 */ /* 0x000fe2000f8ec03f */
[C---:B------:R-:W-:Y:S01]  /*9220*/  FMUL.FTZ R12, R0.reuse, R153 ;  /* 0x00000099000c7220 */ /* 0x040fe20000410000 */
[C---:B------:R-:W-:Y:S01]  /*9230*/  FMUL.FTZ R13, R0.reuse, R156 ;  /* 0x0000009c000d7220 */ /* 0x040fe20000410000 */
[C---:B------:R-:W-:Y:S01]  /*9240*/  FMUL.FTZ R153, R0.reuse, R166 ;  /* 0x000000a600997220 */ /* 0x040fe20000410000 */
[----:B------:R-:W-:Y:S01]  /*9250*/  ULOP3.LUT UR5, UR5, 0x10000, URZ, 0xfc, !UPT ;  /* 0x0001000005057892 */ /* 0x000fe2000f8efc3f */
[C---:B------:R-:W-:Y:S01]  /*9260*/  FMUL.FTZ R156, R0.reuse, R170 ;  /* 0x000000aa009c7220 */ /* 0x040fe20000410000 */
[C---:B------:R-:W-:Y:S01]  /*9270*/  FMUL.FTZ R14, R0.reuse, R155 ;  /* 0x0000009b000e7220 */ /* 0x040fe20000410000 */
[----:B------:R-:W-:Y:S01]  /*9280*/  FMUL.FTZ R170, R0, R172 ;  /* 0x000000ac00aa7220 */ /* 0x000fe20000410000 */
[----:B------:R-:W-:Y:S01]  /*9290*/  ULEA UR10, UR37, UR5, 0xa ;  /* 0x00000005250a7291 */ /* 0x000fe2000f8e503f */
[----:B------:R-:W-:-:S02]  /*92a0*/  IMAD.U32 R166, RZ, RZ, UR6 ;  /* 0x00000006ffa67e24 */ /* 0x000fc4000f8e00ff */
[C---:B------:R-:W-:Y:S01]  /*92b0*/  FMUL.FTZ R155, R0.reuse, R157 ;  /* 0x0000009d009b7220 */ /* 0x040fe20000410000 */
[----:B------:R-:W-:Y:S01]  /*92c0*/  IADD3 R172, -R179, 0x1, RZ ;  /* 0x00000001b3ac7810 */ /* 0x000fe20007ffe1ff */
[C---:B-12---:R-:W-:Y:S01]  /*92d0*/  FMUL.FTZ R7, R0.reuse, R152 ;  /* 0x0000009800077220 */ /* 0x046fe20000410000 */
        /* <DEDUP_REMOVED lines=19> */
[----:B------:R-:W-:Y:S01]  /*9410*/  FMUL.FTZ R181, R0, R181 ;  /* 0x000000b500b57220 */ /* 0x000fe20000410000 */
[----:B------:R-:W-:Y:S01]  /*9420*/  @!P1 LEA R166, R166, UR38, 0x3 ;  /* 0x00000026a6a69c11 */ /* 0x000fe2000f8e18ff */
[----:B------:R-:W-:Y:S01]  /*9430*/  IMAD R172, R17, UR57, R172 ;  /* 0x0000003911ac7c24 */ /* 0x000fe2000f8e02ac */
[----:B---3--:R-:W-:Y:S01]  /*9440*/  SHF.R.U32.HI R198, RZ, 0x7, R198 ;  /* 0x00000007ffc67819 */ /* 0x008fe200000116c6 */
[----:B------:R-:W1:Y:S01]  /*9450*/  MUFU.TANH R7, R7 ;  /* 0x0000000700077308 */ /* 0x000e620000002400 */
[----:B------:R-:W-:Y:S01]  /*9460*/  FMUL.FTZ R180, R0, R180 ;  /* 0x000000b400b47220 */ /* 0x000fe20000410000 */
[----:B------:R-:W-:Y:S01]  /*9470*/  @!P1 VIADD R166, R166, 0x28440 ;  /* 0x00028440a6a69836 */ /* 0x000fe20000000000 */
[----:B------:R-:W-:Y:S01]  /*9480*/  IADD3 R174, -R198, 0xb, RZ ;  /* 0x0000000bc6ae7810 */ /* 0x000fe20007ffe1ff */
[----:B------:R-:W-:-:S03]  /*9490*/  VIADD R167, R172, -UR56 ;  /* 0x80000038aca77c36 */ /* 0x000fc60008000000 */
[----:B------:R-:W-:Y:S01]  /*94a0*/  @!P1 PRMT R166, RZ, 0x654, R166 ;  /* 0x00000654ffa69816 */ /* 0x000fe200000000a6 */
[----:B------:R-:W2:Y:S01]  /*94b0*/  MUFU.TANH R12, R12 ;  /* 0x0000000c000c7308 */ /* 0x000ea20000002400 */
[----:B------:R-:W-:-:S07]  /*94c0*/  IMAD R167, R16, -0x2, R167 ;  /* 0xfffffffe10a77824 */ /* 0x000fce00078e02a7 */
        /* <DEDUP_REMOVED lines=26> */
[----:B------:R-:W-:-:S06]  /*9670*/  WARPGROUP.ARRIVE ;  /* 0x00000000000079c5 */ /* 0x000fcc0000000000 */
[----:B------:R-:W-:Y:S03]  /*9680*/  QGMMA.64x256x32.F32.E4M3.E4M3 R24, R184, gdesc[UR8], R24, gsb0 ;  /* 0x03e00008b8187df3 */ /* 0x000fe60008000818 */
[----:B------:R-:W-:Y:S02]  /*9690*/  WARPGROUP.DEPBAR.LE gsb0, 0x0 ;  /* 0x00008000000079c5 */ /* 0x000fe40000010000 */
[C---:B------:R-:W-:Y:S01]  /*96a0*/  FMUL.FTZ R184, R0.reuse, R165 ;  /* 0x000000a500b87220 */ /* 0x040fe20000410000 */
[C---:B------:R-:W-:Y:S01]  /*96b0*/  FMUL.FTZ R185, R0.reuse, R169 ;  /* 0x000000a900b97220 */ /* 0x040fe20000410000 */
[C---:B------:R-:W-:Y:S01]  /*96c0*/  FMUL.FTZ R165, R0.reuse, R182 ;  /* 0x000000b600a57220 */ /* 0x040fe20000410000 */
[----:B------:R-:W-:Y:S01]  /*96d0*/  FMUL.FTZ R169, R0, R183 ;  /* 0x000000b700a97220 */ /* 0x000fe20000410000 */
[----:B------:R1:W-:Y:S06]  /*96e0*/  BAR.ARV R174, 0x100 ;  /* 0x000400ae0000751d */ /* 0x0003ec0000002000 */
[----:B------:R-:W1:Y:S01]  /*96f0*/  MUFU.TANH R184, R184 ;  /* 0x000000b800b87308 */ /* 0x000e620000002400 */
[C---:B------:R-:W-:Y:S01]  /*9700*/  VIADD R182, R167.reuse, UR53 ;  /* 0x00000035a7b67c36 */ /* 0x040fe20008000000 */
[----:B------:R1:W-:Y:S01]  /*9710*/  @!P1 SYNCS.ARRIVE.TRANS64.RED.A1T0 RZ, [R166+URZ], RZ ;  /* 0x000000ffa6ff99a7 */ /* 0x0003e2000810043f */
[----:B------:R-:W-:-:S02]  /*9720*/  VIADD R183, R167, UR45 ;  /* 0x0000002da7b77c36 */ /* 0x000fc40008000000 */
[----:B------:R-:W-:-:S03]  /*9730*/  IMAD.IADD R178, R2, 0x1, R182 ;  /* 0x0000000102b27824 */ /* 0x000fc600078e02b6 */
[----:B------:R-:W1:Y:S08]  /*9740*/  MUFU.TANH R185, R185 ;  /* 0x000000b900b97308 */ /* 0x000e700000002400 */
[----:B------:R-:W1:Y:S08]  /*9750*/  MUFU.TANH R165, R165 ;  /* 0x000000a500a57308 */ /* 0x000e700000002400 */
[----:B------:R-:W1:Y:S08]  /*9760*/  MUFU.TANH R169, R169 ;  /* 0x000000a900a97308 */ /* 0x000e700000002400 */
[----:B------:R5:W1:Y:S02]  /*9770*/  MUFU.TANH R186, R180 ;  /* 0x000000b400ba7308 */ /* 0x000a640000002400 */
[----:B-----5:R-:W-:Y:S01]  /*9780*/  IMAD.IADD R180, R2, 0x1, R183 ;  /* 0x0000000102b47824 */ /* 0x020fe200078e02b7 */
[----:B--234-:R-:W-:Y:S06]  /*9790*/  @!P6 BRA `(.L_x_833) ;  /* 0x00000000005ce947 */ /* 0x01cfec0003800000 */
[----:B------:R-:W-:Y:S01]  /*97a0*/  ISETP.GT.AND P2, PT, R9, -0x1, PT ;  /* 0xffffffff0900780c */ /* 0x000fe20003f44270 */
[----:B------:R-:W-:-:S12]  /*97b0*/  BSSY B0, `(.L_x_834) ;  /* 0x0000011000007945 */ /* 0x000fd80003800000 */
[----:B------:R-:W-:Y:S05]  /*97c0*/  @P2 BRA `(.L_x_835) ;  /* 0x0000000000202947 */ /* 0x000fea0003800000 */
[----:B------:R-:W-:Y:S01]  /*97d0*/  IMAD.U32 R172, RZ, RZ, UR7 ;  /* 0x00000007ffac7e24 */ /* 0x000fe2000f8e00ff */
[----:B------:R-:W-:-:S04]  /*97e0*/  LOP3.LUT R175, RZ, R9, RZ, 0x33, !PT ;  /* 0x00000009ffaf7212 */ /* 0x000fc800078e33ff */
[----:B------:R-:W-:-:S13]  /*97f0*/  ISETP.NE.AND P2, PT, R172, 0x1, PT ;  /* 0x00000001ac00780c */ /* 0x000fda0003f45270 */
[----:B-1----:R-:W1:Y:S02]  /*9800*/  @P2 LDC.64 R166, c[0x0][0x9e8] ;  /* 0x00027a00ffa62b82 */ /* 0x002e640000000a00 */
[----:B-1----:R-:W-:-:S05]  /*9810*/  @P2 IMAD.HI.U32 R166, R175, R166, RZ ;  /* 0x000000a6afa62227 */ /* 0x002fca00078e00ff */
[----:B------:R-:W-:-:S04]  /*9820*/  @P2 SHF.R.U32.HI R175, RZ, R167, R166 ;  /* 0x000000a7ffaf2219 */ /* 0x000fc800000116a6 */
[----:B------:R-:W-:Y:S01]  /*9830*/  LOP3.LUT R166, RZ, R175, RZ, 0x33, !PT ;  /* 0x000000afffa67212 */ /* 0x000fe200078e33ff */
[----:B------:R-:W-:Y:S06]  /*9840*/  BRA `(.L_x_836) ;  /* 0x00000000001c7947 */ /* 0x000fec0003800000 */
.L_x_835:
[----:B------:R-:W-:-:S05]  /*9850*/  IMAD.U32 R172, RZ, RZ, UR7 ;  /* 0x00000007ffac7e24 */ /* 0x000fca000f8e00ff */
[----:B------:R-:W-:-:S13]  /*9860*/  ISETP.NE.AND P2, PT, R172, 0x1, PT ;  /* 0x00000001ac00780c */ /* 0x000fda0003f45270 */
[----:B-1----:R-:W1:Y:S01]  /*9870*/  @P2 LDC.64 R166, c[0x0][0x9e8] ;  /* 0x00027a00ffa62b82 */ /* 0x002e620000000a00 */
[----:B------:R-:W-:-:S04]  /*9880*/  @P2 IMAD.IADD R175, R194, 0x1, R2 ;  /* 0x00000001c2af2824 */ /* 0x000fc800078e0202 */
[----:B-1----:R-:W-:-:S04]  /*9890*/  @P2 IMAD.HI.U32 R174, R175, R166, RZ ;  /* 0x000000a6afae2227 */ /* 0x002fc800078e00ff */
[----:B------:R-:W-:Y:S01]  /*98a0*/  IMAD.MOV.U32 R166, RZ, RZ, R9 ;  /* 0x000000ffffa67224 */ /* 0x000fe200078e0009 */
[----:B------:R-:W-:-:S07]  /*98b0*/  @P2 SHF.R.U32.HI R166, RZ, R167, R174 ;  /* 0x000000a7ffa62219 */ /* 0x000fce00000116ae */
.L_x_836:
[----:B------:R-:W-:Y:S05]  /*98c0*/  BSYNC B0 ;  /* 0x0000000000007941 */ /* 0x000fea0003800000 */
.L_x_834:
[----:B------:R-:W-:-:S04]  /*98d0*/  IMAD R167, R166, R172, -R179 ;  /* 0x000000aca6a77224 */ /* 0x000fc800078e0ab3 */
[----:B------:R-:W-:-:S05]  /*98e0*/  IMAD R167, R16, -0x2, R167 ;  /* 0xfffffffe10a77824 */ /* 0x000fca00078e02a7 */
[----:B------:R-:W-:Y:S02]  /*98f0*/  VIADDMNMX R178, R167, R172, R178, PT ;  /* 0x000000aca7b27246 */ /* 0x000fe400038001b2 */
[----:B------:R-:W-:-:S07]  /*9900*/  VIMNMX R180, R180, R167, !PT ;  /* 0x000000a7b4b47248 */ /* 0x000fce0007fe0100 */
.L_x_833:
[----:B------:R-:W-:-:S04]  /*9910*/  ISETP.GT.AND P2, PT, R6, -0x1, PT ;  /* 0xffffffff0600780c */ /* 0x000fc80003f44270 */
[C---:B------:R-:W-:Y:S02]  /*9920*/  ISETP.GT.AND P3, PT, R180.reuse, RZ, P2 ;  /* 0x000000ffb400720c */ /* 0x040fe40001764270 */
[----:B------:R-:W-:Y:S02]  /*9930*/  ISETP.GT.AND P5, PT, R180, 0x1, P2 ;  /* 0x00000001b400780c */ /* 0x000fe400017a4270 */
[----:B------:R-:W-:Y:S02]  /*9940*/  ISETP.LT.OR P4, PT, R178, 0x1, P3 ;  /* 0x00000001b200780c */ /* 0x000fe40001f81670 */
[C---:B------:R-:W-:Y:S02]  /*9950*/  ISETP.GT.AND P3, PT, R180.reuse, 0x8, P2 ;  /* 0x00000008b400780c */ /* 0x040fe40001764270 */
[----:B-1----:R-:W-:Y:S02]  /*9960*/  FSEL R177, R7, -INF , !P4 ;  /* 0xff80000007b17808 */ /* 0x002fe40006000000 */
[----:B------:R-:W-:-:S02]  /*9970*/  ISETP.GT.AND P4, PT, R180, 0x9, P2 ;  /* 0x00000009b400780c */ /* 0x000fc40001784270 */
[C---:B------:R-:W-:Y:S02]  /*9980*/  ISETP.LT.OR P5, PT, R178.reuse, 0x2, P5 ;  /* 0x00000002b200780c */ /* 0x040fe40002fa1670 */
[C---:B------:R-:W-:Y:S02]  /*9990*/  ISETP.LT.OR P3, PT, R178.reuse, 0x9, P3 ;  /* 0x00000009b200780c */ /* 0x040fe40001f61670 */
[----:B------:R-:W-:Y:S02]  /*99a0*/  ISETP.LT.OR P4, PT, R178, 0xa, P4 ;  /* 0x0000000ab200780c */ /* 0x000fe40002781670 */
[----:B------:R-:W-:Y:S02]  /*99b0*/  FSEL R175, R12, -INF , !P5 ;  /* 0xff8000000caf7808 */ /* 0x000fe40006800000 */
[----:B------:R-:W-:Y:S02]  /*99c0*/  ISETP.GT.AND P5, PT, R180, 0x10, P2 ;  /* 0x00000010b400780c */ /* 0x000fe400017a4270 */
[----:B------:R-:W-:-:S02]  /*99d0*/  FSEL R174, R13, -INF , !P3 ;  /* 0xff8000000dae7808 */ /* 0x000fc40005800000 */
[----:B------:R-:W-:Y:S02]  /*99e0*/  FSEL R172, R155, -INF , !P4 ;  /* 0xff8000009bac7808 */ /* 0x000fe40006000000 */
[C---:B------:R-:W-:Y:S02]  /*99f0*/  ISETP.GT.AND P3, PT, R180.reuse, 0x11, P2 ;  /* 0x00000011b400780c */ /* 0x040fe40001764270 */
[----:B------:R-:W-:Y:S02]  /*9a00*/  ISETP.GT.AND P4, PT, R180, 0x18, P2 ;  /* 0x00000018b400780c */ /* 0x000fe40001784270 */
[C---:B------:R-:W-:Y:S02]  /*9a10*/  ISETP.LT.OR P5, PT, R178.reuse, 0x11, P5 ;  /* 0x00000011b200780c */ /* 0x040fe40002fa1670 */
[C---:B------:R-:W-:Y:S02]  /*9a20*/  ISETP.LT.OR P3, PT, R178.reuse, 0x12, P3 ;  /* 0x00000012b200780c */ /* 0x040fe40001f61670 */
[----:B------:R-:W-:-:S02]  /*9a30*/  ISETP.LT.OR P4, PT, R178, 0x19, P4 ;  /* 0x00000019b200780c */ /* 0x000fc40002781670 */
[----:B------:R-:W-:Y:S02]  /*9a40*/  FSEL R166, R160, -INF , !P5 ;  /* 0xff800000a0a67808 */ /* 0x000fe40006800000 */
[----:B------:R-:W-:Y:S02]  /*9a50*/  ISETP.GT.AND P5, PT, R180, 0x19, P2 ;  /* 0x00000019b400780c */ /* 0x000fe400017a4270 */
[----:B------:R-:W-:Y:S02]  /*9a60*/  FSEL R161, R161, -INF , !P3 ;  /* 0xff800000a1a17808 */ /* 0x000fe40005800000 */
[----:B------:R-:W-:Y:S02]  /*9a70*/  FSEL R164, R164, -INF , !P4 ;  /* 0xff800000a4a47808 */ /* 0x000fe40006000000 */
[C---:B------:R-:W-:Y:S02]  /*9a80*/  ISETP.GT.AND P3, PT, R180.reuse, 0x20, P2 ;  /* 0x00000020b400780c */ /* 0x040fe40001764270 */
        /* <DEDUP_REMOVED lines=14> */
[----:B------:R-:W-:Y:S02]  /*9b70*/  FSEL R155, R171, -INF , !P3 ;  /* 0xff800000ab9b7808 */ /* 0x000fe40005800000 */
[----:B------:R-:W-:Y:S01]  /*9b80*/  FSEL R170, R176, -INF , !P4 ;  /* 0xff800000b0aa7808 */ /* 0x000fe20006000000 */
[----:B------:R-:W-:Y:S01]  /*9b90*/  IMAD.IADD R176, R3, 0x1, R182 ;  /* 0x0000000103b07824 */ /* 0x000fe200078e02b6 */
[C---:B------:R-:W-:Y:S02]  /*9ba0*/  ISETP.GT.AND P5, PT, R180.reuse, 0x31, P2 ;  /* 0x00000031b400780c */ /* 0x040fe400017a4270 */
[C---:B------:R-:W-:Y:S02]  /*9bb0*/  ISETP.GT.AND P3, PT, R180.reuse, 0x38, P2 ;  /* 0x00000038b400780c */ /* 0x040fe40001764270 */
[----:B------:R-:W-:-:S02]  /*9bc0*/  ISETP.GT.AND P4, PT, R180, 0x39, P2 ;  /* 0x00000039b400780c */ /* 0x000fc40001784270 */
[C---:B------:R-:W-:Y:S02]  /*9bd0*/  ISETP.LT.OR P5, PT, R178.reuse, 0x32, P5 ;  /* 0x00000032b200780c */ /* 0x040fe40002fa1670 */
[C---:B------:R-:W-:Y:S02]  /*9be0*/  ISETP.LT.OR P3, PT, R178.reuse, 0x39, P3 ;  /* 0x00000039b200780c */ /* 0x040fe40001f61670 */
[----:B------:R-:W-:Y:S01]  /*9bf0*/  ISETP.LT.OR P4, PT, R178, 0x3a, P4 ;  /* 0x0000003ab200780c */ /* 0x000fe20002781670 */
[----:B------:R-:W-:Y:S01]  /*9c00*/  IMAD.IADD R178, R3, 0x1, R183 ;  /* 0x0000000103b27824 */ /* 0x000fe200078e02b7 */
[----:B------:R-:W-:Y:S02]  /*9c10*/  FSEL R173, R173, -INF , !P5 ;  /* 0xff800000adad7808 */ /* 0x000fe40006800000 */
[----:B------:R-:W-:Y:S02]  /*9c20*/  FSEL R171, R186, -INF , !P3 ;  /* 0xff800000baab7808 */ /* 0x000fe40005800000 */
[----:B------:R-:W-:Y:S01]  /*9c30*/  FSEL R167, R181, -INF , !P4 ;  /* 0xff800000b5a77808 */ /* 0x000fe20006000000 */
[----:B------:R-:W-:Y:S06]  /*9c40*/  @!P6 BRA `(.L_x_837) ;  /* 0x000000000058e947 */ /* 0x000fec0003800000 */
        /* <DEDUP_REMOVED lines=12> */
.L_x_839:
[----:B------:R-:W-:-:S05]  /*9d10*/  IMAD.U32 R181, RZ, RZ, UR7 ;  /* 0x00000007ffb57e24 */ /* 0x000fca000f8e00ff */
[----:B------:R-:W-:-:S13]  /*9d20*/  ISETP.NE.AND P3, PT, R181, 0x1, PT ;  /* 0x00000001b500780c */ /* 0x000fda0003f65270 */
[----:B------:R-:W1:Y:S02]  /*9d30*/  @P3 LDC.64 R12, c[0x0][0x9e8] ;  /* 0x00027a00ff0c3b82 */ /* 0x000e640000000a00 */
[----:B-1----:R-:W-:-:S05]  /*9d40*/  @P3 IMAD.HI.U32 R12, R180, R12, RZ ;  /* 0x0000000cb40c3227 */ /* 0x002fca00078e00ff */
[----:B------:R-:W-:-:S07]  /*9d50*/  @P3 SHF.R.U32.HI R180, RZ, R13, R12 ;  /* 0x0000000dffb43219 */ /* 0x000fce000001160c */
.L_x_840:
[----:B------:R-:W-:Y:S05]  /*9d60*/  BSYNC B0 ;  /* 0x0000000000007941 */ /* 0x000fea0003800000 */
.L_x_838:
[----:B------:R-:W-:-:S04]  /*9d70*/  IMAD R179, R180, R181, -R179 ;  /* 0x000000b5b4b37224 */ /* 0x000fc800078e0ab3 */
[----:B------:R-:W-:-:S05]  /*9d80*/  IMAD R179, R16, -0x2, R179 ;  /* 0xfffffffe10b37824 */ /* 0x000fca00078e02b3 */
[----:B------:R-:W-:Y:S02]  /*9d90*/  VIADDMNMX R176, R179, R181, R176, PT ;  /* 0x000000b5b3b07246 */ /* 0x000fe400038001b0 */
[----:B------:R-:W-:-:S07]  /*9da0*/  VIMNMX R178, R178, R179, !PT ;  /* 0x000000b3b2b27248 */ /* 0x000fce0007fe0100 */
.L_x_837:
[----:B------:R-:W-:Y:S01]  /*9db0*/  FMNMX.FTZ R12, R177, R10, !PT ;  /* 0x0000000ab10c7209 */ /* 0x000fe20007810000 */
[----:B------:R-:W-:Y:S01]  /*9dc0*/  UMOV UR14, UR40 ;  /* 0x00000028000e7c82 */ /* 0x000fe20008000000 */
[----:B------:R-:W-:Y:S02]  /*9dd0*/  ISETP.GT.AND P4, PT, R178, 0x8, P2 ;  /* 0x00000008b200780c */ /* 0x000fe40001784270 */
[----:B------:R-:W-:Y:S02]  /*9de0*/  FMNMX.FTZ R7, R175, R12, !PT ;  /* 0x0000000caf077209 */ /* 0x000fe40007810000 */
[----:B------:R-:W-:Y:S02]  /*9df0*/  ISETP.LT.OR P4, PT, R176, 0x9, P4 ;  /* 0x00000009b000780c */ /* 0x000fe40002781670 */
[----:B------:R-:W-:Y:S02]  /*9e00*/  FMNMX.FTZ R7, R174, R7, !PT ;  /* 0x00000007ae077209 */ /* 0x000fe40007810000 */
[----:B------:R-:W-:-:S02]  /*9e10*/  FSEL R15, R15, -INF , !P4 ;  /* 0xff8000000f0f7808 */ /* 0x000fc40006000000 */
[----:B------:R-:W-:Y:S02]  /*9e20*/  FMNMX.FTZ R7, R172, R7, !PT ;  /* 0x00000007ac077209 */ /* 0x000fe40007810000 */
[----:B------:R-:W-:Y:S02]  /*9e30*/  ISETP.GT.AND P4, PT, R178, RZ, P2 ;  /* 0x000000ffb200720c */ /* 0x000fe40001784270 */
[----:B------:R-:W-:Y:S02]  /*9e40*/  FMNMX.FTZ R12, R166, R7, !PT ;  /* 0x00000007a60c7209 */ /* 0x000fe40007810000 */
[C---:B------:R-:W-:Y:S02]  /*9e50*/  ISETP.GT.AND P5, PT, R178.reuse, 0x9, P2 ;  /* 0x00000009b200780c */ /* 0x040fe400017a4270 */
[----:B------:R-:W-:Y:S02]  /*9e60*/  FMNMX.FTZ R7, R161, R12, !PT ;  /* 0x0000000ca1077209 */ /* 0x000fe40007810000 */
[----:B------:R-:W-:-:S02]  /*9e70*/  ISETP.GT.AND P3, PT, R178, 0x1, P2 ;  /* 0x00000001b200780c */ /* 0x000fc40001764270 */
[----:B------:R-:W-:Y:S02]  /*9e80*/  FMNMX.FTZ R7, R164, R7, !PT ;  /* 0x00000007a4077209 */ /* 0x000fe40007810000 */
[----:B------:R-:W-:Y:S02]  /*9e90*/  ISETP.LT.OR P4, PT, R176, 0x1, P4 ;  /* 0x00000001b000780c */ /* 0x000fe40002781670 */
[----:B------:R-:W-:Y:S02]  /*9ea0*/  FMNMX.FTZ R7, R184, R7, !PT ;  /* 0x00000007b8077209 */ /* 0x000fe40007810000 */
[----:B------:R-:W-:Y:S02]  /*9eb0*/  ISETP.LT.OR P5, PT, R176, 0xa, P5 ;  /* 0x0000000ab000780c */ /* 0x000fe40002fa1670 */
[----:B------:R-:W-:Y:S02]  /*9ec0*/  FMNMX.FTZ R12, R168, R7, !PT ;  /* 0x00000007a80c7209 */ /* 0x000fe40007810000 */
[----:B------:R-:W-:-:S02]  /*9ed0*/  ISETP.LT.OR P3, PT, R176, 0x2, P3 ;  /* 0x00000002b000780c */ /* 0x000fc40001f61670 */
[----:B------:R-:W-:Y:S02]  /*9ee0*/  FMNMX.FTZ R7, R185, R12, !PT ;  /* 0x0000000cb9077209 */ /* 0x000fe40007810000 */
[----:B------:R-:W-:Y:S02]  /*9ef0*/  FSEL R20, R20, -INF , !P5 ;  /* 0xff80000014147808 */ /* 0x000fe40006800000 */
[----:B------:R-:W-:Y:S02]  /*9f00*/  FMNMX.FTZ R12, R160, R7, !PT ;  /* 0x00000007a00c7209 */ /* 0x000fe40007810000 */
[----:B------:R-:W-:Y:S02]  /*9f10*/  FSEL R14, R14, -INF , !P3 ;  /* 0xff8000000e0e7808 */ /* 0x000fe40005800000 */
[----:B------:R-:W-:Y:S02]  /*9f20*/  FMNMX.FTZ R7, R155, R12, !PT ;  /* 0x0000000c9b077209 */ /* 0x000fe40007810000 */
[----:B------:R-:W-:-:S02]  /*9f30*/  ISETP.GT.AND P5, PT, R178, 0x11, P2 ;  /* 0x00000011b200780c */ /* 0x000fc400017a4270 */
[----:B------:R-:W-:Y:S02]  /*9f40*/  FMNMX.FTZ R12, R170, R7, !PT ;  /* 0x00000007aa0c7209 */ /* 0x000fe40007810000 */
[----:B------:R-:W-:Y:S02]  /*9f50*/  ISETP.GT.AND P3, PT, R178, 0x10, P2 ;  /* 0x00000010b200780c */ /* 0x000fe40001764270 */
[----:B------:R-:W-:Y:S02]  /*9f60*/  FMNMX.FTZ R12, R173, R12, !PT ;  /* 0x0000000cad0c7209 */ /* 0x000fe40007810000 */
[C---:B------:R-:W-:Y:S02]  /*9f70*/  ISETP.LT.OR P5, PT, R176.reuse, 0x12, P5 ;  /* 0x00000012b000780c */ /* 0x040fe40002fa1670 */
[----:B------:R-:W-:Y:S02]  /*9f80*/  FMNMX.FTZ R12, R171, R12, !PT ;  /* 0x0000000cab0c7209 */ /* 0x000fe40007810000 */
[----:B------:R-:W-:-:S02]  /*9f90*/  ISETP.LT.OR P3, PT, R176, 0x11, P3 ;  /* 0x00000011b000780c */ /* 0x000fc40001f61670 */
[----:B------:R-:W-:Y:S02]  /*9fa0*/  FMNMX.FTZ R12, R167, R12, !PT ;  /* 0x0000000ca70c7209 */ /* 0x000fe40007810000 */
[----:B------:R-:W-:Y:S02]  /*9fb0*/  FSEL R21, R21, -INF , !P5 ;  /* 0xff80000015157808 */ /* 0x000fe40006800000 */
[----:B------:R-:W-:Y:S01]  /*9fc0*/  ISETP.GT.AND P5, PT, R178, 0x20, P2 ;  /* 0x00000020b200780c */ /* 0x000fe200017a4270 */
[----:B------:R-:W1:Y:S01]  /*9fd0*/  SHFL.BFLY PT, R7, R12, 0x2, 0x1f ;  /* 0x0c401f000c077f89 */ /* 0x000e6200000e0000 */
[----:B------:R-:W-:Y:S02]  /*9fe0*/  FSEL R152, R152, -INF , !P3 ;  /* 0xff80000098987808 */ /* 0x000fe40005800000 */
[----:B------:R-:W-:Y:S02]  /*9ff0*/  ISETP.GT.AND P3, PT, R178, 0x18, P2 ;  /* 0x00000018b200780c */ /* 0x000fe40001764270 */
[----:B------:R-:W-:-:S02]  /*a000*/  ISETP.LT.OR P5, PT, R176, 0x21, P5 ;  /* 0x00000021b000780c */ /* 0x000fc40002fa1670 */
[----:B------:R-:W-:Y:S02]  /*a010*/  ISETP.LT.OR P3, PT, R176, 0x19, P3 ;  /* 0x00000019b000780c */ /* 0x000fe40001f61670 */
[----:B------:R-:W-:Y:S02]  /*a020*/  FSEL R156, R156, -INF , !P5 ;  /* 0xff8000009c9c7808 */ /* 0x000fe40006800000 */
[----:B------:R-:W-:Y:S02]  /*a030*/  FSEL R153, R153, -INF , !P3 ;  /* 0xff80000099997808 */ /* 0x000fe40005800000 */
[----:B------:R-:W-:-:S04]  /*a040*/  ISETP.GT.AND P3, PT, R178, 0x21, P2 ;  /* 0x00000021b200780c */ /* 0x000fc80001764270 */
[----:B------:R-:W-:-:S04]  /*a050*/  ISETP.LT.OR P3, PT, R176, 0x22, P3 ;  /* 0x00000022b000780c */ /* 0x000fc80001f61670 */
[----:B------:R-:W-:Y:S02]  /*a060*/  FSEL R157, R157, -INF , !P3 ;  /* 0xff8000009d9d7808 */ /* 0x000fe40005800000 */
[----:B------:R-:W-:Y:S02]  /*a070*/  ISETP.GT.AND P3, PT, R178, 0x29, P2 ;  /* 0x00000029b200780c */ /* 0x000fe40001764270 */
[----:B-1----:R-:W-:Y:S02]  /*a080*/  FMNMX.FTZ R13, R12, R7, !PT ;  /* 0x000000070c0d7209 */ /* 0x002fe40007810000 */
[----:B------:R-:W-:Y:S02]  /*a090*/  FSEL R12, R8, -INF , !P4 ;  /* 0xff800000080c7808 */ /* 0x000fe40006000000 */
[----:B------:R-:W-:Y:S01]  /*a0a0*/  ISETP.GT.AND P4, PT, R178, 0x19, P2 ;  /* 0x00000019b200780c */ /* 0x000fe20001784270 */
[----:B------:R-:W1:Y:S01]  /*a0b0*/  SHFL.BFLY PT, R180, R13, 0x1, 0x1f ;  /* 0x0c201f000db47f89 */ /* 0x000e6200000e0000 */
[----:B------:R-:W-:-:S02]  /*a0c0*/  ISETP.LT.OR P3, PT, R176, 0x2a, P3 ;  /* 0x0000002ab000780c */ /* 0x000fc40001f61670 */
[----:B------:R-:W-:Y:S02]  /*a0d0*/  ISETP.LT.OR P4, PT, R176, 0x1a, P4 ;  /* 0x0000001ab000780c */ /* 0x000fe40002781670 */
[----:B------:R-:W-:Y:S02]  /*a0e0*/  FSEL R159, R159, -INF , !P3 ;  /* 0xff8000009f9f7808 */ /* 0x000fe40005800000 */
[----:B------:R-:W-:Y:S02]  /*a0f0*/  FSEL R154, R154, -INF , !P4 ;  /* 0xff8000009a9a7808 */ /* 0x000fe40006000000 */
[C---:B------:R-:W-:Y:S02]  /*a100*/  ISETP.GT.AND P4, PT, R178.reuse, 0x28, P2 ;  /* 0x00000028b200780c */ /* 0x040fe40001784270 */
[----:B------:R-:W-:Y:S02]  /*a110*/  ISETP.GT.AND P3, PT, R178, 0x31, P2 ;  /* 0x00000031b200780c */ /* 0x000fe40001764270 */
[----:B------:R-:W-:-:S02]  /*a120*/  ISETP.LT.OR P4, PT, R176, 0x29, P4 ;  /* 0x00000029b000780c */ /* 0x000fc40002781670 */
[----:B------:R-:W-:Y:S02]  /*a130*/  ISETP.LT.OR P3, PT, R176, 0x32, P3 ;  /* 0x00000032b000780c */ /* 0x000fe40001f61670 */
[----:B------:R-:W-:Y:S02]  /*a140*/  FSEL R158, R158, -INF , !P4 ;  /* 0xff8000009e9e7808 */ /* 0x000fe40006000000 */
[----:B------:R-:W-:Y:S02]  /*a150*/  ISETP.GT.AND P4, PT, R178, 0x30, P2 ;  /* 0x00000030b200780c */ /* 0x000fe40001784270 */
[----:B------:R-:W-:Y:S02]  /*a160*/  FSEL R163, R163, -INF , !P3 ;  /* 0xff800000a3a37808 */ /* 0x000fe40005800000 */
[----:B------:R-:W-:Y:S02]  /*a170*/  ISETP.LT.OR P4, PT, R176, 0x31, P4 ;  /* 0x00000031b000780c */ /* 0x000fe40002781670 */
[----:B-1----:R-:W-:Y:S01]  /*a180*/  FMNMX.FTZ R7, R13, R180, !PT ;  /* 0x000000b40d077209 */ /* 0x002fe20007810000 */
[----:B------:R-:W-:Y:S01]  /*a190*/  IMAD.U32 R180, RZ, RZ, UR14 ;  /* 0x0000000effb47e24 */ /* 0x000fe2000f8e00ff */
[----:B------:R-:W-:-:S02]  /*a1a0*/  FMNMX.FTZ R13, R12, R11, !PT ;  /* 0x0000000b0c0d7209 */ /* 0x000fc40007810000 */
[----:B------:R-:W-:Y:S02]  /*a1b0*/  FSETP.NEU.FTZ.AND P5, PT, R7, -INF , PT ;  /* 0xff8000000700780b */ /* 0x000fe40003fbd000 */
[----:B------:R-:W-:Y:S02]  /*a1c0*/  FMNMX.FTZ R8, R14, R13, !PT ;  /* 0x0000000d0e087209 */ /* 0x000fe40007810000 */
[----:B------:R-:W-:Y:S02]  /*a1d0*/  FSEL R162, R162, -INF , !P4 ;  /* 0xff800000a2a27808 */ /* 0x000fe40006000000 */
[----:B------:R-:W-:Y:S02]  /*a1e0*/  FMNMX.FTZ R13, R15, R8, !PT ;  /* 0x000000080f0d7209 */ /* 0x000fe40007810000 */
[----:B------:R-:W-:Y:S02]  /*a1f0*/  ISETP.GT.AND P4, PT, R178, 0x38, P2 ;  /* 0x00000038b200780c */ /* 0x000fe40001784270 */
[----:B------:R-:W-:-:S02]  /*a200*/  FMNMX.FTZ R13, R20, R13, !PT ;  /* 0x0000000d140d7209 */ /* 0x000fc40007810000 */
[----:B------:R-:W-:Y:S02]  /*a210*/  ISETP.GT.AND P2, PT, R178, 0x39, P2 ;  /* 0x00000039b200780c */ /* 0x000fe40001744270 */
[----:B------:R-:W-:Y:S01]  /*a220*/  FMNMX.FTZ R8, R152, R13, !PT ;  /* 0x0000000d98087209 */ /* 0x000fe20007810000 */
[----:B------:R-:W-:-:S01]  /*a230*/  FFMA.FTZ R13, R7, R180, -8 ;  /* 0xc1000000070d7423 */ /* 0x000fc200000100b4 */
[----:B------:R-:W-:Y:S02]  /*a240*/  ISETP.LT.OR P4, PT, R176, 0x39, P4 ;  /* 0x00000039b000780c */ /* 0x000fe40002781670 */
[----:B------:R-:W-:Y:S02]  /*a250*/  FMNMX.FTZ R180, R21, R8, !PT ;  /* 0x0000000815b47209 */ /* 0x000fe40007810000 */
[----:B------:R-:W-:Y:S02]  /*a260*/  FSEL R8, R13, RZ, P5 ;  /* 0x000000ff0d087208 */ /* 0x000fe40002800000 */
[----:B------:R-:W-:-:S02]  /*a270*/  FMNMX.FTZ R13, R153, R180, !PT ;  /* 0x000000b4990d7209 */ /* 0x000fc40007810000 */
[----:B------:R-:W-:Y:S01]  /*a280*/  ISETP.LT.OR P2, PT, R176, 0x3a, P2 ;  /* 0x0000003ab000780c */ /* 0x000fe20001741670 */
[----:B------:R-:W-:-:S01]  /*a290*/  FFMA.FTZ R179, R177, UR14, -R8 ;  /* 0x0000000eb1b37c23 */ /* 0x000fc20008010808 */
[----:B------:R-:W-:Y:S01]  /*a2a0*/  FMNMX.FTZ R177, R154, R13, !PT ;  /* 0x0000000d9ab17209 */ /* 0x000fe20007810000 */
[----:B------:R-:W-:-:S01]  /*a2b0*/  FFMA.FTZ R174, R174, UR14, -R8 ;  /* 0x0000000eaeae7c23 */ /* 0x000fc20008010808 */
[----:B------:R-:W-:Y:S01]  /*a2c0*/  FSEL R165, R165, -INF , !P4 ;  /* 0xff800000a5a57808 */ /* 0x000fe20006000000 */
[----:B------:R1:W-:Y:S01]  /*a2d0*/  MUFU.EX2 R13, R179 ;  /* 0x000000b3000d7308 */ /* 0x0003e20000000800 */
[----:B------:R-:W-:Y:S01]  /*a2e0*/  FMNMX.FTZ R180, R156, R177, !PT ;  /* 0x000000b19cb47209 */ /* 0x000fe20007810000 */
[--C-:B------:R-:W-:Y:S01]  /*a2f0*/  FFMA.FTZ R177, R175, UR14, -R8.reuse ;  /* 0x0000000eafb17c23 */ /* 0x100fe20008010808 */
[----:B------:R-:W-:Y:S01]  /*a300*/  FSEL R169, R169, -INF , !P2 ;  /* 0xff800000a9a97808 */ /* 0x000fe20005000000 */
[--C-:B------:R-:W-:Y:S01]  /*a310*/  FFMA.FTZ R166, R166, UR14, -R8.reuse ;  /* 0x0000000ea6a67c23 */ /* 0x100fe20008010808 */
[----:B------:R-:W-:Y:S01]  /*a320*/  FMNMX.FTZ R175, R157, R180, !PT ;  /* 0x000000b49daf7209 */ /* 0x000fe20007810000 */
[--C-:B------:R-:W-:Y:S01]  /*a330*/  FFMA.FTZ R161, R161, UR14, -R8.reuse ;  /* 0x0000000ea1a17c23 */ /* 0x100fe20008010808 */
[----:B------:R-:W-:-:S01]  /*a340*/  FFMA.FTZ R164, R164, UR14, -R8 ;  /* 0x0000000ea4a47c23 */ /* 0x000fc20008010808 */
[----:B------:R2:W-:Y:S01]  /*a350*/  MUFU.EX2 R180, R177 ;  /* 0x000000b100b47308 */ /* 0x0005e20000000800 */
[----:B------:R-:W-:Y:S01]  /*a360*/  FMNMX.FTZ R182, R158, R175, !PT ;  /* 0x000000af9eb67209 */ /* 0x000fe20007810000 */
[--C-:B------:R-:W-:Y:S01]  /*a370*/  FFMA.FTZ R168, R168, UR14, -R8.reuse ;  /* 0x0000000ea8a87c23 */ /* 0x100fe20008010808 */
[----:B-1----:R-:W-:-:S01]  /*a380*/  FFMA.FTZ R179, R185, UR14, -R8 ;  /* 0x0000000eb9b37c23 */ /* 0x002fc20008010808 */
[--C-:B------:R-:W-:Y:S01]  /*a390*/  FFMA.FTZ R160, R160, UR14, -R8.reuse ;  /* 0x0000000ea0a07c23 */ /* 0x100fe20008010808 */
[----:B------:R-:W-:Y:S01]  /*a3a0*/  FMNMX.FTZ R175, R159, R182, !PT ;  /* 0x000000b69faf7209 */ /* 0x000fe20007810000 */
[--C-:B------:R-:W-:Y:S01]  /*a3b0*/  FFMA.FTZ R155, R155, UR14, -R8.reuse ;  /* 0x0000000e9b9b7c23 */ /* 0x100fe20008010808 */
[----:B------:R-:W-:-:S01]  /*a3c0*/  FFMA.FTZ R170, R170, UR14, -R8 ;  /* 0x0000000eaaaa7c23 */ /* 0x000fc20008010808 */
[--C-:B------:R-:W-:Y:S01]  /*a3d0*/  FFMA.FTZ R173, R173, UR14, -R8.reuse ;  /* 0x0000000eadad7c23 */ /* 0x100fe20008010808 */
[----:B------:R-:W-:Y:S01]  /*a3e0*/  FMNMX.FTZ R178, R162, R175, !PT ;  /* 0x000000afa2b27209 */ /* 0x000fe20007810000 */
[--C-:B------:R-:W-:Y:S01]  /*a3f0*/  FFMA.FTZ R175, R172, UR14, -R8.reuse ;  /* 0x0000000eacaf7c23 */ /* 0x100fe20008010808 */
[----:B--2---:R-:W-:-:S01]  /*a400*/  FFMA.FTZ R177, R184, UR14, -R8 ;  /* 0x0000000eb8b17c23 */ /* 0x004fc20008010808 */
[----:B------:R-:W-:Y:S01]  /*a410*/  FFMA.FTZ R171, R171, UR14, -R8 ;  /* 0x0000000eabab7c23 */ /* 0x000fe20008010808 */
[----:B------:R-:W-:Y:S01]  /*a420*/  FMNMX.FTZ R178, R163, R178, !PT ;  /* 0x000000b2a3b27209 */ /* 0x000fe20007810000 */
[----:B------:R-:W-:Y:S03]  /*a430*/  MUFU.EX2 R174, R174 ;  /* 0x000000ae00ae7308 */ /* 0x000fe60000000800 */
[----:B------:R-:W-:-:S04]  /*a440*/  FMNMX.FTZ R178, R165, R178, !PT ;  /* 0x000000b2a5b27209 */ /* 0x000fc80007810000 */
[----:B------:R-:W-:Y:S01]  /*a450*/  FMNMX.FTZ R178, R169, R178, !PT ;  /* 0x000000b2a9b27209 */ /* 0x000fe20007810000 */
[----:B------:R-:W-:Y:S04]  /*a460*/  MUFU.EX2 R175, R175 ;  /* 0x000000af00af7308 */ /* 0x000fe80000000800 */
[----:B------:R-:W1:Y:S04]  /*a470*/  SHFL.BFLY PT, R181, R178, 0x2, 0x1f ;  /* 0x0c401f00b2b57f89 */ /* 0x000e6800000e0000 */
[----:B------:R-:W-:Y:S08]  /*a480*/  MUFU.EX2 R166, R166 ;  /* 0x000000a600a67308 */ /* 0x000ff00000000800 */
[----:B------:R-:W-:Y:S08]  /*a490*/  MUFU.EX2 R161, R161 ;  /* 0x000000a100a17308 */ /* 0x000ff00000000800 */
[----:B------:R-:W-:Y:S01]  /*a4a0*/  MUFU.EX2 R164, R164 ;  /* 0x000000a400a47308 */ /* 0x000fe20000000800 */
[----:B-1----:R-:W-:Y:S01]  /*a4b0*/  FMNMX.FTZ R181, R178, R181, !PT ;  /* 0x000000b5b2b57209 */ /* 0x002fe20007810000 */
[----:B------:R-:W-:Y:S01]  /*a4c0*/  FFMA.FTZ R178, R167, UR14, -R8 ;  /* 0x0000000ea7b27c23 */ /* 0x000fe20008010808 */
[----:B------:R-:W-:-:S05]  /*a4d0*/  FSEL R167, R7, RZ, P5 ;  /* 0x000000ff07a77208 */ /* 0x000fca0002800000 */
[----:B------:R-:W-:Y:S01]  /*a4e0*/  MUFU.EX2 R177, R177 ;  /* 0x000000b100b17308 */ /* 0x000fe20000000800 */
[----:B------:R-:W1:Y:S01]  /*a4f0*/  SHFL.BFLY PT, R172, R181, 0x1, 0x1f ;  /* 0x0c201f00b5ac7f89 */ /* 0x000e6200000e0000 */
[----:B------:R-:W-:-:S06]  /*a500*/  FADD.FTZ R167, -R167, R10 ;  /* 0x0000000aa7a77221 */ /* 0x000fcc0000010100 */
[----:B------:R2:W-:Y:S08]  /*a510*/  MUFU.EX2 R10, R178 ;  /* 0x000000b2000a7308 */ /* 0x0005f00000000800 */
[----:B------:R-:W-:Y:S08]  /*a520*/  MUFU.EX2 R168, R168 ;  /* 0x000000a800a87308 */ /* 0x000ff00000000800 */
[----:B------:R-:W-:Y:S01]  /*a530*/  MUFU.EX2 R179, R179 ;  /* 0x000000b300b37308 */ /* 0x000fe20000000800 */
[----:B-1----:R-:W-:Y:S01]  /*a540*/  FMNMX.FTZ R8, R181, R172, !PT ;  /* 0x000000acb5087209 */ /* 0x002fe20007810000 */
[----:B------:R-:W-:-:S02]  /*a550*/  IMAD.U32 R181, RZ, RZ, UR14 ;  /* 0x0000000effb57e24 */ /* 0x000fc4000f8e00ff */
[----:B------:R-:W-:Y:S01]  /*a560*/  FMUL.FTZ R172, R167, UR14 ;  /* 0x0000000ea7ac7c20 */ /* 0x000fe20008410000 */
[C---:B------:R-:W-:Y:S01]  /*a570*/  FSETP.NEU.FTZ.AND P2, PT, R8.reuse, -INF , PT ;  /* 0xff8000000800780b */ /* 0x040fe20003f5d000 */
[----:B------:R-:W-:-:S02]  /*a580*/  FFMA.FTZ R176, R8, R181, -8 ;  /* 0xc100000008b07423 */ /* 0x000fc400000100b5 */
[----:B------:R-:W-:Y:S03]  /*a590*/  MUFU.EX2 R160, R160 ;  /* 0x000000a000a07308 */ /* 0x000fe60000000800 */
[----:B------:R-:W-:-:S05]  /*a5a0*/  FSEL R176, R176, RZ, P2 ;  /* 0x000000ffb0b07208 */ /* 0x000fca0001000000 */
[--C-:B------:R-:W-:Y:S01]  /*a5b0*/  FFMA.FTZ R167, R14, UR14, -R176.reuse ;  /* 0x0000000e0ea77c23 */ /* 0x100fe200080108b0 */
[----:B------:R-:W-:-:S01]  /*a5c0*/  FFMA.FTZ R14, R15, UR14, -R176 ;  /* 0x0000000e0f0e7c23 */ /* 0x000fc200080108b0 */
[--C-:B------:R-:W-:Y:S01]  /*a5d0*/  FFMA.FTZ R15, R20, UR14, -R176.reuse ;  /* 0x0000000e140f7c23 */ /* 0x100fe200080108b0 */
[----:B------:R-:W-:-:S01]  /*a5e0*/  FFMA.FTZ R20, R152, UR14, -R176 ;  /* 0x0000000e98147c23 */ /* 0x000fc200080108b0 */
[----:B------:R-:W-:Y:S01]  /*a5f0*/  FSEL R152, R8, RZ, P2 ;  /* 0x000000ff08987208 */ /* 0x000fe20001000000 */
[----:B------:R-:W-:-:S01]  /*a600*/  FFMA.FTZ R12, R12, UR14, -R176 ;  /* 0x0000000e0c0c7c23 */ /* 0x000fc200080108b0 */
[----:B------:R-:W1:Y:S01]  /*a610*/  MUFU.EX2 R172, R172 ;  /* 0x000000ac00ac7308 */ /* 0x000e620000000800 */
[----:B------:R-:W-:-:S01]  /*a620*/  FFMA.FTZ R21, R21, UR14, -R176 ;  /* 0x0000000e15157c23 */ /* 0x000fc200080108b0 */
[----:B--2---:R-:W-:Y:S01]  /*a630*/  FFMA.FTZ R178, R153, UR14, -R176 ;  /* 0x0000000e99b27c23 */ /* 0x004fe200080108b0 */
[----:B------:R-:W-:-:S01]  /*a640*/  FADD.FTZ R152, -R152, R11 ;  /* 0x0000000b98987221 */ /* 0x000fc20000010100 */
[--C-:B------:R-:W-:Y:S01]  /*a650*/  FFMA.FTZ R153, R157, UR14, -R176.reuse ;  /* 0x0000000e9d997c23 */ /* 0x100fe200080108b0 */
[----:B------:R-:W-:-:S01]  /*a660*/  FFMA.FTZ R154, R154, UR14, -R176 ;  /* 0x0000000e9a9a7c23 */ /* 0x000fc200080108b0 */
[--C-:B------:R-:W-:Y:S01]  /*a670*/  FFMA.FTZ R158, R158, UR14, -R176.reuse ;  /* 0x0000000e9e9e7c23 */ /* 0x100fe200080108b0 */
[----:B------:R-:W-:Y:S01]  /*a680*/  FMUL.FTZ R11, R152, UR14 ;  /* 0x0000000e980b7c20 */ /* 0x000fe20008410000 */
[----:B------:R-:W-:Y:S01]  /*a690*/  MUFU.EX2 R12, R12 ;  /* 0x0000000c000c7308 */ /* 0x000fe20000000800 */
[----:B------:R-:W-:-:S01]  /*a6a0*/  FFMA.FTZ R152, R156, UR14, -R176 ;  /* 0x0000000e9c987c23 */ /* 0x000fc200080108b0 */
[--C-:B------:R-:W-:Y:S01]  /*a6b0*/  FFMA.FTZ R159, R159, UR14, -R176.reuse ;  /* 0x0000000e9f9f7c23 */ /* 0x100fe200080108b0 */
[----:B------:R-:W-:-:S01]  /*a6c0*/  FFMA.FTZ R162, R162, UR14, -R176 ;  /* 0x0000000ea2a27c23 */ /* 0x000fc200080108b0 */
[--C-:B------:R-:W-:Y:S01]  /*a6d0*/  FFMA.FTZ R163, R163, UR14, -R176.reuse ;  /* 0x0000000ea3a37c23 */ /* 0x100fe200080108b0 */
[----:B------:R-:W-:-:S01]  /*a6e0*/  FFMA.FTZ R165, R165, UR14, -R176 ;  /* 0x0000000ea5a57c23 */ /* 0x000fc200080108b0 */
[----:B------:R-:W-:-:S02]  /*a6f0*/  FFMA.FTZ R169, R169, UR14, -R176 ;  /* 0x0000000ea9a97c23 */ /* 0x000fc400080108b0 */
[----:B------:R-:W2:Y:S01]  /*a700*/  MUFU.EX2 R11, R11 ;  /* 0x0000000b000b7308 */ /* 0x000ea20000000800 */
[----:B-1----:R-:W-:-:S04]  /*a710*/  FFMA.FTZ R157, R172, R4, R13 ;  /* 0x00000004ac9d7223 */ /* 0x002fc8000001000d */
[----:B------:R-:W-:-:S03]  /*a720*/  FADD.FTZ R157, R180, R157 ;  /* 0x0000009db49d7221 */ /* 0x000fc60000010000 */
[----:B------:R-:W1:Y:S08]  /*a730*/  MUFU.EX2 R167, R167 ;  /* 0x000000a700a77308 */ /* 0x000e700000000800 */
[----:B------:R-:W3:Y:S01]  /*a740*/  MUFU.EX2 R14, R14 ;  /* 0x0000000e000e7308 */ /* 0x000ee20000000800 */
[----:B--2---:R-:W-:-:S07]  /*a750*/  FFMA.FTZ R4, R11, R5, R12 ;  /* 0x000000050b047223 */ /* 0x004fce000001000c */
[----:B------:R-:W2:Y:S01]  /*a760*/  MUFU.EX2 R15, R15 ;  /* 0x0000000f000f7308 */ /* 0x000ea20000000800 */
[----:B-1----:R-:W-:-:S01]  /*a770*/  FADD.FTZ R5, R167, R4 ;  /* 0x00000004a7057221 */ /* 0x002fc20000010000 */
[----:B------:R-:W-:-:S06]  /*a780*/  FADD.FTZ R4, R174, R157 ;  /* 0x0000009dae047221 */ /* 0x000fcc0000010000 */
[----:B------:R-:W1:Y:S08]  /*a790*/  MUFU.EX2 R20, R20 ;  /* 0x0000001400147308 */ /* 0x000e700000000800 */
[----:B------:R-:W4:Y:S08]  /*a7a0*/  MUFU.EX2 R21, R21 ;  /* 0x0000001500157308 */ /* 0x000f300000000800 */
[----:B------:R-:W5:Y:S08]  /*a7b0*/  MUFU.EX2 R178, R178 ;  /* 0x000000b200b27308 */ /* 0x000f700000000800 */
[----:B------:R3:W5:Y:S08]  /*a7c0*/  MUFU.EX2 R181, R154 ;  /* 0x0000009a00b57308 */ /* 0x0007700000000800 */
[----:B------:R-:W5:Y:S01]  /*a7d0*/  MUFU.EX2 R152, R152 ;  /* 0x0000009800987308 */ /* 0x000f620000000800 */
[----:B---3--:R-:W-:-:S01]  /*a7e0*/  FADD.FTZ R154, R14, R5 ;  /* 0x000000050e9a7221 */ /* 0x008fc20000010000 */
[----:B------:R-:W-:-:S03]  /*a7f0*/  FADD.FTZ R5, R175, R4 ;  /* 0x00000004af057221 */ /* 0x000fc60000010000 */
[----:B--2---:R-:W-:Y:S01]  /*a800*/  FADD.FTZ R157, R15, R154 ;  /* 0x0000009a0f9d7221 */ /* 0x004fe20000010000 */
[----:B------:R-:W-:-:S02]  /*a810*/  FADD.FTZ R4, R166, R5 ;  /* 0x00000005a6047221 */ /* 0x000fc40000010000 */
[----:B------:R-:W2:Y:S01]  /*a820*/  MUFU.EX2 R153, R153 ;  /* 0x0000009900997308 */ /* 0x000ea20000000800 */
[----:B-1----:R-:W-:-:S01]  /*a830*/  FADD.FTZ R154, R20, R157 ;  /* 0x0000009d149a7221 */ /* 0x002fc20000010000 */
[----:B------:R-:W-:-:S03]  /*a840*/  FADD.FTZ R5, R161, R4 ;  /* 0x00000004a1057221 */ /* 0x000fc60000010000 */
[----:B----4-:R-:W-:Y:S01]  /*a850*/  FADD.FTZ R157, R21, R154 ;  /* 0x0000009a159d7221 */ /* 0x010fe20000010000 */
[----:B------:R-:W-:-:S02]  /*a860*/  FADD.FTZ R4, R164, R5 ;  /* 0x00000005a4047221 */ /* 0x000fc40000010000 */
[----:B------:R-:W1:Y:S01]  /*a870*/  MUFU.EX2 R183, R158 ;  /* 0x0000009e00b77308 */ /* 0x000e620000000800 */
[----:B-----5:R-:W-:-:S01]  /*a880*/  FADD.FTZ R157, R178, R157 ;  /* 0x0000009db29d7221 */ /* 0x020fc20000010000 */
[----:B------:R-:W-:-:S03]  /*a890*/  FADD.FTZ R5, R177, R4 ;  /* 0x00000004b1057221 */ /* 0x000fc60000010000 */
[----:B------:R-:W-:Y:S01]  /*a8a0*/  FADD.FTZ R157, R181, R157 ;  /* 0x0000009db59d7221 */ /* 0x000fe20000010000 */
[----:B------:R-:W-:-:S02]  /*a8b0*/  FADD.FTZ R4, R168, R5 ;  /* 0x00000005a8047221 */ /* 0x000fc40000010000 */
[----:B------:R-:W3:Y:S01]  /*a8c0*/  MUFU.EX2 R155, R155 ;  /* 0x0000009b009b7308 */ /* 0x000ee20000000800 */
[----:B------:R-:W-:-:S01]  /*a8d0*/  FADD.FTZ R154, R152, R157 ;  /* 0x0000009d989a7221 */ /* 0x000fc20000010000 */
[----:B------:R-:W-:-:S03]  /*a8e0*/  FADD.FTZ R5, R179, R4 ;  /* 0x00000004b3057221 */ /* 0x000fc60000010000 */
[----:B--2---:R-:W-:Y:S01]  /*a8f0*/  FADD.FTZ R154, R153, R154 ;  /* 0x0000009a999a7221 */ /* 0x004fe20000010000 */
[----:B------:R-:W-:-:S02]  /*a900*/  FADD.FTZ R4, R160, R5 ;  /* 0x00000005a0047221 */ /* 0x000fc40000010000 */
[----:B------:R-:W2:Y:S01]  /*a910*/  MUFU.EX2 R159, R159 ;  /* 0x0000009f009f7308 */ /* 0x000ea20000000800 */
[----:B-1----:R-:W-:-:S07]  /*a920*/  FADD.FTZ R154, R183, R154 ;  /* 0x0000009ab79a7221 */ /* 0x002fce0000010000 */
[----:B------:R-:W1:Y:S01]  /*a930*/  MUFU.EX2 R170, R170 ;  /* 0x000000aa00aa7308 */ /* 0x000e620000000800 */
[----:B---3--:R-:W-:-:S07]  /*a940*/  FADD.FTZ R5, R155, R4 ;  /* 0x000000049b057221 */ /* 0x008fce0000010000 */
[----:B------:R-:W3:Y:S01]  /*a950*/  MUFU.EX2 R187, R162 ;  /* 0x000000a200bb7308 */ /* 0x000ee20000000800 */
[----:B--2---:R-:W-:-:S07]  /*a960*/  FADD.FTZ R154, R159, R154 ;  /* 0x0000009a9f9a7221 */ /* 0x004fce0000010000 */
        /* <DEDUP_REMOVED lines=9> */
[----:B---3--:R-:W-:-:S04]  /*aa00*/  FADD.FTZ R5, R171, R4 ;  /* 0x00000004ab057221 */ /* 0x008fc80000010000 */
[----:B------:R-:W-:Y:S01]  /*aa10*/  FADD.FTZ R4, R10, R5 ;  /* 0x000000050a047221 */ /* 0x000fe20000010000 */
[----:B--2---:R-:W-:-:S04]  /*aa20*/  FADD.FTZ R154, R165, R154 ;  /* 0x0000009aa59a7221 */ /* 0x004fc80000010000 */
[----:B-1----:R-:W-:Y:S01]  /*aa30*/  FADD.FTZ R5, R169, R154 ;  /* 0x0000009aa9057221 */ /* 0x002fe20000010000 */
[----:B------:R-:W-:Y:S06]  /*aa40*/  @!P0 BRA `(.L_x_841) ;  /* 0x0000000000048947 */ /* 0x000fec0003800000 */
[----:B------:R-:W-:Y:S01]  /*aa50*/  BPT.TRAP 0x1 ;  /* 0x000000040000795c */ /* 0x000fe20000300000 */
.L_x_841:
        /* <DEDUP_REMOVED lines=14> */
[----:B------:R-:W-:Y:S01]  /*ab40*/  FMUL.FTZ R31, R31, R11 ;  /* 0x0000000b1f1f7220 */ /* 0x000fe20000410000 */
[----:B------:R-:W-:Y:S01]  /*ab50*/  F2FP.SATFINITE.E4M3.F32.PACK_AB_MERGE_C R15, R159, R183, RZ ;  /* 0x000000b79f0f723e */ /* 0x000fe200048070ff */
[----:B------:R-:W-:Y:S01]  /*ab60*/  FMUL.FTZ R34, R34, R11 ;  /* 0x0000000b22227220 */ /* 0x000fe20000410000 */
[----:B------:R-:W-:Y:S01]  /*ab70*/  F2FP.SATFINITE.E4M3.F32.PACK_AB_MERGE_C R154, R169, R165, RZ ;  /* 0x000000a5a99a723e */ /* 0x000fe200048070ff */
[----:B------:R-:W-:Y:S01]  /*ab80*/  SYNCS.ARRIVE.TRANS64.RED.A1T0 RZ, [UR5], RZ ;  /* 0x000000ffffff79a7 */ /* 0x000fe20008100405 */
[----:B------:R-:W-:Y:S01]  /*ab90*/  UMOV UR5, UR36 ;  /* 0x0000002400057c82 */ /* 0x000fe20008000000 */
        /* <DEDUP_REMOVED lines=132> */
[----:B------:R-:W-:Y:S02]  /*b3e0*/  IMAD.MOV.U32 R11, RZ, RZ, R8 ;  /* 0x000000ffff0b7224 */ /* 0x000fe400078e0008 */
[----:B------:R-:W-:Y:S01]  /*b3f0*/  IMAD.MOV.U32 R10, RZ, RZ, R7 ;  /* 0x000000ffff0a7224 */ /* 0x000fe200078e0007 */
[----:B------:R-:W-:Y:S06]  /*b400*/  @P2 BRA `(.L_x_842) ;  /* 0xffffffd800242947 */ /* 0x000fec000383ffff */
[----:B------:R-:W-:-:S05]  /*b410*/  UMOV UR37, UR6 ;  /* 0x0000000600257c82 */ /* 0x000fca0008000000 */
.L_x_824:
[----:B------:R-:W-:Y:S06]  /*b420*/  BAR.ARV 0x8, 0x120 ;  /* 0x0204800000007b1d */ /* 0x000fec0000002000 */
[----:B------:R-:W-:Y:S05]  /*b430*/  @!P0 BRA `(.L_x_843) ;  /* 0x0000000000048947 */ /* 0x000fea0003800000 */
[----:B------:R-:W-:Y:S01]  /*b440*/  BPT.TRAP 0x1 ;  /* 0x000000040000795c */ /* 0x000fe20000300000 */
.L_x_843:
[----:B------:R-:W-:Y:S01]  /*b450*/  ULEA UR9, UR37, UR38, 0x3 ;  /* 0x0000002625097291 */ /* 0x000fe2000f8e183f */
[----:B------:R-:W-:-:S05]  /*b460*/  IMAD.U32 R0, RZ, RZ, UR36 ;  /* 0x00000024ff007e24 */ /* 0x000fca000f8e00ff */
[----:B------:R-:W-:-:S04]  /*b470*/  SHF.L.U32 R0, R0, 0x1f, RZ ;  /* 0x0000001f00007819 */ /* 0x000fc800000006ff */
[----:B------:R1:W2:Y:S01]  /*b480*/  SYNCS.PHASECHK.TRANS64.TRYWAIT P1, [UR9+0x28450], R0 ;  /* 0x02845000ff0075a7 */ /* 0x0002a20008020149 */
[----:B------:R-:W-:Y:S05]  /*b490*/  @!P0 BRA `(.L_x_844) ;  /* 0x0000000000048947 */ /* 0x000fea0003800000 */
[----:B------:R-:W-:Y:S01]  /*b4a0*/  BPT.TRAP 0x1 ;  /* 0x000000040000795c */ /* 0x000fe20000300000 */
.L_x_844:
[----:B--2---:R-:W-:Y:S05]  /*b4b0*/  @P1 BRA `(.L_x_845) ;  /* 0x0000000000081947 */ /* 0x004fea0003800000 */
[----:B------:R-:W2:Y:S02]  /*b4c0*/  SYNCS.PHASECHK.TRANS64.TRYWAIT P1, [UR9+0x28450], R0 ;  /* 0x02845000ff0075a7 */ /* 0x000ea40008020149 */
[----:B--2---:R-:W-:Y:S05]  /*b4d0*/  @!P1 BRA `(.L_x_846) ;  /* 0x0000006c00fc9947 */ /* 0x004fea0003800000 */
.L_x_845:
[----:B------:R-:W-:Y:S01]  /*b4e0*/  ULDC.64 UR4, c[0x0][0x9a0] ;  /* 0x0002680000047ab9 */ /* 0x000fe20000000a00 */
[----:B------:R-:W-:Y:S01]  /*b4f0*/  UIADD3 UR38, UR38, 0x8000, URZ ;  /* 0x0000800026267890 */ /* 0x000fe2000fffe03f */
[----:B------:R-:W-:Y:S01]  /*b500*/  WARPGROUP.ARRIVE ;  /* 0x00000000000079c5 */ /* 0x000fe20000000000 */
[----:B------:R-:W-:Y:S01]  /*b510*/  UISETP.NE.U32.AND UP0, UPT, UR4, URZ, UPT ;  /* 0x0000003f0400728c */ /* 0x000fe2000bf05070 */
[----:B------:R-:W-:Y:S01]  /*b520*/  IMAD.MOV.U32 R6, RZ, RZ, 0x3f800000 ;  /* 0x3f800000ff067424 */ /* 0x000fe200078e00ff */
[----:B------:R-:W-:Y:S02]  /*b530*/  USHF.R.U32.HI UR38, URZ, 0x4, UR38 ;  /* 0x000000043f267899 */ /* 0x000fe40008011626 */
[----:B------:R-:W-:Y:S02]  /*b540*/  UISETP.NE.AND.EX UP0, UPT, UR5, URZ, UPT, UP0 ;  /* 0x0000003f0500728c */ /* 0x000fe4000bf05300 */
[----:B------:R-:W-:-:S04]  /*b550*/  ULOP3.LUT UR38, UR38, 0x3fff, URZ, 0xc0, !UPT ;  /* 0x00003fff26267892 */ /* 0x000fc8000f8ec03f */
[----:B------:R-:W-:-:S05]  /*b560*/  PLOP3.LUT P1, PT, PT, PT, UP0, 0x80, 0x0 ;  /* 0x000000000000781c */ /* 0x000fca0003f2f008 */
[----:B------:R-:W-:Y:S01]  /*b570*/  @UP0 USHF.R.S32.HI UR8, URZ, 0x1f, UR44 ;  /* 0x0000001f3f080899 */ /* 0x000fe2000801142c */
[----:B------:R-:W-:Y:S01]  /*b580*/  @UP0 ULDC.64 UR10, c[0x0][0x9c8] ;  /* 0x00027200000a0ab9 */ /* 0x000fe20000000a00 */
[----:B------:R-:W-:Y:S02]  /*b590*/  @UP0 ULDC.64 UR12, c[0x0][0x9d0] ;  /* 0x00027400000c0ab9 */ /* 0x000fe40000000a00 */
[----:B------:R-:W-:Y:S02]  /*b5a0*/  @UP0 UIMAD UR8, UR8, UR10, URZ ;  /* 0x0000000a080802a4 */ /* 0x000fe4000f8e023f */
[----:B------:R-:W-:Y:S02]  /*b5b0*/  @UP0 UIMAD.WIDE.U32 UR6, UR44, UR10, URZ ;  /* 0x0000000a2c0602a5 */ /* 0x000fe4000f8e003f */
[----:B------:R-:W-:Y:S02]  /*b5c0*/  ULOP3.LUT UR10, UR38, 0x10000, URZ, 0xfc, !UPT ;  /* 0x00010000260a7892 */ /* 0x000fe4000f8efc3f */
[----:B------:R-:W-:-:S02]  /*b5d0*/  @UP0 UIMAD UR8, UR44, UR11, UR8 ;  /* 0x0000000b2c0802a4 */ /* 0x000fc4000f8e0208 */
[----:B------:R-:W-:Y:S02]  /*b5e0*/  @UP0 USHF.R.S32.HI UR11, URZ, 0x1f, UR47 ;  /* 0x0000001f3f0b0899 */ /* 0x000fe4000801142f */
[----:B------:R-:W-:Y:S02]  /*b5f0*/  ULEA UR10, UR37, UR10, 0xa ;  /* 0x0000000a250a7291 */ /* 0x000fe4000f8e503f */
[----:B------:R-:W-:Y:S02]  /*b600*/  @UP0 UIADD3 UR7, UR7, UR8, URZ ;  /* 0x0000000807070290 */ /* 0x000fe4000fffe03f */
[----:B------:R-:W-:Y:S02]  /*b610*/  @UP0 UIMAD UR8, UR11, UR12, URZ ;  /* 0x0000000c0b0802a4 */ /* 0x000fe4000f8e023f */
[----:B------:R-:W-:Y:S01]  /*b620*/  @UP0 UIMAD.WIDE.U32 UR6, UR47, UR12, UR6 ;  /* 0x0000000c2f0602a5 */ /* 0x000fe2000f8e0006 */
[----:B------:R-:W-:Y:S01]  /*b630*/  UMOV UR11, 0x80000020 ;  /* 0x80000020000b7882 */ /* 0x000fe20000000000 */
[----:B------:R-:W-:-:S09]  /*b640*/  @UP0 UIMAD UR8, UR47, UR13, UR8 ;  /* 0x0000000d2f0802a4 */ /* 0x000fd2000f8e0208 */
[----:B------:R-:W-:Y:S01]  /*b650*/  QGMMA.64x256x32.F32.E4M3.E4M3 R24, R188, gdesc[UR8], R24, gsb0 ;  /* 0x03e00008bc187df3 */ /* 0x000fe20008000818 */
[----:B------:R-:W-:Y:S02]  /*b660*/  @UP0 ULEA UR4, UP1, UR6, UR4, 0x2 ;  /* 0x0000000406040291 */ /* 0x000fe4000f82103f */
[----:B------:R-:W-:-:S04]  /*b670*/  @UP0 UIADD3 UR7, UR7, UR8, URZ ;  /* 0x0000000807070290 */ /* 0x000fc8000fffe03f */
[----:B------:R-:W-:Y:S01]  /*b680*/  @UP0 ULEA.HI.X UR5, UR6, UR5, UR7, 0x2, UP1 ;  /* 0x0000000506050291 */ /* 0x000fe200088f1407 */
[----:B------:R-:W-:-:S05]  /*b690*/  IMAD.U32 R2, RZ, RZ, UR4 ;  /* 0x00000004ff027e24 */ /* 0x000fca000f8e00ff */
[----:B--2---:R-:W-:-:S05]  /*b6a0*/  IMAD.U32 R3, RZ, RZ, UR5 ;  /* 0x00000005ff037e24 */ /* 0x004fca000f8e00ff */
[----:B------:R2:W3:Y:S01]  /*b6b0*/  @P1 LDG.E R6, desc[UR54][R2.64] ;  /* 0x0000003602061981 */ /* 0x0004e2000c1e1900 */
[----:B------:R-:W-:Y:S01]  /*b6c0*/  UIADD3 UR10, UR10, 0x2, URZ ;  /* 0x000000020a0a7890 */ /* 0x000fe2000fffe03f */
[----:B------:R-:W-:Y:S02]  /*b6d0*/  UMOV UR11, 0x80000020 ;  /* 0x80000020000b7882 */ /* 0x000fe40000000000 */
[----:B------:R-:W4:Y:S04]  /*b6e0*/  SHFL.BFLY PT, R9, R4, 0x2, 0x1f ;  /* 0x0c401f0004097f89 */ /* 0x000f2800000e0000 */
[----:B------:R-:W5:Y:S01]  /*b6f0*/  SHFL.BFLY PT, R10, R5, 0x2, 0x1f ;  /* 0x0c401f00050a7f89 */ /* 0x000f6200000e0000 */
[----:B----4-:R-:W-:-:S01]  /*b700*/  FADD.FTZ R9, R9, R4 ;  /* 0x0000000409097221 */ /* 0x010fc20000010000 */
[----:B-----5:R-:W-:-:S04]  /*b710*/  FADD.FTZ R10, R10, R5 ;  /* 0x000000050a0a7221 */ /* 0x020fc80000010000 */
[----:B-1----:R-:W1:Y:S04]  /*b720*/  SHFL.BFLY PT, R0, R9, 0x1, 0x1f ;  /* 0x0c201f0009007f89 */ /* 0x002e6800000e0000 */
[----:B------:R-:W4:Y:S01]  /*b730*/  SHFL.BFLY PT, R11, R10, 0x1, 0x1f ;  /* 0x0c201f000a0b7f89 */ /* 0x000f2200000e0000 */
[----:B--2---:R-:W-:Y:S02]  /*b740*/  IMAD.MOV.U32 R3, RZ, RZ, RZ ;  /* 0x000000ffff037224 */ /* 0x004fe400078e00ff */
[----:B-1----:R-:W-:Y:S01]  /*b750*/  FADD.FTZ R12, R9, R0 ;  /* 0x00000000090c7221 */ /* 0x002fe20000010000 */
[----:B----4-:R-:W-:-:S04]  /*b760*/  FADD.FTZ R13, R10, R11 ;  /* 0x0000000b0a0d7221 */ /* 0x010fc80000010000 */
        /* <DEDUP_REMOVED lines=8> */
[----:B------:R-:W1:Y:S08]  /*b7f0*/  @P2 MUFU.LG2 R5, R14 ;  /* 0x0000000e00052308 */ /* 0x000e700000000c00 */
[----:B------:R-:W2:Y:S01]  /*b800*/  @P3 MUFU.LG2 R10, R15 ;  /* 0x0000000f000a3308 */ /* 0x000ea20000000c00 */
[----:B------:R-:W-:Y:S02]  /*b810*/  WARPGROUP.DEPBAR.LE gsb0, 0x0 ;  /* 0x00008000000079c5 */ /* 0x000fe40000010000 */
[----:B------:R-:W-:-:S06]  /*b820*/  WARPGROUP.ARRIVE ;  /* 0x00000000000079c5 */ /* 0x000fcc0000000000 */
[----:B------:R-:W-:Y:S01]  /*b830*/  QGMMA.64x256x32.F32.E4M3.E4M3 R24, R184, gdesc[UR8], R24, gsb0 ;  /* 0x03e00008b8187df3 */ /* 0x000fe20008000818 */
[----:B------:R-:W4:Y:S01]  /*b840*/  @P1 MUFU.RCP R9, R13 ;  /* 0x0000000d00091308 */ /* 0x000f220000001000 */
[----:B------:R-:W-:Y:S02]  /*b850*/  IMAD.U32 R4, RZ, RZ, UR14 ;  /* 0x0000000eff047e24 */ /* 0x000fe4000f8e00ff */
[----:B------:R-:W-:Y:S02]  /*b860*/  IMAD.U32 R11, RZ, RZ, UR14 ;  /* 0x0000000eff0b7e24 */ /* 0x000fe4000f8e00ff */
[----:B-1----:R-:W-:Y:S01]  /*b870*/  @P2 FMUL.FTZ R5, R5, 0.69314718246459960938 ;  /* 0x3f31721805052820 */ /* 0x002fe20000410000 */
[----:B------:R-:W-:Y:S01]  /*b880*/  @P2 FMUL.FTZ R4, R4, 0.69314718246459960938 ;  /* 0x3f31721804042820 */ /* 0x000fe20000410000 */
[----:B------:R-:W-:Y:S01]  /*b890*/  @P3 FMUL.FTZ R12, R11, 0.69314718246459960938 ;  /* 0x3f3172180b0c3820 */ /* 0x000fe20000410000 */
[----:B--2---:R-:W-:Y:S01]  /*b8a0*/  @P3 FMUL.FTZ R11, R10, 0.69314718246459960938 ;  /* 0x3f3172180a0b3820 */ /* 0x004fe20000410000 */
[----:B------:R-:W-:-:S02]  /*b8b0*/  IMAD.MOV.U32 R2, RZ, RZ, -0x800000 ;  /* 0xff800000ff027424 */ /* 0x000fc400078e00ff */
[----:B------:R-:W-:Y:S01]  /*b8c0*/  @P2 FFMA.FTZ R2, R4, R7, R5 ;  /* 0x0000000704022223 */ /* 0x000fe20000010005 */
[----:B------:R-:W-:Y:S02]  /*b8d0*/  IMAD.MOV.U32 R0, RZ, RZ, -0x800000 ;  /* 0xff800000ff007424 */ /* 0x000fe400078e00ff */
[----:B------:R-:W-:Y:S01]  /*b8e0*/  @P3 FFMA.FTZ R0, R12, R8, R11 ;  /* 0x000000080c003223 */ /* 0x000fe2000001000b */
[-C--:B---3--:R-:W-:Y:S01]  /*b8f0*/  FMUL.FTZ R14, R3, R6.reuse ;  /* 0x00000006030e7220 */ /* 0x088fe20000410000 */
[----:B----4-:R-:W-:Y:S01]  /*b900*/  FMUL.FTZ R7, R9, R6 ;  /* 0x0000000609077220 */ /* 0x010fe20000410000 */
[----:B------:R-:W-:Y:S02]  /*b910*/  WARPGROUP.DEPBAR.LE gsb0, 0x0 ;  /* 0x00008000000079c5 */ /* 0x000fe40000010000 */
[----:B------:R-:W-:Y:S05]  /*b920*/  @!P0 BRA `(.L_x_847) ;  /* 0x0000000000048947 */ /* 0x000fea0003800000 */
[----:B------:R-:W-:Y:S01]  /*b930*/  BPT.TRAP 0x1 ;  /* 0x000000040000795c */ /* 0x000fe20000300000 */
.L_x_847:
[----:B------:R-:W-:Y:S01]  /*b940*/  UIADD3 UR4, UR9, 0x28460, URZ ;  /* 0x0002846009047890 */ /* 0x000fe2000fffe03f */
[-C--:B------:R-:W-:Y:S01]  /*b950*/  FMUL.FTZ R3, R28, R14.reuse ;  /* 0x0000000e1c037220 */ /* 0x080fe20000410000 */
[----:B------:R-:W-:Y:S01]  /*b960*/  UIADD3 UR37, UR37, 0x1, URZ ;  /* 0x0000000125257890 */ /* 0x000fe2000fffe03f */
[-C--:B------:R-:W-:Y:S01]  /*b970*/  FMUL.FTZ R5, R36, R14.reuse ;  /* 0x0000000e24057220 */ /* 0x080fe20000410000 */
[----:B------:R-:W-:Y:S01]  /*b980*/  UPRMT UR4, UR46, 0x654, UR4 ;  /* 0x000006542e047896 */ /* 0x000fe20008000004 */
        /* <DEDUP_REMOVED lines=51> */
[----:B------:R-:W-:Y:S01]  /*bcc0*/  SYNCS.ARRIVE.TRANS64.RED.A1T0 RZ, [UR4], RZ ;  /* 0x000000ffffff79a7 */ /* 0x000fe20008100404 */
        /* <DEDUP_REMOVED lines=76> */
[----:B------:R-:W-:Y:S01]  /*c190*/  PLOP3.LUT P0, PT, PT, PT, PT, 0x8, 0x0 ;  /* 0x000000000000781c */ /* 0x000fe20003f0e170 */
[----:B------:R-:W-:Y:S01]  /*c1a0*/  FMUL.FTZ R7, R151, R7 ;  /* 0x0000000797077220 */ /* 0x000fe20000410000 */
[----:B------:R-:W-:-:S02]  /*c1b0*/  UIADD3 UR59, UR59, 0x1, URZ ;  /* 0x000000013b3b7890 */ /* 0x000fc4000fffe03f */
[----:B------:R-:W-:Y:S02]  /*c1c0*/  USEL UR37, UR37, URZ, UP0 ;  /* 0x0000003f25257287 */ /* 0x000fe40008000000 */
[----:B------:R-:W-:-:S12]  /*c1d0*/  ULOP3.LUT UR36, UR36, UR4, URZ, 0x3c, !UPT ;  /* 0x0000000424247292 */ /* 0x000fd8000f8e3c3f */
.L_x_773:
[----:B------:R-:W1:Y:S08]  /*c1e0*/  S2UR UR46, SR_CgaCtaId ;  /* 0x00000000002e79c3 */ /* 0x000e700000008800 */
[----:B------:R-:W-:Y:S06]  /*c1f0*/  BAR.SYNC.DEFER_BLOCKING 0x5, 0x180 ;  /* 0x0146000000007b1d */ /* 0x000fec0000010000 */
[----:B------:R-:W-:-:S02]  /*c200*/  UMOV UR38, 0x400 ;  /* 0x0000040000267882 */ /* 0x000fc40000000000 */
[----:B-1----:R-:W-:-:S09]  /*c210*/  ULEA UR38, UR46, UR38, 0x18 ;  /* 0x000000262e267291 */ /* 0x002fd2000f8ec03f */
[----:B------:R-:W1:Y:S02]  /*c220*/  LDS R14, [UR38+0x284d0] ;  /* 0x0284d026ff0e7984 */ /* 0x000e640008000800 */
[----:B-1----:R-:W-:Y:S01]  /*c230*/  R2UR UR4, R14 ;  /* 0x000000000e0472ca */ /* 0x002fe200000e0000 */
[----:B------:R-:W-:Y:S06]  /*c240*/  BAR.ARV 0x4, 0x180 ;  /* 0x0106000000007b1d */ /* 0x000fec0000002000 */
[----:B------:R-:W-:Y:S08]  /*c250*/  @P0 BRA `(.L_x_848) ;  /* 0x0000001800f40947 */ /* 0x000ff00003800000 */
[----:B------:R-:W1:Y:S01]  /*c260*/  S2R R58, SR_TID.X ;  /* 0x00000000003a7919 */ /* 0x000e620000002100 */
[----:B------:R-:W-:Y:S01]  /*c270*/  ULDC.64 UR6, c[0x4][0x38] ;  /* 0x01000e0000067ab9 */ /* 0x000fe20000000a00 */
[----:B------:R-:W-:Y:S01]  /*c280*/  F2FP.BF16.F32.PACK_AB R17, R12, R57 ;  /* 0x000000390c11723e */ /* 0x000fe200000010ff */
[----:B------:R-:W-:Y:S01]  /*c290*/  ULDC UR10, c[0x0][0xa88] ;  /* 0x0002a200000a7ab9 */ /* 0x000fe20000000800 */
[----:B-1----:R-:W-:-:S05]  /*c2a0*/  IMAD.SHL.U32 R14, R58, 0x4, RZ ;  /* 0x000000043a0e7824 */ /* 0x002fca00078e00ff */
[----:B------:R-:W-:-:S04]  /*c2b0*/  LOP3.LUT R14, R14, 0xc, RZ, 0xc0, !PT ;  /* 0x0000000c0e0e7812 */ /* 0x000fc800078ec0ff */
[----:B------:R-:W-:-:S05]  /*c2c0*/  IADD3 R14, P0, R14, UR6, RZ ;  /* 0x000000060e0e7c10 */ /* 0x000fca000ff1e0ff */
[----:B------:R-:W-:Y:S01]  /*c2d0*/  IMAD.X R15, RZ, RZ, UR7, P0 ;  /* 0x00000007ff0f7e24 */ /* 0x000fe200080e06ff */
[----:B------:R-:W-:Y:S02]  /*c2e0*/  F2FP.BF16.F32.PACK_AB R5, R5, R32 ;  /* 0x000000200505723e */ /* 0x000fe400000010ff */
[----:B------:R-:W-:Y:S02]  /*c2f0*/  F2FP.BF16.F32.PACK_AB R6, R6, R33 ;  /* 0x000000210606723e */ /* 0x000fe400000010ff */
[----:B------:R-:W-:Y:S01]  /*c300*/  F2FP.BF16.F32.PACK_AB R25, R4, R25 ;  /* 0x000000190419723e */ /* 0x000fe200000010ff */
[----:B------:R1:W2:Y:S01]  /*c310*/  LDG.E.CONSTANT R14, desc[UR54][R14.64] ;  /* 0x000000360e0e7981 */ /* 0x0002a2000c1e9900 */
[----:B------:R-:W-:Y:S01]  /*c320*/  LOP3.LUT P0, R12, R58, 0x3, RZ, 0xc0, !PT ;  /* 0x000000033a0c7812 */ /* 0x000fe2000780c0ff */
[----:B------:R-:W-:Y:S01]  /*c330*/  USHF.R.S32.HI UR5, URZ, 0x1f, UR43 ;  /* 0x0000001f3f057899 */ /* 0x000fe2000801142b */
[----:B------:R-:W-:Y:S01]  /*c340*/  F2FP.BF16.F32.PACK_AB R21, R21, R64 ;  /* 0x000000401515723e */ /* 0x000fe200000010ff */
[----:B------:R-:W-:Y:S01]  /*c350*/  ULDC.64 UR6, c[0x0][0xb70] ;  /* 0x0002dc0000067ab9 */ /* 0x000fe20000000a00 */
[----:B------:R-:W-:Y:S01]  /*c360*/  ISETP.EQ.OR P0, PT, R12, 0x3, !P0 ;  /* 0x000000030c00780c */ /* 0x000fe20004702670 */
[----:B------:R-:W-:Y:S01]  /*c370*/  UIMAD UR5, UR5, UR6, URZ ;  /* 0x00000006050572a4 */ /* 0x000fe2000f8e023f */
[----:B------:R-:W-:Y:S01]  /*c380*/  F2FP.BF16.F32.PACK_AB R4, R20, R65 ;  /* 0x000000411404723e */ /* 0x000fe200000010ff */
[----:B------:R-:W-:Y:S01]  /*c390*/  UIMAD.WIDE.U32 UR8, UR43, UR6, URZ ;  /* 0x000000062b0872a5 */ /* 0x000fe2000f8e003f */
[----:B------:R-:W-:Y:S01]  /*c3a0*/  SEL R59, R5, R6, P0 ;  /* 0x00000006053b7207 */ /* 0x000fe20000000000 */
[----:B------:R-:W-:Y:S01]  /*c3b0*/  UIMAD UR5, UR43, UR7, UR5 ;  /* 0x000000072b0572a4 */ /* 0x000fe2000f8e0205 */
[----:B------:R-:W-:-:S02]  /*c3c0*/  SEL R12, R6, R5, P0 ;  /* 0x00000005060c7207 */ /* 0x000fc40000000000 */
[----:B------:R-:W-:Y:S01]  /*c3d0*/  F2FP.BF16.F32.PACK_AB R150, R150, R27 ;  /* 0x0000001b9696723e */ /* 0x000fe200000010ff */
[----:B------:R-:W-:Y:S01]  /*c3e0*/  UIADD3 UR5, UR9, UR5, URZ ;  /* 0x0000000509057290 */ /* 0x000fe2000fffe03f */
[----:B------:R-:W-:Y:S01]  /*c3f0*/  F2FP.BF16.F32.PACK_AB R7, R7, R26 ;  /* 0x0000001a0707723e */ /* 0x000fe200000010ff */
[----:B------:R-:W-:Y:S01]  /*c400*/  ULDC.64 UR6, c[0x0][0xb40] ;  /* 0x0002d00000067ab9 */ /* 0x000fe20000000a00 */
[----:B------:R-:W-:Y:S02]  /*c410*/  IADD3 R5, P5, R18, 0x20, RZ ;  /* 0x0000002012057810 */ /* 0x000fe40007fbe0ff */
[----:B------:R-:W-:Y:S02]  /*c420*/  SEL R75, R21, R4, P0 ;  /* 0x00000004154b7207 */ /* 0x000fe40000000000 */
[----:B------:R-:W-:Y:S02]  /*c430*/  F2FP.BF16.F32.PACK_AB R10, R10, R49 ;  /* 0x000000310a0a723e */ /* 0x000fe400000010ff */
[----:B------:R-:W-:-:S02]  /*c440*/  SEL R21, R4, R21, P0 ;  /* 0x0000001504157207 */ /* 0x000fc40000000000 */
[----:B------:R-:W-:Y:S02]  /*c450*/  SEL R139, R150, R7, P0 ;  /* 0x00000007968b7207 */ /* 0x000fe40000000000 */
[----:B------:R-:W-:Y:S02]  /*c460*/  SEL R49, R7, R150, P0 ;  /* 0x0000009607317207 */ /* 0x000fe40000000000 */
[----:B------:R-:W-:Y:S02]  /*c470*/  LOP3.LUT R4, R5, 0x380, RZ, 0xc0, !PT ;  /* 0x0000038005047812 */ /* 0x000fe400078ec0ff */
[----:B------:R-:W-:Y:S02]  /*c480*/  IADD3 R7, P6, R18, 0x40, RZ ;  /* 0x0000004012077810 */ /* 0x000fe40007fde0ff */
[----:B------:R-:W-:Y:S02]  /*c490*/  F2FP.BF16.F32.PACK_AB R9, R9, R40 ;  /* 0x000000280909723e */ /* 0x000fe400000010ff */
[----:B------:R-:W-:-:S02]  /*c4a0*/  F2FP.BF16.F32.PACK_AB R8, R8, R41 ;  /* 0x000000290808723e */ /* 0x000fc400000010ff */
[----:B------:R-:W-:Y:S02]  /*c4b0*/  SHF.R.U64 R4, R4, 0x3, RZ ;  /* 0x0000000304047819 */ /* 0x000fe400000012ff */
[----:B------:R-:W-:Y:S02]  /*c4c0*/  F2FP.BF16.F32.PACK_AB R51, R102, R51 ;  /* 0x000000336633723e */ /* 0x000fe400000010ff */
[----:B------:R-:W-:Y:S02]  /*c4d0*/  F2FP.BF16.F32.PACK_AB R50, R103, R50 ;  /* 0x000000326732723e */ /* 0x000fe400000010ff */
[----:B------:R-:W-:Y:S02]  /*c4e0*/  LOP3.LUT R6, R7, 0x380, RZ, 0xc0, !PT ;  /* 0x0000038007067812 */ /* 0x000fe400078ec0ff */
[----:B------:R-:W-:Y:S02]  /*c4f0*/  F2FP.BF16.F32.PACK_AB R56, R13, R56 ;  /* 0x000000380d38723e */ /* 0x000fe400000010ff */
[----:B------:R-:W-:-:S02]  /*c500*/  F2FP.BF16.F32.PACK_AB R104, R61, R104 ;  /* 0x000000683d68723e */ /* 0x000fc400000010ff */
[----:B------:R-:W-:Y:S02]  /*c510*/  SEL R61, R9, R8, P0 ;  /* 0x00000008093d7207 */ /* 0x000fe40000000000 */
[----:B------:R-:W-:Y:S02]  /*c520*/  SEL R13, R8, R9, P0 ;  /* 0x00000009080d7207 */ /* 0x000fe40000000000 */
[----:B------:R-:W-:Y:S02]  /*c530*/  F2FP.BF16.F32.PACK_AB R119, R119, R42 ;  /* 0x0000002a7777723e */ /* 0x000fe400000010ff */
[----:B------:R-:W-:Y:S02]  /*c540*/  IADD3 R9, P3, R18, 0x60, RZ ;  /* 0x0000006012097810 */ /* 0x000fe40007f7e0ff */
[----:B------:R-:W-:Y:S01]  /*c550*/  LOP3.LUT R4, R4, R5, RZ, 0x3c, !PT ;  /* 0x0000000504047212 */ /* 0x000fe200078e3cff */
[----:B------:R-:W-:Y:S01]  /*c560*/  IMAD.X R5, RZ, RZ, R19, P5 ;  /* 0x000000ffff057224 */ /* 0x000fe200028e0613 */
[----:B------:R-:W-:-:S02]  /*c570*/  SEL R131, R51, R50, P0 ;  /* 0x0000003233837207 */ /* 0x000fc40000000000 */
[----:B------:R-:W-:Y:S02]  /*c580*/  SEL R42, R50, R51, P0 ;  /* 0x00000033322a7207 */ /* 0x000fe40000000000 */
[----:B------:R-:W-:Y:S02]  /*c590*/  SHF.R.U64 R6, R6, 0x3, RZ ;  /* 0x0000000306067819 */ /* 0x000fe400000012ff */
[----:B------:R-:W-:Y:S02]  /*c5a0*/  F2FP.BF16.F32.PACK_AB R53, R53, R96 ;  /* 0x000000603535723e */ /* 0x000fe400000010ff */
[----:B------:R-:W-:Y:S02]  /*c5b0*/  F2FP.BF16.F32.PACK_AB R52, R52, R97 ;  /* 0x000000613434723e */ /* 0x000fe400000010ff */
[----:B------:R-:W-:Y:S02]  /*c5c0*/  IADD3 R51, P5, R18, 0x4020, RZ ;  /* 0x0000402012337810 */ /* 0x000fe40007fbe0ff */
[----:B------:R-:W-:-:S02]  /*c5d0*/  LOP3.LUT R8, R9, 0x380, RZ, 0xc0, !PT ;  /* 0x0000038009087812 */ /* 0x000fc400078ec0ff */
[----:B------:R-:W-:Y:S02]  /*c5e0*/  F2FP.BF16.F32.PACK_AB R24, R3, R24 ;  /* 0x000000180318723e */ /* 0x000fe400000010ff */
[----:B------:R-:W-:Y:S02]  /*c5f0*/  F2FP.BF16.F32.PACK_AB R44, R44, R89 ;  /* 0x000000592c2c723e */ /* 0x000fe400000010ff */
[----:B------:R-:W-:Y:S01]  /*c600*/  LOP3.LUT R6, R6, R7, RZ, 0x3c, !PT ;  /* 0x0000000706067212 */ /* 0x000fe200078e3cff */
[----:B------:R-:W-:Y:S01]  /*c610*/  IMAD.X R7, RZ, RZ, R19, P6 ;  /* 0x000000ffff077224 */ /* 0x000fe200030e0613 */
[----:B------:R-:W-:Y:S02]  /*c620*/  LOP3.LUT R99, R18, 0x380, RZ, 0xc0, !PT ;  /* 0x0000038012637812 */ /* 0x000fe400078ec0ff */
[----:B------:R-:W-:Y:S02]  /*c630*/  F2FP.BF16.F32.PACK_AB R37, R37, R80 ;  /* 0x000000502525723e */ /* 0x000fe400000010ff */
[----:B------:R-:W-:-:S02]  /*c640*/  F2FP.BF16.F32.PACK_AB R36, R36, R81 ;  /* 0x000000512424723e */ /* 0x000fc400000010ff */
[----:B------:R-:W-:Y:S02]  /*c650*/  SEL R89, R53, R52, P0 ;  /* 0x0000003435597207 */ /* 0x000fe40000000000 */
[----:B------:R-:W-:Y:S02]  /*c660*/  SEL R27, R52, R53, P0 ;  /* 0x00000035341b7207 */ /* 0x000fe40000000000 */
[----:B------:R-:W-:Y:S02]  /*c670*/  LOP3.LUT R50, R51, 0x380, RZ, 0xc0, !PT ;  /* 0x0000038033327812 */ /* 0x000fe400078ec0ff */
[----:B------:R-:W-:Y:S02]  /*c680*/  F2FP.BF16.F32.PACK_AB R124, R124, R125 ;  /* 0x0000007d7c7c723e */ /* 0x000fe400000010ff */
[----:B------:R-:W-:Y:S02]  /*c690*/  F2FP.BF16.F32.PACK_AB R117, R116, R117 ;  /* 0x000000757475723e */ /* 0x000fe400000010ff */
[----:B------:R-:W-:-:S02]  /*c6a0*/  IADD3 R53, P6, R18, 0x4040, RZ ;  /* 0x0000404012357810 */ /* 0x000fc40007fde0ff */
[----:B------:R-:W-:Y:S02]  /*c6b0*/  F2FP.BF16.F32.PACK_AB R70, R70, R109 ;  /* 0x0000006d4646723e */ /* 0x000fe400000010ff */
[----:B------:R-:W-:Y:S02]  /*c6c0*/  F2FP.BF16.F32.PACK_AB R41, R71, R108 ;  /* 0x0000006c4729723e */ /* 0x000fe400000010ff */
[----:B------:R-:W-:Y:S02]  /*c6d0*/  F2FP.BF16.F32.PACK_AB R118, R118, R43 ;  /* 0x0000002b7676723e */ /* 0x000fe400000010ff */
[----:B------:R-:W-:Y:S02]  /*c6e0*/  F2FP.BF16.F32.PACK_AB R128, R85, R128 ;  /* 0x000000805580723e */ /* 0x000fe400000010ff */
[----:B------:R-:W-:Y:S02]  /*c6f0*/  F2FP.BF16.F32.PACK_AB R129, R84, R129 ;  /* 0x000000815481723e */ /* 0x000fe400000010ff */
[----:B------:R-:W-:-:S02]  /*c700*/  SHF.R.U64 R8, R8, 0x3, RZ ;  /* 0x0000000308087819 */ /* 0x000fc400000012ff */
[----:B------:R-:W-:Y:S02]  /*c710*/  F2FP.BF16.F32.PACK_AB R66, R79, R66 ;  /* 0x000000424f42723e */ /* 0x000fe400000010ff */
[----:B------:R-:W-:Y:S02]  /*c720*/  F2FP.BF16.F32.PACK_AB R55, R94, R55 ;  /* 0x000000375e37723e */ /* 0x000fe400000010ff */
[----:B------:R-:W-:Y:S02]  /*c730*/  F2FP.BF16.F32.PACK_AB R54, R95, R54 ;  /* 0x000000365f36723e */ /* 0x000fe400000010ff */
[----:B------:R-:W-:Y:S02]  /*c740*/  SEL R57, R24, R25, P0 ;  /* 0x0000001918397207 */ /* 0x000fe40000000000 */
[----:B------:R-:W-:Y:S02]  /*c750*/  SEL R43, R25, R24, P0 ;  /* 0x00000018192b7207 */ /* 0x000fe40000000000 */
[----:B------:R-:W-:-:S02]  /*c760*/  SHF.R.U64 R99, R99, 0x3, RZ ;  /* 0x0000000363637819 */ /* 0x000fc400000012ff */
[----:B------:R-:W-:Y:S02]  /*c770*/  F2FP.BF16.F32.PACK_AB R76, R76, R121 ;  /* 0x000000794c4c723e */ /* 0x000fe400000010ff */
[----:B------:R-:W-:Y:S02]  /*c780*/  SEL R79, R37, R36, P0 ;  /* 0x00000024254f7207 */ /* 0x000fe40000000000 */
[----:B------:R-:W-:Y:S02]  /*c790*/  SEL R25, R36, R37, P0 ;  /* 0x0000002524197207 */ /* 0x000fe40000000000 */
[----:B------:R-:W-:Y:S02]  /*c7a0*/  SHF.R.U64 R50, R50, 0x3, RZ ;  /* 0x0000000332327819 */ /* 0x000fe400000012ff */
[----:B------:R-:W-:Y:S02]  /*c7b0*/  F2FP.BF16.F32.PACK_AB R142, R142, R31 ;  /* 0x0000001f8e8e723e */ /* 0x000fe400000010ff */
[----:B------:R-:W-:-:S02]  /*c7c0*/  SEL R121, R124, R117, P0 ;  /* 0x000000757c797207 */ /* 0x000fc40000000000 */
[----:B------:R-:W-:Y:S02]  /*c7d0*/  SEL R36, R117, R124, P0 ;  /* 0x0000007c75247207 */ /* 0x000fe40000000000 */
[----:B------:R-:W-:Y:S02]  /*c7e0*/  LOP3.LUT R52, R53, 0x380, RZ, 0xc0, !PT ;  /* 0x0000038035347812 */ /* 0x000fe400078ec0ff */
[----:B------:R-:W-:Y:S02]  /*c7f0*/  F2FP.BF16.F32.PACK_AB R101, R101, R144 ;  /* 0x000000906565723e */ /* 0x000fe400000010ff */
[----:B------:R-:W-:Y:S02]  /*c800*/  F2FP.BF16.F32.PACK_AB R100, R100, R145 ;  /* 0x000000916464723e */ /* 0x000fe400000010ff */
[----:B------:R-:W-:Y:S02]  /*c810*/  SEL R103, R128, R129, P0 ;  /* 0x0000008180677207 */ /* 0x000fe40000000000 */
[----:B------:R-:W-:-:S02]  /*c820*/  SEL R31, R129, R128, P0 ;  /* 0x00000080811f7207 */ /* 0x000fc40000000000 */
[----:B------:R-:W-:Y:S02]  /*c830*/  SEL R117, R70, R41, P0 ;  /* 0x0000002946757207 */ /* 0x000fe40000000000 */
[----:B------:R-:W-:Y:S02]  /*c840*/  SEL R37, R41, R70, P0 ;  /* 0x0000004629257207 */ /* 0x000fe40000000000 */
[----:B------:R-:W-:Y:S01]  /*c850*/  LOP3.LUT R8, R8, R9, RZ, 0x3c, !PT ;  /* 0x0000000908087212 */ /* 0x000fe200078e3cff */
[----:B------:R-:W-:Y:S01]  /*c860*/  IMAD.X R9, RZ, RZ, R19, P3 ;  /* 0x000000ffff097224 */ /* 0x000fe200018e0613 */
[----:B------:R-:W-:Y:S02]  /*c870*/  F2FP.BF16.F32.PACK_AB R3, R160, R161 ;  /* 0x000000a1a003723e */ /* 0x000fe400000010ff */
[----:B------:R-:W-:Y:S02]  /*c880*/  F2FP.BF16.F32.PACK_AB R158, R158, R159 ;  /* 0x0000009f9e9e723e */ /* 0x000fe400000010ff */
[----:B------:R-:W-:-:S02]  /*c890*/  SEL R129, R55, R54, P0 ;  /* 0x0000003637817207 */ /* 0x000fc40000000000 */
[----:B------:R-:W-:Y:S02]  /*c8a0*/  SEL R41, R54, R55, P0 ;  /* 0x0000003736297207 */ /* 0x000fe40000000000 */
[----:B------:R-:W-:Y:S01]  /*c8b0*/  LOP3.LUT R98, R99, R18, RZ, 0x3c, !PT ;  /* 0x0000001263627212 */ /* 0x000fe200078e3cff */
[--C-:B------:R-:W-:Y:S01]  /*c8c0*/  IMAD.MOV.U32 R99, RZ, RZ, R19.reuse ;  /* 0x000000ffff637224 */ /* 0x100fe200078e0013 */
[----:B------:R-:W-:Y:S02]  /*c8d0*/  IADD3 R55, P3, R18, 0x4060, RZ ;  /* 0x0000406012377810 */ /* 0x000fe40007f7e0ff */
[----:B------:R-:W-:Y:S01]  /*c8e0*/  LOP3.LUT R50, R50, R51, RZ, 0x3c, !PT ;  /* 0x0000003332327212 */ /* 0x000fe200078e3cff */
[----:B------:R-:W-:Y:S01]  /*c8f0*/  IMAD.X R51, RZ, RZ, R19, P5 ;  /* 0x000000ffff337224 */ /* 0x000fe200028e0613 */
[----:B------:R-:W-:Y:S02]  /*c900*/  SHF.R.U64 R52, R52, 0x3, RZ ;  /* 0x0000000334347819 */ /* 0x000fe400000012ff */
[----:B------:R-:W-:-:S02]  /*c910*/  SEL R107, R101, R100, P0 ;  /* 0x00000064656b7207 */ /* 0x000fc40000000000 */
[----:B------:R-:W-:Y:S02]  /*c920*/  SEL R33, R100, R101, P0 ;  /* 0x0000006564217207 */ /* 0x000fe40000000000 */
[----:B------:R-:W-:Y:S02]  /*c930*/  F2FP.BF16.F32.PACK_AB R11, R11, R48 ;  /* 0x000000300b0b723e */ /* 0x000fe400000010ff */
[----:B------:R-:W-:Y:S02]  /*c940*/  SEL R101, R3, R158, P0 ;  /* 0x0000009e03657207 */ /* 0x000fe40000000000 */
[----:B------:R-:W-:Y:S01]  /*c950*/  SEL R109, R158, R3, P0 ;  /* 0x000000039e6d7207 */ /* 0x000fe20000000000 */
[----:B------:R-:W-:Y:S01]  /*c960*/  VIADD R3, R196, UR42 ;  /* 0x0000002ac4037c36 */ /* 0x000fe20008000000 */
[----:B------:R-:W-:Y:S02]  /*c970*/  LOP3.LUT R54, R55, 0x380, RZ, 0xc0, !PT ;  /* 0x0000038037367812 */ /* 0x000fe400078ec0ff */
[----:B------:R-:W-:Y:S01]  /*c980*/  LOP3.LUT R52, R52, R53, RZ, 0x3c, !PT ;  /* 0x0000003534347212 */ /* 0x000fe200078e3cff */
[----:B------:R-:W-:Y:S01]  /*c990*/  IMAD.X R53, RZ, RZ, R19, P6 ;  /* 0x000000ffff357224 */ /* 0x000fe200030e0613 */
[----:B------:R-:W-:-:S02]  /*c9a0*/  MOV R108, R98 ;  /* 0x00000062006c7202 */ /* 0x000fc40000000f00 */
[----:B------:R-:W-:Y:S02]  /*c9b0*/  MOV R99, R50 ;  /* 0x0000003200637202 */ /* 0x000fe40000000f00 */
[----:B------:R-:W-:Y:S02]  /*c9c0*/  SEL R65, R11, R10, P0 ;  /* 0x0000000a0b417207 */ /* 0x000fe40000000000 */
[----:B-1----:R-:W-:Y:S01]  /*c9d0*/  SEL R15, R10, R11, P0 ;  /* 0x0000000b0a0f7207 */ /* 0x002fe20000000000 */
[----:B------:R-:W-:Y:S01]  /*c9e0*/  VIADD R10, R3, 0x8 ;  /* 0x00000008030a7836 */ /* 0x000fe20000000000 */
[----:B------:R-:W-:Y:S02]  /*c9f0*/  SHF.R.U64 R54, R54, 0x3, RZ ;  /* 0x0000000336367819 */ /* 0x000fe400000012ff */
[----:B------:R-:W-:Y:S02]  /*ca00*/  F2FP.BF16.F32.PACK_AB R77, R77, R120 ;  /* 0x000000784d4d723e */ /* 0x000fe400000010ff */
[----:B------:R-:W-:-:S02]  /*ca10*/  LOP3.LUT P1, RZ, R195, 0x3, RZ, 0xc0, !PT ;  /* 0x00000003c3ff7812 */ /* 0x000fc4000782c0ff */
[----:B------:R-:W-:Y:S02]  /*ca20*/  IADD3 R11, P4, R18, 0x4000, RZ ;  /* 0x00004000120b7810 */ /* 0x000fe40007f9e0ff */
[----:B------:R-:W-:Y:S02]  /*ca30*/  MOV R98, R52 ;  /* 0x0000003400627202 */ /* 0x000fe40000000f00 */
[----:B------:R-:W-:Y:S02]  /*ca40*/  F2FP.BF16.F32.PACK_AB R62, R87, R62 ;  /* 0x0000003e573e723e */ /* 0x000fe400000010ff */
[----:B------:R-:W-:Y:S02]  /*ca50*/  F2FP.BF16.F32.PACK_AB R143, R143, R30 ;  /* 0x0000001e8f8f723e */ /* 0x000fe400000010ff */
[----:B------:R-:W-:Y:S01]  /*ca60*/  LOP3.LUT R54, R54, R55, RZ, 0x3c, !PT ;  /* 0x0000003736367212 */ /* 0x000fe200078e3cff */
[----:B------:R-:W-:Y:S01]  /*ca70*/  IMAD.X R55, RZ, RZ, R19, P3 ;  /* 0x000000ffff377224 */ /* 0x000fe200018e0613 */
[----:B------:R-:W-:-:S02]  /*ca80*/  F2FP.BF16.F32.PACK_AB R29, R29, R72 ;  /* 0x000000481d1d723e */ /* 0x000fc400000010ff */
[----:B------:R-:W-:Y:S02]  /*ca90*/  F2FP.BF16.F32.PACK_AB R28, R28, R73 ;  /* 0x000000491c1c723e */ /* 0x000fe400000010ff */
[----:B------:R-:W-:Y:S02]  /*caa0*/  SEL R87, R77, R76, P0 ;  /* 0x0000004c4d577207 */ /* 0x000fe40000000000 */
[----:B------:R-:W-:Y:S02]  /*cab0*/  SEL R30, R76, R77, P0 ;  /* 0x0000004d4c1e7207 */ /* 0x000fe40000000000 */
[----:B------:R-:W-:Y:S02]  /*cac0*/  ISETP.GE.OR P2, PT, R10, UR10, P1 ;  /* 0x0000000a0a007c0c */ /* 0x000fe40008f46670 */
[----:B------:R-:W-:Y:S02]  /*cad0*/  F2FP.BF16.F32.PACK_AB R105, R60, R105 ;  /* 0x000000693c69723e */ /* 0x000fe400000010ff */
[----:B------:R-:W-:-:S02]  /*cae0*/  LOP3.LUT R10, R11, 0x380, RZ, 0xc0, !PT ;  /* 0x000003800b0a7812 */ /* 0x000fc400078ec0ff */
[----:B------:R-:W-:Y:S02]  /*caf0*/  IADD3 R77, P3, R18, 0x8060, RZ ;  /* 0x00008060124d7810 */ /* 0x000fe40007f7e0ff */
[----:B------:R-:W-:Y:S02]  /*cb00*/  F2FP.BF16.F32.PACK_AB R67, R78, R67 ;  /* 0x000000434e43723e */ /* 0x000fe400000010ff */
[----:B------:R-:W-:Y:S02]  /*cb10*/  SEL R71, R29, R28, P0 ;  /* 0x0000001c1d477207 */ /* 0x000fe40000000000 */
[----:B------:R-:W-:Y:S02]  /*cb20*/  SEL R24, R28, R29, P0 ;  /* 0x0000001d1c187207 */ /* 0x000fe40000000000 */
[----:B------:R-:W-:Y:S02]  /*cb30*/  SEL R81, R104, R105, P0 ;  /* 0x0000006968517207 */ /* 0x000fe40000000000 */
[----:B------:R-:W-:-:S02]  /*cb40*/  SEL R28, R105, R104, P0 ;  /* 0x00000068691c7207 */ /* 0x000fc40000000000 */
[----:B------:R-:W-:Y:S02]  /*cb50*/  SHF.R.U64 R10, R10, 0x3, RZ ;  /* 0x000000030a0a7819 */ /* 0x000fe400000012ff */
[----:B------:R-:W-:Y:S02]  /*cb60*/  LOP3.LUT R76, R77, 0x380, RZ, 0xc0, !PT ;  /* 0x000003804d4c7812 */ /* 0x000fe400078ec0ff */
[----:B------:R-:W-:Y:S02]  /*cb70*/  F2FP.BF16.F32.PACK_AB R63, R86, R63 ;  /* 0x0000003f563f723e */ /* 0x000fe400000010ff */
[----:B------:R-:W-:Y:S02]  /*cb80*/  F2FP.BF16.F32.PACK_AB R112, R69, R112 ;  /* 0x000000704570723e */ /* 0x000fe400000010ff */
[----:B------:R-:W-:Y:S02]  /*cb90*/  MOV R104, R6 ;  /* 0x0000000600687202 */ /* 0x000fe40000000f00 */
[----:B------:R-:W-:-:S02]  /*cba0*/  F2FP.BF16.F32.PACK_AB R126, R126, R39 ;  /* 0x000000277e7e723e */ /* 0x000fc400000010ff */
[----:B------:R-:W-:Y:S02]  /*cbb0*/  SEL R69, R56, R17, P0 ;  /* 0x0000001138457207 */ /* 0x000fe40000000000 */
[----:B------:R-:W-:Y:S02]  /*cbc0*/  SEL R20, R17, R56, P0 ;  /* 0x0000003811147207 */ /* 0x000fe40000000000 */
[----:B------:R-:W-:Y:S02]  /*cbd0*/  IADD3 R73, P6, R18, 0x8040, RZ ;  /* 0x0000804012497810 */ /* 0x000fe40007fde0ff */
[----:B------:R-:W-:Y:S02]  /*cbe0*/  SEL R123, R67, R66, P0 ;  /* 0x00000042437b7207 */ /* 0x000fe40000000000 */
[----:B------:R-:W-:Y:S02]  /*cbf0*/  SEL R39, R66, R67, P0 ;  /* 0x0000004342277207 */ /* 0x000fe40000000000 */
[----:B------:R-:W-:Y:S01]  /*cc00*/  LOP3.LUT R10, R10, R11, RZ, 0x3c, !PT ;  /* 0x0000000b0a0a7212 */ /* 0x000fe200078e3cff */
[----:B------:R-:W-:Y:S01]  /*cc10*/  IMAD.X R11, RZ, RZ, R19, P4 ;  /* 0x000000ffff0b7224 */ /* 0x000fe200020e0613 */
[----:B------:R-:W-:-:S02]  /*cc20*/  IADD3 R67, P5, R18, 0x8020, RZ ;  /* 0x0000802012437810 */ /* 0x000fc40007fbe0ff */
[----:B------:R-:W-:Y:S02]  /*cc30*/  SHF.R.U64 R76, R76, 0x3, RZ ;  /* 0x000000034c4c7819 */ /* 0x000fe400000012ff */
[----:B------:R-:W-:Y:S02]  /*cc40*/  SEL R125, R63, R62, P0 ;  /* 0x0000003e3f7d7207 */ /* 0x000fe40000000000 */
[----:B------:R-:W-:Y:S02]  /*cc50*/  SEL R40, R62, R63, P0 ;  /* 0x0000003f3e287207 */ /* 0x000fe40000000000 */
[----:B------:R-:W-:Y:S02]  /*cc60*/  IADD3 R63, P4, R18, 0x8000, RZ ;  /* 0x00008000123f7810 */ /* 0x000fe40007f9e0ff */
[----:B------:R-:W-:Y:S02]  /*cc70*/  LOP3.LUT R72, R73, 0x380, RZ, 0xc0, !PT ;  /* 0x0000038049487812 */ /* 0x000fe400078ec0ff */
[----:B------:R-:W-:-:S02]  /*cc80*/  LOP3.LUT R66, R67, 0x380, RZ, 0xc0, !PT ;  /* 0x0000038043427812 */ /* 0x000fc400078ec0ff */
[----:B------:R-:W-:Y:S01]  /*cc90*/  LOP3.LUT R76, R76, R77, RZ, 0x3c, !PT ;  /* 0x0000004d4c4c7212 */ /* 0x000fe200078e3cff */
[----:B------:R-:W-:Y:S01]  /*cca0*/  IMAD.X R77, RZ, RZ, R19, P3 ;  /* 0x000000ffff4d7224 */ /* 0x000fe200018e0613 */
[----:B------:R-:W-:Y:S02]  /*ccb0*/  F2FP.BF16.F32.PACK_AB R156, R156, R157 ;  /* 0x0000009d9c9c723e */ /* 0x000fe400000010ff */
[----:B------:R-:W-:Y:S02]  /*ccc0*/  F2FP.BF16.F32.PACK_AB R155, R154, R155 ;  /* 0x0000009b9a9b723e */ /* 0x000fe400000010ff */
[----:B------:R-:W-:Y:S02]  /*ccd0*/  F2FP.BF16.F32.PACK_AB R113, R68, R113 ;  /* 0x000000714471723e */ /* 0x000fe400000010ff */
[----:B------:R-:W-:Y:S02]  /*cce0*/  F2FP.BF16.F32.PACK_AB R152, R152, R153 ;  /* 0x000000999898723e */ /* 0x000fe400000010ff */
[----:B------:R-:W-:-:S02]  /*ccf0*/  F2FP.BF16.F32.PACK_AB R149, R148, R149 ;  /* 0x000000959495723e */ /* 0x000fc400000010ff */
[----:B------:R-:W-:Y:S02]  /*cd00*/  LOP3.LUT R62, R63, 0x380, RZ, 0xc0, !PT ;  /* 0x000003803f3e7812 */ /* 0x000fe400078ec0ff */
[----:B------:R-:W-:Y:S02]  /*cd10*/  SHF.R.U64 R72, R72, 0x3, RZ ;  /* 0x0000000348487819 */ /* 0x000fe400000012ff */
[----:B------:R-:W-:Y:S02]  /*cd20*/  IADD3 R91, P3, R18, 0xc060, RZ ;  /* 0x0000c060125b7810 */ /* 0x000fe40007f7e0ff */
[----:B------:R-:W-:Y:S02]  /*cd30*/  F2FP.BF16.F32.PACK_AB R140, R140, R141 ;  /* 0x0000008d8c8c723e */ /* 0x000fe400000010ff */
[----:B------:R-:W-:Y:S02]  /*cd40*/  F2FP.BF16.F32.PACK_AB R133, R132, R133 ;  /* 0x000000858485723e */ /* 0x000fe400000010ff */
[----:B------:R-:W-:-:S02]  /*cd50*/  F2FP.BF16.F32.PACK_AB R93, R93, R136 ;  /* 0x000000885d5d723e */ /* 0x000fc400000010ff */
[----:B------:R-:W-:Y:S02]  /*cd60*/  F2FP.BF16.F32.PACK_AB R92, R92, R137 ;  /* 0x000000895c5c723e */ /* 0x000fe400000010ff */
[----:B------:R-:W-:Y:S02]  /*cd70*/  F2FP.BF16.F32.PACK_AB R46, R111, R46 ;  /* 0x0000002e6f2e723e */ /* 0x000fe400000010ff */
[----:B------:R-:W-:Y:S02]  /*cd80*/  F2FP.BF16.F32.PACK_AB R127, R127, R38 ;  /* 0x000000267f7f723e */ /* 0x000fe400000010ff */
[----:B------:R-:W-:Y:S01]  /*cd90*/  SHF.R.U64 R66, R66, 0x3, RZ ;  /* 0x0000000342427819 */ /* 0x000fe200000012ff */
[----:B--2---:R-:W-:Y:S01]  /*cda0*/  SHFL.IDX PT, R101, R101, R14, 0x1c1f ;  /* 0x001c1f0e65657589 */ /* 0x004fe200000e0000 */
[----:B------:R-:W-:Y:S02]  /*cdb0*/  LOP3.LUT R50, R14, 0x2, RZ, 0x3c, !PT ;  /* 0x000000020e327812 */ /* 0x000fe400078e3cff */
[----:B------:R-:W-:Y:S01]  /*cdc0*/  SEL R83, R112, R113, P0 ;  /* 0x0000007170537207 */ /* 0x000fe20000000000 */
[----:B------:R-:W-:Y:S01]  /*cdd0*/  SHFL.IDX PT, R57, R57, R14, 0x1c1f ;  /* 0x001c1f0e39397589 */ /* 0x000fe200000e0000 */
[----:B------:R-:W-:-:S02]  /*cde0*/  SEL R29, R113, R112, P0 ;  /* 0x00000070711d7207 */ /* 0x000fc40000000000 */
[----:B------:R-:W-:Y:S01]  /*cdf0*/  SEL R111, R156, R155, P0 ;  /* 0x0000009b9c6f7207 */ /* 0x000fe20000000000 */
[----:B------:R-:W1:Y:S01]  /*ce00*/  SHFL.IDX PT, R52, R109, R50, 0x1c1f ;  /* 0x001c1f326d347589 */ /* 0x000e6200000e0000 */
[----:B------:R-:W-:Y:S02]  /*ce10*/  SEL R38, R155, R156, P0 ;  /* 0x0000009c9b267207 */ /* 0x000fe40000000000 */
[----:B------:R-:W-:Y:S01]  /*ce20*/  F2FP.BF16.F32.PACK_AB R134, R134, R35 ;  /* 0x000000238686723e */ /* 0x000fe200000010ff */
[----:B------:R-:W2:Y:S01]  /*ce30*/  SHFL.IDX PT, R6, R43, R50, 0x1c1f ;  /* 0x001c1f322b067589 */ /* 0x000ea200000e0000 */
[----:B------:R-:W-:Y:S02]  /*ce40*/  F2FP.BF16.F32.PACK_AB R135, R135, R34 ;  /* 0x000000228787723e */ /* 0x000fe400000010ff */
[----:B------:R-:W-:Y:S01]  /*ce50*/  SEL R113, R152, R149, P0 ;  /* 0x0000009598717207 */ /* 0x000fe20000000000 */
[----:B------:R-:W-:Y:S01]  /*ce60*/  SHFL.IDX PT, R65, R65, R14, 0x1c1f ;  /* 0x001c1f0e41417589 */ /* 0x000fe200000e0000 */
[----:B------:R-:W-:-:S02]  /*ce70*/  SHF.R.U64 R62, R62, 0x3, RZ ;  /* 0x000000033e3e7819 */ /* 0x000fc400000012ff */
[----:B------:R-:W-:Y:S01]  /*ce80*/  LOP3.LUT R72, R72, R73, RZ, 0x3c, !PT ;  /* 0x0000004948487212 */ /* 0x000fe200078e3cff */
[----:B------:R-:W-:Y:S01]  /*ce90*/  SHFL.IDX PT, R56, R15, R50, 0x1c1f ;  /* 0x001c1f320f387589 */ /* 0x000fe200000e0000 */
[----:B------:R-:W-:Y:S01]  /*cea0*/  LOP3.LUT R90, R91, 0x380, RZ, 0xc0, !PT ;  /* 0x000003805b5a7812 */ /* 0x000fe200078ec0ff */
[----:B------:R-:W-:Y:S01]  /*ceb0*/  IMAD.X R73, RZ, RZ, R19, P6 ;  /* 0x000000ffff497224 */ /* 0x000fe200030e0613 */
        /* <DEDUP_REMOVED lines=8> */
[----:B------:R-:W-:Y:S02]  /*cf40*/  F2FP.BF16.F32.PACK_AB R45, R45, R88 ;  /* 0x000000582d2d723e */ /* 0x000fe400000010ff */
[----:B------:R-:W-:Y:S01]  /*cf50*/  LOP3.LUT R66, R66, R67, RZ, 0x3c, !PT ;  /* 0x0000004342427212 */ /* 0x000fe200078e3cff */
[--C-:B------:R-:W-:Y:S01]  /*cf60*/  IMAD.X R67, RZ, RZ, R19.reuse, P5 ;  /* 0x000000ffff437224 */ /* 0x100fe200028e0613 */
[----:B------:R-:W-:Y:S01]  /*cf70*/  IADD3 R93, P6, R18, 0xc040, RZ ;  /* 0x0000c040125d7810 */ /* 0x000fe20007fde0ff */
[----:B------:R-:W-:Y:S01]  /*cf80*/  SHFL.IDX PT, R61, R61, R14, 0x1c1f ;  /* 0x001c1f0e3d3d7589 */ /* 0x000fe200000e0000 */
[----:B------:R-:W-:Y:S02]  /*cf90*/  MOV R106, R4 ;  /* 0x00000004006a7202 */ /* 0x000fe40000000f00 */
[----:B------:R-:W-:Y:S01]  /*cfa0*/  LOP3.LUT R62, R62, R63, RZ, 0x3c, !PT ;  /* 0x0000003f3e3e7212 */ /* 0x000fe200078e3cff */
[----:B------:R-:W-:Y:S01]  /*cfb0*/  IMAD.X R63, RZ, RZ, R19, P4 ;  /* 0x000000ffff3f7224 */ /* 0x000fe200020e0613 */
[----:B------:R-:W-:Y:S01]  /*cfc0*/  IADD3 R95, P5, R18, 0xc020, RZ ;  /* 0x0000c020125f7810 */ /* 0x000fe20007fbe0ff */
[----:B------:R-:W-:Y:S01]  /*cfd0*/  SHFL.IDX PT, R113, R113, R14, 0x1c1f ;  /* 0x001c1f0e71717589 */ /* 0x000fe200000e0000 */
[----:B------:R-:W-:-:S02]  /*cfe0*/  SHF.R.U64 R90, R90, 0x3, RZ ;  /* 0x000000035a5a7819 */ /* 0x000fc400000012ff */
[----:B-1----:R-:W-:Y:S01]  /*cff0*/  SEL R5, R101, R52, P0 ;  /* 0x0000003465057207 */ /* 0x002fe20000000000 */
[----:B------:R-:W-:Y:S01]  /*d000*/  SHFL.IDX PT, R80, R35, R50, 0x1c1f ;  /* 0x001c1f3223507589 */ /* 0x000fe200000e0000 */
[----:B------:R-:W-:Y:S02]  /*d010*/  SEL R7, R52, R101, P0 ;  /* 0x0000006534077207 */ /* 0x000fe40000000000 */
[----:B------:R-:W-:Y:S01]  /*d020*/  MOV R55, R54 ;  /* 0x0000003600377202 */ /* 0x000fe20000000f00 */
[----:B------:R-:W1:Y:S01]  /*d030*/  SHFL.IDX PT, R52, R12, R50, 0x1c1f ;  /* 0x001c1f320c347589 */ /* 0x000e6200000e0000 */
[----:B------:R-:W-:Y:S02]  /*d040*/  SEL R85, R45, R44, P0 ;  /* 0x0000002c2d557207 */ /* 0x000fe40000000000 */
[----:B------:R-:W-:Y:S01]  /*d050*/  IADD3 R97, P4, R18, 0xc000, RZ ;  /* 0x0000c00012617810 */ /* 0x000fe20007f9e0ff */
[----:B------:R3:W4:Y:S01]  /*d060*/  SHFL.IDX PT, R54, R13, R50, 0x1c1f ;  /* 0x001c1f320d367589 */ /* 0x00072200000e0000 */
[----:B------:R-:W-:-:S02]  /*d070*/  LOP3.LUT R92, R93, 0x380, RZ, 0xc0, !PT ;  /* 0x000003805d5c7812 */ /* 0x000fc400078ec0ff */
[----:B------:R-:W-:Y:S01]  /*d080*/  SEL R26, R44, R45, P0 ;  /* 0x0000002d2c1a7207 */ /* 0x000fe20000000000 */
[----:B------:R-:W-:Y:S01]  /*d090*/  SHFL.IDX PT, R115, R115, R14, 0x1c1f ;  /* 0x001c1f0e73737589 */ /* 0x000fe200000e0000 */
[----:B------:R-:W-:Y:S02]  /*d0a0*/  LOP3.LUT R94, R95, 0x380, RZ, 0xc0, !PT ;  /* 0x000003805f5e7812 */ /* 0x000fe400078ec0ff */
[----:B------:R-:W-:Y:S01]  /*d0b0*/  LOP3.LUT R90, R90, R91, RZ, 0x3c, !PT ;  /* 0x0000005b5a5a7212 */ /* 0x000fe200078e3cff */
[----:B------:R-:W-:Y:S01]  /*d0c0*/  SHFL.IDX PT, R34, R34, R50, 0x1c1f ;  /* 0x001c1f3222227589 */ /* 0x000fe200000e0000 */
[----:B------:R-:W-:Y:S01]  /*d0d0*/  IMAD.X R91, RZ, RZ, R19, P3 ;  /* 0x000000ffff5b7224 */ /* 0x000fe200018e0613 */
[----:B------:R-:W-:Y:S02]  /*d0e0*/  F2FP.BF16.F32.PACK_AB R47, R110, R47 ;  /* 0x0000002f6e2f723e */ /* 0x000fe400000010ff */
[----:B------:R-:W-:Y:S01]  /*d0f0*/  SHFL.IDX PT, R69, R69, R14, 0x1c1f ;  /* 0x001c1f0e45457589 */ /* 0x000fe200000e0000 */
[----:B------:R-:W-:-:S02]  /*d100*/  LOP3.LUT R96, R97, 0x380, RZ, 0xc0, !PT ;  /* 0x0000038061607812 */ /* 0x000fc400078ec0ff */
[----:B------:R-:W-:Y:S01]  /*d110*/  SHF.R.U64 R92, R92, 0x3, RZ ;  /* 0x000000035c5c7819 */ /* 0x000fe200000012ff */
[----:B------:R-:W-:Y:S01]  /*d120*/  SHFL.IDX PT, R121, R121, R14, 0x1c1f ;  /* 0x001c1f0e79797589 */ /* 0x000fe200000e0000 */
[----:B------:R-:W-:Y:S02]  /*d130*/  MOV R63, R62 ;  /* 0x0000003e003f7202 */ /* 0x000fe40000000f00 */
[----:B------:R-:W-:Y:S01]  /*d140*/  MOV R53, R72 ;  /* 0x0000004800357202 */ /* 0x000fe20000000f00 */
[----:B------:R-:W-:Y:S01]  /*d150*/  SHFL.IDX PT, R20, R20, R50, 0x1c1f ;  /* 0x001c1f3214147589 */ /* 0x000fe200000e0000 */
[----:B------:R-:W-:Y:S02]  /*d160*/  SHF.R.U64 R94, R94, 0x3, RZ ;  /* 0x000000035e5e7819 */ /* 0x000fe400000012ff */
[----:B--2---:R-:W-:Y:S01]  /*d170*/  SEL R4, R57, R6, P0 ;  /* 0x0000000639047207 */ /* 0x004fe20000000000 */
[----:B------:R-:W-:Y:S01]  /*d180*/  SHFL.IDX PT, R36, R36, R50, 0x1c1f ;  /* 0x001c1f3224247589 */ /* 0x000fe200000e0000 */
[----:B------:R-:W-:-:S02]  /*d190*/  SEL R6, R6, R57, P0 ;  /* 0x0000003906067207 */ /* 0x000fc40000000000 */
[----:B------:R-:W-:Y:S01]  /*d1a0*/  SEL R133, R47, R46, P0 ;  /* 0x0000002e2f857207 */ /* 0x000fe20000000000 */
[----:B------:R-:W-:Y:S01]  /*d1b0*/  BAR.SYNC.DEFER_BLOCKING 0x1, 0x100 ;  /* 0x0044000000007b1d */ /* 0x000fe20000010000 */
[----:B------:R-:W-:Y:S02]  /*d1c0*/  SEL R44, R46, R47, P0 ;  /* 0x0000002f2e2c7207 */ /* 0x000fe40000000000 */
[----:B------:R-:W-:Y:S02]  /*d1d0*/  SHF.R.U64 R96, R96, 0x3, RZ ;  /* 0x0000000360607819 */ /* 0x000fe400000012ff */
[----:B------:R-:W-:Y:S01]  /*d1e0*/  LOP3.LUT R92, R92, R93, RZ, 0x3c, !PT ;  /* 0x0000005d5c5c7212 */ /* 0x000fe200078e3cff */
[----:B------:R-:W-:Y:S01]  /*d1f0*/  IMAD.X R93, RZ, RZ, R19, P6 ;  /* 0x000000ffff5d7224 */ /* 0x000fe200030e0613 */
[----:B------:R-:W-:Y:S01]  /*d200*/  MOV R67, R66 ;  /* 0x0000004200437202 */ /* 0x000fe20000000f00 */
[----:B------:R-:W-:Y:S01]  /*d210*/  SHFL.IDX PT, R75, R75, R14, 0x1c1f ;  /* 0x001c1f0e4b4b7589 */ /* 0x000fe200000e0000 */
[----:B------:R-:W-:-:S02]  /*d220*/  MOV R17, R90 ;  /* 0x0000005a00117202 */ /* 0x000fc40000000f00 */
[----:B------:R-:W-:Y:S01]  /*d230*/  SEL R137, R118, R119, P0 ;  /* 0x0000007776897207 */ /* 0x000fe20000000000 */
[----:B------:R-:W-:Y:S01]  /*d240*/  SHFL.IDX PT, R117, R117, R14, 0x1c1f ;  /* 0x001c1f0e75757589 */ /* 0x000fe200000e0000 */
[----:B------:R-:W-:Y:S02]  /*d250*/  SEL R45, R119, R118, P0 ;  /* 0x00000076772d7207 */ /* 0x000fe40000000000 */
[----:B------:R-:W-:Y:S01]  /*d260*/  SEL R119, R126, R127, P0 ;  /* 0x0000007f7e777207 */ /* 0x000fe20000000000 */
[----:B------:R-:W-:Y:S01]  /*d270*/  SHFL.IDX PT, R58, R21, R50, 0x1c1f ;  /* 0x001c1f32153a7589 */ /* 0x000fe200000e0000 */
[----:B------:R-:W-:Y:S02]  /*d280*/  SEL R46, R127, R126, P0 ;  /* 0x0000007e7f2e7207 */ /* 0x000fe40000000000 */
[----:B------:R-:W-:Y:S01]  /*d290*/  LOP3.LUT R94, R94, R95, RZ, 0x3c, !PT ;  /* 0x0000005f5e5e7212 */ /* 0x000fe200078e3cff */
[----:B------:R-:W2:Y:S01]  /*d2a0*/  SHFL.IDX PT, R82, R37, R50, 0x1c1f ;  /* 0x001c1f3225527589 */ /* 0x000ea200000e0000 */
[----:B------:R-:W-:Y:S01]  /*d2b0*/  SEL R127, R134, R135, P0 ;  /* 0x00000087867f7207 */ /* 0x000fe20000000000 */
[----:B------:R-:W-:Y:S01]  /*d2c0*/  IMAD.X R95, RZ, RZ, R19, P5 ;  /* 0x000000ffff5f7224 */ /* 0x000fe200028e0613 */
[----:B------:R-:W-:Y:S01]  /*d2d0*/  SEL R47, R135, R134, P0 ;  /* 0x00000086872f7207 */ /* 0x000fe20000000000 */
[----:B------:R-:W-:Y:S01]  /*d2e0*/  SHFL.IDX PT, R71, R71, R14, 0x1c1f ;  /* 0x001c1f0e47477589 */ /* 0x000fe200000e0000 */
[----:B------:R-:W-:-:S02]  /*d2f0*/  SEL R135, R142, R143, P0 ;  /* 0x0000008f8e877207 */ /* 0x000fc40000000000 */
[----:B------:R-:W-:Y:S01]  /*d300*/  SEL R48, R143, R142, P0 ;  /* 0x0000008e8f307207 */ /* 0x000fe20000000000 */
[----:B------:R-:W-:Y:S01]  /*d310*/  SHFL.IDX PT, R123, R123, R14, 0x1c1f ;  /* 0x001c1f0e7b7b7589 */ /* 0x000fe200000e0000 */
[----:B------:R-:W-:Y:S01]  /*d320*/  LOP3.LUT R96, R96, R97, RZ, 0x3c, !PT ;  /* 0x0000006160607212 */ /* 0x000fe200078e3cff */
[----:B------:R-:W-:Y:S01]  /*d330*/  IMAD.X R97, RZ, RZ, R19, P4 ;  /* 0x000000ffff617224 */ /* 0x000fe200020e0613 */
[----:B------:R-:W-:Y:S01]  /*d340*/  MOV R100, R10 ;  /* 0x0000000a00647202 */ /* 0x000fe20000000f00 */
[----:B------:R4:W5:Y:S01]  /*d350*/  SHFL.IDX PT, R60, R24, R50, 0x1c1f ;  /* 0x001c1f32183c7589 */ /* 0x00096200000e0000 */
[----:B------:R-:W-:Y:S02]  /*d360*/  MOV R11, R92 ;  /* 0x0000005c000b7202 */ /* 0x000fe40000000f00 */
[----:B------:R-:W-:Y:S01]  /*d370*/  MOV R51, R76 ;  /* 0x0000004c00337202 */ /* 0x000fe20000000f00 */
[----:B------:R-:W5:Y:S01]  /*d380*/  SHFL.IDX PT, R84, R39, R50, 0x1c1f ;  /* 0x001c1f3227547589 */ /* 0x000f6200000e0000 */
[----:B------:R-:W-:-:S02]  /*d390*/  MOV R10, R94 ;  /* 0x0000005e000a7202 */ /* 0x000fc40000000f00 */
[----:B------:R-:W-:Y:S01]  /*d3a0*/  MOV R97, R96 ;  /* 0x0000006000617202 */ /* 0x000fe20000000f00 */
[----:B------:R-:W-:Y:S01]  /*d3b0*/  SHFL.IDX PT, R79, R79, R14, 0x1c1f ;  /* 0x001c1f0e4f4f7589 */ /* 0x000fe200000e0000 */
[----:B------:R-:W-:Y:S01]  /*d3c0*/  MOV R102, R8 ;  /* 0x0000000800667202 */ /* 0x000fe20000000f00 */
[----:B------:R-:W-:Y:S01]  /*d3d0*/  IMAD.U32 R9, RZ, RZ, UR9 ;  /* 0x00000009ff097e24 */ /* 0x000fe2000f8e00ff */
[----:B-1----:R-:W-:Y:S01]  /*d3e0*/  SEL R12, R59, R52, P0 ;  /* 0x000000343b0c7207 */ /* 0x002fe20000000000 */
[----:B------:R-:W-:Y:S01]  /*d3f0*/  SHFL.IDX PT, R125, R125, R14, 0x1c1f ;  /* 0x001c1f0e7d7d7589 */ /* 0x000fe200000e0000 */
[----:B---3--:R-:W-:Y:S01]  /*d400*/  SEL R13, R111, R38, P0 ;  /* 0x000000266f0d7207 */ /* 0x008fe20000000000 */
[----:B------:R-:W-:Y:S01]  /*d410*/  IMAD.U32 R9, RZ, RZ, UR5 ;  /* 0x00000005ff097e24 */ /* 0x000fe2000f8e00ff */
[----:B------:R-:W-:Y:S01]  /*d420*/  SEL R15, R38, R111, P0 ;  /* 0x0000006f260f7207 */ /* 0x000fe20000000000 */
[----:B------:R1:W3:Y:S01]  /*d430*/  SHFL.IDX PT, R62, R25, R50, 0x1c1f ;  /* 0x001c1f32193e7589 */ /* 0x0002e200000e0000 */
[----:B----4-:R-:W-:Y:S01]  /*d440*/  SEL R24, R61, R54, P0 ;  /* 0x000000363d187207 */ /* 0x010fe20000000000 */
[----:B------:R-:W-:Y:S01]  /*d450*/  USHF.R.S32.HI UR5, URZ, 0x1f, UR44 ;  /* 0x0000001f3f057899 */ /* 0x000fe2000801142c */
[----:B--2---:R-:W-:Y:S01]  /*d460*/  SEL R35, R82, R117, P0 ;  /* 0x0000007552237207 */ /* 0x004fe20000000000 */
[----:B------:R3:W2:Y:S01]  /*d470*/  SHFL.IDX PT, R86, R40, R50, 0x1c1f ;  /* 0x001c1f3228567589 */ /* 0x0006a200000e0000 */
[----:B------:R-:W-:Y:S01]  /*d480*/  IMAD.U32 R8, RZ, RZ, UR8 ;  /* 0x00000008ff087e24 */ /* 0x000fe2000f8e00ff */
[----:B------:R-:W-:-:S02]  /*d490*/  ISETP.GE.OR P1, PT, R3, UR10, P1 ;  /* 0x0000000a03007c0c */ /* 0x000fc40008f26670 */
[----:B------:R-:W-:Y:S01]  /*d4a0*/  SHFL.IDX PT, R85, R85, R14, 0x1c1f ;  /* 0x001c1f0e55557589 */ /* 0x000fe200000e0000 */
[----:B-----5:R-:W-:Y:S02]  /*d4b0*/  SEL R38, R60, R71, P0 ;  /* 0x000000473c267207 */ /* 0x020fe40000000000 */
[----:B-1----:R-:W-:Y:S01]  /*d4c0*/  SEL R25, R113, R80, P0 ;  /* 0x0000005071197207 */ /* 0x002fe20000000000 */
[----:B------:R-:W-:Y:S01]  /*d4d0*/  SHFL.IDX PT, R129, R129, R14, 0x1c1f ;  /* 0x001c1f0e81817589 */ /* 0x000fe200000e0000 */
[----:B------:R-:W-:Y:S02]  /*d4e0*/  SEL R37, R123, R84, P0 ;  /* 0x000000547b257207 */ /* 0x000fe40000000000 */
[----:B------:R-:W-:Y:S01]  /*d4f0*/  SEL R39, R84, R123, P0 ;  /* 0x0000007b54277207 */ /* 0x000fe20000000000 */
[----:B------:R1:W-:Y:S04]  /*d500*/  SHFL.IDX PT, R64, R26, R50, 0x1c1f ;  /* 0x001c1f321a407589 */ /* 0x0003e800000e0000 */
[----:B------:R4:W-:Y:S04]  /*d510*/  SHFL.IDX PT, R68, R28, R50, 0x1c1f ;  /* 0x001c1f321c447589 */ /* 0x0009e800000e0000 */
[----:B------:R5:W-:Y:S01]  /*d520*/  SHFL.IDX PT, R72, R30, R50, 0x1c1f ;  /* 0x001c1f321e487589 */ /* 0x000be200000e0000 */
[----:B---3--:R-:W-:-:S02]  /*d530*/  SEL R40, R79, R62, P0 ;  /* 0x0000003e4f287207 */ /* 0x008fc40000000000 */
[----:B-1----:R-:W-:Y:S01]  /*d540*/  SEL R26, R54, R61, P0 ;  /* 0x0000003d361a7207 */ /* 0x002fe20000000000 */
[----:B------:R1:W-:Y:S01]  /*d550*/  SHFL.IDX PT, R88, R41, R50, 0x1c1f ;  /* 0x001c1f3229587589 */ /* 0x0003e200000e0000 */
[----:B--2---:R-:W-:Y:S02]  /*d560*/  SEL R43, R86, R125, P0 ;  /* 0x0000007d562b7207 */ /* 0x004fe40000000000 */
[----:B----4-:R-:W-:Y:S01]  /*d570*/  SEL R28, R65, R56, P0 ;  /* 0x00000038411c7207 */ /* 0x010fe20000000000 */
[----:B------:R-:W-:Y:S01]  /*d580*/  SHFL.IDX PT, R89, R89, R14, 0x1c1f ;  /* 0x001c1f0e59597589 */ /* 0x000fe200000e0000 */
[----:B-----5:R-:W-:Y:S02]  /*d590*/  SEL R30, R56, R65, P0 ;  /* 0x00000041381e7207 */ /* 0x020fe40000000000 */
[----:B------:R-:W2:Y:S01]  /*d5a0*/  LDC.64 R56, c[0x0][0xb78] ;  /* 0x0002de00ff387b82 */ /* 0x000ea20000000a00 */
[----:B------:R-:W-:Y:S01]  /*d5b0*/  SHFL.IDX PT, R131, R131, R14, 0x1c1f ;  /* 0x001c1f0e83837589 */ /* 0x000fe200000e0000 */
[----:B-1----:R-:W-:-:S03]  /*d5c0*/  SEL R41, R125, R86, P0 ;  /* 0x000000567d297207 */ /* 0x002fc60000000000 */
[----:B------:R1:W-:Y:S04]  /*d5d0*/  SHFL.IDX PT, R66, R27, R50, 0x1c1f ;  /* 0x001c1f321b427589 */ /* 0x0003e800000e0000 */
[----:B------:R3:W-:Y:S04]  /*d5e0*/  SHFL.IDX PT, R90, R42, R50, 0x1c1f ;  /* 0x001c1f322a5a7589 */ /* 0x0007e800000e0000 */
[----:B------:R-:W-:Y:S01]  /*d5f0*/  SHFL.IDX PT, R81, R81, R14, 0x1c1f ;  /* 0x001c1f0e51517589 */ /* 0x000fe200000e0000 */
[----:B-1----:R-:W-:-:S03]  /*d600*/  SEL R27, R80, R113, P0 ;  /* 0x00000071501b7207 */ /* 0x002fc60000000000 */
[----:B------:R-:W-:Y:S01]  /*d610*/  SHFL.IDX PT, R83, R83, R14, 0x1c1f ;  /* 0x001c1f0e53537589 */ /* 0x000fe200000e0000 */
[----:B---3--:R-:W-:-:S03]  /*d620*/  SEL R42, R62, R79, P0 ;  /* 0x0000004f3e2a7207 */ /* 0x008fc60000000000 */
[----:B------:R-:W-:Y:S01]  /*d630*/  SHFL.IDX PT, R133, R133, R14, 0x1c1f ;  /* 0x001c1f0e85857589 */ /* 0x000fe200000e0000 */
[----:B--2---:R-:W-:-:S03]  /*d640*/  IMAD.WIDE.U32 R8, R56, UR44, R8 ;  /* 0x0000002c38087c25 */ /* 0x004fc6000f8e0008 */
[----:B------:R1:W-:Y:S04]  /*d650*/  SHFL.IDX PT, R70, R29, R50, 0x1c1f ;  /* 0x001c1f321d467589 */ /* 0x0003e800000e0000 */
[----:B------:R-:W-:Y:S04]  /*d660*/  SHFL.IDX PT, R44, R44, R50, 0x1c1f ;  /* 0x001c1f322c2c7589 */ /* 0x000fe800000e0000 */
[----:B------:R-:W-:Y:S01]  /*d670*/  SHFL.IDX PT, R87, R87, R14, 0x1c1f ;  /* 0x001c1f0e57577589 */ /* 0x000fe200000e0000 */
[----:B-1----:R-:W-:-:S03]  /*d680*/  SEL R29, R115, R34, P0 ;  /* 0x00000022731d7207 */ /* 0x002fc60000000000 */
[----:B------:R-:W-:Y:S04]  /*d690*/  SHFL.IDX PT, R137, R137, R14, 0x1c1f ;  /* 0x001c1f0e89897589 */ /* 0x000fe800000e0000 */
[----:B------:R-:W-:Y:S04]  /*d6a0*/  SHFL.IDX PT, R92, R45, R50, 0x1c1f ;  /* 0x001c1f322d5c7589 */ /* 0x000fe800000e0000 */
[----:B------:R-:W-:Y:S04]  /*d6b0*/  SHFL.IDX PT, R103, R103, R14, 0x1c1f ;  /* 0x001c1f0e67677589 */ /* 0x000fe800000e0000 */
[----:B------:R-:W-:Y:S04]  /*d6c0*/  SHFL.IDX PT, R119, R119, R14, 0x1c1f ;  /* 0x001c1f0e77777589 */ /* 0x000fe800000e0000 */
[----:B------:R1:W-:Y:S04]  /*d6d0*/  SHFL.IDX PT, R74, R31, R50, 0x1c1f ;  /* 0x001c1f321f4a7589 */ /* 0x0003e800000e0000 */
[----:B------:R-:W-:Y:S04]  /*d6e0*/  SHFL.IDX PT, R46, R46, R50, 0x1c1f ;  /* 0x001c1f322e2e7589 */ /* 0x000fe800000e0000 */
[----:B------:R-:W-:Y:S01]  /*d6f0*/  SHFL.IDX PT, R105, R105, R14, 0x1c1f ;  /* 0x001c1f0e69697589 */ /* 0x000fe200000e0000 */
[----:B-1----:R-:W-:-:S03]  /*d700*/  SEL R31, R34, R115, P0 ;  /* 0x00000073221f7207 */ /* 0x002fc60000000000 */
[----:B------:R-:W-:Y:S01]  /*d710*/  SHFL.IDX PT, R127, R127, R14, 0x1c1f ;  /* 0x001c1f0e7f7f7589 */ /* 0x000fe200000e0000 */
[----:B------:R-:W-:-:S03]  /*d720*/  SEL R34, R58, R75, P0 ;  /* 0x0000004b3a227207 */ /* 0x000fc60000000000 */
[----:B------:R1:W-:Y:S04]  /*d730*/  SHFL.IDX PT, R76, R32, R50, 0x1c1f ;  /* 0x001c1f32204c7589 */ /* 0x0003e800000e0000 */
[----:B------:R-:W2:Y:S04]  /*d740*/  SHFL.IDX PT, R94, R47, R50, 0x1c1f ;  /* 0x001c1f322f5e7589 */ /* 0x000ea800000e0000 */
[----:B------:R-:W-:Y:S01]  /*d750*/  SHFL.IDX PT, R107, R107, R14, 0x1c1f ;  /* 0x001c1f0e6b6b7589 */ /* 0x000fe200000e0000 */
[----:B-1----:R-:W-:-:S03]  /*d760*/  SEL R32, R75, R58, P0 ;  /* 0x0000003a4b207207 */ /* 0x002fc60000000000 */
[----:B------:R-:W-:Y:S04]  /*d770*/  SHFL.IDX PT, R135, R135, R14, 0x1c1f ;  /* 0x001c1f0e87877589 */ /* 0x000fe800000e0000 */
[----:B------:R1:W-:Y:S04]  /*d780*/  SHFL.IDX PT, R78, R33, R50, 0x1c1f ;  /* 0x001c1f32214e7589 */ /* 0x0003e800000e0000 */
[----:B------:R-:W-:Y:S04]  /*d790*/  SHFL.IDX PT, R48, R48, R50, 0x1c1f ;  /* 0x001c1f3230307589 */ /* 0x000fe800000e0000 */
[----:B------:R3:W-:Y:S01]  /*d7a0*/  SHFL.IDX PT, R139, R139, R14, 0x1c1f ;  /* 0x001c1f0e8b8b7589 */ /* 0x0007e200000e0000 */
[----:B-1----:R-:W-:-:S03]  /*d7b0*/  SEL R33, R117, R82, P0 ;  /* 0x0000005275217207 */ /* 0x002fc60000000000 */
[----:B------:R-:W1:Y:S01]  /*d7c0*/  SHFL.IDX PT, R96, R49, R50, 0x1c1f ;  /* 0x001c1f3231607589 */ /* 0x000e6200000e0000 */
[----:B--2---:R-:W-:Y:S02]  /*d7d0*/  SEL R73, R127, R94, P0 ;  /* 0x0000005e7f497207 */ /* 0x004fe40000000000 */
[----:B------:R-:W-:Y:S01]  /*d7e0*/  SEL R75, R94, R127, P0 ;  /* 0x0000007f5e4b7207 */ /* 0x000fe20000000000 */
[----:B------:R2:W-:Y:S01]  /*d7f0*/  STSM.16.M88.4 [R108], R4 ;  /* 0x000000046c007844 */ /* 0x0005e20000000200 */
[----:B---3--:R-:W-:-:S05]  /*d800*/  SEL R14, R52, R59, P0 ;  /* 0x0000003b340e7207 */ /* 0x008fca0000000000 */
[----:B------:R3:W-:Y:S04]  /*d810*/  STSM.16.M88.4 [R106], R12 ;  /* 0x0000000c6a007844 */ /* 0x0007e80000000200 */
[----:B------:R4:W-:Y:S04]  /*d820*/  STSM.16.M88.4 [R104], R24 ;  /* 0x0000001868007844 */ /* 0x0009e80000000200 */
[----:B------:R-:W-:Y:S01]  /*d830*/  STSM.16.M88.4 [R102], R28 ;  /* 0x0000001c66007844 */ /* 0x000fe20000000200 */
[----:B--2---:R-:W-:Y:S02]  /*d840*/  SEL R4, R69, R20, P0 ;  /* 0x0000001445047207 */ /* 0x004fe40000000000 */
[----:B------:R-:W-:Y:S01]  /*d850*/  SEL R6, R20, R69, P0 ;  /* 0x0000004514067207 */ /* 0x000fe20000000000 */
[----:B------:R-:W-:Y:S01]  /*d860*/  IMAD R20, R56, UR5, RZ ;  /* 0x0000000538147c24 */ /* 0x000fe2000f8e02ff */
[----:B------:R-:W-:-:S02]  /*d870*/  SEL R5, R121, R36, P0 ;  /* 0x0000002479057207 */ /* 0x000fc40000000000 */
[----:B------:R-:W-:Y:S01]  /*d880*/  SEL R7, R36, R121, P0 ;  /* 0x0000007924077207 */ /* 0x000fe20000000000 */
[----:B------:R-:W-:Y:S01]  /*d890*/  IMAD R20, R57, UR44, R20 ;  /* 0x0000002c39147c24 */ /* 0x000fe2000f8e0214 */
[----:B------:R-:W-:Y:S02]  /*d8a0*/  SEL R36, R71, R60, P0 ;  /* 0x0000003c47247207 */ /* 0x000fe40000000000 */
[----:B---3--:R-:W-:Y:S01]  /*d8b0*/  SEL R12, R85, R64, P0 ;  /* 0x00000040550c7207 */ /* 0x008fe20000000000 */
[----:B------:R2:W-:Y:S01]  /*d8c0*/  STSM.16.M88.4 [R100], R4 ;  /* 0x0000000464007844 */ /* 0x0005e20000000200 */
[----:B------:R-:W-:Y:S02]  /*d8d0*/  SEL R14, R64, R85, P0 ;  /* 0x00000055400e7207 */ /* 0x000fe40000000000 */
[----:B------:R-:W-:Y:S01]  /*d8e0*/  SEL R13, R129, R88, P0 ;  /* 0x00000058810d7207 */ /* 0x000fe20000000000 */
[----:B------:R-:W-:Y:S01]  /*d8f0*/  STSM.16.M88.4 [R99], R32 ;  /* 0x0000002063007844 */ /* 0x000fe20000000200 */
[----:B------:R-:W-:-:S02]  /*d900*/  SEL R15, R88, R129, P0 ;  /* 0x00000081580f7207 */ /* 0x000fc40000000000 */
[----:B----4-:R-:W-:Y:S01]  /*d910*/  SEL R24, R81, R68, P0 ;  /* 0x0000004451187207 */ /* 0x010fe20000000000 */
[----:B------:R-:W-:Y:S01]  /*d920*/  STSM.16.M88.4 [R98], R36 ;  /* 0x0000002462007844 */ /* 0x000fe20000000200 */
[----:B------:R-:W-:Y:S02]  /*d930*/  SEL R26, R68, R81, P0 ;  /* 0x00000051441a7207 */ /* 0x000fe40000000000 */
[----:B------:R-:W-:Y:S01]  /*d940*/  SEL R25, R133, R44, P0 ;  /* 0x0000002c85197207 */ /* 0x000fe20000000000 */
[----:B------:R-:W-:Y:S01]  /*d950*/  STSM.16.M88.4 [R55], R40 ;  /* 0x0000002837007844 */ /* 0x000fe20000000200 */
[----:B------:R-:W-:Y:S02]  /*d960*/  SEL R27, R44, R133, P0 ;  /* 0x000000852c1b7207 */ /* 0x000fe40000000000 */
[----:B------:R-:W-:Y:S01]  /*d970*/  SEL R68, R83, R70, P0 ;  /* 0x0000004653447207 */ /* 0x000fe20000000000 */
[----:B------:R3:W-:Y:S01]  /*d980*/  STSM.16.M88.4 [R63], R12 ;  /* 0x0000000c3f007844 */ /* 0x0007e20000000200 */
[----:B--2---:R-:W-:-:S02]  /*d990*/  SEL R4, R89, R66, P0 ;  /* 0x0000004259047207 */ /* 0x004fc40000000000 */
[----:B------:R-:W-:Y:S02]  /*d9a0*/  SEL R6, R66, R89, P0 ;  /* 0x0000005942067207 */ /* 0x000fe40000000000 */
[----:B------:R-:W-:Y:S02]  /*d9b0*/  SEL R5, R131, R90, P0 ;  /* 0x0000005a83057207 */ /* 0x000fe40000000000 */
[----:B------:R-:W-:Y:S02]  /*d9c0*/  SEL R7, R90, R131, P0 ;  /* 0x000000835a077207 */ /* 0x000fe40000000000 */
[----:B------:R-:W-:Y:S02]  /*d9d0*/  SEL R70, R70, R83, P0 ;  /* 0x0000005346467207 */ /* 0x000fe40000000000 */
[----:B------:R-:W-:Y:S01]  /*d9e0*/  SEL R69, R137, R92, P0 ;  /* 0x0000005c89457207 */ /* 0x000fe20000000000 */
[----:B------:R2:W-:Y:S01]  /*d9f0*/  STSM.16.M88.4 [R67], R4 ;  /* 0x0000000443007844 */ /* 0x0005e20000000200 */
[----:B------:R-:W-:-:S02]  /*da00*/  SEL R71, R92, R137, P0 ;  /* 0x000000895c477207 */ /* 0x000fc40000000000 */
[----:B-1----:R-:W-:Y:S01]  /*da10*/  SEL R77, R139, R96, P0 ;  /* 0x000000608b4d7207 */ /* 0x002fe20000000000 */
[----:B------:R-:W-:Y:S01]  /*da20*/  STSM.16.M88.4 [R53], R24 ;  /* 0x0000001835007844 */ /* 0x000fe20000000200 */
[----:B---3--:R-:W-:Y:S02]  /*da30*/  SHF.R.S32.HI R13, RZ, 0x1f, R3 ;  /* 0x0000001fff0d7819 */ /* 0x008fe40000011403 */
[----:B------:R-:W-:Y:S01]  /*da40*/  IADD3 R3, P3, R3, R8, RZ ;  /* 0x0000000803037210 */ /* 0x000fe20007f7e0ff */
[----:B------:R-:W-:Y:S01]  /*da50*/  STSM.16.M88.4 [R51], R68 ;  /* 0x0000004433007844 */ /* 0x000fe20000000200 */
[----:B------:R-:W-:Y:S02]  /*da60*/  SEL R12, R105, R76, P0 ;  /* 0x0000004c690c7207 */ /* 0x000fe40000000000 */
[----:B------:R-:W-:Y:S02]  /*da70*/  IADD3.X R8, R13, R9, R20, P3, !PT ;  /* 0x000000090d087210 */ /* 0x000fe40001ffe414 */
[----:B------:R-:W-:-:S02]  /*da80*/  SEL R14, R76, R105, P0 ;  /* 0x000000694c0e7207 */ /* 0x000fc40000000000 */
[----:B------:R-:W-:Y:S02]  /*da90*/  SEL R13, R135, R48, P0 ;  /* 0x00000030870d7207 */ /* 0x000fe40000000000 */
[----:B--2---:R-:W-:Y:S02]  /*daa0*/  SEL R4, R87, R72, P0 ;  /* 0x0000004857047207 */ /* 0x004fe40000000000 */
[----:B------:R-:W-:Y:S02]  /*dab0*/  SEL R6, R72, R87, P0 ;  /* 0x0000005748067207 */ /* 0x000fe40000000000 */
[----:B------:R-:W-:Y:S02]  /*dac0*/  SEL R5, R119, R46, P0 ;  /* 0x0000002e77057207 */ /* 0x000fe40000000000 */
[----:B------:R-:W-:Y:S02]  /*dad0*/  SEL R7, R46, R119, P0 ;  /* 0x000000772e077207 */ /* 0x000fe40000000000 */
[----:B------:R-:W-:-:S02]  /*dae0*/  SEL R72, R103, R74, P0 ;  /* 0x0000004a67487207 */ /* 0x000fc40000000000 */
[----:B------:R-:W-:Y:S01]  /*daf0*/  SEL R74, R74, R103, P0 ;  /* 0x000000674a4a7207 */ /* 0x000fe20000000000 */
[----:B------:R1:W-:Y:S01]  /*db00*/  STSM.16.M88.4 [R97], R4 ;  /* 0x0000000461007844 */ /* 0x0003e20000000200 */
[----:B------:R-:W-:Y:S02]  /*db10*/  SEL R15, R48, R135, P0 ;  /* 0x00000087300f7207 */ /* 0x000fe40000000000 */
[----:B------:R-:W-:Y:S01]  /*db20*/  SEL R76, R107, R78, P0 ;  /* 0x0000004e6b4c7207 */ /* 0x000fe20000000000 */
[----:B------:R-:W-:Y:S01]  /*db30*/  STSM.16.M88.4 [R10], R72 ;  /* 0x000000480a007844 */ /* 0x000fe20000000200 */
[----:B------:R-:W-:Y:S02]  /*db40*/  SEL R79, R96, R139, P0 ;  /* 0x0000008b604f7207 */ /* 0x000fe40000000000 */
[----:B------:R-:W-:Y:S01]  /*db50*/  SEL R78, R78, R107, P0 ;  /* 0x0000006b4e4e7207 */ /* 0x000fe20000000000 */
[----:B------:R-:W-:Y:S04]  /*db60*/  STSM.16.M88.4 [R11], R12 ;  /* 0x0000000c0b007844 */ /* 0x000fe80000000200 */
[----:B------:R-:W-:Y:S01]  /*db70*/  STSM.16.M88.4 [R17], R76 ;  /* 0x0000004c11007844 */ /* 0x000fe20000000200 */
[----:B------:R2:W-:Y:S06]  /*db80*/  MEMBAR.ALL.CTA ;  /* 0x0000000000007992 */ /* 0x0005ec0000008000 */
[----:B--2---:R-:W2:Y:S02]  /*db90*/  FENCE.VIEW.ASYNC.S ;  /* 0x00000000000073c6 */ /* 0x004ea40000000000 */
[----:B--2---:R-:W-:Y:S06]  /*dba0*/  BAR.ARV 0x1, 0x120 ;  /* 0x0044800000007b1d */ /* 0x004fec0000002000 */
[----:B-1----:R-:W-:-:S04]  /*dbb0*/  LEA R4, P3, R3, UR6, 0x2 ;  /* 0x0000000603047c11 */ /* 0x002fc8000f8610ff */
[----:B------:R-:W-:Y:S02]  /*dbc0*/  LEA.HI.X R5, R3, UR7, R8, 0x2, P3 ;  /* 0x0000000703057c11 */ /* 0x000fe400098f1408 */
[----:B------:R-:W1:Y:S04]  /*dbd0*/  SHFL.IDX PT, R3, R199, RZ, 0x1f ;  /* 0x00001fffc7037589 */ /* 0x000e6800000e0000 */
[----:B------:R2:W-:Y:S04]  /*dbe0*/  @!P1 STG.E desc[UR54][R4.64], R2 ;  /* 0x0000000204009986 */ /* 0x0005e8000c101936 */
[----:B------:R2:W-:Y:S01]  /*dbf0*/  @!P2 STG.E desc[UR54][R4.64+0x20], R0 ;  /* 0x000020000400a986 */ /* 0x0005e2000c101936 */
[----:B-1----:R-:W-:-:S13]  /*dc00*/  ISETP.NE.AND P0, PT, R3, 0x7, PT ;  /* 0x000000070300780c */ /* 0x002fda0003f05270 */
[----:B--2---:R-:W-:Y:S05]  /*dc10*/  @P0 BRA `(.L_x_849) ;  /* 0x0000000c00000947 */ /* 0x004fea0003800000 */
[----:B------:R-:W-:Y:S01]  /*dc20*/  BAR.SYNC.DEFER_BLOCKING 0x1, 0x120 ;  /* 0x0044800000007b1d */ /* 0x000fe20000010000 */
[----:B------:R-:W-:-:S05]  /*dc30*/  ELECT P0, URZ, PT ;  /* 0x00000000003f782f */ /* 0x000fca0003800000 */
[----:B------:R-:W-:Y:S08]  /*dc40*/  BSSY B0, `(.L_x_850) ;  /* 0x000001d000007945 */ /* 0x000ff00003800000 */
[----:B------:R-:W-:Y:S05]  /*dc50*/  @!P0 BRA `(.L_x_851) ;  /* 0x00000000006c8947 */ /* 0x000fea0003800000 */
[----:B------:R-:W-:Y:S01]  /*dc60*/  ULDC.64 UR12, c[0x0][0x198] ;  /* 0x00006600000c7ab9 */ /* 0x000fe20000000a00 */
[----:B------:R-:W-:Y:S02]  /*dc70*/  UIADD3 UR5, UR38, 0x4000, URZ ;  /* 0x0000400026057890 */ /* 0x000fe4000fffe03f */
[----:B------:R-:W-:Y:S02]  /*dc80*/  UIADD3 UR6, UP0, UR12, 0x9f0, URZ ;  /* 0x000009f00c067890 */ /* 0x000fe4000ff1e03f */
[----:B------:R-:W-:Y:S02]  /*dc90*/  UIADD3 UR10, UR38, 0x8000, URZ ;  /* 0x00008000260a7890 */ /* 0x000fe4000fffe03f */
[----:B------:R-:W-:Y:S01]  /*dca0*/  UIADD3.X UR7, URZ, UR13, URZ, UP0, !UPT ;  /* 0x0000000d3f077290 */ /* 0x000fe200087fe43f */
[----:B------:R-:W-:Y:S01]  /*dcb0*/  UMOV UR41, URZ ;  /* 0x0000003f00297c82 */ /* 0x000fe20008000000 */
[----:B------:R-:W-:Y:S01]  /*dcc0*/  UMOV UR45, URZ ;  /* 0x0000003f002d7c82 */ /* 0x000fe20008000000 */
[----:B------:R-:W-:Y:S01]  /*dcd0*/  UMOV UR40, UR38 ;  /* 0x0000002600287c82 */ /* 0x000fe20008000000 */
[----:B------:R-:W-:Y:S01]  /*dce0*/  UMOV UR8, 0x40 ;  /* 0x0000004000087882 */ /* 0x000fe20000000000 */
[----:B------:R-:W-:-:S04]  /*dcf0*/  UIADD3 UR9, UR38, 0xc000, URZ ;  /* 0x0000c00026097890 */ /* 0x000fc8000fffe03f */
        /* <DEDUP_REMOVED lines=17> */
.L_x_851:
[----:B------:R-:W-:Y:S05]  /*de10*/  BSYNC B0 ;  /* 0x0000000000007941 */ /* 0x000fea0003800000 */
.L_x_850:
[----:B------:R-:W-:Y:S05]  /*de20*/  BRA `(.L_x_849) ;  /* 0x00000008007c7947 */ /* 0x000fea0003800000 */
.L_x_848:
[----:B------:R-:W1:Y:S01]  /*de30*/  LDC.64 R8, c[0x0][0xae0] ;  /* 0x0002b800ff087b82 */ /* 0x000e620000000a00 */
[----:B------:R-:W-:Y:S01]  /*de40*/  ISETP.GT.AND P0, PT, R200, 0x7f, PT ;  /* 0x0000007fc800780c */ /* 0x000fe20003f04270 */
[----:B------:R-:W-:Y:S01]  /*de50*/  USHF.R.S32.HI UR5, URZ, 0x1f, UR43 ;  /* 0x0000001f3f057899 */ /* 0x000fe2000801142b */
[--C-:B------:R-:W-:Y:S01]  /*de60*/  SHF.R.S32.HI R23, RZ, 0x1f, R22.reuse ;  /* 0x0000001fff177819 */ /* 0x100fe20000011416 */
[----:B------:R-:W-:Y:S01]  /*de70*/  USHF.R.S32.HI UR6, URZ, 0x1f, UR44 ;  /* 0x0000001f3f067899 */ /* 0x000fe2000801142c */
[----:B------:R-:W-:Y:S03]  /*de80*/  BSSY B0, `(.L_x_852) ;  /* 0x000001c000007945 */ /* 0x000fe60003800000 */
[----:B------:R-:W2:Y:S08]  /*de90*/  LDC R14, c[0x0][0xdac] ;  /* 0x00036b00ff0e7b82 */ /* 0x000eb00000000800 */
[----:B------:R-:W3:Y:S01]  /*dea0*/  LDC.64 R10, c[0x0][0xae8] ;  /* 0x0002ba00ff0a7b82 */ /* 0x000ee20000000a00 */
[----:B-1----:R-:W-:-:S04]  /*deb0*/  IMAD.WIDE.U32 R6, R8, UR43, R22 ;  /* 0x0000002b08067c25 */ /* 0x002fc8000f8e0016 */
[----:B------:R-:W-:Y:S01]  /*dec0*/  IMAD R8, R8, UR5, RZ ;  /* 0x0000000508087c24 */ /* 0x000fe2000f8e02ff */
[----:B------:R-:W-:Y:S06]  /*ded0*/  @P0 BRA `(.L_x_853) ;  /* 0x0000000000580947 */ /* 0x000fec0003800000 */
[----:B------:R-:W1:Y:S01]  /*dee0*/  S2R R0, SR_TID.X ;  /* 0x0000000000007919 */ /* 0x000e620000002100 */
[----:B------:R-:W-:Y:S01]  /*def0*/  IMAD.U32 R2, RZ, RZ, UR42 ;  /* 0x0000002aff027e24 */ /* 0x000fe2000f8e00ff */
[----:B------:R-:W-:-:S04]  /*df00*/  ULDC UR7, c[0x0][0xa88] ;  /* 0x0002a20000077ab9 */ /* 0x000fc80000000800 */
[----:B-1----:R-:W-:-:S04]  /*df10*/  IADD3 R2, R2, -0x80, R0 ;  /* 0xffffff8002027810 */ /* 0x002fc80007ffe000 */
[----:B------:R-:W-:-:S13]  /*df20*/  ISETP.GE.AND P0, PT, R2, UR7, PT ;  /* 0x0000000702007c0c */ /* 0x000fda000bf06270 */
[----:B------:R-:W-:Y:S05]  /*df30*/  @P0 BRA `(.L_x_853) ;  /* 0x0000000000400947 */ /* 0x000fea0003800000 */
[----:B------:R-:W1:Y:S01]  /*df40*/  LDC.64 R4, c[0x0][0xb70] ;  /* 0x0002dc00ff047b82 */ /* 0x000e620000000a00 */
[----:B------:R-:W-:Y:S01]  /*df50*/  SHF.R.S32.HI R3, RZ, 0x1f, R2 ;  /* 0x0000001fff037819 */ /* 0x000fe20000011402 */
[----:B------:R-:W-:-:S06]  /*df60*/  ULDC.64 UR8, c[0x0][0xb40] ;  /* 0x0002d00000087ab9 */ /* 0x000fcc0000000a00 */
[----:B------:R-:W4:Y:S01]  /*df70*/  LDC.64 R12, c[0x0][0xb78] ;  /* 0x0002de00ff0c7b82 */ /* 0x000f220000000a00 */
[C---:B-1----:R-:W-:Y:S02]  /*df80*/  IMAD R0, R4.reuse, UR5, RZ ;  /* 0x0000000504007c24 */ /* 0x042fe4000f8e02ff */
[----:B------:R-:W-:-:S04]  /*df90*/  IMAD.WIDE.U32 R2, R4, UR43, R2 ;  /* 0x0000002b04027c25 */ /* 0x000fc8000f8e0002 */
[----:B------:R-:W-:Y:S02]  /*dfa0*/  IMAD R5, R5, UR43, R0 ;  /* 0x0000002b05057c24 */ /* 0x000fe4000f8e0200 */
[C---:B----4-:R-:W-:Y:S02]  /*dfb0*/  IMAD R0, R12.reuse, UR6, RZ ;  /* 0x000000060c007c24 */ /* 0x050fe4000f8e02ff */
[----:B------:R-:W-:Y:S02]  /*dfc0*/  IMAD.IADD R3, R3, 0x1, R5 ;  /* 0x0000000103037824 */ /* 0x000fe400078e0205 */
[----:B------:R-:W-:Y:S02]  /*dfd0*/  IMAD R5, R13, UR44, R0 ;  /* 0x0000002c0d057c24 */ /* 0x000fe4000f8e0200 */
[----:B------:R-:W-:-:S04]  /*dfe0*/  IMAD.WIDE.U32 R2, R12, UR44, R2 ;  /* 0x0000002c0c027c25 */ /* 0x000fc8000f8e0002 */
[----:B------:R-:W-:Y:S01]  /*dff0*/  IMAD.IADD R3, R3, 0x1, R5 ;  /* 0x0000000103037824 */ /* 0x000fe200078e0205 */
[----:B------:R-:W-:-:S04]  /*e000*/  LEA R4, P0, R2, UR8, 0x2 ;  /* 0x0000000802047c11 */ /* 0x000fc8000f8010ff */
[----:B------:R-:W-:Y:S01]  /*e010*/  LEA.HI.X R5, R2, UR9, R3, 0x2, P0 ;  /* 0x0000000902057c11 */ /* 0x000fe200080f1403 */
[----:B------:R-:W-:-:S05]  /*e020*/  IMAD.MOV.U32 R3, RZ, RZ, -0x800000 ;  /* 0xff800000ff037424 */ /* 0x000fca00078e00ff */
[----:B------:R1:W-:Y:S03]  /*e030*/  STG.E desc[UR54][R4.64], R3 ;  /* 0x0000000304007986 */ /* 0x0003e6000c101936 */
.L_x_853:
[----:B------:R-:W-:Y:S05]  /*e040*/  BSYNC B0 ;  /* 0x0000000000007941 */ /* 0x000fea0003800000 */
.L_x_852:
[----:B------:R-:W-:Y:S01]  /*e050*/  ULDC UR5, c[0x0][0xa88] ;  /* 0x0002a20000057ab9 */ /* 0x000fe20000000800 */
[C---:B------:R-:W-:Y:S01]  /*e060*/  VIADD R0, R192.reuse, 0x20 ;  /* 0x00000020c0007836 */ /* 0x040fe20000000000 */
[----:B------:R-:W-:Y:S01]  /*e070*/  UIADD3 UR42, -UR42, UR5, URZ ;  /* 0x000000052a2a7290 */ /* 0x000fe2000fffe13f */
[----:B-1----:R-:W-:Y:S01]  /*e080*/  IMAD R3, R9, UR43, R8 ;  /* 0x0000002b09037c24 */ /* 0x002fe2000f8e0208 */
[----:B------:R-:W-:Y:S01]  /*e090*/  ULOP3.LUT UR52, URZ, UR52, URZ, 0x33, !UPT ;  /* 0x000000343f347292 */ /* 0x000fe2000f8e333f */
[C---:B------:R-:W-:Y:S01]  /*e0a0*/  VIADD R2, R192.reuse, 0x40 ;  /* 0x00000040c0027836 */ /* 0x040fe20000000000 */
[----:B------:R-:W-:Y:S01]  /*e0b0*/  SHF.R.S32.HI R193, RZ, 0x1f, R192 ;  /* 0x0000001fffc17819 */ /* 0x000fe200000114c0 */
[----:B------:R-:W-:Y:S01]  /*e0c0*/  IMAD.IADD R7, R7, 0x1, R3 ;  /* 0x0000000107077824 */ /* 0x000fe200078e0203 */
[----:B------:R-:W-:Y:S01]  /*e0d0*/  ISETP.GE.AND P2, PT, R192, UR42, PT ;  /* 0x0000002ac0007c0c */ /* 0x000fe2000bf46270 */
[----:B------:R-:W-:Y:S01]  /*e0e0*/  BSSY B0, `(.L_x_854) ;  /* 0x0000021000007945 */ /* 0x000fe20003800000 */
[----:B------:R-:W-:Y:S01]  /*e0f0*/  ISETP.GE.AND P0, PT, R0, UR42, PT ;  /* 0x0000002a00007c0c */ /* 0x000fe2000bf06270 */
[----:B---3--:R-:W-:Y:S01]  /*e100*/  IMAD R0, R10, UR6, RZ ;  /* 0x000000060a007c24 */ /* 0x008fe2000f8e02ff */
[----:B------:R-:W-:Y:S01]  /*e110*/  ISETP.GE.AND P1, PT, R2, UR42, PT ;  /* 0x0000002a02007c0c */ /* 0x000fe2000bf26270 */
[----:B--2---:R-:W-:-:S02]  /*e120*/  VIADD R5, R14, UR52 ;  /* 0x000000340e057c36 */ /* 0x004fc40008000000 */
[----:B------:R-:W-:Y:S02]  /*e130*/  IMAD R3, R11, UR44, R0 ;  /* 0x0000002c0b037c24 */ /* 0x000fe4000f8e0200 */
[----:B------:R-:W-:-:S04]  /*e140*/  IMAD.WIDE.U32 R6, R10, UR44, R6 ;  /* 0x0000002c0a067c25 */ /* 0x000fc8000f8e0006 */
[----:B------:R-:W-:-:S04]  /*e150*/  IMAD.WIDE R4, R5, 0x80, R192 ;  /* 0x0000008005047825 */ /* 0x000fc800078e02c0 */
[----:B------:R-:W-:Y:S02]  /*e160*/  VIADD R8, R192, 0x60 ;  /* 0x00000060c0087836 */ /* 0x000fe40000000000 */
[----:B------:R-:W-:Y:S01]  /*e170*/  IMAD.IADD R11, R7, 0x1, R3 ;  /* 0x00000001070b7824 */ /* 0x000fe200078e0203 */
[----:B------:R-:W-:Y:S06]  /*e180*/  @P2 BRA `(.L_x_855) ;  /* 0x0000000000582947 */ /* 0x000fec0003800000 */
[C---:B------:R-:W-:Y:S01]  /*e190*/  VIADD R0, R22.reuse, 0x40 ;  /* 0x0000004016007836 */ /* 0x040fe20000000000 */
[----:B------:R-:W-:Y:S01]  /*e1a0*/  ULDC UR5, c[0x0][0xa8c] ;  /* 0x0002a30000057ab9 */ /* 0x000fe20000000800 */
[----:B------:R-:W-:Y:S01]  /*e1b0*/  VIADD R2, R22, 0x80 ;  /* 0x0000008016027836 */ /* 0x000fe20000000000 */
[----:B------:R-:W-:Y:S01]  /*e1c0*/  ULDC.64 UR6, c[0x0][0xad8] ;  /* 0x0002b60000067ab9 */ /* 0x000fe20000000a00 */
[----:B------:R-:W-:Y:S01]  /*e1d0*/  IMAD.MOV.U32 R3, RZ, RZ, R11 ;  /* 0x000000ffff037224 */ /* 0x000fe200078e000b */
[----:B------:R-:W-:Y:S01]  /*e1e0*/  ISETP.GE.AND P3, PT, R0, UR5, PT ;  /* 0x0000000500007c0c */ /* 0x000fe2000bf66270 */
[----:B------:R-:W-:Y:S01]  /*e1f0*/  IMAD R9, R5, UR6, RZ ;  /* 0x0000000605097c24 */ /* 0x000fe2000f8e02ff */
[----:B------:R-:W-:Y:S01]  /*e200*/  ISETP.GE.AND P4, PT, R2, UR5, PT ;  /* 0x0000000502007c0c */ /* 0x000fe2000bf86270 */
[C---:B------:R-:W-:Y:S01]  /*e210*/  VIADD R0, R22.reuse, 0xc0 ;  /* 0x000000c016007836 */ /* 0x040fe20000000000 */
[----:B------:R-:W-:Y:S01]  /*e220*/  ISETP.GE.AND P2, PT, R22, UR5, PT ;  /* 0x0000000516007c0c */ /* 0x000fe2000bf46270 */
[----:B------:R-:W-:-:S02]  /*e230*/  IMAD.MOV.U32 R2, RZ, RZ, R6 ;  /* 0x000000ffff027224 */ /* 0x000fc400078e0006 */
[----:B------:R-:W-:Y:S01]  /*e240*/  IMAD R9, R4, UR7, R9 ;  /* 0x0000000704097c24 */ /* 0x000fe2000f8e0209 */
[----:B------:R-:W-:Y:S01]  /*e250*/  ISETP.GE.AND P5, PT, R0, UR5, PT ;  /* 0x0000000500007c0c */ /* 0x000fe2000bfa6270 */
        /* <DEDUP_REMOVED lines=9> */
.L_x_855:
[----:B------:R-:W-:Y:S05]  /*e2f0*/  BSYNC B0 ;  /* 0x0000000000007941 */ /* 0x000fea0003800000 */
.L_x_854:
[----:B------:R-:W-:Y:S01]  /*e300*/  BSSY B0, `(.L_x_856) ;  /* 0x000001b000007945 */ /* 0x000fe20003800000 */
[----:B------:R-:W-:-:S03]  /*e310*/  ISETP.GE.AND P2, PT, R8, UR42, PT ;  /* 0x0000002a08007c0c */ /* 0x000fc6000bf46270 */
[----:B------:R-:W-:Y:S10]  /*e320*/  @P0 BRA `(.L_x_857) ;  /* 0x0000000000600947 */ /* 0x000ff40003800000 */
        /* <DEDUP_REMOVED lines=24> */
.L_x_857:
[----:B------:R-:W-:Y:S05]  /*e4b0*/  BSYNC B0 ;  /* 0x0000000000007941 */ /* 0x000fea0003800000 */
.L_x_856:
[----:B------:R-:W-:Y:S04]  /*e4c0*/  BSSY B0, `(.L_x_858) ;  /* 0x000001a000007945 */ /* 0x000fe80003800000 */
[----:B------:R-:W-:Y:S05]  /*e4d0*/  @P1 BRA `(.L_x_859) ;  /* 0x0000000000601947 */ /* 0x000fea0003800000 */
[----:B--2---:R-:W-:Y:S01]  /*e4e0*/  IADD3 R9, P0, R4, 0x40, RZ ;  /* 0x0000004004097810 */ /* 0x004fe20007f1e0ff */
        /* <DEDUP_REMOVED lines=23> */
.L_x_859:
[----:B------:R-:W-:Y:S05]  /*e660*/  BSYNC B0 ;  /* 0x0000000000007941 */ /* 0x000fea0003800000 */
.L_x_858:
[----:B------:R-:W-:Y:S04]  /*e670*/  BSSY B0, `(.L_x_849) ;  /* 0x000001a000007945 */ /* 0x000fe80003800000 */
        /* <DEDUP_REMOVED lines=25> */
.L_x_860:
[----:B------:R-:W-:Y:S05]  /*e810*/  BSYNC B0 ;  /* 0x0000000000007941 */ /* 0x000fea0003800000 */
.L_x_849:
[----:B------:R-:W5:Y:S02]  /*e820*/  LDC R0, c[0x0][0xda8] ;  /* 0x00036a00ff007b82 */ /* 0x000f640000000800 */
[----:B-----5:R-:W-:-:S13]  /*e830*/  ISETP.LE.AND P0, PT, R0, UR4, PT ;  /* 0x0000000400007c0c */ /* 0x020fda000bf03270 */
[----:B------:R-:W-:Y:S05]  /*e840*/  @!P0 BRA `(.L_x_861) ;  /* 0xffffff24005c8947 */ /* 0x000fea000383ffff */
[----:B------:R-:W-:Y:S05]  /*e850*/  EXIT ;  /* 0x000000000000794d */ /* 0x000fea0003800000 */
.L_x_763:
[----:B------:R-:W-:-:S08]  /*e860*/  NOP ;  /* 0x0000000000007918 */ /* 0x000fd00000000000 */
[----:B------:R-:W1:-:S00]  /*e870*/  USETMAXREG.DEALLOC.CTAPOOL 0x18 ;  /* 0x00000018000079c8 */ /* 0x000e4000080e0500 */
[----:B-1----:R-:W2:Y:S01]  /*e880*/  LDL.LU R2, [R1+0x24] ;  /* 0x0000240001027983 */ /* 0x002ea20000300800 */
[----:B------:R-:W-:-:S05]  /*e890*/  LOP3.LUT R0, R0, 0x3, RZ, 0xc0, !PT ;  /* 0x0000000300007812 */ /* 0x000fca00078ec0ff */
[----:B------:R-:W1:Y:S01]  /*e8a0*/  S2UR UR4, SR_CTAID.X ;  /* 0x00000000000479c3 */ /* 0x000e620000002500 */
[----:B------:R-:W3:Y:S02]  /*e8b0*/  SHFL.IDX PT, R0, R0, RZ, 0x1f ;  /* 0x00001fff00007589 */ /* 0x000ee400000e0000 */
[----:B---3--:R-:W-:-:S05]  /*e8c0*/  ISETP.NE.AND P0, PT, R0, RZ, PT ;  /* 0x000000ff0000720c */ /* 0x008fca0003f05270 */
[----:B------:R-:W1:Y:S08]  /*e8d0*/  LDC R0, c[0x0][0xda8] ;  /* 0x00036a00ff007b82 */ /* 0x000e700000000800 */
[----:B------:R-:W-:Y:S06]  /*e8e0*/  @P0 BAR.ARV 0x4, 0x180 ;  /* 0x0106000000000b1d */ /* 0x000fec0000002000 */
[----:B--2---:R-:W-:-:S04]  /*e8f0*/  LOP3.LUT R2, R2, 0xfffffffd, RZ, 0xc0, !PT ;  /* 0xfffffffd02027812 */ /* 0x004fc800078ec0ff */
[----:B------:R-:W-:Y:S02]  /*e900*/  @P0 LOP3.LUT R2, R2, 0x2, RZ, 0xfc, !PT ;  /* 0x0000000202020812 */ /* 0x000fe400078efcff */
[----:B-1----:R-:W-:Y:S01]  /*e910*/  ISETP.LE.AND P0, PT, R0, UR4, PT ;  /* 0x0000000400007c0c */ /* 0x002fe2000bf03270 */
[----:B------:R-:W-:Y:S02]  /*e920*/  IMAD.MOV.U32 R0, RZ, RZ, 0x1 ;  /* 0x00000001ff007424 */ /* 0x000fe400078e00ff */
[----:B------:R1:W-:Y:S04]  /*e930*/  STL [R1+0x24], R2 ;  /* 0x0000240201007387 */ /* 0x0003e80000100800 */
[----:B------:R1:W-:Y:S04]  /*e940*/  STL [R1+0x8], RZ ;  /* 0x000008ff01007387 */ /* 0x0003e80000100800 */
[----:B------:R1:W-:Y:S04]  /*e950*/  STL [R1+0x28], RZ ;  /* 0x000028ff01007387 */ /* 0x0003e80000100800 */
[----:B------:R1:W-:Y:S01]  /*e960*/  STL [R1+0xc], R0 ;  /* 0x00000c0001007387 */ /* 0x0003e20000100800 */
[----:B------:R-:W-:Y:S05]  /*e970*/  @P0 BRA `(.L_x_862) ;  /* 0x0000003400080947 */ /* 0x000fea0003800000 */
[----:B-1----:R-:W1:Y:S01]  /*e980*/  S2R R2, SR_TID.X ;  /* 0x0000000000027919 */ /* 0x002e620000002100 */
[----:B------:R-:W-:Y:S01]  /*e990*/  ULDC UR47, c[0x0][0xc] ;  /* 0x00000300002f7ab9 */ /* 0x000fe20000000800 */
[----:B------:R-:W-:Y:S01]  /*e9a0*/  ULOP3.LUT UR43, UR61, 0x1, URZ, 0xfc, !UPT ;  /* 0x000000013d2b7892 */ /* 0x000fe2000f8efc3f */
[----:B------:R-:W2:Y:S01]  /*e9b0*/  S2R R7, SR_TID.X ;  /* 0x0000000000077919 */ /* 0x000ea20000002100 */
[----:B------:R-:W-:Y:S01]  /*e9c0*/  ULOP3.LUT UR46, UR61, 0x2, URZ, 0xfc, !UPT ;  /* 0x000000023d2e7892 */ /* 0x000fe2000f8efc3f */
[----:B------:R-:W-:Y:S01]  /*e9d0*/  ULDC.64 UR44, c[0x0][0x198] ;  /* 0x00006600002c7ab9 */ /* 0x000fe20000000a00 */
[----:B-1----:R-:W-:Y:S01]  /*e9e0*/  LOP3.LUT R2, R2, 0x7f, RZ, 0xc0, !PT ;  /* 0x0000007f02027812 */ /* 0x002fe200078ec0ff */
[----:B--2---:R-:W-:-:S03]  /*e9f0*/  IMAD.SHL.U32 R0, R7, 0x80, RZ ;  /* 0x0000008007007824 */ /* 0x004fc600078e00ff */
[----:B------:R-:W-:Y:S01]  /*ea00*/  SHF.R.U32.HI R3, RZ, 0x5, R2 ;  /* 0x00000005ff037819 */ /* 0x000fe20000011602 */
[C---:B------:R-:W-:Y:S01]  /*ea10*/  IMAD.SHL.U32 R4, R7.reuse, 0x40, RZ ;  /* 0x0000004007047824 */ /* 0x040fe200078e00ff */
[C---:B------:R-:W-:Y:S01]  /*ea20*/  LOP3.LUT P0, RZ, R7.reuse, 0x4, RZ, 0xc0, !PT ;  /* 0x0000000407ff7812 */ /* 0x040fe2000780c0ff */
[----:B------:R-:W-:Y:S01]  /*ea30*/  IMAD.SHL.U32 R5, R7, 0x8, RZ ;  /* 0x0000000807057824 */ /* 0x000fe200078e00ff */
[----:B------:R-:W-:Y:S02]  /*ea40*/  LOP3.LUT R2, R0, 0x380, RZ, 0xc0, !PT ;  /* 0x0000038000027812 */ /* 0x000fe400078ec0ff */
[----:B------:R-:W-:-:S03]  /*ea50*/  LOP3.LUT R6, R4, 0x40, RZ, 0xc0, !PT ;  /* 0x0000004004067812 */ /* 0x000fc600078ec0ff */
[C---:B------:R-:W-:Y:S02]  /*ea60*/  IMAD R2, R3.reuse, 0x10, R2 ;  /* 0x0000001003027824 */ /* 0x040fe400078e0202 */
[----:B------:R-:W-:Y:S02]  /*ea70*/  IMAD R6, R3, 0x400, R6 ;  /* 0x0000040003067824 */ /* 0x000fe400078e0206 */
[----:B------:R-:W-:-:S05]  /*ea80*/  IMAD.SHL.U32 R3, R7, 0x10, RZ ;  /* 0x0000001007037824 */ /* 0x000fca00078e00ff */
[----:B------:R-:W-:Y:S02]  /*ea90*/  LOP3.LUT R3, R2, 0x70, R3, 0x78, !PT ;  /* 0x0000007002037812 */ /* 0x000fe400078e7803 */
[C---:B------:R-:W-:Y:S02]  /*eaa0*/  LOP3.LUT R2, R4.reuse, 0x180, RZ, 0xc0, !PT ;  /* 0x0000018004027812 */ /* 0x040fe400078ec0ff */
[----:B------:R-:W-:Y:S02]  /*eab0*/  LOP3.LUT R4, R4, 0x200, RZ, 0xc0, !PT ;  /* 0x0000020004047812 */ /* 0x000fe400078ec0ff */
[----:B------:R-:W-:Y:S02]  /*eac0*/  LOP3.LUT R2, R2, 0x10, R7, 0xf8, !PT ;  /* 0x0000001002027812 */ /* 0x000fe400078ef807 */
[----:B------:R-:W-:Y:S02]  /*ead0*/  LOP3.LUT R0, R3, 0xc00, R0, 0xf8, !PT ;  /* 0x00000c0003007812 */ /* 0x000fe400078ef800 */
[----:B------:R-:W-:-:S04]  /*eae0*/  LOP3.LUT R5, R2, 0x30, R5, 0x78, !PT ;  /* 0x0000003002057812 */ /* 0x000fc800078e7805 */
[----:B------:R-:W-:-:S05]  /*eaf0*/  IADD3 R2, R5, R6, R4 ;  /* 0x0000000605027210 */ /* 0x000fca0007ffe004 */
[----:B------:R1:W-:Y:S04]  /*eb00*/  STL [R1+0x18], R2 ;  /* 0x0000180201007387 */ /* 0x0003e80000100800 */
[----:B------:R2:W-:Y:S04]  /*eb10*/  STL [R1+0x1c], R0 ;  /* 0x00001c0001007387 */ /* 0x0005e80000100800 */
[----:B------:R-:W-:Y:S01]  /*eb20*/  STL [R1+0x28], RZ ;  /* 0x000028ff01007387 */ /* 0x000fe20000100800 */
[----:B-1----:R-:W-:Y:S02]  /*eb30*/  IMAD.MOV.U32 R2, RZ, RZ, 0x20 ;  /* 0x00000020ff027424 */ /* 0x002fe400078e00ff */
[----:B--2---:R-:W-:-:S03]  /*eb40*/  IMAD.MOV.U32 R0, RZ, RZ, 0x40 ;  /* 0x00000040ff007424 */ /* 0x004fc600078e00ff */
[----:B------:R-:W-:Y:S02]  /*eb50*/  SEL R2, R2, 0xffffffe0, !P0 ;  /* 0xffffffe002027807 */ /* 0x000fe40004000000 */
[----:B------:R-:W-:Y:S01]  /*eb60*/  SEL R3, R0, 0xffffffc0, !P0 ;  /* 0xffffffc000037807 */ /* 0x000fe20004000000 */
[----:B------:R-:W-:-:S05]  /*eb70*/  IMAD.U32 R0, RZ, RZ, UR4 ;  /* 0x00000004ff007e24 */ /* 0x000fca000f8e00ff */
[----:B------:R1:W-:Y:S04]  /*eb80*/  STL [R1+0x20], R0 ;  /* 0x0000200001007387 */ /* 0x0003e80000100800 */
[----:B------:R2:W-:Y:S01]  /*eb90*/  STL [R1+0x8], RZ ;  /* 0x000008ff01007387 */ /* 0x0005e20000100800 */
[----:B-1----:R-:W-:-:S05]  /*eba0*/  IMAD.MOV.U32 R0, RZ, RZ, 0x1 ;  /* 0x00000001ff007424 */ /* 0x002fca00078e00ff */
[----:B------:R2:W-:Y:S02]  /*ebb0*/  STL [R1+0xc], R0 ;  /* 0x00000c0001007387 */ /* 0x0005e40000100800 */
.L_x_922:
[----:B-1----:R-:W3:Y:S01]  /*ebc0*/  LDL R2, [R1+0x20] ;  /* 0x0000200001027983 */ /* 0x002ee20000100800 */
[----:B------:R-:W-:Y:S01]  /*ebd0*/  ULDC UR8, c[0x0][0xdd0] ;  /* 0x0003740000087ab9 */ /* 0x000fe20000000800 */
[----:B--2---:R-:W1:Y:S01]  /*ebe0*/  LDC R0, c[0x0][0xde8] ;  /* 0x00037a00ff007b82 */ /* 0x004e620000000800 */
[----:B------:R-:W-:-:S11]  /*ebf0*/  UISETP.NE.AND UP0, UPT, UR8, 0x1, UPT ;  /* 0x000000010800788c */ /* 0x000fd6000bf05270 */
[----:B------:R-:W-:Y:S01]  /*ec00*/  @UP0 ULDC UR4, c[0x0][0xdd4] ;  /* 0x0003750000040ab9 */ /* 0x000fe20000000800 */
[----:B------:R-:W-:Y:S01]  /*ec10*/  @UP0 ULDC UR9, c[0x0][0xdd8] ;  /* 0x0003760000090ab9 */ /* 0x000fe20000000800 */
[C---:B---3--:R-:W-:Y:S02]  /*ec20*/  R2UR UR6, R2.reuse ;  /* 0x00000000020672ca */ /* 0x048fe400000e0000 */
[----:B------:R-:W-:-:S11]  /*ec30*/  R2UR UR7, R2 ;  /* 0x00000000020772ca */ /* 0x000fd600000e0000 */
[----:B------:R-:W-:-:S04]  /*ec40*/  UIMAD.WIDE.U32 UR4, UR6, UR4, URZ ;  /* 0x00000004060472a5 */ /* 0x000fc8000f8e003f */
[----:B------:R-:W-:-:S04]  /*ec50*/  @UP0 USHF.R.U32.HI UR6, URZ, UR9, UR5 ;  /* 0x000000093f060299 */ /* 0x000fc80008011605 */
[----:B------:R-:W-:Y:S02]  /*ec60*/  UIADD3 UR4, -UR6, URZ, URZ ;  /* 0x0000003f06047290 */ /* 0x000fe4000fffe13f */
[----:B-1----:R-:W-:Y:S02]  /*ec70*/  ISETP.LE.AND P0, PT, R0, UR6, PT ;  /* 0x0000000600007c0c */ /* 0x002fe4000bf03270 */
[----:B------:R-:W-:-:S11]  /*ec80*/  UIMAD UR8, UR8, UR4, UR7 ;  /* 0x00000004080872a4 */ /* 0x000fd6000f8e0207 */
[----:B------:R-:W-:Y:S05]  /*ec90*/  @!P0 BRA `(.L_x_863) ;  /* 0x0000000000208947 */ /* 0x000fea0003800000 */
        /* <DEDUP_REMOVED lines=8> */
.L_x_863:
[----:B------:R-:W-:Y:S01]  /*ed20*/  ULDC UR9, c[0x0][0xdc4] ;  /* 0x0003710000097ab9 */ /* 0x000fe20000000800 */
[----:B------:R-:W-:Y:S01]  /*ed30*/  UMOV UR7, UR8 ;  /* 0x0000000800077c82 */ /* 0x000fe20008000000 */
[----:B------:R-:W-:-:S11]  /*ed40*/  UISETP.NE.AND UP0, UPT, UR9, 0x1, UPT ;  /* 0x000000010900788c */ /* 0x000fd6000bf05270 */
[----:B------:R-:W-:Y:S02]  /*ed50*/  @UP0 ULDC.64 UR10, c[0x0][0xdc8] ;  /* 0x00037200000a0ab9 */ /* 0x000fe40000000a00 */
[----:B------:R-:W-:-:S04]  /*ed60*/  UIMAD.WIDE.U32 UR4, UR8, UR10, URZ ;  /* 0x0000000a080472a5 */ /* 0x000fc8000f8e003f */
[----:B------:R-:W-:-:S04]  /*ed70*/  @UP0 USHF.R.U32.HI UR7, URZ, UR11, UR5 ;  /* 0x0000000b3f070299 */ /* 0x000fc80008011605 */
[----:B------:R-:W-:-:S12]  /*ed80*/  UIMAD UR4, UR7, UR9, URZ ;  /* 0x00000009070472a4 */ /* 0x000fd8000f8e023f */
.L_x_864:
[----:B------:R-:W-:Y:S01]  /*ed90*/  ULDC.64 UR10, c[0x0][0x3f8] ;  /* 0x0000fe00000a7ab9 */ /* 0x000fe20000000a00 */
[----:B------:R-:W-:Y:S02]  /*eda0*/  UIADD3 UR8, UR8, -UR4, URZ ;  /* 0x8000000408087290 */ /* 0x000fe4000fffe03f */
[----:B------:R-:W-:Y:S02]  /*edb0*/  UISETP.NE.U32.AND UP0, UPT, UR10, URZ, UPT ;  /* 0x0000003f0a00728c */ /* 0x000fe4000bf05070 */
[----:B------:R-:W-:Y:S01]  /*edc0*/  ULOP3.LUT UR7, URZ, UR7, URZ, 0x33, !UPT ;  /* 0x000000073f077292 */ /* 0x000fe2000f8e333f */
[----:B------:R-:W-:Y:S01]  /*edd0*/  ULDC UR10, c[0x0][0xdb8] ;  /* 0x00036e00000a7ab9 */ /* 0x000fe20000000800 */
[----:B------:R-:W-:Y:S01]  /*ede0*/  ULDC.64 UR4, c[0x0][0x9e0] ;  /* 0x0002780000047ab9 */ /* 0x000fe20000000a00 */
[----:B------:R-:W-:Y:S01]  /*edf0*/  UISETP.NE.AND UP1, UPT, UR10, 0x1, UPT ;  /* 0x000000010a00788c */ /* 0x000fe2000bf25270 */
[----:B------:R-:W-:Y:S01]  /*ee00*/  ULDC UR9, c[0x0][0xdc4] ;  /* 0x0003710000097ab9 */ /* 0x000fe20000000800 */
[----:B------:R-:W-:Y:S01]  /*ee10*/  ULDC UR37, c[0x0][0xdac] ;  /* 0x00036b0000257ab9 */ /* 0x000fe20000000800 */
[----:B------:R-:W-:-:S02]  /*ee20*/  UISETP.GE.AND UP2, UPT, UR5, 0x1, UPT ;  /* 0x000000010500788c */ /* 0x000fc4000bf46270 */
[----:B------:R-:W-:Y:S02]  /*ee30*/  UIMAD UR9, UR6, UR9, UR8 ;  /* 0x00000009060972a4 */ /* 0x000fe4000f8e0208 */
[----:B------:R-:W-:Y:S02]  /*ee40*/  UIADD3 UR37, UR7, UR37, URZ ;  /* 0x0000002507257290 */ /* 0x000fe4000fffe03f */
[----:B------:R-:W-:Y:S01]  /*ee50*/  UISETP.NE.AND.EX UP0, UPT, UR11, URZ, UPT, UP0 ;  /* 0x0000003f0b00728c */ /* 0x000fe2000bf05300 */
[----:B------:R-:W-:Y:S01]  /*ee60*/  PLOP3.LUT P1, PT, PT, PT, UP2, 0x80, 0x0 ;  /* 0x000000000000781c */ /* 0x000fe20003f2f028 */
[----:B------:R-:W-:Y:S01]  /*ee70*/  @UP1 ULDC UR6, c[0x0][0xdbc] ;  /* 0x00036f0000061ab9 */ /* 0x000fe20000000800 */
[----:B------:R-:W-:Y:S02]  /*ee80*/  USHF.L.U32 UR37, UR37, 0x7, URZ ;  /* 0x0000000725257899 */ /* 0x000fe4000800063f */
[----:B------:R-:W-:Y:S01]  /*ee90*/  UIMAD.WIDE.U32 UR6, UR9, UR6, URZ ;  /* 0x00000006090672a5 */ /* 0x000fe2000f8e003f */
[----:B------:R-:W-:Y:S01]  /*eea0*/  ULDC UR11, c[0x0][0x404] ;  /* 0x00010100000b7ab9 */ /* 0x000fe20000000800 */
[----:B------:R-:W-:Y:S01]  /*eeb0*/  ULDC UR12, c[0x0][0x288] ;  /* 0x0000a200000c7ab9 */ /* 0x000fe20000000800 */
[----:B------:R-:W-:Y:S01]  /*eec0*/  @UP1 ULDC UR14, c[0x0][0xdc0] ;  /* 0x00037000000e1ab9 */ /* 0x000fe20000000800 */
[----:B------:R-:W-:Y:S01]  /*eed0*/  UMOV UR39, UR9 ;  /* 0x0000000900277c82 */ /* 0x000fe20008000000 */
[----:B------:R-:W-:-:S02]  /*eee0*/  USEL UR11, UR11, 0x1, UP0 ;  /* 0x000000010b0b7887 */ /* 0x000fc40008000000 */
[----:B------:R-:W-:Y:S02]  /*eef0*/  UIADD3 UR8, UR37, 0x80, -UR12 ;  /* 0x0000008025087890 */ /* 0x000fe4000fffe80c */
[----:B------:R-:W-:Y:S01]  /*ef00*/  @UP1 USHF.R.U32.HI UR39, URZ, UR14, UR7 ;  /* 0x0000000e3f271299 */ /* 0x000fe20008011607 */
[----:B------:R-:W-:Y:S02]  /*ef10*/  ULDC UR13, c[0x0][0x2e0] ;  /* 0x0000b800000d7ab9 */ /* 0x000fe40000000800 */
[----:B------:R-:W-:Y:S02]  /*ef20*/  UIMAD UR6, UR11, UR13, UR8 ;  /* 0x0000000d0b0672a4 */ /* 0x000fe4000f8e0208 */
[----:B------:R-:W-:Y:S02]  /*ef30*/  UIADD3 UR38, -UR39, URZ, URZ ;  /* 0x0000003f27267290 */ /* 0x000fe4000fffe13f */
[----:B------:R-:W-:Y:S02]  /*ef40*/  UIADD3 UR4, UR6, UR4, URZ ;  /* 0x0000000406047290 */ /* 0x000fe4000fffe03f */
[----:B------:R-:W-:Y:S01]  /*ef50*/  UIMAD UR38, UR10, UR38, UR9 ;  /* 0x000000260a2672a4 */ /* 0x000fe2000f8e0209 */
[----:B------:R-:W-:Y:S11]  /*ef60*/  @!P1 BRA `(.L_x_865) ;  /* 0x0000000000449947 */ /* 0x000ff60003800000 */
[----:B------:R-:W-:Y:S01]  /*ef70*/  ISETP.LT.AND P0, PT, RZ, UR6, PT ;  /* 0x00000006ff007c0c */ /* 0x000fe2000bf01270 */
[----:B------:R-:W-:-:S12]  /*ef80*/  UIADD3 UR8, UR6, -0x1, URZ ;  /* 0xffffffff06087890 */ /* 0x000fd8000fffe03f */
[----:B------:R-:W-:Y:S05]  /*ef90*/  @P0 BRA `(.L_x_866) ;  /* 0x00000000001c0947 */ /* 0x000fea0003800000 */
[----:B------:R-:W-:Y:S02]  /*efa0*/  UISETP.NE.AND UP0, UPT, UR5, 0x1, UPT ;  /* 0x000000010500788c */ /* 0x000fe4000bf05270 */
[----:B------:R-:W-:-:S09]  /*efb0*/  UIADD3 UR8, -UR6, URZ, URZ ;  /* 0x0000003f06087290 */ /* 0x000fd2000fffe13f */
[----:B------:R-:W-:Y:S02]  /*efc0*/  @UP0 ULDC.64 UR14, c[0x0][0x9e8] ;  /* 0x00027a00000e0ab9 */ /* 0x000fe40000000a00 */
[----:B------:R-:W-:-:S04]  /*efd0*/  UIMAD.WIDE.U32 UR6, UR8, UR14, URZ ;  /* 0x0000000e080672a5 */ /* 0x000fc8000f8e003f */
[----:B------:R-:W-:-:S04]  /*efe0*/  @UP0 USHF.R.U32.HI UR8, URZ, UR15, UR7 ;  /* 0x0000000f3f080299 */ /* 0x000fc80008011607 */
[----:B------:R-:W-:Y:S01]  /*eff0*/  ULOP3.LUT UR8, URZ, UR8, URZ, 0x33, !UPT ;  /* 0x000000083f087292 */ /* 0x000fe2000f8e333f */
[----:B------:R-:W-:Y:S11]  /*f000*/  BRA `(.L_x_867) ;  /* 0x0000000000107947 */ /* 0x000ff60003800000 */
.L_x_866:
[----:B------:R-:W-:-:S11]  /*f010*/  UISETP.NE.AND UP0, UPT, UR5, 0x1, UPT ;  /* 0x000000010500788c */ /* 0x000fd6000bf05270 */
[----:B------:R-:W-:Y:S02]  /*f020*/  @UP0 ULDC.64 UR14, c[0x0][0x9e8] ;  /* 0x00027a00000e0ab9 */ /* 0x000fe40000000a00 */
[----:B------:R-:W-:-:S04]  /*f030*/  UIMAD.WIDE.U32 UR6, UR8, UR14, URZ ;  /* 0x0000000e080672a5 */ /* 0x000fc8000f8e003f */
[----:B------:R-:W-:-:S12]  /*f040*/  @UP0 USHF.R.U32.HI UR8, URZ, UR15, UR7 ;  /* 0x0000000f3f080299 */ /* 0x000fd80008011607 */
.L_x_867:
[----:B------:R-:W-:-:S04]  /*f050*/  UIMAD UR8, UR8, UR5, UR5 ;  /* 0x00000005080872a4 */ /* 0x000fc8000f8e0205 */
[----:B------:R-:W-:-:S04]  /*f060*/  UISETP.LT.AND UP0, UPT, UR4, UR8, UPT ;  /* 0x000000080400728c */ /* 0x000fc8000bf01270 */
[----:B------:R-:W-:-:S12]  /*f070*/  USEL UR4, UR4, UR8, UP0 ;  /* 0x0000000804047287 */ /* 0x000fd80008000000 */
.L_x_865:
[----:B------:R-:W-:Y:S02]  /*f080*/  UIMAD UR7, UR11, UR13, 0x3f ;  /* 0x0000003f0b0774a4 */ /* 0x000fe4000f8e020d */
[----:B------:R-:W-:Y:S02]  /*f090*/  UIADD3 UR4, UR4, 0x3f, URZ ;  /* 0x0000003f04047890 */ /* 0x000fe4000fffe03f */
[----:B------:R-:W-:Y:S02]  /*f0a0*/  USHF.R.S32.HI UR8, URZ, 0x1f, UR7 ;  /* 0x0000001f3f087899 */ /* 0x000fe40008011407 */
[----:B------:R-:W-:Y:S02]  /*f0b0*/  USHF.R.S32.HI UR6, URZ, 0x1f, UR4 ;  /* 0x0000001f3f067899 */ /* 0x000fe40008011404 */
[----:B------:R-:W-:Y:S02]  /*f0c0*/  ULEA.HI UR8, UR8, UR7, URZ, 0x6 ;  /* 0x0000000708087291 */ /* 0x000fe4000f8f303f */
[----:B------:R-:W-:-:S02]  /*f0d0*/  ULEA.HI UR6, UR6, UR4, URZ, 0x6 ;  /* 0x0000000406067291 */ /* 0x000fc4000f8f303f */
[----:B------:R-:W-:Y:S02]  /*f0e0*/  UIADD3 UR4, UR37, -UR12, URZ ;  /* 0x8000000c25047290 */ /* 0x000fe4000fffe03f */
[----:B------:R-:W-:Y:S02]  /*f0f0*/  USHF.R.S32.HI UR41, URZ, 0x6, UR8 ;  /* 0x000000063f297899 */ /* 0x000fe40008011408 */
[----:B------:R-:W-:Y:S02]  /*f100*/  USHF.R.S32.HI UR6, URZ, 0x6, UR6 ;  /* 0x000000063f067899 */ /* 0x000fe40008011406 */
[----:B------:R-:W-:Y:S02]  /*f110*/  UIMAD UR4, UR11, UR13, UR4 ;  /* 0x0000000d0b0472a4 */ /* 0x000fe4000f8e0204 */
[----:B------:R-:W-:Y:S01]  /*f120*/  UISETP.LT.AND UP0, UPT, UR41, UR6, UPT ;  /* 0x000000062900728c */ /* 0x000fe2000bf01270 */
[----:B------:R-:W-:Y:S02]  /*f130*/  ULDC UR8, c[0x0][0x9dc] ;  /* 0x0002770000087ab9 */ /* 0x000fe40000000800 */
[----:B------:R-:W-:-:S02]  /*f140*/  UIADD3 UR8, UR4, -UR8, URZ ;  /* 0x8000000804087290 */ /* 0x000fc4000fffe03f */
[----:B------:R-:W-:Y:S01]  /*f150*/  USEL UR41, UR41, UR6, UP0 ;  /* 0x0000000629297287 */ /* 0x000fe20008000000 */
[----:B------:R-:W-:Y:S11]  /*f160*/  @!P1 BRA `(.L_x_868) ;  /* 0x0000000000449947 */ /* 0x000ff60003800000 */
[----:B------:R-:W-:-:S06]  /*f170*/  UISETP.GT.AND UP0, UPT, UR4, -0x1, UPT ;  /* 0xffffffff0400788c */ /* 0x000fcc000bf04270 */
[----:B------:R-:W-:-:S13]  /*f180*/  PLOP3.LUT P0, PT, PT, PT, UP0, 0x80, 0x0 ;  /* 0x000000000000781c */ /* 0x000fda0003f0f008 */
[----:B------:R-:W-:Y:S05]  /*f190*/  @P0 BRA `(.L_x_869) ;  /* 0x00000000001c0947 */ /* 0x000fea0003800000 */
[----:B------:R-:W-:Y:S02]  /*f1a0*/  UISETP.NE.AND UP0, UPT, UR5, 0x1, UPT ;  /* 0x000000010500788c */ /* 0x000fe4000bf05270 */
[----:B------:R-:W-:-:S09]  /*f1b0*/  ULOP3.LUT UR4, URZ, UR4, URZ, 0x33, !UPT ;  /* 0x000000043f047292 */ /* 0x000fd2000f8e333f */
[----:B------:R-:W-:Y:S02]  /*f1c0*/  @UP0 ULDC.64 UR10, c[0x0][0x9e8] ;  /* 0x00027a00000a0ab9 */ /* 0x000fe40000000a00 */
[----:B------:R-:W-:-:S04]  /*f1d0*/  UIMAD.WIDE.U32 UR6, UR4, UR10, URZ ;  /* 0x0000000a040672a5 */ /* 0x000fc8000f8e003f */
[----:B------:R-:W-:-:S04]  /*f1e0*/  @UP0 USHF.R.U32.HI UR4, URZ, UR11, UR7 ;  /* 0x0000000b3f040299 */ /* 0x000fc80008011607 */
[----:B------:R-:W-:Y:S01]  /*f1f0*/  ULOP3.LUT UR4, URZ, UR4, URZ, 0x33, !UPT ;  /* 0x000000043f047292 */ /* 0x000fe2000f8e333f */
[----:B------:R-:W-:Y:S11]  /*f200*/  BRA `(.L_x_870) ;  /* 0x0000000000107947 */ /* 0x000ff60003800000 */
.L_x_869:
[----:B------:R-:W-:-:S11]  /*f210*/  UISETP.NE.AND UP0, UPT, UR5, 0x1, UPT ;  /* 0x000000010500788c */ /* 0x000fd6000bf05270 */
[----:B------:R-:W-:Y:S02]  /*f220*/  @UP0 ULDC.64 UR10, c[0x0][0x9e8] ;  /* 0x00027a00000a0ab9 */ /* 0x000fe40000000a00 */
[----:B------:R-:W-:-:S04]  /*f230*/  UIMAD.WIDE.U32 UR6, UR4, UR10, URZ ;  /* 0x0000000a040672a5 */ /* 0x000fc8000f8e003f */
[----:B------:R-:W-:-:S12]  /*f240*/  @UP0 USHF.R.U32.HI UR4, URZ, UR11, UR7 ;  /* 0x0000000b3f040299 */ /* 0x000fd80008011607 */
.L_x_870:
[----:B------:R-:W-:-:S04]  /*f250*/  UIMAD UR4, UR4, UR5, URZ ;  /* 0x00000005040472a4 */ /* 0x000fc8000f8e023f */
[----:B------:R-:W-:-:S04]  /*f260*/  UISETP.LT.AND UP0, UPT, UR8, UR4, UPT ;  /* 0x000000040800728c */ /* 0x000fc8000bf01270 */
[----:B------:R-:W-:-:S12]  /*f270*/  USEL UR8, UR8, UR4, !UP0 ;  /* 0x0000000408087287 */ /* 0x000fd8000c000000 */
.L_x_868:
[----:B------:R-:W-:Y:S01]  /*f280*/  USHF.R.S32.HI UR4, URZ, 0x1f, UR8 ;  /* 0x0000001f3f047899 */ /* 0x000fe20008011408 */
[----:B------:R-:W-:Y:S03]  /*f290*/  BSSY B6, `(.L_x_871) ;  /* 0x0000295000067945 */ /* 0x000fe60003800000 */
[----:B------:R-:W-:-:S04]  /*f2a0*/  ULEA.HI UR4, UR4, UR8, URZ, 0x6 ;  /* 0x0000000804047291 */ /* 0x000fc8000f8f303f */
[----:B------:R-:W-:-:S04]  /*f2b0*/  USHF.R.S32.HI UR4, URZ, 0x6, UR4 ;  /* 0x000000063f047899 */ /* 0x000fc80008011404 */
[----:B------:R-:W-:-:S04]  /*f2c0*/  UISETP.LT.AND UP0, UPT, URZ, UR4, UPT ;  /* 0x000000043f00728c */ /* 0x000fc8000bf01270 */
[----:B------:R-:W-:-:S04]  /*f2d0*/  USEL UR42, URZ, UR4, !UP0 ;  /* 0x000000043f2a7287 */ /* 0x000fc8000c000000 */
[----:B------:R-:W-:-:S06]  /*f2e0*/  UISETP.GT.AND UP0, UPT, UR41, UR42, UPT ;  /* 0x0000002a2900728c */ /* 0x000fcc000bf04270 */
[----:B------:R-:W-:-:S13]  /*f2f0*/  PLOP3.LUT P0, PT, PT, PT, UP0, 0x80, 0x0 ;  /* 0x000000000000781c */ /* 0x000fda0003f0f008 */
[----:B------:R-:W-:Y:S05]  /*f300*/  @P0 BRA `(.L_x_872) ;  /* 0x0000000000480947 */ /* 0x000fea0003800000 */
[----:B------:R-:W1:Y:S02]  /*f310*/  S2R R0, SR_TID.X ;  /* 0x0000000000007919 */ /* 0x000e640000002100 */
[----:B-1----:R-:W-:-:S04]  /*f320*/  LOP3.LUT R0, R0, 0x7f, RZ, 0xc0, !PT ;  /* 0x0000007f00007812 */ /* 0x002fc800078ec0ff */
[----:B------:R-:W-:-:S13]  /*f330*/  ISETP.NE.AND P0, PT, R0, RZ, PT ;  /* 0x000000ff0000720c */ /* 0x000fda0003f05270 */
[----:B------:R-:W-:Y:S05]  /*f340*/  @P0 BRA `(.L_x_873) ;  /* 0x0000002800240947 */ /* 0x000fea0003800000 */
[----:B------:R-:W1:Y:S01]  /*f350*/  S2R R5, SR_LANEID ;  /* 0x0000000000057919 */ /* 0x000e620000000000 */
[----:B------:R-:W-:Y:S01]  /*f360*/  VOTEU.ANY UR4, UPT, PT ;  /* 0x0000000000047886 */ /* 0x000fe200038e0100 */
[----:B------:R-:W2:Y:S01]  /*f370*/  LDC.64 R2, c[0x0][0xdf0] ;  /* 0x00037c00ff027b82 */ /* 0x000ea20000000a00 */
[----:B------:R-:W1:Y:S02]  /*f380*/  FLO.U32 R0, UR4 ;  /* 0x0000000400007d00 */ /* 0x000e6400080e0000 */
[----:B-1----:R-:W-:-:S06]  /*f390*/  ISETP.EQ.U32.AND P0, PT, R0, R5, PT ;  /* 0x000000050000720c */ /* 0x002fcc0003f02070 */
[----:B------:R-:W2:Y:S07]  /*f3a0*/  POPC R5, UR4 ;  /* 0x0000000400057d09 */ /* 0x000eae0008000000 */
[----:B--2---:R-:W2:Y:S01]  /*f3b0*/  @P0 ATOMG.E.ADD.STRONG.GPU PT, R3, desc[UR54][R2.64], R5 ;  /* 0x00000005020309a8 */ /* 0x004ea200081ee1f6 */
[----:B------:R-:W1:Y:S02]  /*f3c0*/  S2R R4, SR_LTMASK ;  /* 0x0000000000047919 */ /* 0x000e640000003900 */
[----:B-1----:R-:W-:-:S04]  /*f3d0*/  LOP3.LUT R4, R4, UR4, RZ, 0xc0, !PT ;  /* 0x0000000404047c12 */ /* 0x002fc8000f8ec0ff */
[----:B------:R-:W1:Y:S01]  /*f3e0*/  POPC R7, R4 ;  /* 0x0000000400077309 */ /* 0x000e620000000000 */
[----:B--2---:R-:W1:Y:S02]  /*f3f0*/  SHFL.IDX PT, R0, R3, R0, 0x1f ;  /* 0x00001f0003007589 */ /* 0x004e6400000e0000 */
[----:B-1----:R-:W-:-:S05]  /*f400*/  IADD3 R0, R0, UR47, R7 ;  /* 0x0000002f00007c10 */ /* 0x002fca000fffe007 */
[----:B------:R2:W-:Y:S01]  /*f410*/  STL [R1+0x20], R0 ;  /* 0x0000200001007387 */ /* 0x0005e20000100800 */
[----:B------:R-:W-:Y:S05]  /*f420*/  BRA `(.L_x_873) ;  /* 0x0000002400ec7947 */ /* 0x000fea0003800000 */
.L_x_872:
[----:B------:R-:W1:Y:S01]  /*f430*/  S2UR UR4, SR_CgaCtaId ;  /* 0x00000000000479c3 */ /* 0x000e620000008800 */
[----:B------:R-:W-:Y:S02]  /*f440*/  UMOV UR40, 0x400 ;  /* 0x0000040000287882 */ /* 0x000fe40000000000 */
[----:B-1----:R-:W-:-:S04]  /*f450*/  ULEA UR40, UR4, UR40, 0x18 ;  /* 0x0000002804287291 */ /* 0x002fc8000f8ec03f */
        /* <DEDUP_REMOVED lines=9> */
[----:B------:R-:W1:Y:S01]  /*f4f0*/  LDC.64 R2, c[0x4][R2] ;  /* 0x0100000002027b82 */ /* 0x000e620000000a00 */
        /* <DEDUP_REMOVED lines=9> */
[----:B-1----:R-:W-:Y:S05]  /*f590*/  CALL.ABS.NOINC R2 ;  /* 0x0000000002007343 */ /* 0x002fea0003c00000 */
.L_x_874:
[----:B------:R-:W2:Y:S01]  /*f5a0*/  LDL.LU R2, [R1+0x24] ;  /* 0x0000240001027983 */ /* 0x000ea20000300800 */
[----:B------:R-:W-:-:S06]  /*f5b0*/  UIADD3 UR4, UR40, 0x10000, URZ ;  /* 0x0001000028047890 */ /* 0x000fcc000fffe03f */
[----:B------:R-:W-:-:S05]  /*f5c0*/  IMAD.U32 R16, RZ, RZ, UR4 ;  /* 0x00000004ff107e24 */ /* 0x000fca000f8e00ff */
[----:B------:R-:W-:Y:S02]  /*f5d0*/  LOP3.LUT P0, RZ, R16, 0x3ff, RZ, 0xc0, !PT ;  /* 0x000003ff10ff7812 */ /* 0x000fe4000780c0ff */
        /* <DEDUP_REMOVED lines=20> */
.L_x_875:
[----:B------:R-:W-:-:S04]  /*f720*/  UIADD3 UR4, UR40, 0x8000, URZ ;  /* 0x0000800028047890 */ /* 0x000fc8000fffe03f */
[----:B------:R-:W-:-:S06]  /*f730*/  ULOP3.LUT UP0, URZ, UR4, 0x1bf, URZ, 0xc0, !UPT ;  /* 0x000001bf043f7892 */ /* 0x000fcc000f80c03f */
[----:B------:R-:W-:-:S13]  /*f740*/  PLOP3.LUT P0, PT, PT, PT, UP0, 0x80, 0x0 ;  /* 0x000000000000781c */ /* 0x000fda0003f0f008 */
        /* <DEDUP_REMOVED lines=17> */
.L_x_876:
[----:B------:R-:W-:-:S13]  /*f860*/  LOP3.LUT P6, RZ, R16, 0x3ff, RZ, 0xc0, !PT ;  /* 0x000003ff10ff7812 */ /* 0x000fda00078cc0ff */
        /* <DEDUP_REMOVED lines=17> */
.L_x_877:
[----:B------:R-:W-:Y:S01]  /*f980*/  ULDC.64 UR4, c[0x0][0x9f8] ;  /* 0x00027e0000047ab9 */ /* 0x000fe20000000a00 */
[----:B------:R-:W-:Y:S01]  /*f990*/  IMAD.U32 R5, RZ, RZ, UR39 ;  /* 0x00000027ff057e24 */ /* 0x000fe2000f8e00ff */
[----:B------:R-:W-:Y:S01]  /*f9a0*/  ISETP.NE.U32.AND P0, PT, RZ, UR4, PT ;  /* 0x00000004ff007c0c */ /* 0x000fe2000bf05070 */
[----:B------:R-:W-:Y:S01]  /*f9b0*/  IMAD.U32 R8, RZ, RZ, UR39 ;  /* 0x00000027ff087e24 */ /* 0x000fe2000f8e00ff */
[----:B------:R-:W2:Y:S01]  /*f9c0*/  LDC R0, c[0x0][0x428] ;  /* 0x00010a00ff007b82 */ /* 0x000ea20000000800 */
[----:B------:R-:W3:Y:S01]  /*f9d0*/  S2R R17, SR_TID.X ;  /* 0x0000000000117919 */ /* 0x000ee20000002100 */
[----:B------:R-:W-:-:S13]  /*f9e0*/  ISETP.NE.AND.EX P0, PT, RZ, UR5, PT, P0 ;  /* 0x00000005ff007c0c */ /* 0x000fda000bf05300 */
[----:B-1----:R-:W1:Y:S01]  /*f9f0*/  @P0 LDC.64 R2, c[0x0][0x9f8] ;  /* 0x00027e00ff020b82 */ /* 0x002e620000000a00 */
[----:B------:R-:W-:Y:S01]  /*fa00*/  IMAD.U32 R4, RZ, RZ, UR38 ;  /* 0x00000026ff047e24 */ /* 0x000fe2000f8e00ff */
[----:B---3--:R-:W-:Y:S01]  /*fa10*/  LOP3.LUT R16, R17, 0x7f, RZ, 0xc0, !PT ;  /* 0x0000007f11107812 */ /* 0x008fe200078ec0ff */
[----:B-1----:R-:W-:-:S05]  /*fa20*/  @P0 IMAD.WIDE R2, R5, 0x4, R2 ;  /* 0x0000000405020825 */ /* 0x002fca00078e0202 */
[----:B------:R1:W3:Y:S01]  /*fa30*/  @P0 LDG.E R8, desc[UR54][R2.64] ;  /* 0x0000003602080981 */ /* 0x0002e2000c1e1900 */
[----:B--2---:R-:W-:Y:S01]  /*fa40*/  ISETP.NE.AND P0, PT, R0, 0x1, PT ;  /* 0x000000010000780c */ /* 0x004fe20003f05270 */
[----:B------:R-:W-:Y:S01]  /*fa50*/  UMOV UR36, URZ ;  /* 0x0000003f00247c82 */ /* 0x000fe20008000000 */
[----:B------:R-:W-:Y:S01]  /*fa60*/  ISETP.NE.AND P2, PT, R16, RZ, PT ;  /* 0x000000ff1000720c */ /* 0x000fe20003f45270 */
[----:B------:R-:W-:Y:S01]  /*fa70*/  UMOV UR8, 0x80 ;  /* 0x0000008000087882 */ /* 0x000fe20000000000 */
[----:B------:R-:W-:Y:S01]  /*fa80*/  UMOV UR9, UR37 ;  /* 0x0000002500097c82 */ /* 0x000fe20008000000 */
[----:B------:R-:W-:Y:S01]  /*fa90*/  UMOV UR10, UR38 ;  /* 0x00000026000a7c82 */ /* 0x000fe20008000000 */
[----:B------:R-:W-:Y:S01]  /*faa0*/  UMOV UR11, UR39 ;  /* 0x00000027000b7c82 */ /* 0x000fe20008000000 */
[----:B------:R-:W-:Y:S01]  /*fab0*/  UMOV UR6, 0xffffffff ;  /* 0xffffffff00067882 */ /* 0x000fe20000000000 */
[----:B------:R-:W-:Y:S01]  /*fac0*/  SHF.R.U32.HI R17, RZ, 0x5, R17 ;  /* 0x00000005ff117819 */ /* 0x000fe20000011611 */
[----:B-1----:R-:W1:Y:S03]  /*fad0*/  LDC.64 R2, c[0x0][0x3f8] ;  /* 0x0000fe00ff027b82 */ /* 0x002e660000000a00 */
[----:B------:R-:W-:-:S03]  /*fae0*/  LOP3.LUT R17, R17, 0x3, RZ, 0xc0, !PT ;  /* 0x0000000311117812 */ /* 0x000fc600078ec0ff */
[----:B------:R-:W-:Y:S02]  /*faf0*/  VOTEU.ALL UP1, P2 ;  /* 0x00000000003f7886 */ /* 0x000fe40001020000 */
[----:B------:R-:W2:Y:S03]  /*fb00*/  @P0 LDC R0, c[0x0][0x42c] ;  /* 0x00010b00ff000b82 */ /* 0x000ea60000000800 */
[----:B------:R-:W-:-:S04]  /*fb10*/  @!UP1 UIADD3 UR4, UP0, UR44, 0x270, URZ ;  /* 0x000002702c049890 */ /* 0x000fc8000ff1e03f */
[----:B------:R-:W-:Y:S01]  /*fb20*/  @!UP1 UIADD3.X UR5, URZ, UR45, URZ, UP0, !UPT ;  /* 0x0000002d3f059290 */ /* 0x000fe200087fe43f */
[----:B------:R-:W4:Y:S01]  /*fb30*/  @P0 LDC R5, c[0x0][0x430] ;  /* 0x00010c00ff050b82 */ /* 0x000f220000000800 */
[----:B-1----:R-:W-:-:S07]  /*fb40*/  ISETP.NE.U32.AND P1, PT, R2, RZ, PT ;  /* 0x000000ff0200720c */ /* 0x002fce0003f25070 */
[----:B------:R1:W-:Y:S01]  /*fb50*/  @!UP1 UTMAPF.L2.4D [UR36], [UR4] ;  /* 0x00000024040095b8 */ /* 0x0003e20008018000 */
[----:B------:R-:W-:Y:S01]  /*fb60*/  ISETP.NE.AND.EX P1, PT, R3, RZ, PT, P1 ;  /* 0x000000ff0300720c */ /* 0x000fe20003f25310 */
[----:B--2---:R-:W-:Y:S01]  /*fb70*/  @P0 IMAD.HI.U32 R0, R0, UR38, RZ ;  /* 0x0000002600000c27 */ /* 0x004fe2000f8e00ff */
[----:B------:R1:W-:Y:S04]  /*fb80*/  @!UP1 UTMAPF.L2.4D [UR8], [UR4] ;  /* 0x00000008040095b8 */ /* 0x0003e80008018000 */
[----:B----4-:R-:W-:Y:S02]  /*fb90*/  @P0 SHF.R.U32.HI R4, RZ, R5, R0 ;  /* 0x00000005ff040219 */ /* 0x010fe40000011600 */
[----:B---3--:R-:W-:Y:S01]  /*fba0*/  SHF.R.S32.HI R9, RZ, 0x1f, R8 ;  /* 0x0000001fff097819 */ /* 0x008fe20000011408 */
[----:B------:R1:W-:Y:S01]  /*fbb0*/  STL [R1+0x10], R8 ;  /* 0x0000100801007387 */ /* 0x0003e20000100800 */
[----:B------:R-:W-:-:S03]  /*fbc0*/  SEL R0, R8, RZ, !P1 ;  /* 0x000000ff08007207 */ /* 0x000fc60004800000 */
[----:B------:R1:W-:Y:S04]  /*fbd0*/  STL [R1+0x4], R4 ;  /* 0x0000040401007387 */ /* 0x0003e80000100800 */
[----:B------:R1:W-:Y:S01]  /*fbe0*/  STL [R1+0x14], R9 ;  /* 0x0000140901007387 */ /* 0x0003e20000100800 */
[----:B------:R-:W-:Y:S05]  /*fbf0*/  BRA.DIV UR6, `(.L_x_878) ;  /* 0x0000002a064c7947 */ /* 0x000fea000b800000 */
[----:B------:R2:W3:Y:S02]  /*fc00*/  SHFL.IDX PT, R14, R17, RZ, 0x1f ;  /* 0x00001fff110e7589 */ /* 0x0004e400000e0000 */
.L_x_941:
[----:B---3--:R-:W-:Y:S02]  /*fc10*/  ISETP.NE.AND P0, PT, R14, RZ, PT ;  /* 0x000000ff0e00720c */ /* 0x008fe40003f05270 */
[----:B------:R-:W-:-:S11]  /*fc20*/  PLOP3.LUT P6, PT, PT, PT, PT, 0x8, 0x0 ;  /* 0x000000000000781c */ /* 0x000fd60003fce170 */
[----:B------:R-:W-:Y:S05]  /*fc30*/  @P0 BRA `(.L_x_879) ;  /* 0x0000000400d00947 */ /* 0x000fea0003800000 */
[----:B-1----:R-:W-:-:S06]  /*fc40*/  UIADD3 UR4, UR41, -0x1, URZ ;  /* 0xffffffff29047890 */ /* 0x002fcc000fffe03f */
[----:B------:R-:W-:Y:S01]  /*fc50*/  IMAD.U32 R6, RZ, RZ, UR4 ;  /* 0x00000004ff067e24 */ /* 0x000fe2000f8e00ff */
[----:B------:R-:W-:-:S03]  /*fc60*/  UMOV UR4, 0xffffffff ;  /* 0xffffffff00047882 */ /* 0x000fc60000000000 */
[----:B------:R-:W-:Y:S05]  /*fc70*/  BRA.DIV UR4, `(.L_x_880) ;  /* 0x0000002a044c7947 */ /* 0x000fea000b800000 */
[----:B------:R-:W-:-:S13]  /*fc80*/  ELECT P6, URZ, PT ;  /* 0x00000000003f782f */ /* 0x000fda00038c0000 */
.L_x_944:
        /* <DEDUP_REMOVED lines=9> */
[----:B------:R-:W-:-:S05]  /*fd20*/  @P0 SHF.R.U32.HI R4, RZ, R5, R7 ;  /* 0x00000005ff040219 */ /* 0x000fca0000011607 */
[----:B------:R-:W-:-:S04]  /*fd30*/  IMAD.MOV R5, RZ, RZ, -R4 ;  /* 0x000000ffff057224 */ /* 0x000fc800078e0a04 */
[----:B------:R-:W-:Y:S01]  /*fd40*/  IMAD R6, R0, R5, R6 ;  /* 0x0000000500067224 */ /* 0x000fe200078e0206 */
[--C-:B------:R-:W-:Y:S01]  /*fd50*/  SHF.R.S32.HI R5, RZ, 0x1f, R4.reuse ;  /* 0x0000001fff057819 */ /* 0x100fe20000011404 */
[----:B------:R-:W-:Y:S02]  /*fd60*/  IMAD R0, R9, UR4, RZ ;  /* 0x0000000409007c24 */ /* 0x000fe4000f8e02ff */
[----:B------:R-:W-:-:S04]  /*fd70*/  IMAD.WIDE.U32 R4, R8, UR4, R4 ;  /* 0x0000000408047c25 */ /* 0x000fc8000f8e0004 */
[----:B------:R-:W-:Y:S01]  /*fd80*/  IMAD R0, R8, UR5, R0 ;  /* 0x0000000508007c24 */ /* 0x000fe2000f8e0200 */
[----:B------:R-:W-:-:S03]  /*fd90*/  LEA R2, P0, R4, R2, 0x2 ;  /* 0x0000000204027211 */ /* 0x000fc600078010ff */
[----:B------:R-:W-:-:S05]  /*fda0*/  IMAD.IADD R0, R5, 0x1, R0 ;  /* 0x0000000105007824 */ /* 0x000fca00078e0200 */
[----:B------:R-:W-:-:S05]  /*fdb0*/  LEA.HI.X R3, R4, R3, R0, 0x2, P0 ;  /* 0x0000000304037211 */ /* 0x000fca00000f1400 */
[----:B------:R1:W5:Y:S02]  /*fdc0*/  LDG.E R0, desc[UR54][R2.64] ;  /* 0x0000003602007981 */ /* 0x000364000c1e1900 */
.L_x_882:
[----:B-1----:R-:W3:Y:S04]  /*fdd0*/  LDL R3, [R1+0x8] ;  /* 0x0000080001037983 */ /* 0x002ee80000100800 */
[----:B------:R-:W4:Y:S01]  /*fde0*/  LDL R2, [R1+0xc] ;  /* 0x00000c0001027983 */ /* 0x000f220000100800 */
[----:B------:R-:W-:Y:S02]  /*fdf0*/  ISETP.NE.AND P0, PT, R16, RZ, PT ;  /* 0x000000ff1000720c */ /* 0x000fe40003f05270 */
[----:B---3--:R-:W-:Y:S02]  /*fe00*/  LEA R3, R3, UR40, 0x3 ;  /* 0x0000002803037c11 */ /* 0x008fe4000f8e18ff */
[----:B----4-:R-:W-:-:S04]  /*fe10*/  SHF.L.U32 R2, R2, 0x1f, RZ ;  /* 0x0000001f02027819 */ /* 0x010fc800000006ff */
[----:B------:R-:W1:Y:S02]  /*fe20*/  SYNCS.PHASECHK.TRANS64.TRYWAIT P3, [R3+URZ+0x28480], R2 ;  /* 0x02848002030075a7 */ /* 0x000e64000806017f */
[----:B-1----:R-:W-:Y:S05]  /*fe30*/  @!P3 BRA `(.L_x_883) ;  /* 0x0000002400fcb947 */ /* 0x002fea0003800000 */
.L_x_945:
        /* <DEDUP_REMOVED lines=8> */
.L_x_884:
[----:B------:R-:W3:Y:S04]  /*fec0*/  LDL R4, [R1+0x8] ;  /* 0x0000080001047983 */ /* 0x000ee80000100800 */
[----:B------:R-:W4:Y:S01]  /*fed0*/  LDL R5, [R1+0x4] ;  /* 0x0000040001057983 */ /* 0x000f220000100800 */
        /* <DEDUP_REMOVED lines=11> */
[----:B---3--:R-:W-:-:S04]  /*ff90*/  LEA R4, R4, UR40, 0xe ;  /* 0x0000002804047c11 */ /* 0x008fc8000f8e70ff */
[----:B------:R-:W-:Y:S02]  /*ffa0*/  R2UR UR14, R4 ;  /* 0x00000000040e72ca */ /* 0x000fe400000e0000 */
[----:B----4-:R-:W-:-:S11]  /*ffb0*/  R2UR UR12, R5 ;  /* 0x00000000050c72ca */ /* 0x010fd600000e0000 */
[----:B------:R-:W-:Y:S02]  /*ffc0*/  UIADD3 UR8, UR14, 0x10000, URZ ;  /* 0x000100000e087890 */ /* 0x000fe4000fffe03f */
[----:B------:R-:W-:-:S07]  /*ffd0*/  UIADD3 UR14, UR14, 0x12000, URZ ;  /* 0x000120000e0e7890 */ /* 0x000fce000fffe03f */
[----:B------:R3:W-:Y:S02]  /*ffe0*/  UTMALDG.4D [UR8], [UR4], desc[UR6] ;  /* 0x00000608040075b4 */ /* 0x0007e40008019000 */
[----:B---3--:R-:W-:Y:S01]  /*fff0*/  UMOV UR8, UR14 ;  /* 0x0000000e00087c82 */ /* 0x008fe20008000000 */
[----:B------:R-:W-:Y:S02]  /*10000*/  UMOV UR10, UR15 ;  /* 0x0000000f000a7c82 */ /* 0x000fe40008000000 */
[----:B------:R3:W-:Y:S01]  /*10010*/  UTMALDG.4D [UR8], [UR4], desc[UR6] ;  /* 0x00000608040075b4 */ /* 0x0007e20008019000 */
[----:B------:R-:W4:Y:S02]  /*10020*/  SYNCS.PHASECHK.TRANS64.TRYWAIT P3, [R3+URZ+0x28440], R2 ;  /* 0x02844002030075a7 */ /* 0x000f24000806017f */
[----:B---34-:R-:W-:Y:S05]  /*10030*/  @!P3 BRA `(.L_x_885) ;  /* 0x000000240090b947 */ /* 0x018fea0003800000 */
.L_x_946:
[----:B------:R-:W-:Y:S05]  /*10040*/  @P0 BRA `(.L_x_886) ;  /* 0x00000000001c0947 */ /* 0x000fea0003800000 */
[----:B------:R-:W4:Y:S01]  /*10050*/  S2R R5, SR_TID.X ;  /* 0x0000000000057919 */ /* 0x000f220000002100 */
[----:B-1-3--:R-:W-:-:S04]  /*10060*/  IMAD.MOV.U32 R2, RZ, RZ, 0x4000 ;  /* 0x00004000ff027424 */ /* 0x00afc800078e00ff */
[----:B------:R1:W-:Y:S01]  /*10070*/  SYNCS.ARRIVE.TRANS64 RZ, [R3+URZ+0x28430], R2 ;  /* 0x0284300203ff79a7 */ /* 0x0003e2000800003f */
[----:B----4-:R-:W-:-:S04]  /*10080*/  LOP3.LUT R5, R5, 0x1f, RZ, 0xc0, !PT ;  /* 0x0000001f05057812 */ /* 0x010fc800078ec0ff */
[----:B------:R-:W-:-:S13]  /*10090*/  ISETP.NE.AND P0, PT, R5, RZ, PT ;  /* 0x000000ff0500720c */ /* 0x000fda0003f05270 */
[----:B-1----:R-:W-:Y:S05]  /*100a0*/  @!P0 BRA `(.L_x_886) ;  /* 0x0000000000048947 */ /* 0x002fea0003800000 */
[----:B------:R-:W-:Y:S01]  /*100b0*/  BPT.TRAP 0x1 ;  /* 0x000000040000795c */ /* 0x000fe20000300000 */
.L_x_886:
[----:B-1-3--:R-:W3:Y:S01]  /*100c0*/  LDL R2, [R1+0x4] ;  /* 0x0000040001027983 */ /* 0x00aee20000100800 */
        /* <DEDUP_REMOVED lines=13> */
[----:B---3--:R-:W-:-:S13]  /*101a0*/  R2UR UR12, R2 ;  /* 0x00000000020c72ca */ /* 0x008fda00000e0000 */
[----:B------:R1:W-:Y:S02]  /*101b0*/  UTMALDG.4D [UR8], [UR4], desc[UR6] ;  /* 0x00000608040075b4 */ /* 0x0003e40008019000 */
[----:B-1----:R-:W-:Y:S01]  /*101c0*/  UMOV UR8, UR14 ;  /* 0x0000000e00087c82 */ /* 0x002fe20008000000 */
[----:B------:R-:W-:Y:S02]  /*101d0*/  UMOV UR10, UR15 ;  /* 0x0000000f000a7c82 */ /* 0x000fe40008000000 */
[----:B------:R1:W-:Y:S02]  /*101e0*/  UTMALDG.4D [UR8], [UR4], desc[UR6] ;  /* 0x00000608040075b4 */ /* 0x0003e40008019000 */
[----:B-1----:R-:W-:Y:S01]  /*101f0*/  NOP ;  /* 0x0000000000007918 */ /* 0x002fe20000000000 */
.L_x_881:
[----:B------:R-:W-:Y:S05]  /*10200*/  WARPSYNC.ALL ;  /* 0x0000000000007948 */ /* 0x000fea0003800000 */
[----:B------:R-:W-:Y:S01]  /*10210*/  BAR.SYNC.DEFER_BLOCKING 0x8, 0x120 ;  /* 0x0204800000007b1d */ /* 0x000fe20000010000 */
[----:B------:R-:W-:Y:S01]  /*10220*/  ELECT P0, URZ, PT ;  /* 0x00000000003f782f */ /* 0x000fe20003800000 */
[----:B------:R-:W-:Y:S02]  /*10230*/  UIADD3 UR4, UP0, UR44, 0x270, URZ ;  /* 0x000002702c047890 */ /* 0x000fe4000ff1e03f */
[----:B------:R-:W-:Y:S02]  /*10240*/  UIADD3 UR8, UR40, 0x18000, URZ ;  /* 0x0001800028087890 */ /* 0x000fe4000fffe03f */
[----:B------:R-:W-:-:S02]  /*10250*/  UIADD3 UR9, UR40, 0x28400, URZ ;  /* 0x0002840028097890 */ /* 0x000fc4000fffe03f */
[----:B------:R-:W-:Y:S02]  /*10260*/  UIADD3.X UR5, URZ, UR45, URZ, UP0, !UPT ;  /* 0x0000002d3f057290 */ /* 0x000fe400087fe43f */
[----:B------:R-:W-:Y:S01]  /*10270*/  UIADD3 UR16, UR40, 0x1c000, URZ ;  /* 0x0001c00028107890 */ /* 0x000fe2000fffe03f */
[----:B------:R-:W-:-:S03]  /*10280*/  UMOV UR6, 0x0 ;  /* 0x0000000000067882 */ /* 0x000fc60000000000 */
[----:B------:R-:W-:Y:S01]  /*10290*/  @P0 IMAD.MOV.U32 R2, RZ, RZ, 0x8000 ;  /* 0x00008000ff020424 */ /* 0x000fe200078e00ff */
[----:B------:R-:W-:Y:S01]  /*102a0*/  UMOV UR7, 0x12f00000 ;  /* 0x12f0000000077882 */ /* 0x000fe20000000000 */
[----:B------:R-:W-:Y:S01]  /*102b0*/  UMOV UR10, URZ ;  /* 0x0000003f000a7c82 */ /* 0x000fe20008000000 */
[----:B------:R-:W-:Y:S01]  /*102c0*/  UMOV UR11, UR37 ;  /* 0x00000025000b7c82 */ /* 0x000fe20008000000 */
[----:B------:R-:W-:Y:S01]  /*102d0*/  UMOV UR12, UR38 ;  /* 0x00000026000c7c82 */ /* 0x000fe20008000000 */
[----:B------:R-:W-:Y:S01]  /*102e0*/  UMOV UR13, UR39 ;  /* 0x00000027000d7c82 */ /* 0x000fe20008000000 */
[----:B------:R-:W-:Y:S01]  /*102f0*/  UMOV UR18, 0x80 ;  /* 0x0000008000127882 */ /* 0x000fe20000000000 */
[----:B------:R-:W-:Y:S01]  /*10300*/  UMOV UR19, UR37 ;  /* 0x0000002500137c82 */ /* 0x000fe20008000000 */
[----:B------:R-:W-:Y:S01]  /*10310*/  UMOV UR20, UR38 ;  /* 0x0000002600147c82 */ /* 0x000fe20008000000 */
[----:B------:R-:W-:Y:S01]  /*10320*/  UMOV UR21, UR39 ;  /* 0x0000002700157c82 */ /* 0x000fe20008000000 */
[----:B------:R3:W-:Y:S01]  /*10330*/  @P0 SYNCS.ARRIVE.TRANS64 RZ, [UR40+0x28400], R2 ;  /* 0x02840002ffff09a7 */ /* 0x0007e20008000028 */
[----:B------:R-:W-:Y:S01]  /*10340*/  UMOV UR17, UR9 ;  /* 0x0000000900117c82 */ /* 0x000fe20008000000 */
[----:B------:R3:W-:Y:S01]  /*10350*/  UTMALDG.4D [UR8], [UR4], desc[UR6] ;  /* 0x00000608040075b4 */ /* 0x0007e20008019000 */
[----:B------:R3:W-:Y:S01]  /*10360*/  UTMALDG.4D [UR16], [UR4], desc[UR6] ;  /* 0x00000610040075b4 */ /* 0x0007e20008019000 */
[----:B------:R-:W-:-:S02]  /*10370*/  NOP ;  /* 0x0000000000007918 */ /* 0x000fc40000000000 */
.L_x_879:
[----:B------:R-:W4:Y:S01]  /*10380*/  LDL.LU R3, [R1+0x28] ;  /* 0x0000280001037983 */ /* 0x000f220000300800 */
[----:B------:R-:W-:Y:S01]  /*10390*/  BSSY B0, `(.L_x_887) ;  /* 0x0000009000007945 */ /* 0x000fe20003800000 */
[----:B----4-:R-:W-:-:S05]  /*103a0*/  VIADD R3, R3, 0x1 ;  /* 0x0000000103037836 */ /* 0x010fca0000000000 */
[----:B---3--:R-:W-:Y:S01]  /*103b0*/  LEA.HI R2, R3, R3, RZ, 0x1 ;  /* 0x0000000303027211 */ /* 0x008fe200078f08ff */
[----:B------:R3:W-:Y:S03]  /*103c0*/  STL [R1+0x28], R3 ;  /* 0x0000280301007387 */ /* 0x0007e60000100800 */
[----:B------:R-:W-:-:S05]  /*103d0*/  LOP3.LUT R2, R2, 0xfffffffe, RZ, 0xc0, !PT ;  /* 0xfffffffe02027812 */ /* 0x000fca00078ec0ff */
[----:B------:R-:W-:-:S05]  /*103e0*/  IMAD.IADD R2, R3, 0x1, -R2 ;  /* 0x0000000103027824 */ /* 0x000fca00078e0a02 */
[----:B------:R-:W-:-:S04]  /*103f0*/  SHF.L.U32 R2, R2, 0x1f, RZ ;  /* 0x0000001f02027819 */ /* 0x000fc800000006ff */
[----:B------:R-:W4:Y:S02]  /*10400*/  SYNCS.PHASECHK.TRANS64.TRYWAIT P0, [UR40+0x28420], R2 ;  /* 0x02842002ff0075a7 */ /* 0x000f240008000168 */
[----:B---34-:R-:W-:Y:S05]  /*10410*/  @!P0 BRA `(.L_x_888) ;  /* 0x0000002000ac8947 */ /* 0x018fea0003800000 */
.L_x_947:
[----:B-1----:R-:W-:Y:S05]  /*10420*/  BSYNC B0 ;  /* 0x0000000000007941 */ /* 0x002fea0003800000 */
.L_x_887:
[----:B------:R-:W-:-:S04]  /*10430*/  UIADD3 UR4, UR41, -0x2, URZ ;  /* 0xfffffffe29047890 */ /* 0x000fc8000fffe03f */
[----:B------:R-:W-:-:S06]  /*10440*/  UISETP.GE.AND UP0, UPT, UR4, UR42, UPT ;  /* 0x0000002a0400728c */ /* 0x000fcc000bf06270 */
[----:B------:R-:W-:-:S13]  /*10450*/  PLOP3.LUT P0, PT, PT, PT, UP0, 0x80, 0x0 ;  /* 0x000000000000781c */ /* 0x000fda0003f0f008 */
[----:B------:R-:W-:Y:S05]  /*10460*/  @!P0 BRA `(.L_x_889) ;  /* 0x0000000c00e88947 */ /* 0x000fea0003800000 */
[----:B---3--:R1:W5:Y:S04]  /*10470*/  LDL.LU R3, [R1+0x8] ;  /* 0x0000080001037983 */ /* 0x0083680000300800 */
[----:B------:R1:W5:Y:S01]  /*10480*/  LDL.LU R8, [R1+0xc] ;  /* 0x00000c0001087983 */ /* 0x0003620000300800 */
[----:B------:R-:W-:-:S07]  /*10490*/  IMAD.U32 R2, RZ, RZ, UR4 ;  /* 0x00000004ff027e24 */ /* 0x000fce000f8e00ff */
.L_x_911:
[----:B-----5:R-:W-:Y:S01]  /*104a0*/  VIADD R4, R3, 0x1 ;  /* 0x0000000103047836 */ /* 0x020fe20000000000 */
[----:B------:R-:W-:Y:S05]  /*104b0*/  YIELD ;  /* 0x0000000000007946 */ /* 0x000fea0003800000 */
[----:B------:R-:W-:Y:S01]  /*104c0*/  ISETP.NE.AND P0, PT, R4, 0x2, PT ;  /* 0x000000020400780c */ /* 0x000fe20003f05270 */
[----:B------:R-:W-:Y:S03]  /*104d0*/  BSSY B0, `(.L_x_890) ;  /* 0x000008b000007945 */ /* 0x000fe60003800000 */
[----:B------:R-:W-:-:S02]  /*104e0*/  SEL R5, RZ, 0x1, P0 ;  /* 0x00000001ff057807 */ /* 0x000fc40000000000 */
[----:B------:R-:W-:Y:S02]  /*104f0*/  SEL R11, R4, RZ, P0 ;  /* 0x000000ff040b7207 */ /* 0x000fe40000000000 */
[----:B------:R-:W-:-:S05]  /*10500*/  LOP3.LUT R10, R8, R5, RZ, 0x3c, !PT ;  /* 0x00000005080a7212 */ /* 0x000fca00078e3cff */
[----:B------:R3:W-:Y:S04]  /*10510*/  STL [R1+0xc], R10 ;  /* 0x00000c0a01007387 */ /* 0x0007e80000100800 */
[----:B------:R3:W-:Y:S01]  /*10520*/  STL [R1+0x8], R11 ;  /* 0x0000080b01007387 */ /* 0x0007e20000100800 */
[----:B----4-:R-:W-:Y:S05]  /*10530*/  @!P6 BRA `(.L_x_891) ;  /* 0x000000080010e947 */ /* 0x010fea0003800000 */
[----:B------:R-:W-:Y:S01]  /*10540*/  IMAD.MOV.U32 R9, RZ, RZ, R2 ;  /* 0x000000ffff097224 */ /* 0x000fe200078e0002 */
[----:B------:R-:W-:Y:S06]  /*10550*/  @!P1 BRA `(.L_x_892) ;  /* 0x0000000000509947 */ /* 0x000fec0003800000 */
[----:B------:R-:W4:Y:S01]  /*10560*/  LDL R7, [R1+0x14] ;  /* 0x0000140001077983 */ /* 0x000f220000100800 */
[----:B------:R-:W1:Y:S01]  /*10570*/  LDC R9, c[0x0][0x41c] ;  /* 0x00010700ff097b82 */ /* 0x000e620000000800 */
[----:B------:R-:W-:Y:S02]  /*10580*/  ULDC.64 UR4, c[0x0][0x408] ;  /* 0x0001020000047ab9 */ /* 0x000fe40000000a00 */
[----:B------:R-:W2:Y:S01]  /*10590*/  LDL R6, [R1+0x10] ;  /* 0x0000100001067983 */ /* 0x000ea20000100800 */
        /* <DEDUP_REMOVED lines=8> */
[----:B----4-:R-:W-:-:S04]  /*10620*/  IMAD R0, R7, UR4, RZ ;  /* 0x0000000407007c24 */ /* 0x010fc8000f8e02ff */
[C---:B--2---:R-:W-:Y:S02]  /*10630*/  IMAD R0, R6.reuse, UR5, R0 ;  /* 0x0000000506007c24 */ /* 0x044fe4000f8e0200 */
[----:B------:R-:W-:Y:S01]  /*10640*/  IMAD.WIDE.U32 R4, R6, UR4, R4 ;  /* 0x0000000406047c25 */ /* 0x000fe2000f8e0004 */
[----:B------:R-:W-:-:S03]  /*10650*/  ULDC.64 UR4, c[0x0][0x3f8] ;  /* 0x0000fe0000047ab9 */ /* 0x000fc60000000a00 */
[----:B------:R-:W-:Y:S01]  /*10660*/  IMAD.IADD R0, R0, 0x1, R5 ;  /* 0x0000000100007824 */ /* 0x000fe200078e0205 */
[----:B------:R-:W-:-:S04]  /*10670*/  LEA R6, P0, R4, UR4, 0x2 ;  /* 0x0000000404067c11 */ /* 0x000fc8000f8010ff */
[----:B------:R-:W-:-:S05]  /*10680*/  LEA.HI.X R7, R4, UR5, R0, 0x2, P0 ;  /* 0x0000000504077c11 */ /* 0x000fca00080f1400 */
[----:B------:R4:W5:Y:S04]  /*10690*/  LDG.E R0, desc[UR54][R6.64] ;  /* 0x0000003606007981 */ /* 0x000968000c1e1900 */
.L_x_892:
[----:B----4-:R-:W-:Y:S01]  /*106a0*/  LEA R6, R11, UR40, 0x3 ;  /* 0x000000280b067c11 */ /* 0x010fe2000f8e18ff */
[----:B------:R-:W4:Y:S01]  /*106b0*/  S2R R4, SR_TID.X ;  /* 0x0000000000047919 */ /* 0x000f220000002100 */
[----:B------:R-:W-:Y:S01]  /*106c0*/  SHF.L.U32 R5, R10, 0x1f, RZ ;  /* 0x0000001f0a057819 */ /* 0x000fe200000006ff */
[----:B------:R-:W-:Y:S03]  /*106d0*/  BSSY B1, `(.L_x_893) ;  /* 0x0000005000017945 */ /* 0x000fe60003800000 */
[----:B------:R-:W1:Y:S01]  /*106e0*/  SYNCS.PHASECHK.TRANS64.TRYWAIT P0, [R6+URZ+0x28480], R5 ;  /* 0x02848005060075a7 */ /* 0x000e62000800017f */
[----:B----4-:R-:W-:-:S04]  /*106f0*/  LOP3.LUT R4, R4, 0x7f, RZ, 0xc0, !PT ;  /* 0x0000007f04047812 */ /* 0x010fc800078ec0ff */
[----:B------:R-:W-:Y:S01]  /*10700*/  ISETP.NE.AND P3, PT, R4, RZ, PT ;  /* 0x000000ff0400720c */ /* 0x000fe20003f65270 */
[----:B-1----:R-:W-:-:S12]  /*10710*/  @!P0 BRA `(.L_x_894) ;  /* 0x0000002000048947 */ /* 0x002fd80003800000 */
.L_x_948:
[----:B------:R-:W-:Y:S05]  /*10720*/  BSYNC B1 ;  /* 0x0000000000017941 */ /* 0x000fea0003800000 */
.L_x_893:
        /* <DEDUP_REMOVED lines=9> */
.L_x_896:
[----:B------:R-:W-:Y:S05]  /*107c0*/  BSYNC B1 ;  /* 0x0000000000017941 */ /* 0x000fea0003800000 */
.L_x_895:
[----:B------:R-:W4:Y:S04]  /*107d0*/  LDL R4, [R1+0x8] ;  /* 0x0000080001047983 */ /* 0x000f280000100800 */
[----:B------:R-:W2:Y:S01]  /*107e0*/  LDL R7, [R1+0x4] ;  /* 0x0000040001077983 */ /* 0x000ea20000100800 */
[----:B------:R-:W-:-:S05]  /*107f0*/  IMAD.MOV.U32 R13, RZ, RZ, RZ ;  /* 0x000000ffff0d7224 */ /* 0x000fca00078e00ff */
[----:B------:R-:W-:Y:S01]  /*10800*/  R2UR UR10, R13 ;  /* 0x000000000d0a72ca */ /* 0x000fe200000e0000 */
[----:B------:R-:W-:Y:S01]  /*10810*/  UIADD3 UR4, UP0, UR44, 0x470, URZ ;  /* 0x000004702c047890 */ /* 0x000fe2000ff1e03f */
[----:B------:R-:W-:Y:S01]  /*10820*/  PLOP3.LUT P0, PT, PT, PT, PT, 0x80, 0x0 ;  /* 0x000000000000781c */ /* 0x000fe20003f0f070 */
[----:B------:R-:W-:Y:S01]  /*10830*/  IMAD.SHL.U32 R9, R9, 0x40, RZ ;  /* 0x0000004009097824 */ /* 0x000fe200078e00ff */
[----:B------:R-:W-:Y:S01]  /*10840*/  UMOV UR6, 0x0 ;  /* 0x0000000000067882 */ /* 0x000fe20000000000 */
[----:B------:R-:W-:Y:S01]  /*10850*/  UIADD3.X UR5, URZ, UR45, URZ, UP0, !UPT ;  /* 0x0000002d3f057290 */ /* 0x000fe200087fe43f */
[----:B------:R-:W-:Y:S01]  /*10860*/  UMOV UR7, 0x14f00000 ;  /* 0x14f0000000077882 */ /* 0x000fe20000000000 */
[----:B----4-:R-:W-:Y:S02]  /*10870*/  LEA R4, R4, UR40, 0xe ;  /* 0x0000002804047c11 */ /* 0x010fe4000f8e70ff */
[----:B--2---:R-:W-:Y:S01]  /*10880*/  R2UR UR12, R7 ;  /* 0x00000000070c72ca */ /* 0x004fe200000e0000 */
[----:B------:R-:W-:-:S02]  /*10890*/  VIADD R7, R6, 0x28470 ;  /* 0x0002847006077836 */ /* 0x000fc40000000000 */
[----:B---3--:R-:W-:-:S12]  /*108a0*/  VIADD R10, R4, 0x10000 ;  /* 0x00010000040a7836 */ /* 0x008fd80000000000 */
.L_x_897:
        /* <DEDUP_REMOVED lines=17> */
.L_x_898:
        /* <DEDUP_REMOVED lines=12> */
.L_x_949:
[----:B------:R-:W-:Y:S05]  /*10a80*/  BSYNC B1 ;  /* 0x0000000000017941 */ /* 0x000fea0003800000 */
.L_x_899:
        /* <DEDUP_REMOVED lines=11> */
.L_x_902:
[----:B------:R-:W-:Y:S05]  /*10b40*/  BSYNC B1 ;  /* 0x0000000000017941 */ /* 0x000fea0003800000 */
.L_x_901:
        /* <DEDUP_REMOVED lines=10> */
.L_x_903:
        /* <DEDUP_REMOVED lines=16> */
.L_x_904:
        /* <DEDUP_REMOVED lines=8> */
[----:B----4-:R-:W-:Y:S05]  /*10d70*/  @P0 BRA.U.ANY `(.L_x_904) ;  /* 0xfffffffd00dc0947 */ /* 0x010fea000393ffff */
.L_x_891:
[----:B------:R-:W-:Y:S05]  /*10d80*/  BSYNC B0 ;  /* 0x0000000000007941 */ /* 0x000fea0003800000 */
.L_x_890:
[----:B------:R-:W-:-:S06]  /*10d90*/  UISETP.NE.AND UP0, UPT, UR43, 0x3, UPT ;  /* 0x000000032b00788c */ /* 0x000fcc000bf05270 */
[----:B------:R-:W-:-:S13]  /*10da0*/  PLOP3.LUT P0, PT, PT, PT, UP0, 0x80, 0x0 ;  /* 0x000000000000781c */ /* 0x000fda0003f0f008 */
[----:B------:R-:W-:Y:S05]  /*10db0*/  @!P0 BRA `(.L_x_905) ;  /* 0x0000000000048947 */ /* 0x000fea0003800000 */
[----:B------:R-:W-:Y:S01]  /*10dc0*/  BPT.TRAP 0x1 ;  /* 0x000000040000795c */ /* 0x000fe20000300000 */
.L_x_905:
[----:B------:R-:W-:Y:S01]  /*10dd0*/  IMAD.U32 R4, RZ, RZ, UR46 ;  /* 0x0000002eff047e24 */ /* 0x000fe2000f8e00ff */
[----:B------:R-:W-:Y:S01]  /*10de0*/  LEA R5, R3, UR40, 0x3 ;  /* 0x0000002803057c11 */ /* 0x000fe2000f8e18ff */
[----:B------:R-:W-:Y:S03]  /*10df0*/  BSSY B0, `(.L_x_906) ;  /* 0x0000007000007945 */ /* 0x000fe60003800000 */
[----:B------:R-:W-:Y:S01]  /*10e00*/  ISETP.NE.AND P0, PT, R4, 0x3, PT ;  /* 0x000000030400780c */ /* 0x000fe20003f05270 */
[----:B------:R4:W-:Y:S01]  /*10e10*/  STL [R1], R5 ;  /* 0x0000000501007387 */ /* 0x0009e20000100800 */
[----:B------:R-:W-:-:S04]  /*10e20*/  LOP3.LUT R4, R8, 0x1, RZ, 0x3c, !PT ;  /* 0x0000000108047812 */ /* 0x000fc800078e3cff */
[----:B------:R-:W-:-:S04]  /*10e30*/  SHF.L.U32 R4, R4, 0x1f, RZ ;  /* 0x0000001f04047819 */ /* 0x000fc800000006ff */
[----:B------:R-:W5:Y:S02]  /*10e40*/  SYNCS.PHASECHK.TRANS64.TRYWAIT P3, [R5+URZ+0x28470], R4 ;  /* 0x02847004050075a7 */ /* 0x000f64000806017f */
[----:B----45:R-:W-:Y:S05]  /*10e50*/  @!P3 BRA `(.L_x_907) ;  /* 0x00000018005cb947 */ /* 0x030fea0003800000 */
.L_x_950:
[----:B------:R-:W-:Y:S05]  /*10e60*/  BSYNC B0 ;  /* 0x0000000000007941 */ /* 0x000fea0003800000 */
.L_x_906:
[----:B------:R-:W-:Y:S05]  /*10e70*/  @!P0 BRA `(.L_x_908) ;  /* 0x0000000000048947 */ /* 0x000fea0003800000 */
[----:B------:R-:W-:Y:S01]  /*10e80*/  BPT.TRAP 0x1 ;  /* 0x000000040000795c */ /* 0x000fe20000300000 */
.L_x_908:
[----:B----4-:R-:W4:Y:S01]  /*10e90*/  LDL R5, [R1] ;  /* 0x0000000001057983 */ /* 0x010f220000100800 */
[----:B------:R-:W-:Y:S01]  /*10ea0*/  SHF.L.U32 R4, R8, 0x1f, RZ ;  /* 0x0000001f08047819 */ /* 0x000fe200000006ff */
[----:B------:R-:W-:-:S03]  /*10eb0*/  IMAD.SHL.U32 R3, R3, 0x4000, RZ ;  /* 0x0000400003037824 */ /* 0x000fc600078e00ff */
[----:B----4-:R-:W4:Y:S02]  /*10ec0*/  SYNCS.PHASECHK.TRANS64.TRYWAIT P3, [R5+URZ+0x28460], R4 ;  /* 0x02846004050075a7 */ /* 0x010f24000806017f */
[----:B----4-:R-:W-:Y:S05]  /*10ed0*/  @!P3 BRA `(.L_x_909) ;  /* 0x000000180054b947 */ /* 0x010fea0003800000 */
.L_x_951:
[----:B------:R-:W5:Y:S04]  /*10ee0*/  LDL R6, [R1+0x1c] ;  /* 0x00001c0001067983 */ /* 0x000f680000100800 */
[----:B------:R-:W2:Y:S01]  /*10ef0*/  LDL R12, [R1+0x18] ;  /* 0x00001800010c7983 */ /* 0x000ea20000100800 */
[----:B------:R-:W-:Y:S05]  /*10f00*/  WARPSYNC.ALL ;  /* 0x0000000000007948 */ /* 0x000fea0003800000 */
[----:B----4-:R-:W4:Y:S02]  /*10f10*/  S2R R5, SR_TID.X ;  /* 0x0000000000057919 */ /* 0x010f240000002100 */
[----:B----4-:R-:W-:-:S02]  /*10f20*/  LOP3.LUT P3, RZ, R5, 0x4, RZ, 0xc0, !PT ;  /* 0x0000000405ff7812 */ /* 0x010fc4000786c0ff */
[C---:B-----5:R-:W-:Y:S01]  /*10f30*/  LOP3.LUT R20, R3.reuse, R6, RZ, 0xfc, !PT ;  /* 0x0000000603147212 */ /* 0x060fe200078efcff */
[----:B------:R-:W-:Y:S01]  /*10f40*/  IMAD.MOV.U32 R6, RZ, RZ, 0x40 ;  /* 0x00000040ff067424 */ /* 0x000fe200078e00ff */
[----:B--2---:R-:W-:-:S03]  /*10f50*/  IADD3 R3, R3, UR40, R12 ;  /* 0x0000002803037c10 */ /* 0x004fc6000fffe00c */
[----:B---3--:R-:W2:Y:S01]  /*10f60*/  LDSM.16.MT88.4 R8, [R20+UR40+0x10000] ;  /* 0x010000281408783b */ /* 0x008ea20008004200 */
[----:B------:R-:W-:Y:S01]  /*10f70*/  SEL R6, R6, 0xffffffc0, !P3 ;  /* 0xffffffc006067807 */ /* 0x000fe20005800000 */
[----:B------:R-:W-:-:S04]  /*10f80*/  VIADD R21, R20, UR40 ;  /* 0x0000002814157c36 */ /* 0x000fc80008000000 */
[----:B------:R-:W-:Y:S01]  /*10f90*/  IMAD.IADD R21, R6, 0x1, R21 ;  /* 0x0000000106157824 */ /* 0x000fe200078e0215 */
[C-C-:B--2---:R-:W-:Y:S02]  /*10fa0*/  PRMT R4, R8.reuse, 0x6420, R9.reuse ;  /* 0x0000642008047816 */ /* 0x144fe40000000009 */
[----:B------:R-:W-:Y:S02]  /*10fb0*/  PRMT R5, R8, 0x7531, R9 ;  /* 0x0000753108057816 */ /* 0x000fe40000000009 */
[C-C-:B------:R-:W-:Y:S02]  /*10fc0*/  PRMT R6, R10.reuse, 0x6420, R11.reuse ;  /* 0x000064200a067816 */ /* 0x140fe4000000000b */
[----:B------:R-:W-:Y:S02]  /*10fd0*/  PRMT R7, R10, 0x7531, R11 ;  /* 0x000075310a077816 */ /* 0x000fe4000000000b */
[----:B------:R-:W2:Y:S04]  /*10fe0*/  LDSM.16.MT88.4 R8, [R21+0x10000] ;  /* 0x010000001508783b */ /* 0x000ea80000004200 */
[----:B------:R-:W-:Y:S01]  /*10ff0*/  STSM.16.M88.4 [R3+0x8000], R4 ;  /* 0x0080000403007844 */ /* 0x000fe20000000200 */
[----:B--2---:R-:W-:-:S02]  /*11000*/  PRMT R12, R8, 0x6420, R9 ;  /* 0x00006420080c7816 */ /* 0x004fc40000000009 */
[----:B------:R-:W-:Y:S02]  /*11010*/  PRMT R13, R8, 0x7531, R9 ;  /* 0x00007531080d7816 */ /* 0x000fe40000000009 */
[C-C-:B------:R-:W-:Y:S02]  /*11020*/  PRMT R14, R10.reuse, 0x6420, R11.reuse ;  /* 0x000064200a0e7816 */ /* 0x140fe4000000000b */
[----:B------:R-:W-:-:S05]  /*11030*/  PRMT R15, R10, 0x7531, R11 ;  /* 0x000075310a0f7816 */ /* 0x000fca000000000b */
[----:B------:R2:W-:Y:S04]  /*11040*/  STSM.16.M88.4 [R3+0x9000], R12 ;  /* 0x0090000c03007844 */ /* 0x0005e80000000200 */
[----:B------:R-:W3:Y:S01]  /*11050*/  LDSM.16.MT88.4 R8, [R20+UR40+0x12000] ;  /* 0x012000281408783b */ /* 0x000ee20008004200 */
[----:B--2---:R-:W2:Y:S01]  /*11060*/  S2R R15, SR_TID.X ;  /* 0x00000000000f7919 */ /* 0x004ea20000002100 */
[C-C-:B---3--:R-:W-:Y:S02]  /*11070*/  PRMT R4, R8.reuse, 0x6420, R9.reuse ;  /* 0x0000642008047816 */ /* 0x148fe40000000009 */
[----:B------:R-:W-:Y:S02]  /*11080*/  PRMT R5, R8, 0x7531, R9 ;  /* 0x0000753108057816 */ /* 0x000fe40000000009 */
[----:B------:R-:W-:-:S02]  /*11090*/  PRMT R6, R10, 0x6420, R11 ;  /* 0x000064200a067816 */ /* 0x000fc4000000000b */
[----:B------:R-:W-:Y:S02]  /*110a0*/  PRMT R7, R10, 0x7531, R11 ;  /* 0x000075310a077816 */ /* 0x000fe4000000000b */
[----:B------:R-:W3:Y:S01]  /*110b0*/  LDSM.16.MT88.4 R8, [R21+0x12000] ;  /* 0x012000001508783b */ /* 0x000ee20000004200 */
[----:B--2---:R-:W-:Y:S01]  /*110c0*/  LOP3.LUT P3, RZ, R15, 0x4, RZ, 0xc0, !PT ;  /* 0x000000040fff7812 */ /* 0x004fe2000786c0ff */
[----:B------:R-:W-:Y:S02]  /*110d0*/  IMAD.MOV.U32 R15, RZ, RZ, 0x20 ;  /* 0x00000020ff0f7424 */ /* 0x000fe400078e00ff */
[----:B------:R-:W-:Y:S03]  /*110e0*/  STSM.16.M88.4 [R3+0xa000], R4 ;  /* 0x00a0000403007844 */ /* 0x000fe60000000200 */
[----:B------:R-:W-:Y:S02]  /*110f0*/  SEL R15, R15, 0xffffffe0, !P3 ;  /* 0xffffffe00f0f7807 */ /* 0x000fe40005800000 */
[----:B---3--:R-:W-:-:S02]  /*11100*/  PRMT R16, R8, 0x6420, R9 ;  /* 0x0000642008107816 */ /* 0x008fc40000000009 */
[----:B------:R-:W-:Y:S02]  /*11110*/  PRMT R17, R8, 0x7531, R9 ;  /* 0x0000753108117816 */ /* 0x000fe40000000009 */
[C-C-:B------:R-:W-:Y:S02]  /*11120*/  PRMT R18, R10.reuse, 0x6420, R11.reuse ;  /* 0x000064200a127816 */ /* 0x140fe4000000000b */
[----:B------:R-:W-:-:S05]  /*11130*/  PRMT R19, R10, 0x7531, R11 ;  /* 0x000075310a137816 */ /* 0x000fca000000000b */
[----:B------:R2:W-:Y:S04]  /*11140*/  STSM.16.M88.4 [R3+0xb000], R16 ;  /* 0x00b0001003007844 */ /* 0x0005e80000000200 */
[----:B------:R-:W3:Y:S01]  /*11150*/  LDSM.16.MT88.4 R8, [R20+UR40+0x11000] ;  /* 0x011000281408783b */ /* 0x000ee20008004200 */
[----:B--2---:R-:W-:Y:S02]  /*11160*/  IADD3 R3, R15, 0x8000, R3 ;  /* 0x000080000f037810 */ /* 0x004fe40007ffe003 */
[C-C-:B---3--:R-:W-:Y:S02]  /*11170*/  PRMT R4, R8.reuse, 0x6420, R9.reuse ;  /* 0x0000642008047816 */ /* 0x148fe40000000009 */
[----:B------:R-:W-:Y:S02]  /*11180*/  PRMT R5, R8, 0x7531, R9 ;  /* 0x0000753108057816 */ /* 0x000fe40000000009 */
[----:B------:R-:W-:-:S02]  /*11190*/  PRMT R6, R10, 0x6420, R11 ;  /* 0x000064200a067816 */ /* 0x000fc4000000000b */
[----:B------:R-:W-:Y:S02]  /*111a0*/  PRMT R7, R10, 0x7531, R11 ;  /* 0x000075310a077816 */ /* 0x000fe4000000000b */
[----:B------:R-:W2:Y:S04]  /*111b0*/  LDSM.16.MT88.4 R8, [R21+0x11000] ;  /* 0x011000001508783b */ /* 0x000ea80000004200 */
[----:B------:R-:W-:Y:S01]  /*111c0*/  STSM.16.M88.4 [R3], R4 ;  /* 0x0000000403007844 */ /* 0x000fe20000000200 */
[C-C-:B--2---:R-:W-:Y:S02]  /*111d0*/  PRMT R12, R8.reuse, 0x6420, R9.reuse ;  /* 0x00006420080c7816 */ /* 0x144fe40000000009 */
[----:B------:R-:W-:Y:S02]  /*111e0*/  PRMT R13, R8, 0x7531, R9 ;  /* 0x00007531080d7816 */ /* 0x000fe40000000009 */
[----:B------:R-:W-:-:S02]  /*111f0*/  PRMT R14, R10, 0x6420, R11 ;  /* 0x000064200a0e7816 */ /* 0x000fc4000000000b */
[----:B------:R-:W-:-:S05]  /*11200*/  PRMT R15, R10, 0x7531, R11 ;  /* 0x000075310a0f7816 */ /* 0x000fca000000000b */
[----:B------:R-:W-:Y:S04]  /*11210*/  STSM.16.M88.4 [R3+0x1000], R12 ;  /* 0x0010000c03007844 */ /* 0x000fe80000000200 */
[----:B------:R-:W2:Y:S02]  /*11220*/  LDSM.16.MT88.4 R8, [R20+UR40+0x13000] ;  /* 0x013000281408783b */ /* 0x000ea40008004200 */
[C-C-:B--2---:R-:W-:Y:S02]  /*11230*/  PRMT R4, R8.reuse, 0x6420, R9.reuse ;  /* 0x0000642008047816 */ /* 0x144fe40000000009 */
[----:B------:R-:W-:Y:S02]  /*11240*/  PRMT R5, R8, 0x7531, R9 ;  /* 0x0000753108057816 */ /* 0x000fe40000000009 */
[----:B------:R-:W-:-:S02]  /*11250*/  PRMT R6, R10, 0x6420, R11 ;  /* 0x000064200a067816 */ /* 0x000fc4000000000b */
[----:B------:R-:W-:Y:S02]  /*11260*/  PRMT R7, R10, 0x7531, R11 ;  /* 0x000075310a077816 */ /* 0x000fe4000000000b */
[----:B------:R-:W2:Y:S04]  /*11270*/  LDSM.16.MT88.4 R8, [R21+0x13000] ;  /* 0x013000001508783b */ /* 0x000ea80000004200 */
[----:B------:R2:W-:Y:S02]  /*11280*/  STSM.16.M88.4 [R3+0x2000], R4 ;  /* 0x0020000403007844 */ /* 0x0005e40000000200 */
[C-C-:B--2---:R-:W-:Y:S02]  /*11290*/  PRMT R4, R8.reuse, 0x6420, R9.reuse ;  /* 0x0000642008047816 */ /* 0x144fe40000000009 */
[----:B------:R-:W-:-:S02]  /*112a0*/  PRMT R5, R8, 0x7531, R9 ;  /* 0x0000753108057816 */ /* 0x000fc40000000009 */
[C-C-:B------:R-:W-:Y:S02]  /*112b0*/  PRMT R6, R10.reuse, 0x6420, R11.reuse ;  /* 0x000064200a067816 */ /* 0x140fe4000000000b */
[----:B------:R-:W-:-:S05]  /*112c0*/  PRMT R7, R10, 0x7531, R11 ;  /* 0x000075310a077816 */ /* 0x000fca000000000b */
        /* <DEDUP_REMOVED lines=9> */
.L_x_910:
[----:B--2---:R-:W3:Y:S01]  /*11360*/  LDL.LU R4, [R1] ;  /* 0x0000000001047983 */ /* 0x004ee20000300800 */
[C---:B------:R-:W-:Y:S01]  /*11370*/  ISETP.GT.AND P0, PT, R2.reuse, UR42, PT ;  /* 0x0000002a02007c0c */ /* 0x040fe2000bf04270 */
[----:B------:R-:W-:Y:S02]  /*11380*/  VIADD R2, R2, 0xffffffff ;  /* 0xffffffff02027836 */ /* 0x000fe40000000000 */
[----:B------:R4:W5:Y:S01]  /*11390*/  LDL R8, [R1+0xc] ;  /* 0x00000c0001087983 */ /* 0x0009620000100800 */
[----:B---3--:R-:W-:Y:S01]  /*113a0*/  SYNCS.ARRIVE.TRANS64.A1T0 RZ, [R4+URZ+0x28450], RZ ;  /* 0x028450ff04ff79a7 */ /* 0x008fe2000810003f */
[----:B------:R-:W-:-:S05]  /*113b0*/  @!P2 VIADD R3, R4, 0x28480 ;  /* 0x000284800403a836 */ /* 0x000fca0000000000 */
[----:B------:R-:W-:Y:S01]  /*113c0*/  @!P2 PRMT R3, RZ, 0x654, R3 ;  /* 0x00000654ff03a816 */ /* 0x000fe20000000003 */
[----:B------:R-:W-:Y:S06]  /*113d0*/  BAR.SYNC.DEFER_BLOCKING 0x2, 0x80 ;  /* 0x0082000000007b1d */ /* 0x000fec0000010000 */
[----:B------:R2:W-:Y:S02]  /*113e0*/  @!P2 SYNCS.ARRIVE.TRANS64.RED.A1T0 RZ, [R3+URZ], RZ ;  /* 0x000000ff03ffa9a7 */ /* 0x0005e4000810043f */
[----:B--2---:R4:W5:Y:S01]  /*113f0*/  LDL R3, [R1+0x8] ;  /* 0x0000080001037983 */ /* 0x0049620000100800 */
[----:B------:R-:W-:Y:S05]  /*11400*/  @P0 BRA `(.L_x_911) ;  /* 0xfffffff000240947 */ /* 0x000fea000383ffff */
.L_x_889:
[----:B------:R-:W-:Y:S04]  /*11410*/  BSSY B0, `(.L_x_912) ;  /* 0x000000f000007945 */ /* 0x000fe80003800000 */
[----:B------:R-:W-:Y:S05]  /*11420*/  @P2 BRA `(.L_x_913) ;  /* 0x0000000000342947 */ /* 0x000fea0003800000 */
[----:B------:R-:W1:Y:S01]  /*11430*/  S2R R5, SR_LANEID ;  /* 0x0000000000057919 */ /* 0x000e620000000000 */
[----:B------:R-:W-:Y:S01]  /*11440*/  VOTEU.ANY UR4, UPT, PT ;  /* 0x0000000000047886 */ /* 0x000fe200038e0100 */
[----:B---3-5:R-:W3:Y:S01]  /*11450*/  LDC.64 R2, c[0x0][0xdf0] ;  /* 0x00037c00ff027b82 */ /* 0x028ee20000000a00 */
[----:B------:R-:W1:Y:S02]  /*11460*/  FLO.U32 R0, UR4 ;  /* 0x0000000400007d00 */ /* 0x000e6400080e0000 */
[----:B-1----:R-:W-:-:S06]  /*11470*/  ISETP.EQ.U32.AND P0, PT, R0, R5, PT ;  /* 0x000000050000720c */ /* 0x002fcc0003f02070 */
[----:B------:R-:W3:Y:S07]  /*11480*/  POPC R5, UR4 ;  /* 0x0000000400057d09 */ /* 0x000eee0008000000 */
[----:B---3--:R-:W3:Y:S01]  /*11490*/  @P0 ATOMG.E.ADD.STRONG.GPU PT, R3, desc[UR54][R2.64], R5 ;  /* 0x00000005020309a8 */ /* 0x008ee200081ee1f6 */
[----:B------:R-:W1:Y:S02]  /*114a0*/  S2R R4, SR_LTMASK ;  /* 0x0000000000047919 */ /* 0x000e640000003900 */
[----:B-1----:R-:W-:-:S04]  /*114b0*/  LOP3.LUT R4, R4, UR4, RZ, 0xc0, !PT ;  /* 0x0000000404047c12 */ /* 0x002fc8000f8ec0ff */
[----:B------:R-:W1:Y:S01]  /*114c0*/  POPC R7, R4 ;  /* 0x0000000400077309 */ /* 0x000e620000000000 */
[----:B---3--:R-:W1:Y:S02]  /*114d0*/  SHFL.IDX PT, R0, R3, R0, 0x1f ;  /* 0x00001f0003007589 */ /* 0x008e6400000e0000 */
[----:B-1----:R-:W-:-:S05]  /*114e0*/  IADD3 R0, R0, UR47, R7 ;  /* 0x0000002f00007c10 */ /* 0x002fca000fffe007 */
[----:B------:R1:W-:Y:S02]  /*114f0*/  STL [R1+0x20], R0 ;  /* 0x0000200001007387 */ /* 0x0003e40000100800 */
.L_x_913:
[----:B------:R-:W-:Y:S05]  /*11500*/  BSYNC B0 ;  /* 0x0000000000007941 */ /* 0x000fea0003800000 */
.L_x_912:
[----:B------:R-:W-:-:S06]  /*11510*/  UISETP.NE.AND UP0, UPT, UR43, 0x3, UPT ;  /* 0x000000032b00788c */ /* 0x000fcc000bf05270 */
[----:B------:R-:W-:-:S13]  /*11520*/  PLOP3.LUT P0, PT, PT, PT, UP0, 0x80, 0x0 ;  /* 0x000000000000781c */ /* 0x000fda0003f0f008 */
[----:B------:R-:W-:Y:S05]  /*11530*/  @!P0 BRA `(.L_x_914) ;  /* 0x0000000000048947 */ /* 0x000fea0003800000 */
[----:B------:R-:W-:Y:S01]  /*11540*/  BPT.TRAP 0x1 ;  /* 0x000000040000795c */ /* 0x000fe20000300000 */
.L_x_914:
[----:B---3--:R-:W3:Y:S04]  /*11550*/  LDL R2, [R1+0xc] ;  /* 0x00000c0001027983 */ /* 0x008ee80000100800 */
[----:B-1----:R-:W2:Y:S01]  /*11560*/  LDL R0, [R1+0x8] ;  /* 0x0000080001007983 */ /* 0x002ea20000100800 */
[----:B------:R-:W-:Y:S01]  /*11570*/  BSSY B0, `(.L_x_915) ;  /* 0x0000008000007945 */ /* 0x000fe20003800000 */
[----:B---3-5:R-:W-:-:S04]  /*11580*/  LOP3.LUT R3, R2, 0x1, RZ, 0x3c, !PT ;  /* 0x0000000102037812 */ /* 0x028fc800078e3cff */
[----:B------:R-:W-:Y:S02]  /*11590*/  SHF.L.U32 R3, R3, 0x1f, RZ ;  /* 0x0000001f03037819 */ /* 0x000fe400000006ff */
[----:B--2---:R-:W-:-:S04]  /*115a0*/  LEA R20, R0, UR40, 0x3 ;  /* 0x0000002800147c11 */ /* 0x004fc8000f8e18ff */
[----:B------:R-:W1:Y:S01]  /*115b0*/  SYNCS.PHASECHK.TRANS64.TRYWAIT P0, [R20+URZ+0x28470], R3 ;  /* 0x02847003140075a7 */ /* 0x000e62000800017f */
[----:B------:R-:W-:-:S05]  /*115c0*/  IMAD.U32 R0, RZ, RZ, UR46 ;  /* 0x0000002eff007e24 */ /* 0x000fca000f8e00ff */
[----:B------:R-:W-:Y:S01]  /*115d0*/  ISETP.NE.AND P1, PT, R0, 0x3, PT ;  /* 0x000000030000780c */ /* 0x000fe20003f25270 */
[----:B-1----:R-:W-:-:S12]  /*115e0*/  @!P0 BRA `(.L_x_916) ;  /* 0x0000001000a88947 */ /* 0x002fd80003800000 */
.L_x_952:
[----:B------:R-:W-:Y:S05]  /*115f0*/  BSYNC B0 ;  /* 0x0000000000007941 */ /* 0x000fea0003800000 */
.L_x_915:
[----:B------:R-:W-:Y:S05]  /*11600*/  @!P1 BRA `(.L_x_917) ;  /* 0x0000000000049947 */ /* 0x000fea0003800000 */
[----:B------:R-:W-:Y:S01]  /*11610*/  BPT.TRAP 0x1 ;  /* 0x000000040000795c */ /* 0x000fe20000300000 */
.L_x_917:
[----:B------:R-:W1:Y:S02]  /*11620*/  LDL R0, [R1+0xc] ;  /* 0x00000c0001007983 */ /* 0x000e640000100800 */
[----:B-1----:R-:W-:-:S04]  /*11630*/  SHF.L.U32 R3, R0, 0x1f, RZ ;  /* 0x0000001f00037819 */ /* 0x002fc800000006ff */
[----:B------:R-:W1:Y:S02]  /*11640*/  SYNCS.PHASECHK.TRANS64.TRYWAIT P0, [R20+URZ+0x28460], R3 ;  /* 0x02846003140075a7 */ /* 0x000e64000800017f */
[----:B-1----:R-:W-:Y:S05]  /*11650*/  @!P0 BRA `(.L_x_918) ;  /* 0x0000001000a08947 */ /* 0x002fea0003800000 */
.L_x_953:
[----:B------:R-:W2:Y:S04]  /*11660*/  LDL R0, [R1+0x8] ;  /* 0x0000080001007983 */ /* 0x000ea80000100800 */
[----:B------:R-:W3:Y:S04]  /*11670*/  LDL R2, [R1+0x1c] ;  /* 0x00001c0001027983 */ /* 0x000ee80000100800 */
[----:B------:R-:W5:Y:S01]  /*11680*/  LDL R12, [R1+0x18] ;  /* 0x00001800010c7983 */ /* 0x000f620000100800 */
[----:B------:R-:W-:Y:S05]  /*11690*/  WARPSYNC.ALL ;  /* 0x0000000000007948 */ /* 0x000fea0003800000 */
[----:B------:R-:W1:Y:S01]  /*116a0*/  S2R R8, SR_TID.X ;  /* 0x0000000000087919 */ /* 0x000e620000002100 */
[----:B------:R-:W-:Y:S01]  /*116b0*/  IMAD.MOV.U32 R10, RZ, RZ, 0x40 ;  /* 0x00000040ff0a7424 */ /* 0x000fe200078e00ff */
[----:B------:R-:W4:Y:S01]  /*116c0*/  S2R R18, SR_TID.X ;  /* 0x0000000000127919 */ /* 0x000f220000002100 */
[----:B-1----:R-:W-:-:S04]  /*116d0*/  LOP3.LUT P0, RZ, R8, 0x4, RZ, 0xc0, !PT ;  /* 0x0000000408ff7812 */ /* 0x002fc8000780c0ff */
[----:B------:R-:W-:Y:S02]  /*116e0*/  SEL R10, R10, 0xffffffc0, !P0 ;  /* 0xffffffc00a0a7807 */ /* 0x000fe40004000000 */
[----:B----4-:R-:W-:Y:S01]  /*116f0*/  LOP3.LUT P0, RZ, R18, 0x4, RZ, 0xc0, !PT ;  /* 0x0000000412ff7812 */ /* 0x010fe2000780c0ff */
[----:B--2---:R-:W-:-:S05]  /*11700*/  IMAD.SHL.U32 R0, R0, 0x4000, RZ ;  /* 0x0000400000007824 */ /* 0x004fca00078e00ff */
[C---:B---3--:R-:W-:Y:S02]  /*11710*/  LOP3.LUT R2, R0.reuse, R2, RZ, 0xfc, !PT ;  /* 0x0000000200027212 */ /* 0x048fe400078efcff */
[----:B-----5:R-:W-:-:S03]  /*11720*/  IADD3 R0, R0, UR40, R12 ;  /* 0x0000002800007c10 */ /* 0x020fc6000fffe00c */
[----:B------:R-:W1:Y:S01]  /*11730*/  LDSM.16.MT88.4 R4, [R2+UR40+0x10000] ;  /* 0x010000280204783b */ /* 0x000e620008004200 */
[----:B------:R-:W-:-:S04]  /*11740*/  VIADD R3, R2, UR40 ;  /* 0x0000002802037c36 */ /* 0x000fc80008000000 */
[----:B------:R-:W-:Y:S01]  /*11750*/  IMAD.IADD R3, R10, 0x1, R3 ;  /* 0x000000010a037824 */ /* 0x000fe200078e0203 */
[C-C-:B-1----:R-:W-:Y:S02]  /*11760*/  PRMT R8, R4.reuse, 0x6420, R5.reuse ;  /* 0x0000642004087816 */ /* 0x142fe40000000005 */
[----:B------:R-:W-:Y:S02]  /*11770*/  PRMT R9, R4, 0x7531, R5 ;  /* 0x0000753104097816 */ /* 0x000fe40000000005 */
[C-C-:B------:R-:W-:Y:S02]  /*11780*/  PRMT R10, R6.reuse, 0x6420, R7.reuse ;  /* 0x00006420060a7816 */ /* 0x140fe40000000007 */
[----:B------:R-:W-:Y:S02]  /*11790*/  PRMT R11, R6, 0x7531, R7 ;  /* 0x00007531060b7816 */ /* 0x000fe40000000007 */
[----:B------:R-:W1:Y:S04]  /*117a0*/  LDSM.16.MT88.4 R4, [R3+0x10000] ;  /* 0x010000000304783b */ /* 0x000e680000004200 */
[----:B------:R1:W-:Y:S02]  /*117b0*/  STSM.16.M88.4 [R0+0x8000], R8 ;  /* 0x0080000800007844 */ /* 0x0003e40000000200 */
        /* <DEDUP_REMOVED lines=11> */
[----:B------:R2:W-:Y:S02]  /*11870*/  STSM.16.M88.4 [R0+0xa000], R12 ;  /* 0x00a0000c00007844 */ /* 0x0005e40000000200 */
[----:B--2---:R-:W-:-:S05]  /*11880*/  IMAD.MOV.U32 R15, RZ, RZ, 0x20 ;  /* 0x00000020ff0f7424 */ /* 0x004fca00078e00ff */
[----:B------:R-:W-:Y:S02]  /*11890*/  SEL R15, R15, 0xffffffe0, !P0 ;  /* 0xffffffe00f0f7807 */ /* 0x000fe40004000000 */
[C-C-:B-1----:R-:W-:Y:S02]  /*118a0*/  PRMT R8, R4.reuse, 0x6420, R5.reuse ;  /* 0x0000642004087816 */ /* 0x142fe40000000005 */
[----:B------:R-:W-:Y:S02]  /*118b0*/  PRMT R9, R4, 0x7531, R5 ;  /* 0x0000753104097816 */ /* 0x000fe40000000005 */
[C-C-:B------:R-:W-:Y:S02]  /*118c0*/  PRMT R10, R6.reuse, 0x6420, R7.reuse ;  /* 0x00006420060a7816 */ /* 0x140fe40000000007 */
[----:B------:R-:W-:-:S05]  /*118d0*/  PRMT R11, R6, 0x7531, R7 ;  /* 0x00007531060b7816 */ /* 0x000fca0000000007 */
[----:B------:R1:W-:Y:S04]  /*118e0*/  STSM.16.M88.4 [R0+0xb000], R8 ;  /* 0x00b0000800007844 */ /* 0x0003e80000000200 */
[----:B------:R-:W2:Y:S01]  /*118f0*/  LDSM.16.MT88.4 R4, [R2+UR40+0x11000] ;  /* 0x011000280204783b */ /* 0x000ea20008004200 */
[----:B-1----:R-:W-:Y:S02]  /*11900*/  IADD3 R0, R15, 0x8000, R0 ;  /* 0x000080000f007810 */ /* 0x002fe40007ffe000 */
[C-C-:B--2---:R-:W-:Y:S02]  /*11910*/  PRMT R16, R4.reuse, 0x6420, R5.reuse ;  /* 0x0000642004107816 */ /* 0x144fe40000000005 */
[----:B------:R-:W-:Y:S02]  /*11920*/  PRMT R17, R4, 0x7531, R5 ;  /* 0x0000753104117816 */ /* 0x000fe40000000005 */
[----:B------:R-:W-:-:S02]  /*11930*/  PRMT R18, R6, 0x6420, R7 ;  /* 0x0000642006127816 */ /* 0x000fc40000000007 */
[----:B------:R-:W-:Y:S02]  /*11940*/  PRMT R19, R6, 0x7531, R7 ;  /* 0x0000753106137816 */ /* 0x000fe40000000007 */
[----:B------:R-:W1:Y:S04]  /*11950*/  LDSM.16.MT88.4 R4, [R3+0x11000] ;  /* 0x011000000304783b */ /* 0x000e680000004200 */
[----:B------:R-:W-:Y:S01]  /*11960*/  STSM.16.M88.4 [R0], R16 ;  /* 0x0000001000007844 */ /* 0x000fe20000000200 */
[C-C-:B-1----:R-:W-:Y:S02]  /*11970*/  PRMT R8, R4.reuse, 0x6420, R5.reuse ;  /* 0x0000642004087816 */ /* 0x142fe40000000005 */
[----:B------:R-:W-:Y:S02]  /*11980*/  PRMT R9, R4, 0x7531, R5 ;  /* 0x0000753104097816 */ /* 0x000fe40000000005 */
[----:B------:R-:W-:-:S02]  /*11990*/  PRMT R10, R6, 0x6420, R7 ;  /* 0x00006420060a7816 */ /* 0x000fc40000000007 */
        /* <DEDUP_REMOVED lines=22> */
.L_x_919:
[----:B------:R-:W3:Y:S01]  /*11b00*/  LDL.LU R2, [R1+0x8] ;  /* 0x0000080001027983 */ /* 0x000ee20000300800 */
[----:B-1----:R-:W-:Y:S03]  /*11b10*/  SYNCS.ARRIVE.TRANS64.A1T0 RZ, [R20+URZ+0x28450], RZ ;  /* 0x028450ff14ff79a7 */ /* 0x002fe6000810003f */
[----:B------:R-:W4:Y:S01]  /*11b20*/  LDL.LU R3, [R1+0xc] ;  /* 0x00000c0001037983 */ /* 0x000f220000300800 */
[----:B--2---:R-:W-:-:S05]  /*11b30*/  @!P2 VIADD R0, R20, 0x28480 ;  /* 0x000284801400a836 */ /* 0x004fca0000000000 */
[----:B------:R-:W-:Y:S01]  /*11b40*/  @!P2 PRMT R0, RZ, 0x654, R0 ;  /* 0x00000654ff00a816 */ /* 0x000fe20000000000 */
[----:B------:R-:W-:Y:S06]  /*11b50*/  BAR.SYNC.DEFER_BLOCKING 0x2, 0x80 ;  /* 0x0082000000007b1d */ /* 0x000fec0000010000 */
[----:B------:R3:W-:Y:S02]  /*11b60*/  @!P2 SYNCS.ARRIVE.TRANS64.RED.A1T0 RZ, [R0+URZ], RZ ;  /* 0x000000ff00ffa9a7 */ /* 0x0007e4000810043f */
[----:B---3--:R-:W-:-:S05]  /*11b70*/  VIADD R0, R2, 0x1 ;  /* 0x0000000102007836 */ /* 0x008fca0000000000 */
[----:B------:R-:W-:-:S04]  /*11b80*/  ISETP.NE.AND P0, PT, R0, 0x2, PT ;  /* 0x000000020000780c */ /* 0x000fc80003f05270 */
[----:B------:R-:W-:Y:S02]  /*11b90*/  SEL R2, RZ, 0x1, P0 ;  /* 0x00000001ff027807 */ /* 0x000fe40000000000 */
[----:B------:R-:W-:Y:S02]  /*11ba0*/  SEL R0, R0, RZ, P0 ;  /* 0x000000ff00007207 */ /* 0x000fe40000000000 */
[----:B----4-:R-:W-:-:S03]  /*11bb0*/  LOP3.LUT R3, R3, R2, RZ, 0x3c, !PT ;  /* 0x0000000203037212 */ /* 0x010fc600078e3cff */
[----:B------:R1:W-:Y:S04]  /*11bc0*/  STL [R1+0x8], R0 ;  /* 0x0000080001007387 */ /* 0x0003e80000100800 */
[----:B------:R1:W-:Y:S02]  /*11bd0*/  STL [R1+0xc], R3 ;  /* 0x00000c0301007387 */ /* 0x0003e40000100800 */
.L_x_873:
[----:B------:R-:W-:Y:S05]  /*11be0*/  BSYNC B6 ;  /* 0x0000000000067941 */ /* 0x000fea0003800000 */
.L_x_871:
[----:B-12---:R-:W2:Y:S04]  /*11bf0*/  LDL R0, [R1+0x24] ;  /* 0x0000240001007983 */ /* 0x006ea80000100800 */
[----:B------:R1:W5:Y:S01]  /*11c00*/  LDL R2, [R1+0x20] ;  /* 0x0000200001027983 */ /* 0x0003620000100800 */
[----:B--2---:R-:W-:-:S13]  /*11c10*/  LOP3.LUT P0, RZ, R0, 0x2, RZ, 0xc0, !PT ;  /* 0x0000000200ff7812 */ /* 0x004fda000780c0ff */
[----:B-1----:R-:W-:Y:S05]  /*11c20*/  @!P0 BRA `(.L_x_920) ;  /* 0x0000000000208947 */ /* 0x002fea0003800000 */
[----:B------:R-:W1:Y:S08]  /*11c30*/  S2UR UR5, SR_CgaCtaId ;  /* 0x00000000000579c3 */ /* 0x000e700000008800 */
[----:B------:R-:W-:Y:S06]  /*11c40*/  BAR.SYNC.DEFER_BLOCKING 0x5, 0x180 ;  /* 0x0146000000007b1d */ /* 0x000fec0000010000 */
[----:B------:R-:W-:-:S02]  /*11c50*/  UMOV UR4, 0x400 ;  /* 0x0000040000047882 */ /* 0x000fc40000000000 */
[----:B-1----:R-:W-:-:S09]  /*11c60*/  ULEA UR4, UR5, UR4, 0x18 ;  /* 0x0000000405047291 */ /* 0x002fd2000f8ec03f */
[----:B-----5:R-:W1:Y:S04]  /*11c70*/  LDS R2, [UR4+0x284d0] ;  /* 0x0284d004ff027984 */ /* 0x020e680008000800 */
[----:B-1----:R1:W-:Y:S01]  /*11c80*/  STL [R1+0x20], R2 ;  /* 0x0000200201007387 */ /* 0x0023e20000100800 */
[----:B------:R-:W-:Y:S06]  /*11c90*/  BAR.ARV 0x4, 0x180 ;  /* 0x0106000000007b1d */ /* 0x000fec0000002000 */
[----:B------:R-:W-:Y:S05]  /*11ca0*/  BRA `(.L_x_921) ;  /* 0x00000000002c7947 */ /* 0x000fea0003800000 */
.L_x_920:
[----:B------:R-:W1:Y:S01]  /*11cb0*/  S2R R0, SR_TID.X ;  /* 0x0000000000007919 */ /* 0x000e620000002100 */
[----:B------:R-:W-:Y:S01]  /*11cc0*/  BAR.SYNC.DEFER_BLOCKING 0x4, 0x180 ;  /* 0x0106000000007b1d */ /* 0x000fe20000010000 */
[----:B-1----:R-:W-:-:S04]  /*11cd0*/  LOP3.LUT R0, R0, 0x7f, RZ, 0xc0, !PT ;  /* 0x0000007f00007812 */ /* 0x002fc800078ec0ff */
[----:B------:R-:W-:-:S13]  /*11ce0*/  ISETP.NE.AND P0, PT, R0, RZ, PT ;  /* 0x000000ff0000720c */ /* 0x000fda0003f05270 */
[----:B------:R-:W1:Y:S01]  /*11cf0*/  @!P0 S2R R3, SR_CgaCtaId ;  /* 0x0000000000038919 */ /* 0x000e620000008800 */
[----:B------:R-:W-:-:S04]  /*11d00*/  @!P0 MOV R0, 0x400 ;  /* 0x0000040000008802 */ /* 0x000fc80000000f00 */
[----:B-1----:R-:W-:Y:S02]  /*11d10*/  @!P0 LEA R3, R3, R0, 0x18 ;  /* 0x0000000003038211 */ /* 0x002fe400078ec0ff */
[----:B-----5:R-:W1:Y:S04]  /*11d20*/  SHFL.IDX PT, R0, R2, RZ, 0x1f ;  /* 0x00001fff02007589 */ /* 0x020e6800000e0000 */
[----:B------:R2:W-:Y:S04]  /*11d30*/  @!P0 STS [R3+0x284d0], R2 ;  /* 0x0284d00203008388 */ /* 0x0005e80000000800 */
[----:B-1----:R2:W-:Y:S01]  /*11d40*/  STL [R1+0x20], R0 ;  /* 0x0000200001007387 */ /* 0x0025e20000100800 */
[----:B------:R-:W-:Y:S06]  /*11d50*/  BAR.ARV 0x5, 0x180 ;  /* 0x0146000000007b1d */ /* 0x000fec0000002000 */
.L_x_921:
[----:B--2---:R-:W2:Y:S01]  /*11d60*/  LDL R0, [R1+0x20] ;  /* 0x0000200001007983 */ /* 0x004ea20000100800 */
[----:B------:R-:W-:Y:S02]  /*11d70*/  ULDC UR4, c[0x0][0xda8] ;  /* 0x00036a0000047ab9 */ /* 0x000fe40000000800 */
[----:B--2---:R-:W-:-:S13]  /*11d80*/  ISETP.GE.AND P0, PT, R0, UR4, PT ;  /* 0x0000000400007c0c */ /* 0x004fda000bf06270 */
[----:B------:R-:W-:Y:S05]  /*11d90*/  @!P0 BRA `(.L_x_922) ;  /* 0xffffffcc00888947 */ /* 0x000fea000383ffff */
.L_x_862:
[----:B-1----:R-:W2:Y:S01]  /*11da0*/  LDL.LU R0, [R1+0x28] ;  /* 0x0000280001007983 */ /* 0x002ea20000300800 */
[----:B------:R-:W-:Y:S01]  /*11db0*/  BSSY B0, `(.L_x_923) ;  /* 0x000000b000007945 */ /* 0x000fe20003800000 */
[----:B------:R-:W1:Y:S01]  /*11dc0*/  S2R R5, SR_CgaCtaId ;  /* 0x0000000000057919 */ /* 0x000e620000008800 */
[----:B--2---:R-:W-:-:S05]  /*11dd0*/  VIADD R0, R0, 0x1 ;  /* 0x0000000100007836 */ /* 0x004fca0000000000 */
[----:B------:R-:W-:-:S04]  /*11de0*/  LEA.HI R2, R0, R0, RZ, 0x1 ;  /* 0x0000000000027211 */ /* 0x000fc800078f08ff */
[----:B------:R-:W-:-:S05]  /*11df0*/  LOP3.LUT R3, R2, 0xfffffffe, RZ, 0xc0, !PT ;  /* 0xfffffffe02037812 */ /* 0x000fca00078ec0ff */
[----:B------:R-:W-:Y:S01]  /*11e00*/  IMAD.IADD R3, R0, 0x1, -R3 ;  /* 0x0000000100037824 */ /* 0x000fe200078e0a03 */
[----:B------:R-:W-:-:S04]  /*11e10*/  MOV R0, 0x400 ;  /* 0x0000040000007802 */ /* 0x000fc80000000f00 */
[----:B-1----:R-:W-:Y:S02]  /*11e20*/  LEA R0, R5, R0, 0x18 ;  /* 0x0000000005007211 */ /* 0x002fe400078ec0ff */
[----:B------:R-:W-:-:S04]  /*11e30*/  SHF.L.U32 R3, R3, 0x1f, RZ ;  /* 0x0000001f03037819 */ /* 0x000fc800000006ff */
[----:B------:R-:W1:Y:S02]  /*11e40*/  SYNCS.PHASECHK.TRANS64.TRYWAIT P0, [R0+URZ+0x28420], R3 ;  /* 0x02842003000075a7 */ /* 0x000e64000800017f */
[----:B-1----:R-:W-:Y:S05]  /*11e50*/  @!P0 BRA `(.L_x_924) ;  /* 0x0000000800b48947 */ /* 0x002fea0003800000 */
.L_x_954:
[----:B------:R-:W-:Y:S05]  /*11e60*/  BSYNC B0 ;  /* 0x0000000000007941 */ /* 0x000fea0003800000 */
.L_x_923:
[----:B------:R-:W-:-:S03]  /*11e70*/  UMOV UR4, 0xffffffff ;  /* 0xffffffff00047882 */ /* 0x000fc60000000000 */
[----:B------:R-:W-:Y:S05]  /*11e80*/  BRA.DIV UR4, `(.L_x_925) ;  /* 0x0000000a04bc7947 */ /* 0x000fea000b800000 */
[----:B------:R-:W2:Y:S02]  /*11e90*/  S2R R2, SR_TID.X ;  /* 0x0000000000027919 */ /* 0x000ea40000002100 */
[----:B--2---:R-:W-:-:S04]  /*11ea0*/  SHF.R.U32.HI R2, RZ, 0x5, R2 ;  /* 0x00000005ff027819 */ /* 0x004fc80000011602 */
[----:B------:R-:W-:-:S05]  /*11eb0*/  LOP3.LUT R2, R2, 0x3, RZ, 0xc0, !PT ;  /* 0x0000000302027812 */ /* 0x000fca00078ec0ff */
[----:B------:R2:W3:Y:S02]  /*11ec0*/  SHFL.IDX PT, R14, R2, RZ, 0x1f ;  /* 0x00001fff020e7589 */ /* 0x0004e400000e0000 */
.L_x_957:
[----:B---3--:R-:W-:Y:S01]  /*11ed0*/  ISETP.NE.AND P0, PT, R14, RZ, PT ;  /* 0x000000ff0e00720c */ /* 0x008fe20003f05270 */
[----:B------:R-:W-:-:S12]  /*11ee0*/  BSSY B0, `(.L_x_926) ;  /* 0x000002e000007945 */ /* 0x000fd80003800000 */
[----:B------:R-:W-:Y:S05]  /*11ef0*/  @P0 BRA `(.L_x_927) ;  /* 0x0000000000b00947 */ /* 0x000fea0003800000 */
[----:B------:R-:W-:-:S03]  /*11f00*/  UMOV UR4, 0xffffffff ;  /* 0xffffffff00047882 */ /* 0x000fc60000000000 */
[----:B------:R-:W-:Y:S05]  /*11f10*/  BRA.DIV UR4, `(.L_x_928) ;  /* 0x0000000a04cc7947 */ /* 0x000fea000b800000 */
[----:B------:R-:W-:-:S13]  /*11f20*/  ELECT P6, URZ, PT ;  /* 0x00000000003f782f */ /* 0x000fda00038c0000 */
.L_x_960:
[----:B------:R-:W-:Y:S05]  /*11f30*/  @!P6 BRA `(.L_x_927) ;  /* 0x0000000000a0e947 */ /* 0x000fea0003800000 */
[----:B------:R-:W-:-:S06]  /*11f40*/  ULOP3.LUT UR4, UR61, 0x2, URZ, 0xfc, !UPT ;  /* 0x000000023d047892 */ /* 0x000fcc000f8efc3f */
[----:B--2---:R-:W-:-:S05]  /*11f50*/  IMAD.U32 R2, RZ, RZ, UR4 ;  /* 0x00000004ff027e24 */ /* 0x004fca000f8e00ff */
[----:B------:R-:W-:-:S13]  /*11f60*/  ISETP.NE.AND P0, PT, R2, 0x3, PT ;  /* 0x000000030200780c */ /* 0x000fda0003f05270 */
[----:B------:R-:W-:Y:S05]  /*11f70*/  @!P0 BRA `(.L_x_929) ;  /* 0x0000000000048947 */ /* 0x000fea0003800000 */
[----:B------:R-:W-:Y:S01]  /*11f80*/  BPT.TRAP 0x1 ;  /* 0x000000040000795c */ /* 0x000fe20000300000 */
.L_x_929:
[----:B-1----:R-:W2:Y:S04]  /*11f90*/  LDL R3, [R1+0x8] ;  /* 0x0000080001037983 */ /* 0x002ea80000100800 */
[----:B------:R-:W3:Y:S01]  /*11fa0*/  LDL.LU R7, [R1+0xc] ;  /* 0x00000c0001077983 */ /* 0x000ee20000300800 */
[----:B------:R-:W-:-:S04]  /*11fb0*/  VIADD R2, R0, 0x28440 ;  /* 0x0002844000027836 */ /* 0x000fc80000000000 */
[C---:B--2---:R-:W-:Y:S02]  /*11fc0*/  IMAD R6, R3.reuse, 0x8, R2 ;  /* 0x0000000803067824 */ /* 0x044fe400078e0202 */
[----:B------:R-:W-:Y:S01]  /*11fd0*/  VIADD R3, R3, 0x1 ;  /* 0x0000000103037836 */ /* 0x000fe20000000000 */
[----:B---3--:R-:W-:-:S04]  /*11fe0*/  SHF.L.U32 R5, R7, 0x1f, RZ ;  /* 0x0000001f07057819 */ /* 0x008fc800000006ff */
[C---:B------:R-:W-:Y:S01]  /*11ff0*/  ISETP.NE.AND P2, PT, R3.reuse, 0x2, PT ;  /* 0x000000020300780c */ /* 0x040fe20003f45270 */
[----:B------:R-:W1:Y:S03]  /*12000*/  SYNCS.PHASECHK.TRANS64.TRYWAIT P1, [R6+URZ], R5 ;  /* 0x00000005060075a7 */ /* 0x000e66000802017f */
[----:B------:R-:W-:Y:S02]  /*12010*/  SEL R4, RZ, 0x1, P2 ;  /* 0x00000001ff047807 */ /* 0x000fe40001000000 */
[----:B------:R-:W-:Y:S02]  /*12020*/  SEL R3, R3, RZ, P2 ;  /* 0x000000ff03037207 */ /* 0x000fe40001000000 */
[----:B------:R-:W-:-:S03]  /*12030*/  LOP3.LUT R4, R7, R4, RZ, 0x3c, !PT ;  /* 0x0000000407047212 */ /* 0x000fc600078e3cff */
[----:B------:R-:W-:Y:S01]  /*12040*/  IMAD R7, R3, 0x8, R2 ;  /* 0x0000000803077824 */ /* 0x000fe200078e0202 */
[----:B------:R-:W-:Y:S01]  /*12050*/  SHF.L.U32 R2, R4, 0x1f, RZ ;  /* 0x0000001f04027819 */ /* 0x000fe200000006ff */
[----:B-1----:R-:W-:Y:S06]  /*12060*/  @!P1 BRA `(.L_x_930) ;  /* 0x0000000800989947 */ /* 0x002fec0003800000 */
.L_x_961:
[----:B------:R-:W2:Y:S02]  /*12070*/  SYNCS.PHASECHK.TRANS64.TRYWAIT P1, [R7+URZ], R2 ;  /* 0x00000002070075a7 */ /* 0x000ea4000802017f */
[----:B--2---:R-:W-:Y:S05]  /*12080*/  @!P1 BRA `(.L_x_931) ;  /* 0x0000000800a49947 */ /* 0x004fea0003800000 */
.L_x_962:
[----:B------:R-:W-:Y:S05]  /*12090*/  @!P0 BRA `(.L_x_932) ;  /* 0x0000000000048947 */ /* 0x000fea0003800000 */
[----:B------:R-:W-:Y:S01]  /*120a0*/  BPT.TRAP 0x1 ;  /* 0x000000040000795c */ /* 0x000fe20000300000 */
.L_x_932:
[----:B------:R-:W3:Y:S02]  /*120b0*/  LDL.LU R4, [R1+0x8] ;  /* 0x0000080001047983 */ /* 0x000ee40000300800 */
[----:B---3--:R-:W-:-:S04]  /*120c0*/  IMAD R4, R4, 0x8, R0 ;  /* 0x0000000804047824 */ /* 0x008fc800078e0200 */
[----:B------:R-:W3:Y:S02]  /*120d0*/  SYNCS.PHASECHK.TRANS64.TRYWAIT P1, [R4+URZ+0x28460], R5 ;  /* 0x02846005040075a7 */ /* 0x000ee4000802017f */
[----:B---3--:R-:W-:Y:S05]  /*120e0*/  @!P1 BRA `(.L_x_933) ;  /* 0x0000000800a09947 */ /* 0x008fea0003800000 */
.L_x_963:
[----:B------:R-:W-:Y:S05]  /*120f0*/  @!P0 BRA `(.L_x_934) ;  /* 0x0000000000048947 */ /* 0x000fea0003800000 */
[----:B------:R-:W-:Y:S01]  /*12100*/  BPT.TRAP 0x1 ;  /* 0x000000040000795c */ /* 0x000fe20000300000 */
.L_x_934:
[----:B------:R-:W-:-:S04]  /*12110*/  IMAD R3, R3, 0x8, R0 ;  /* 0x0000000803037824 */ /* 0x000fc800078e0200 */
[----:B------:R-:W4:Y:S02]  /*12120*/  SYNCS.PHASECHK.TRANS64.TRYWAIT P1, [R3+URZ+0x28460], R2 ;  /* 0x02846002030075a7 */ /* 0x000f24000802017f */
[----:B----4-:R-:W-:Y:S05]  /*12130*/  @!P1 BRA `(.L_x_935) ;  /* 0x0000000800a09947 */ /* 0x010fea0003800000 */
.L_x_964:
[----:B------:R-:W-:Y:S05]  /*12140*/  @!P0 BRA `(.L_x_936) ;  /* 0x0000000000048947 */ /* 0x000fea0003800000 */
[----:B------:R-:W-:Y:S01]  /*12150*/  BPT.TRAP 0x1 ;  /* 0x000000040000795c */ /* 0x000fe20000300000 */
.L_x_936:
[----:B------:R-:W5:Y:S02]  /*12160*/  SYNCS.PHASECHK.TRANS64.TRYWAIT P0, [R4+URZ+0x28480], R5 ;  /* 0x02848005040075a7 */ /* 0x000f64000800017f */
[----:B-----5:R-:W-:Y:S05]  /*12170*/  @!P0 BRA `(.L_x_937) ;  /* 0x0000000800a48947 */ /* 0x020fea0003800000 */
.L_x_938:
[----:B------:R1:W1:Y:S02]  /*12180*/  SYNCS.PHASECHK.TRANS64.TRYWAIT P0, [R3+URZ+0x28480], R2 ;  /* 0x02848002030075a7 */ /* 0x000264000800017f */
[----:B-1----:R-:W-:Y:S05]  /*12190*/  @!P0 NANOSLEEP.SYNCS 0x989680 ;  /* 0x009896800000895d */ /* 0x002fea0003900000 */
[----:B------:R-:W1:Y:S02]  /*121a0*/  @!P0 SYNCS.PHASECHK.TRANS64 P0, [R3+URZ+0x28480], R2 ;  /* 0x02848002030085a7 */ /* 0x000e64000800007f */
[----:B-1----:R-:W-:Y:S05]  /*121b0*/  @!P0 BRA `(.L_x_938) ;  /* 0xfffffffc00f08947 */ /* 0x002fea000383ffff */
.L_x_927:
[----:B------:R-:W-:Y:S05]  /*121c0*/  BSYNC B0 ;  /* 0x0000000000007941 */ /* 0x000fea0003800000 */
.L_x_926:
[----:B------:R-:W-:Y:S05]  /*121d0*/  EXIT ;  /* 0x000000000000794d */ /* 0x000fea0003800000 */
.L_x_775:
[----:B-1----:R-:W-:-:S04]  /*121e0*/  IMAD.U32 R3, RZ, RZ, UR38 ;  /* 0x00000026ff037e24 */ /* 0x002fc8000f8e00ff */
[----:B------:R1:W2:Y:S03]  /*121f0*/  SYNCS.PHASECHK.TRANS64.TRYWAIT P1, [R3+URZ+0x28400], R6 ;  /* 0x02840006030075a7 */ /* 0x0002a6000802017f */
[----:B--2---:R-:W-:Y:S05]  /*12200*/  @!P1 NANOSLEEP.SYNCS 0x989680 ;  /* 0x009896800000995d */ /* 0x004fea0003900000 */
[----:B------:R-:W2:Y:S02]  /*12210*/  @!P1 SYNCS.PHASECHK.TRANS64 P1, [R3+URZ+0x28400], R6 ;  /* 0x02840006030095a7 */ /* 0x000ea4000802007f */
[----:B--2---:R-:W-:Y:S05]  /*12220*/  @!P1 BRA `(.L_x_775) ;  /* 0xfffffffc00ec9947 */ /* 0x004fea000383ffff */
[----:B------:R-:W-:Y:S05]  /*12230*/  BRA `(.L_x_939) ;  /* 0xfffffefc001c7947 */ /* 0x000fea000383ffff */
.L_x_779:
[----:B-1----:R1:W3:Y:S02]  /*12240*/  SYNCS.PHASECHK.TRANS64.TRYWAIT P2, [R5+URZ+0x28430], R2 ;  /* 0x02843002050075a7 */ /* 0x0022e4000804017f */
[----:B---3--:R-:W-:Y:S05]  /*12250*/  @!P2 NANOSLEEP.SYNCS 0x989680 ;  /* 0x009896800000a95d */ /* 0x008fea0003900000 */
[----:B------:R-:W3:Y:S02]  /*12260*/  @!P2 SYNCS.PHASECHK.TRANS64 P2, [R5+URZ+0x28430], R2 ;  /* 0x028430020500a5a7 */ /* 0x000ee4000804007f */
[----:B---3--:R-:W-:Y:S05]  /*12270*/  @!P2 BRA `(.L_x_779) ;  /* 0xfffffffc00f0a947 */ /* 0x008fea000383ffff */
[----:B------:R-:W-:Y:S05]  /*12280*/  BRA `(.L_x_778) ;  /* 0xfffffefc00407947 */ /* 0x000fea000383ffff */
.L_x_795:
[----:B--2---:R-:W-:-:S04]  /*12290*/  IMAD.U32 R11, RZ, RZ, UR10 ;  /* 0x0000000aff0b7e24 */ /* 0x004fc8000f8e00ff */
[----:B------:R2:W3:Y:S03]  /*122a0*/  SYNCS.PHASECHK.TRANS64.TRYWAIT P2, [R11+URZ+0x28430], R10 ;  /* 0x0284300a0b0075a7 */ /* 0x0004e6000804017f */
[----:B---3--:R-:W-:Y:S05]  /*122b0*/  @!P2 NANOSLEEP.SYNCS 0x989680 ;  /* 0x009896800000a95d */ /* 0x008fea0003900000 */
[----:B------:R-:W3:Y:S02]  /*122c0*/  @!P2 SYNCS.PHASECHK.TRANS64 P2, [R11+URZ+0x28430], R10 ;  /* 0x0284300a0b00a5a7 */ /* 0x000ee4000804007f */
[----:B---3--:R-:W-:Y:S05]  /*122d0*/  @!P2 BRA `(.L_x_795) ;  /* 0xfffffffc00eca947 */ /* 0x008fea000383ffff */
[----:B------:R-:W-:Y:S05]  /*122e0*/  BRA `(.L_x_792) ;  /* 0xffffff2000bc7947 */ /* 0x000fea000383ffff */
.L_x_799:
[----:B--2---:R-:W-:-:S04]  /*122f0*/  IMAD.U32 R11, RZ, RZ, UR10 ;  /* 0x0000000aff0b7e24 */ /* 0x004fc8000f8e00ff */
[----:B------:R2:W3:Y:S03]  /*12300*/  SYNCS.PHASECHK.TRANS64.TRYWAIT P2, [R11+URZ+0x28450], R10 ;  /* 0x0284500a0b0075a7 */ /* 0x0004e6000804017f */
[----:B---3--:R-:W-:Y:S05]  /*12310*/  @!P2 NANOSLEEP.SYNCS 0x989680 ;  /* 0x009896800000a95d */ /* 0x008fea0003900000 */
[----:B------:R-:W3:Y:S02]  /*12320*/  @!P2 SYNCS.PHASECHK.TRANS64 P2, [R11+URZ+0x28450], R10 ;  /* 0x0284500a0b00a5a7 */ /* 0x000ee4000804007f */
[----:B---3--:R-:W-:Y:S05]  /*12330*/  @!P2 BRA `(.L_x_799) ;  /* 0xfffffffc00eca947 */ /* 0x008fea000383ffff */
[----:B------:R-:W-:Y:S05]  /*12340*/  BRA `(.L_x_796) ;  /* 0xffffff2400887947 */ /* 0x000fea000383ffff */
.L_x_817:
[----:B--2---:R-:W-:-:S04]  /*12350*/  IMAD.U32 R8, RZ, RZ, UR6 ;  /* 0x00000006ff087e24 */ /* 0x004fc8000f8e00ff */
[----:B------:R2:W3:Y:S03]  /*12360*/  SYNCS.PHASECHK.TRANS64.TRYWAIT P2, [R8+URZ+0x28430], R7 ;  /* 0x02843007080075a7 */ /* 0x0004e6000804017f */
[----:B---3--:R-:W-:Y:S05]  /*12370*/  @!P2 NANOSLEEP.SYNCS 0x989680 ;  /* 0x009896800000a95d */ /* 0x008fea0003900000 */
[----:B------:R-:W3:Y:S02]  /*12380*/  @!P2 SYNCS.PHASECHK.TRANS64 P2, [R8+URZ+0x28430], R7 ;  /* 0x028430070800a5a7 */ /* 0x000ee4000804007f */
[----:B---3--:R-:W-:Y:S05]  /*12390*/  @!P2 BRA `(.L_x_817) ;  /* 0xfffffffc00eca947 */ /* 0x008fea000383ffff */
[----:B------:R-:W-:Y:S05]  /*123a0*/  BRA `(.L_x_814) ;  /* 0xffffff4c00007947 */ /* 0x000fea000383ffff */
.L_x_821:
[----:B--2---:R-:W-:-:S04]  /*123b0*/  IMAD.U32 R8, RZ, RZ, UR10 ;  /* 0x0000000aff087e24 */ /* 0x004fc8000f8e00ff */
[----:B------:R2:W3:Y:S03]  /*123c0*/  SYNCS.PHASECHK.TRANS64.TRYWAIT P2, [R8+URZ+0x28450], R7 ;  /* 0x02845007080075a7 */ /* 0x0004e6000804017f */
[----:B---3--:R-:W-:Y:S05]  /*123d0*/  @!P2 NANOSLEEP.SYNCS 0x989680 ;  /* 0x009896800000a95d */ /* 0x008fea0003900000 */
[----:B------:R-:W3:Y:S02]  /*123e0*/  @!P2 SYNCS.PHASECHK.TRANS64 P2, [R8+URZ+0x28450], R7 ;  /* 0x028450070800a5a7 */ /* 0x000ee4000804007f */
[----:B---3--:R-:W-:Y:S05]  /*123f0*/  @!P2 BRA `(.L_x_821) ;  /* 0xfffffffc00eca947 */ /* 0x008fea000383ffff */
[----:B------:R-:W-:Y:S05]  /*12400*/  BRA `(.L_x_818) ;  /* 0xffffff4c00d87947 */ /* 0x000fea000383ffff */
.L_x_828:
[----:B--2---:R-:W-:-:S04]  /*12410*/  IMAD.U32 R8, RZ, RZ, UR6 ;  /* 0x00000006ff087e24 */ /* 0x004fc8000f8e00ff */
[----:B------:R2:W3:Y:S03]  /*12420*/  SYNCS.PHASECHK.TRANS64.TRYWAIT P2, [R8+URZ+0x28430], R7 ;  /* 0x02843007080075a7 */ /* 0x0004e6000804017f */
[----:B---3--:R-:W-:Y:S05]  /*12430*/  @!P2 NANOSLEEP.SYNCS 0x989680 ;  /* 0x009896800000a95d */ /* 0x008fea0003900000 */
[----:B------:R-:W3:Y:S02]  /*12440*/  @!P2 SYNCS.PHASECHK.TRANS64 P2, [R8+URZ+0x28430], R7 ;  /* 0x028430070800a5a7 */ /* 0x000ee4000804007f */
[----:B---3--:R-:W-:Y:S05]  /*12450*/  @!P2 BRA `(.L_x_828) ;  /* 0xfffffffc00eca947 */ /* 0x008fea000383ffff */
[----:B------:R-:W-:Y:S05]  /*12460*/  BRA `(.L_x_825) ;  /* 0xffffff6800587947 */ /* 0x000fea000383ffff */
.L_x_832:
[----:B--2---:R-:W-:-:S04]  /*12470*/  IMAD.U32 R8, RZ, RZ, UR10 ;  /* 0x0000000aff087e24 */ /* 0x004fc8000f8e00ff */
[----:B------:R2:W3:Y:S03]  /*12480*/  SYNCS.PHASECHK.TRANS64.TRYWAIT P2, [R8+URZ+0x28450], R7 ;  /* 0x02845007080075a7 */ /* 0x0004e6000804017f */
[----:B---3--:R-:W-:Y:S05]  /*12490*/  @!P2 NANOSLEEP.SYNCS 0x989680 ;  /* 0x009896800000a95d */ /* 0x008fea0003900000 */
[----:B------:R-:W3:Y:S02]  /*124a0*/  @!P2 SYNCS.PHASECHK.TRANS64 P2, [R8+URZ+0x28450], R7 ;  /* 0x028450070800a5a7 */ /* 0x000ee4000804007f */
[----:B---3--:R-:W-:Y:S05]  /*124b0*/  @!P2 BRA `(.L_x_832) ;  /* 0xfffffffc00eca947 */ /* 0x008fea000383ffff */
[----:B------:R-:W-:Y:S05]  /*124c0*/  BRA `(.L_x_829) ;  /* 0xffffff6c00307947 */ /* 0x000fea000383ffff */
.L_x_846:
[----:B--2---:R-:W-:-:S04]  /*124d0*/  IMAD.U32 R3, RZ, RZ, UR9 ;  /* 0x00000009ff037e24 */ /* 0x004fc8000f8e00ff */
[----:B------:R2:W3:Y:S03]  /*124e0*/  SYNCS.PHASECHK.TRANS64.TRYWAIT P1, [R3+URZ+0x28450], R0 ;  /* 0x02845000030075a7 */ /* 0x0004e6000802017f */
[----:B---3--:R-:W-:Y:S05]  /*124f0*/  @!P1 NANOSLEEP.SYNCS 0x989680 ;  /* 0x009896800000995d */ /* 0x008fea0003900000 */
[----:B------:R-:W3:Y:S02]  /*12500*/  @!P1 SYNCS.PHASECHK.TRANS64 P1, [R3+URZ+0x28450], R0 ;  /* 0x02845000030095a7 */ /* 0x000ee4000802007f */
[----:B---3--:R-:W-:Y:S05]  /*12510*/  @!P1 BRA `(.L_x_846) ;  /* 0xfffffffc00ec9947 */ /* 0x008fea000383ffff */
[----:B------:R-:W-:Y:S05]  /*12520*/  BRA `(.L_x_845) ;  /* 0xffffff8c00ec7947 */ /* 0x000fea000383ffff */
.L_x_878:
[----:B------:R-:W-:Y:S02]  /*12530*/  IMAD.MOV.U32 R13, RZ, RZ, R17 ;  /* 0x000000ffff0d7224 */ /* 0x000fe400078e0011 */
[----:B------:R-:W-:Y:S02]  /*12540*/  IMAD.MOV.U32 R12, RZ, RZ, RZ ;  /* 0x000000ffff0c7224 */ /* 0x000fe400078e00ff */
[----:B------:R-:W-:Y:S02]  /*12550*/  IMAD.MOV.U32 R11, RZ, RZ, 0x1f ;  /* 0x0000001fff0b7424 */ /* 0x000fe400078e00ff */
[----:B------:R-:W-:-:S07]  /*12560*/  IMAD.MOV.U32 R15, RZ, RZ, -0x1 ;  /* 0xffffffffff0f7424 */ /* 0x000fce00078e00ff */
[----:B-1----:R-:W-:Y:S05]  /*12570*/  WARPSYNC.COLLECTIVE R15, `(.L_x_940) ;  /* 0x000000000f087348 */ /* 0x002fea0003c00000 */
[----:B------:R2:W3:Y:S02]  /*12580*/  SHFL.IDX P6, R14, R13, R12, R11 ;  /* 0x0000000c0d0e7389 */ /* 0x0004e400000c000b */
[----:B-123--:R-:W-:Y:S01]  /*12590*/  ENDCOLLECTIVE ;  /* 0x000000000000791b */ /* 0x00efe20003800000 */
.L_x_940:
[----:B------:R-:W-:Y:S05]  /*125a0*/  BRA `(.L_x_941) ;  /* 0xffffffd400987947 */ /* 0x000fea000383ffff */
.L_x_880:
[----:B------:R-:W-:Y:S01]  /*125b0*/  BSSY B0, `(.L_x_942) ;  /* 0x0000006000007945 */ /* 0x000fe20003800000 */
[----:B------:R-:W-:-:S07]  /*125c0*/  IMAD.MOV.U32 R15, RZ, RZ, -0x1 ;  /* 0xffffffffff0f7424 */ /* 0x000fce00078e00ff */
[----:B--2---:R-:W-:Y:S05]  /*125d0*/  WARPSYNC.COLLECTIVE R15, `(.L_x_943) ;  /* 0x000000000f0c7348 */ /* 0x004fea0003c00000 */
[----:B------:R-:W-:Y:S02]  /*125e0*/  ELECT P6, UR62, PT ;  /* 0x00000000003e782f */ /* 0x000fe400038c0000 */
[----:B------:R-:W-:Y:S01]  /*125f0*/  MOV R14, UR62 ;  /* 0x0000003e000e7c02 */ /* 0x000fe20008000f00 */
[----:B--2---:R-:W-:Y:S10]  /*12600*/  ENDCOLLECTIVE ;  /* 0x000000000000791b */ /* 0x004ff40003800000 */
.L_x_943:
[----:B------:R-:W-:Y:S05]  /*12610*/  BSYNC B0 ;  /* 0x0000000000007941 */ /* 0x000fea0003800000 */
.L_x_942:
[----:B------:R-:W-:Y:S05]  /*12620*/  BRA `(.L_x_944) ;  /* 0xffffffd400987947 */ /* 0x000fea000383ffff */
.L_x_883:
[----:B-1----:R1:W3:Y:S02]  /*12630*/  SYNCS.PHASECHK.TRANS64.TRYWAIT P3, [R3+URZ+0x28480], R2 ;  /* 0x02848002030075a7 */ /* 0x0022e4000806017f */
[----:B---3--:R-:W-:Y:S05]  /*12640*/  @!P3 NANOSLEEP.SYNCS 0x989680 ;  /* 0x009896800000b95d */ /* 0x008fea0003900000 */
[----:B------:R-:W3:Y:S02]  /*12650*/  @!P3 SYNCS.PHASECHK.TRANS64 P3, [R3+URZ+0x28480], R2 ;  /* 0x028480020300b5a7 */ /* 0x000ee4000806007f */
[----:B---3--:R-:W-:Y:S05]  /*12660*/  @!P3 BRA `(.L_x_883) ;  /* 0xfffffffc00f0b947 */ /* 0x008fea000383ffff */
[----:B------:R-:W-:Y:S05]  /*12670*/  BRA `(.L_x_945) ;  /* 0xffffffd400f07947 */ /* 0x000fea000383ffff */
.L_x_885:
[----:B---3--:R3:W4:Y:S02]  /*12680*/  SYNCS.PHASECHK.TRANS64.TRYWAIT P3, [R3+URZ+0x28440], R2 ;  /* 0x02844002030075a7 */ /* 0x008724000806017f */
[----:B----4-:R-:W-:Y:S05]  /*12690*/  @!P3 NANOSLEEP.SYNCS 0x989680 ;  /* 0x009896800000b95d */ /* 0x010fea0003900000 */
[----:B------:R-:W4:Y:S02]  /*126a0*/  @!P3 SYNCS.PHASECHK.TRANS64 P3, [R3+URZ+0x28440], R2 ;  /* 0x028440020300b5a7 */ /* 0x000f24000806007f */
[----:B----4-:R-:W-:Y:S05]  /*126b0*/  @!P3 BRA `(.L_x_885) ;  /* 0xfffffffc00f0b947 */ /* 0x010fea000383ffff */
[----:B------:R-:W-:Y:S05]  /*126c0*/  BRA `(.L_x_946) ;  /* 0xffffffd8005c7947 */ /* 0x000fea000383ffff */
.L_x_888:
[----:B---3--:R-:W-:-:S04]  /*126d0*/  IMAD.U32 R3, RZ, RZ, UR40 ;  /* 0x00000028ff037e24 */ /* 0x008fc8000f8e00ff */
[----:B------:R3:W4:Y:S03]  /*126e0*/  SYNCS.PHASECHK.TRANS64.TRYWAIT P0, [R3+URZ+0x28420], R2 ;  /* 0x02842002030075a7 */ /* 0x000726000800017f */
[----:B----4-:R-:W-:Y:S05]  /*126f0*/  @!P0 NANOSLEEP.SYNCS 0x989680 ;  /* 0x009896800000895d */ /* 0x010fea0003900000 */
[----:B------:R-:W4:Y:S02]  /*12700*/  @!P0 SYNCS.PHASECHK.TRANS64 P0, [R3+URZ+0x28420], R2 ;  /* 0x02842002030085a7 */ /* 0x000f24000800007f */
[----:B----4-:R-:W-:Y:S05]  /*12710*/  @!P0 BRA `(.L_x_888) ;  /* 0xfffffffc00ec8947 */ /* 0x010fea000383ffff */
[----:B------:R-:W-:Y:S05]  /*12720*/  BRA `(.L_x_947) ;  /* 0xffffffdc003c7947 */ /* 0x000fea000383ffff */
.L_x_894:
[----:B-1----:R1:W4:Y:S02]  /*12730*/  SYNCS.PHASECHK.TRANS64.TRYWAIT P0, [R6+URZ+0x28480], R5 ;  /* 0x02848005060075a7 */ /* 0x002324000800017f */
[----:B----4-:R-:W-:Y:S05]  /*12740*/  @!P0 NANOSLEEP.SYNCS 0x989680 ;  /* 0x009896800000895d */ /* 0x010fea0003900000 */
[----:B------:R-:W4:Y:S02]  /*12750*/  @!P0 SYNCS.PHASECHK.TRANS64 P0, [R6+URZ+0x28480], R5 ;  /* 0x02848005060085a7 */ /* 0x000f24000800007f */
[----:B----4-:R-:W-:Y:S05]  /*12760*/  @!P0 BRA `(.L_x_894) ;  /* 0xfffffffc00f08947 */ /* 0x010fea000383ffff */
[----:B------:R-:W-:Y:S05]  /*12770*/  BRA `(.L_x_948) ;  /* 0xffffffdc00e87947 */ /* 0x000fea000383ffff */
.L_x_900:
[----:B--2---:R2:W3:Y:S02]  /*12780*/  SYNCS.PHASECHK.TRANS64.TRYWAIT P0, [R6+URZ+0x28440], R5 ;  /* 0x02844005060075a7 */ /* 0x0044e4000800017f */
[----:B---3--:R-:W-:Y:S05]  /*12790*/  @!P0 NANOSLEEP.SYNCS 0x989680 ;  /* 0x009896800000895d */ /* 0x008fea0003900000 */
[----:B------:R-:W3:Y:S02]  /*127a0*/  @!P0 SYNCS.PHASECHK.TRANS64 P0, [R6+URZ+0x28440], R5 ;  /* 0x02844005060085a7 */ /* 0x000ee4000800007f */
[----:B---3--:R-:W-:Y:S05]  /*127b0*/  @!P0 BRA `(.L_x_900) ;  /* 0xfffffffc00f08947 */ /* 0x008fea000383ffff */
[----:B------:R-:W-:Y:S05]  /*127c0*/  BRA `(.L_x_949) ;  /* 0xffffffe000ac7947 */ /* 0x000fea000383ffff */
.L_x_907:
[----:B----4-:R-:W4:Y:S02]  /*127d0*/  LDL R5, [R1] ;  /* 0x0000000001057983 */ /* 0x010f240000100800 */
[----:B----4-:R4:W1:Y:S02]  /*127e0*/  SYNCS.PHASECHK.TRANS64.TRYWAIT P3, [R5+URZ+0x28470], R4 ;  /* 0x02847004050075a7 */ /* 0x010864000806017f */
[----:B-1----:R-:W-:Y:S05]  /*127f0*/  @!P3 NANOSLEEP.SYNCS 0x989680 ;  /* 0x009896800000b95d */ /* 0x002fea0003900000 */
[----:B------:R-:W1:Y:S02]  /*12800*/  @!P3 SYNCS.PHASECHK.TRANS64 P3, [R5+URZ+0x28470], R4 ;  /* 0x028470040500b5a7 */ /* 0x000e64000806007f */
[----:B-1----:R-:W-:Y:S05]  /*12810*/  @!P3 BRA `(.L_x_907) ;  /* 0xfffffffc00ecb947 */ /* 0x002fea000383ffff */
[----:B------:R-:W-:Y:S05]  /*12820*/  BRA `(.L_x_950) ;  /* 0xffffffe4008c7947 */ /* 0x000fea000383ffff */
.L_x_909:
[----:B----4-:R-:W4:Y:S02]  /*12830*/  LDL R5, [R1] ;  /* 0x0000000001057983 */ /* 0x010f240000100800 */
[----:B----4-:R4:W1:Y:S02]  /*12840*/  SYNCS.PHASECHK.TRANS64.TRYWAIT P3, [R5+URZ+0x28460], R4 ;  /* 0x02846004050075a7 */ /* 0x010864000806017f */
[----:B-1----:R-:W-:Y:S05]  /*12850*/  @!P3 NANOSLEEP.SYNCS 0x989680 ;  /* 0x009896800000b95d */ /* 0x002fea0003900000 */
[----:B------:R-:W1:Y:S02]  /*12860*/  @!P3 SYNCS.PHASECHK.TRANS64 P3, [R5+URZ+0x28460], R4 ;  /* 0x028460040500b5a7 */ /* 0x000e64000806007f */
[----:B-1----:R-:W-:Y:S05]  /*12870*/  @!P3 BRA `(.L_x_909) ;  /* 0xfffffffc00ecb947 */ /* 0x002fea000383ffff */
[----:B------:R-:W-:Y:S05]  /*12880*/  BRA `(.L_x_951) ;  /* 0xffffffe400947947 */ /* 0x000fea000383ffff */
.L_x_916:
[----:B-1----:R1:W2:Y:S02]  /*12890*/  SYNCS.PHASECHK.TRANS64.TRYWAIT P0, [R20+URZ+0x28470], R3 ;  /* 0x02847003140075a7 */ /* 0x0022a4000800017f */
[----:B--2---:R-:W-:Y:S05]  /*128a0*/  @!P0 NANOSLEEP.SYNCS 0x989680 ;  /* 0x009896800000895d */ /* 0x004fea0003900000 */
[----:B------:R-:W2:Y:S02]  /*128b0*/  @!P0 SYNCS.PHASECHK.TRANS64 P0, [R20+URZ+0x28470], R3 ;  /* 0x02847003140085a7 */ /* 0x000ea4000800007f */
[----:B--2---:R-:W-:Y:S05]  /*128c0*/  @!P0 BRA `(.L_x_916) ;  /* 0xfffffffc00f08947 */ /* 0x004fea000383ffff */
[----:B------:R-:W-:Y:S05]  /*128d0*/  BRA `(.L_x_952) ;  /* 0xffffffec00447947 */ /* 0x000fea000383ffff */
.L_x_918:
[----:B-1----:R1:W2:Y:S02]  /*128e0*/  SYNCS.PHASECHK.TRANS64.TRYWAIT P0, [R20+URZ+0x28460], R3 ;  /* 0x02846003140075a7 */ /* 0x0022a4000800017f */
[----:B--2---:R-:W-:Y:S05]  /*128f0*/  @!P0 NANOSLEEP.SYNCS 0x989680 ;  /* 0x009896800000895d */ /* 0x004fea0003900000 */
[----:B------:R-:W2:Y:S02]  /*12900*/  @!P0 SYNCS.PHASECHK.TRANS64 P0, [R20+URZ+0x28460], R3 ;  /* 0x02846003140085a7 */ /* 0x000ea4000800007f */
[----:B--2---:R-:W-:Y:S05]  /*12910*/  @!P0 BRA `(.L_x_918) ;  /* 0xfffffffc00f08947 */ /* 0x004fea000383ffff */
[----:B------:R-:W-:Y:S05]  /*12920*/  BRA `(.L_x_953) ;  /* 0xffffffec004c7947 */ /* 0x000fea000383ffff */
.L_x_924:
[----:B-1----:R1:W2:Y:S02]  /*12930*/  SYNCS.PHASECHK.TRANS64.TRYWAIT P0, [R0+URZ+0x28420], R3 ;  /* 0x02842003000075a7 */ /* 0x0022a4000800017f */
[----:B--2---:R-:W-:Y:S05]  /*12940*/  @!P0 NANOSLEEP.SYNCS 0x989680 ;  /* 0x009896800000895d */ /* 0x004fea0003900000 */
[----:B------:R-:W2:Y:S02]  /*12950*/  @!P0 SYNCS.PHASECHK.TRANS64 P0, [R0+URZ+0x28420], R3 ;  /* 0x02842003000085a7 */ /* 0x000ea4000800007f */
[----:B--2---:R-:W-:Y:S05]  /*12960*/  @!P0 BRA `(.L_x_924) ;  /* 0xfffffffc00f08947 */ /* 0x004fea000383ffff */
[----:B------:R-:W-:Y:S05]  /*12970*/  BRA `(.L_x_954) ;  /* 0xfffffff400387947 */ /* 0x000fea000383ffff */
.L_x_925:
[----:B------:R-:W2:Y:S01]  /*12980*/  S2R R2, SR_TID.X ;  /* 0x0000000000027919 */ /* 0x000ea20000002100 */
[----:B------:R-:W-:Y:S01]  /*12990*/  BSSY B0, `(.L_x_955) ;  /* 0x000000a000007945 */ /* 0x000fe20003800000 */
[----:B------:R-:W-:Y:S02]  /*129a0*/  IMAD.MOV.U32 R12, RZ, RZ, RZ ;  /* 0x000000ffff0c7224 */ /* 0x000fe400078e00ff */
[----:B------:R-:W-:Y:S02]  /*129b0*/  IMAD.MOV.U32 R11, RZ, RZ, 0x1f ;  /* 0x0000001fff0b7424 */ /* 0x000fe400078e00ff */
[----:B------:R-:W-:Y:S01]  /*129c0*/  IMAD.MOV.U32 R15, RZ, RZ, -0x1 ;  /* 0xffffffffff0f7424 */ /* 0x000fe200078e00ff */
[----:B--2---:R-:W-:-:S04]  /*129d0*/  SHF.R.U32.HI R2, RZ, 0x5, R2 ;  /* 0x00000005ff027819 */ /* 0x004fc80000011602 */
[----:B------:R-:W-:-:S05]  /*129e0*/  LOP3.LUT R2, R2, 0x3, RZ, 0xc0, !PT ;  /* 0x0000000302027812 */ /* 0x000fca00078ec0ff */
[----:B------:R-:W-:-:S07]  /*129f0*/  IMAD.MOV.U32 R13, RZ, RZ, R2 ;  /* 0x000000ffff0d7224 */ /* 0x000fce00078e0002 */
[----:B-1----:R-:W-:Y:S05]  /*12a00*/  WARPSYNC.COLLECTIVE R15, `(.L_x_956) ;  /* 0x000000000f087348 */ /* 0x002fea0003c00000 */
[----:B------:R2:W3:Y:S02]  /*12a10*/  SHFL.IDX P6, R14, R13, R12, R11 ;  /* 0x0000000c0d0e7389 */ /* 0x0004e400000c000b */
[----:B-123--:R-:W-:Y:S01]  /*12a20*/  ENDCOLLECTIVE ;  /* 0x000000000000791b */ /* 0x00efe20003800000 */
.L_x_956:
[----:B------:R-:W-:Y:S05]  /*12a30*/  BSYNC B0 ;  /* 0x0000000000007941 */ /* 0x000fea0003800000 */
.L_x_955:
[----:B------:R-:W-:Y:S05]  /*12a40*/  BRA `(.L_x_957) ;  /* 0xfffffff400207947 */ /* 0x000fea000383ffff */
.L_x_928:
[----:B------:R-:W-:Y:S01]  /*12a50*/  BSSY B1, `(.L_x_958) ;  /* 0x0000006000017945 */ /* 0x000fe20003800000 */
[----:B------:R-:W-:-:S07]  /*12a60*/  IMAD.MOV.U32 R15, RZ, RZ, -0x1 ;  /* 0xffffffffff0f7424 */ /* 0x000fce00078e00ff */
[----:B-12---:R-:W-:Y:S05]  /*12a70*/  WARPSYNC.COLLECTIVE R15, `(.L_x_959) ;  /* 0x000000000f0c7348 */ /* 0x006fea0003c00000 */
[----:B------:R-:W-:Y:S02]  /*12a80*/  ELECT P6, UR62, PT ;  /* 0x00000000003e782f */ /* 0x000fe400038c0000 */
[----:B------:R-:W-:Y:S01]  /*12a90*/  MOV R14, UR62 ;  /* 0x0000003e000e7c02 */ /* 0x000fe20008000f00 */
[----:B-12---:R-:W-:Y:S10]  /*12aa0*/  ENDCOLLECTIVE ;  /* 0x000000000000791b */ /* 0x006ff40003800000 */
.L_x_959:
[----:B------:R-:W-:Y:S05]  /*12ab0*/  BSYNC B1 ;  /* 0x0000000000017941 */ /* 0x000fea0003800000 */
.L_x_958:
[----:B------:R-:W-:Y:S05]  /*12ac0*/  BRA `(.L_x_960) ;  /* 0xfffffff400187947 */ /* 0x000fea000383ffff */
.L_x_930:
[----:B-1----:R1:W2:Y:S02]  /*12ad0*/  SYNCS.PHASECHK.TRANS64.TRYWAIT P1, [R6+URZ], R5 ;  /* 0x00000005060075a7 */ /* 0x0022a4000802017f */
[----:B--2---:R-:W-:Y:S05]  /*12ae0*/  @!P1 NANOSLEEP.SYNCS 0x989680 ;  /* 0x009896800000995d */ /* 0x004fea0003900000 */
[----:B------:R-:W2:Y:S02]  /*12af0*/  @!P1 SYNCS.PHASECHK.TRANS64 P1, [R6+URZ], R5 ;  /* 0x00000005060095a7 */ /* 0x000ea4000802007f */
[----:B--2---:R-:W-:Y:S05]  /*12b00*/  @!P1 BRA `(.L_x_930) ;  /* 0xfffffffc00f09947 */ /* 0x004fea000383ffff */
[----:B------:R-:W-:Y:S05]  /*12b10*/  BRA `(.L_x_961) ;  /* 0xfffffff400547947 */ /* 0x000fea000383ffff */
.L_x_931:
[----:B--2---:R2:W3:Y:S02]  /*12b20*/  SYNCS.PHASECHK.TRANS64.TRYWAIT P1, [R7+URZ], R2 ;  /* 0x00000002070075a7 */ /* 0x0044e4000802017f */
[----:B---3--:R-:W-:Y:S05]  /*12b30*/  @!P1 NANOSLEEP.SYNCS 0x989680 ;  /* 0x009896800000995d */ /* 0x008fea0003900000 */
[----:B------:R-:W3:Y:S02]  /*12b40*/  @!P1 SYNCS.PHASECHK.TRANS64 P1, [R7+URZ], R2 ;  /* 0x00000002070095a7 */ /* 0x000ee4000802007f */
[----:B---3--:R-:W-:Y:S05]  /*12b50*/  @!P1 BRA `(.L_x_931) ;  /* 0xfffffffc00f09947 */ /* 0x008fea000383ffff */
[----:B------:R-:W-:Y:S05]  /*12b60*/  BRA `(.L_x_962) ;  /* 0xfffffff400487947 */ /* 0x000fea000383ffff */
.L_x_933:
[----:B---3--:R3:W4:Y:S02]  /*12b70*/  SYNCS.PHASECHK.TRANS64.TRYWAIT P1, [R4+URZ+0x28460], R5 ;  /* 0x02846005040075a7 */ /* 0x008724000802017f */
[----:B----4-:R-:W-:Y:S05]  /*12b80*/  @!P1 NANOSLEEP.SYNCS 0x989680 ;  /* 0x009896800000995d */ /* 0x010fea0003900000 */
[----:B------:R-:W4:Y:S02]  /*12b90*/  @!P1 SYNCS.PHASECHK.TRANS64 P1, [R4+URZ+0x28460], R5 ;  /* 0x02846005040095a7 */ /* 0x000f24000802007f */
[----:B----4-:R-:W-:Y:S05]  /*12ba0*/  @!P1 BRA `(.L_x_933) ;  /* 0xfffffffc00f09947 */ /* 0x010fea000383ffff */
[----:B------:R-:W-:Y:S05]  /*12bb0*/  BRA `(.L_x_963) ;  /* 0xfffffff4004c7947 */ /* 0x000fea000383ffff */
.L_x_935:
[----:B----4-:R4:W1:Y:S02]  /*12bc0*/  SYNCS.PHASECHK.TRANS64.TRYWAIT P1, [R3+URZ+0x28460], R2 ;  /* 0x02846002030075a7 */ /* 0x010864000802017f */
[----:B-1----:R-:W-:Y:S05]  /*12bd0*/  @!P1 NANOSLEEP.SYNCS 0x989680 ;  /* 0x009896800000995d */ /* 0x002fea0003900000 */
[----:B------:R-:W1:Y:S02]  /*12be0*/  @!P1 SYNCS.PHASECHK.TRANS64 P1, [R3+URZ+0x28460], R2 ;  /* 0x02846002030095a7 */ /* 0x000e64000802007f */
[----:B-1----:R-:W-:Y:S05]  /*12bf0*/  @!P1 BRA `(.L_x_935) ;  /* 0xfffffffc00f09947 */ /* 0x002fea000383ffff */
[----:B------:R-:W-:Y:S05]  /*12c00*/  BRA `(.L_x_964) ;  /* 0xfffffff4004c7947 */ /* 0x000fea000383ffff */
.L_x_937:
[----:B------:R1:W1:Y:S02]  /*12c10*/  SYNCS.PHASECHK.TRANS64.TRYWAIT P0, [R4+URZ+0x28480], R5 ;  /* 0x02848005040075a7 */ /* 0x000264000800017f */
[----:B-1----:R-:W-:Y:S05]  /*12c20*/  @!P0 NANOSLEEP.SYNCS 0x989680 ;  /* 0x009896800000895d */ /* 0x002fea0003900000 */
[----:B------:R-:W1:Y:S02]  /*12c30*/  @!P0 SYNCS.PHASECHK.TRANS64 P0, [R4+URZ+0x28480], R5 ;  /* 0x02848005040085a7 */ /* 0x000e64000800007f */
[----:B-1----:R-:W-:Y:S05]  /*12c40*/  @!P0 BRA `(.L_x_937) ;  /* 0xfffffffc00f08947 */ /* 0x002fea000383ffff */
[----:B------:R-:W-:Y:S05]  /*12c50*/  BRA `(.L_x_938) ;  /* 0xfffffff400487947 */ /* 0x000fea000383ffff */
.L_x_965:
        /* <DEDUP_REMOVED lines=10> */
.L_x_2767:


//--------------------- .text._ZN7cutlass13device_kernelIN5flash11enable_sm90INS1_16FlashAttnFwdSm90INS1_25CollectiveMainloopFwdSm90ILi2EN4cute5tupleIJNS5_1CILi1EEES8_S8_EEENS6_IJNS7_ILi128EEENS7_ILi64EEENS7_ILi256EEEEEELi256ENS_12float_e4m3_tEfNS_4arch4Sm90ELb0ELb1ELb1ELb1ELb0ELb0ELb0ELb1ELb1ELb0ELb0ELb0EEENS1_21CollectiveEpilogueFwdINS6_IJSA_SC_SB_EEES9_NS_10bfloat16_tESG_Li256ELb1ELb0ELb0ELb1EEENS1_36VarlenDynamicPersistentTileSchedulerILi128ELi64ELi256ELi128ELb0ELb0ELb1ELb1ELb0ELb1EEEEEEEEEvNT_6ParamsE --------------------------
	.section	.text._ZN7cutlass13device_kernelIN5flash11enable_sm90INS1_16FlashAttnFwdSm90INS1_25CollectiveMainloopFwdSm90ILi2EN4cute5tupleIJNS5_1CILi1EEES8_S8_EEENS6_IJNS7_ILi128EEENS7_ILi64EEENS7_ILi256EEEEEELi256ENS_12float_e4m3_tEfNS_4arch4Sm90ELb0ELb1ELb1ELb1ELb0ELb0ELb0ELb1ELb1ELb0ELb0ELb0EEENS1_21CollectiveEpilogueFwdINS6_IJSA_SC_SB_EEES9_NS_10bfloat16_tESG_Li256ELb1ELb0ELb0ELb1EEENS1_36VarlenDynamicPersistentTileSchedulerILi128ELi64ELi256ELi128ELb0ELb0ELb1ELb1ELb0ELb1EEEEEEEEEvNT_6ParamsE,"ax",@progbits
	.align	128
.text._ZN7cutlass13device_kernelIN5flash11enable_sm90INS1_16FlashAttnFwdSm90INS1_25CollectiveMainloopFwdSm90ILi2EN4cute5tupleIJNS5_1CILi1EEES8_S8_EEENS6_IJNS7_ILi128EEENS7_ILi64EEENS7_ILi256EEEEEELi256ENS_12float_e4m3_tEfNS_4arch4Sm90ELb0ELb1ELb1ELb1ELb0ELb0ELb0ELb1ELb1ELb0ELb0ELb0EEENS1_21CollectiveEpilogueFwdINS6_IJSA_SC_SB_EEES9_NS_10bfloat16_tESG_Li256ELb1ELb0ELb0ELb1EEENS1_36VarlenDynamicPersistentTileSchedulerILi128ELi64ELi256ELi128ELb0ELb0ELb1ELb1ELb0ELb1EEEEEEEEEvNT_6ParamsE:
        .type           _ZN7cutlass13device_kernelIN5flash11enable_sm90INS1_16FlashAttnFwdSm90INS1_25CollectiveMainloopFwdSm90ILi2EN4cute5tupleIJNS5_1CILi1EEES8_S8_EEENS6_IJNS7_ILi128EEENS7_ILi64EEENS7_ILi256EEEEEELi256ENS_12float_e4m3_tEfNS_4arch4Sm90ELb0ELb1ELb1ELb1ELb0ELb0ELb0ELb1ELb1ELb0ELb0ELb0EEENS1_21CollectiveEpilogueFwdINS6_IJSA_SC_SB_EEES9_NS_10bfloat16_tESG_Li256ELb1ELb0ELb0ELb1EEENS1_36VarlenDynamicPersistentTileSchedulerILi128ELi64ELi256ELi128ELb0ELb0ELb1ELb1ELb0ELb1EEEEEEEEEvNT_6ParamsE,@function
        .size           _ZN7cutlass13device_kernelIN5flash11enable_sm90INS1_16FlashAttnFwdSm90INS1_25CollectiveMainloopFwdSm90ILi2EN4cute5tupleIJNS5_1CILi1EEES8_S8_EEENS6_IJNS7_ILi128EEENS7_ILi64EEENS7_ILi256EEEEEELi256ENS_12float_e4m3_tEfNS_4arch4Sm90ELb0ELb1ELb1ELb1ELb0ELb0ELb0ELb1ELb1ELb0ELb0ELb0EEENS1_21CollectiveEpilogueFwdINS6_IJSA_SC_SB_EEES9_NS_10bfloat16_tESG_Li256ELb1ELb0ELb0ELb1EEENS1_36VarlenDynamicPersistentTileSchedulerILi128ELi64ELi256ELi128ELb0ELb0ELb1ELb1ELb0ELb1EEEEEEEEEvNT_6ParamsE,(.L_x_2768 - _ZN7cutlass13device_kernelIN5flash11enable_sm90INS1_16FlashAttnFwdSm90INS1_25CollectiveMainloopFwdSm90ILi2EN4cute5tupleIJNS5_1CILi1EEES8_S8_EEENS6_IJNS7_ILi128EEENS7_ILi64EEENS7_ILi256EEEEEELi256ENS_12float_e4m3_tEfNS_4arch4Sm90ELb0ELb1ELb1ELb1ELb0ELb0ELb0ELb1ELb1ELb0ELb0ELb0EEENS1_21CollectiveEpilogueFwdINS6_IJSA_SC_SB_EEES9_NS_10bfloat16_tESG_Li256ELb1ELb0ELb0ELb1EEENS1_36VarlenDynamicPersistentTileSchedulerILi128ELi64ELi256ELi128ELb0ELb0ELb1ELb1ELb0ELb1EEEEEEEEEvNT_6ParamsE)
        .other          _ZN7cutlass13device_kernelIN5flash11enable_sm90INS1_16FlashAttnFwdSm90INS1_25CollectiveMainloopFwdSm90ILi2EN4cute5tupleIJNS5_1CILi1EEES8_S8_EEENS6_IJNS7_ILi128EEENS7_ILi64EEENS7_ILi256EEEEEELi256ENS_12float_e4m3_tEfNS_4arch4Sm90ELb0ELb1ELb1ELb1ELb0ELb0ELb0ELb1ELb1ELb0ELb0ELb0EEENS1_21CollectiveEpilogueFwdINS6_IJSA_SC_SB_EEES9_NS_10bfloat16_tESG_Li256ELb1ELb0ELb0ELb1EEENS1_36VarlenDynamicPersistentTileSchedulerILi128ELi64ELi256ELi128ELb0ELb0ELb1ELb1ELb0ELb1EEEEEEEEEvNT_6ParamsE,@"STO_CUDA_ENTRY STV_DEFAULT"
_ZN7cutlass13device_kernelIN5flash11enable_sm90INS1_16FlashAttnFwdSm90INS1_25CollectiveMainloopFwdSm90ILi2EN4cute5tupleIJNS5_1CILi1EEES8_S8_EEENS6_IJNS7_ILi128EEENS7_ILi64EEENS7_ILi256EEEEEELi256ENS_12float_e4m3_tEfNS_4arch4Sm90ELb0ELb1ELb1ELb1ELb0ELb0ELb0ELb1ELb1ELb0ELb0ELb0EEENS1_21CollectiveEpilogueFwdINS6_IJSA_SC_SB_EEES9_NS_10bfloat16_tESG_Li256ELb1ELb0ELb0ELb1EEENS1_36VarlenDynamicPersistentTileSchedulerILi128ELi64ELi256ELi128ELb0ELb0ELb1ELb1ELb0ELb1EEEEEEEEEvNT_6ParamsE:
        /* <DEDUP_REMOVED lines=21> */
.L_x_967:
[----:B------:R-:W-:Y:S05]  /*0150*/  BSYNC B0 ;  /* 0x0000000000007941 */ /* 0x000fea0003800000 */
.L_x_966:
        /* <DEDUP_REMOVED lines=41> */
.L_x_968:
        /* <DEDUP_REMOVED lines=22> */
.L_x_969:
        /* <DEDUP_REMOVED lines=18> */
.L_x_970:
        /* <DEDUP_REMOVED lines=22> */
.L_x_971:
        /* <DEDUP_REMOVED lines=22> */
.L_x_972:
[----:B------:R-:W-:Y:S01]  /*0930*/  PLOP3.LUT P0, PT, PT, PT, UP0, 0x80, 0x0 ;  /* 0x000000000000781c */ /* 0x000fe20003f0f008 */
[----:B------:R-:W-:Y:S01]  /*0940*/  UMOV UR40, 0x1 ;  /* 0x0000000100287882 */ /* 0x000fe20000000000 */
[----:B------:R-:W-:Y:S01]  /*0950*/  NOP ;  /* 0x0000000000007918 */ /* 0x000fe20000000000 */
[----:B------:R-:W-:Y:S01]  /*0960*/  USEL UR40, UR40, 0x2, !UP0 ;  /* 0x0000000228287887 */ /* 0x000fe2000c000000 */
[----:B------:R-:W-:Y:S01]  /*0970*/  ULDC.64 UR50, c[0x0][0x208] ;  /* 0x0000820000327ab9 */ /* 0x000fe20000000a00 */
[----:B012-4-:R-:W-:Y:S08]  /*0980*/  BAR.SYNC.DEFER_BLOCKING 0x0 ;  /* 0x0000000000007b1d */ /* 0x017ff00000010000 */
[----:B------:R-:W-:Y:S05]  /*0990*/  @!P0 BRA `(.L_x_973) ;  /* 0x000000f000148947 */ /* 0x000fea0003800000 */
.L_x_974:
        /* <DEDUP_REMOVED lines=21> */
[----:B------:R-:W-:Y:S01]  /*0af0*/  R2UR UR47, R63 ;  /* 0x000000003f2f72ca */ /* 0x000fe200000e0000 */
[----:B------:R-:W-:Y:S01]  /*0b00*/  UMOV UR45, URZ ;  /* 0x0000003f002d7c82 */ /* 0x000fe20008000000 */
[----:B------:R-:W-:Y:S01]  /*0b10*/  SHF.R.S32.HI R3, RZ, 0x1f, R196 ;  /* 0x0000001fff037819 */ /* 0x000fe200000114c4 */
[----:B------:R-:W-:Y:S01]  /*0b20*/  UMOV UR44, URZ ;  /* 0x0000003f002c7c82 */ /* 0x000fe20008000000 */
[----:B------:R-:W-:Y:S02]  /*0b30*/  UMOV UR52, URZ ;  /* 0x0000003f00347c82 */ /* 0x000fe40008000000 */
[CC--:B------:R-:W-:Y:S02]  /*0b40*/  LEA.HI R5, R3.reuse, R196.reuse, RZ, 0x7 ;  /* 0x000000c403057211 */ /* 0x0c0fe400078f38ff */
[----:B------:R-:W-:-:S02]  /*0b50*/  LEA.HI R0, R3, R196, RZ, 0x4 ;  /* 0x000000c403007211 */ /* 0x000fc400078f20ff */
[----:B------:R-:W-:Y:S02]  /*0b60*/  LOP3.LUT R7, R5, 0xffffff80, RZ, 0xc0, !PT ;  /* 0xffffff8005077812 */ /* 0x000fe400078ec0ff */
[CC--:B------:R-:W-:Y:S02]  /*0b70*/  LEA.HI R2, R3.reuse, R196.reuse, RZ, 0x5 ;  /* 0x000000c403027211 */ /* 0x0c0fe400078f28ff */
[----:B------:R-:W-:Y:S01]  /*0b80*/  SHF.R.S32.HI R9, RZ, 0x4, R0 ;  /* 0x00000004ff097819 */ /* 0x000fe20000011400 */
[----:B------:R-:W-:Y:S01]  /*0b90*/  IMAD.IADD R192, R196, 0x1, -R7 ;  /* 0x00000001c4c07824 */ /* 0x000fe200078e0a07 */
[----:B------:R-:W-:Y:S01]  /*0ba0*/  SHF.R.S32.HI R194, RZ, 0x7, R5 ;  /* 0x00000007ffc27819 */ /* 0x000fe20000011405 */
[----:B------:R-:W-:Y:S01]  /*0bb0*/  IMAD.SHL.U32 R2, R2, 0x20, RZ ;  /* 0x0000002002027824 */ /* 0x000fe200078e00ff */
[----:B------:R-:W-:Y:S02]  /*0bc0*/  LEA.HI R3, R3, R196, RZ, 0x3 ;  /* 0x000000c403037211 */ /* 0x000fe400078f18ff */
[----:B------:R-:W-:-:S02]  /*0bd0*/  SHF.R.S32.HI R11, RZ, 0x1f, R192 ;  /* 0x0000001fff0b7819 */ /* 0x000fc400000114c0 */
[----:B------:R-:W-:Y:S02]  /*0be0*/  LEA.HI R5, R5, R194, RZ, 0x1 ;  /* 0x000000c205057211 */ /* 0x000fe400078f08ff */
[----:B------:R-:W-:Y:S02]  /*0bf0*/  LEA.HI R4, R11, R192, RZ, 0x2 ;  /* 0x000000c00b047211 */ /* 0x000fe400078f10ff */
[----:B------:R-:W-:Y:S02]  /*0c00*/  LOP3.LUT R2, R2, 0xfffffc00, RZ, 0xc0, !PT ;  /* 0xfffffc0002027812 */ /* 0x000fe400078ec0ff */
[--C-:B------:R-:W-:Y:S02]  /*0c10*/  SHF.R.S32.HI R6, RZ, 0x2, R4.reuse ;  /* 0x00000002ff067819 */ /* 0x100fe40000011404 */
[----:B------:R-:W-:Y:S02]  /*0c20*/  SHF.R.S32.HI R7, RZ, 0x1f, R4 ;  /* 0x0000001fff077819 */ /* 0x000fe40000011404 */
[----:B------:R-:W-:-:S02]  /*0c30*/  LOP3.LUT R5, R5, 0x3fffffe, RZ, 0xc0, !PT ;  /* 0x03fffffe05057812 */ /* 0x000fc400078ec0ff */
[----:B------:R-:W-:Y:S02]  /*0c40*/  LEA.HI R7, R7, R6, RZ, 0x3 ;  /* 0x0000000607077211 */ /* 0x000fe400078f18ff */
[----:B------:R-:W-:Y:S01]  /*0c50*/  LEA.HI R11, R11, R192, RZ, 0x5 ;  /* 0x000000c00b0b7211 */ /* 0x000fe200078f28ff */
[----:B------:R-:W-:Y:S01]  /*0c60*/  IMAD.IADD R193, R194, 0x1, -R5 ;  /* 0x00000001c2c17824 */ /* 0x000fe200078e0a05 */
[----:B------:R-:W-:Y:S02]  /*0c70*/  LOP3.LUT R7, R7, 0xfffffff8, RZ, 0xc0, !PT ;  /* 0xfffffff807077812 */ /* 0x000fe400078ec0ff */
[----:B------:R-:W-:Y:S02]  /*0c80*/  SHF.R.S32.HI R11, RZ, 0x5, R11 ;  /* 0x00000005ff0b7819 */ /* 0x000fe4000001140b */
[----:B------:R-:W-:Y:S01]  /*0c90*/  LOP3.LUT R5, R3, 0x1ffffff8, RZ, 0xc0, !PT ;  /* 0x1ffffff803057812 */ /* 0x000fe200078ec0ff */
[----:B------:R-:W-:Y:S01]  /*0ca0*/  IMAD.IADD R6, R6, 0x1, -R7 ;  /* 0x0000000106067824 */ /* 0x000fe200078e0a07 */
[----:B------:R-:W-:-:S02]  /*0cb0*/  LOP3.LUT R7, R0, 0x3fffff0, RZ, 0xc0, !PT ;  /* 0x03fffff000077812 */ /* 0x000fc400078ec0ff */
[----:B------:R-:W-:Y:S01]  /*0cc0*/  LEA.HI R0, R0, R9, RZ, 0x1 ;  /* 0x0000000900007211 */ /* 0x000fe200078f08ff */
[----:B------:R-:W-:Y:S01]  /*0cd0*/  IMAD R6, R11, 0x10, R6 ;  /* 0x000000100b067824 */ /* 0x000fe200078e0206 */
[----:B------:R-:W-:Y:S01]  /*0ce0*/  SHF.R.S32.HI R22, RZ, 0x3, R3 ;  /* 0x00000003ff167819 */ /* 0x000fe20000011403 */
[----:B------:R-:W-:Y:S01]  /*0cf0*/  IMAD.IADD R7, R196, 0x1, -R7 ;  /* 0x00000001c4077824 */ /* 0x000fe200078e0a07 */
[----:B------:R-:W-:Y:S01]  /*0d00*/  LOP3.LUT R0, R0, 0x1ffffffe, RZ, 0xc0, !PT ;  /* 0x1ffffffe00007812 */ /* 0x000fe200078ec0ff */
[----:B------:R-:W-:Y:S02]  /*0d10*/  IMAD.IADD R5, R196, 0x1, -R5 ;  /* 0x00000001c4057824 */ /* 0x000fe400078e0a05 */
[----:B------:R-:W-:Y:S02]  /*0d20*/  IMAD R7, R7, 0x40, R2 ;  /* 0x0000004007077824 */ /* 0x000fe400078e0202 */
[----:B------:R-:W-:Y:S02]  /*0d30*/  IMAD.IADD R0, R9, 0x1, -R0 ;  /* 0x0000000109007824 */ /* 0x000fe400078e0a00 */
[----:B------:R-:W-:-:S02]  /*0d40*/  IMAD R193, R193, 0x40, R6 ;  /* 0x00000040c1c17824 */ /* 0x000fc400078e0206 */
[----:B------:R-:W-:Y:S01]  /*0d50*/  IMAD R195, R0, 0x8, R7 ;  /* 0x0000000800c37824 */ /* 0x000fe200078e0207 */
[----:B------:R-:W-:Y:S01]  /*0d60*/  LOP3.LUT R7, R4, 0x7ffffffc, RZ, 0xc0, !PT ;  /* 0x7ffffffc04077812 */ /* 0x000fe200078ec0ff */
[----:B------:R-:W-:-:S04]  /*0d70*/  IMAD.SHL.U32 R18, R5, 0x8, RZ ;  /* 0x0000000805127824 */ /* 0x000fc800078e00ff */
[----:B------:R-:W-:-:S07]  /*0d80*/  IMAD.IADD R2, R192, 0x1, -R7 ;  /* 0x00000001c0027824 */ /* 0x000fce00078e0a07 */
.L_x_1078:
[----:B------:R-:W-:Y:S01]  /*0d90*/  ULDC.64 UR4, c[0x0][0xa28] ;  /* 0x00028a0000047ab9 */ /* 0x000fe20000000a00 */
[----:B0-----:R-:W0:Y:S01]  /*0da0*/  LDC R17, c[0x0][0x288] ;  /* 0x0000a200ff117b82 */ /* 0x001e220000000800 */
[----:B------:R-:W-:Y:S01]  /*0db0*/  UISETP.NE.U32.AND UP0, UPT, UR4, URZ, UPT ;  /* 0x0000003f0400728c */ /* 0x000fe2000bf05070 */
[----:B------:R-:W-:-:S03]  /*0dc0*/  IMAD.MOV.U32 R3, RZ, RZ, RZ ;  /* 0x000000ffff037224 */ /* 0x000fc600078e00ff */
[----:B------:R-:W-:-:S03]  /*0dd0*/  UISETP.NE.AND.EX UP0, UPT, UR5, URZ, UPT, UP0 ;  /* 0x0000003f0500728c */ /* 0x000fc6000bf05300 */
[----:B------:R-:W-:Y:S01]  /*0de0*/  ULDC.64 UR4, c[0x0][0xa18] ;  /* 0x0002860000047ab9 */ /* 0x000fe20000000a00 */
[----:B-1-3-5:R-:W1:Y:S01]  /*0df0*/  LDC.64 R8, c[0x0][0x3f8] ;  /* 0x0000fe00ff087b82 */ /* 0x02ae620000000a00 */
[----:B------:R-:W-:Y:S01]  /*0e00*/  UISETP.NE.U32.AND UP1, UPT, UR4, URZ, UPT ;  /* 0x0000003f0400728c */ /* 0x000fe2000bf25070 */
[----:B------:R-:W-:-:S03]  /*0e10*/  PLOP3.LUT P0, PT, PT, PT, UP0, 0x80, 0x0 ;  /* 0x000000000000781c */ /* 0x000fc60003f0f008 */
[----:B------:R-:W-:-:S03]  /*0e20*/  UISETP.NE.AND.EX UP1, UPT, UR5, URZ, UPT, UP1 ;  /* 0x0000003f0500728c */ /* 0x000fc6000bf25310 */
[----:B------:R-:W-:Y:S01]  /*0e30*/  @UP0 ULDC.64 UR4, c[0x0][0xa28] ;  /* 0x00028a0000040ab9 */ /* 0x000fe20000000a00 */
[----:B--2---:R-:W2:Y:S01]  /*0e40*/  LDC R0, c[0x0][0x404] ;  /* 0x00010100ff007b82 */ /* 0x004ea20000000800 */
[----:B------:R-:W-:Y:S01]  /*0e50*/  @UP0 UIMAD.WIDE UR4, UR47, 0x4, UR4 ;  /* 0x000000042f0408a5 */ /* 0x000fe2000f8e0204 */
[----:B------:R-:W-:-:S05]  /*0e60*/  PLOP3.LUT P2, PT, PT, PT, UP1, 0x80, 0x0 ;  /* 0x000000000000781c */ /* 0x000fca0003f4f018 */
[----:B------:R-:W-:Y:S01]  /*0e70*/  @UP1 ULDC.64 UR6, c[0x0][0xa18] ;  /* 0x0002860000061ab9 */ /* 0x000fe20000000a00 */
[----:B------:R-:W-:Y:S01]  /*0e80*/  IMAD.U32 R4, RZ, RZ, UR4 ;  /* 0x00000004ff047e24 */ /* 0x000fe2000f8e00ff */
[----:B------:R-:W3:Y:S01]  /*0e90*/  LDC R11, c[0x0][0x2e0] ;  /* 0x0000b800ff0b7b82 */ /* 0x000ee20000000800 */
[----:B------:R-:W-:Y:S01]  /*0ea0*/  IMAD.U32 R5, RZ, RZ, UR5 ;  /* 0x00000005ff057e24 */ /* 0x000fe2000f8e00ff */
[----:B------:R-:W-:-:S04]  /*0eb0*/  @UP1 UIMAD.WIDE UR4, UR47, 0x4, UR6 ;  /* 0x000000042f0418a5 */ /* 0x000fc8000f8e0206 */
[----:B----4-:R4:W5:Y:S02]  /*0ec0*/  @P0 LDG.E R3, desc[UR50][R4.64] ;  /* 0x0000003204030981 */ /* 0x010964000c1e1900 */
[----:B------:R-:W-:Y:S02]  /*0ed0*/  IMAD.U32 R6, RZ, RZ, UR4 ;  /* 0x00000004ff067e24 */ /* 0x000fe4000f8e00ff */
[----:B------:R-:W-:Y:S01]  /*0ee0*/  IMAD.U32 R7, RZ, RZ, UR5 ;  /* 0x00000005ff077e24 */ /* 0x000fe2000f8e00ff */
[----:B------:R-:W-:-:S04]  /*0ef0*/  ULDC.64 UR4, c[0x0][0xa20] ;  /* 0x0002880000047ab9 */ /* 0x000fc80000000a00 */
[----:B0-----:R4:W5:Y:S01]  /*0f00*/  @P2 LDG.E R17, desc[UR50][R6.64] ;  /* 0x0000003206112981 */ /* 0x001962000c1e1900 */
[----:B-1----:R-:W-:Y:S02]  /*0f10*/  ISETP.NE.U32.AND P0, PT, R8, RZ, PT ;  /* 0x000000ff0800720c */ /* 0x002fe40003f05070 */
[----:B------:R-:W-:Y:S02]  /*0f20*/  ISETP.NE.U32.AND P1, PT, RZ, UR4, PT ;  /* 0x00000004ff007c0c */ /* 0x000fe4000bf25070 */
[----:B------:R-:W-:Y:S02]  /*0f30*/  ISETP.NE.AND.EX P0, PT, R9, RZ, PT, P0 ;  /* 0x000000ff0900720c */ /* 0x000fe40003f05300 */
[----:B------:R-:W-:Y:S02]  /*0f40*/  ISETP.NE.AND.EX P1, PT, RZ, UR5, PT, P1 ;  /* 0x00000005ff007c0c */ /* 0x000fe4000bf25310 */
[----:B--2---:R-:W-:Y:S01]  /*0f50*/  SEL R0, R0, 0x1, P0 ;  /* 0x0000000100007807 */ /* 0x004fe20000000000 */
[----:B----4-:R-:W-:Y:S10]  /*0f60*/  @P2 BRA `(.L_x_975) ;  /* 0x00000000002c2947 */ /* 0x010ff40003800000 */
        /* <DEDUP_REMOVED lines=8> */
[----:B-----5:R-:W2:Y:S04]  /*0ff0*/  LDG.E R17, desc[UR50][R4.64] ;  /* 0x0000003204117981 */ /* 0x020ea8000c1e1900 */
[----:B------:R-:W2:Y:S02]  /*1000*/  LDG.E R6, desc[UR50][R4.64+0x4] ;  /* 0x0000043204067981 */ /* 0x000ea4000c1e1900 */
[----:B--2---:R-:W-:-:S07]  /*1010*/  IMAD.IADD R17, R6, 0x1, -R17 ;  /* 0x0000000106117824 */ /* 0x004fce00078e0a11 */
.L_x_975:
[----:B------:R-:W-:Y:S01]  /*1020*/  UMOV UR36, UR43 ;  /* 0x0000002b00247c82 */ /* 0x000fe20008000000 */
[----:B------:R-:W-:Y:S01]  /*1030*/  UMOV UR37, UR47 ;  /* 0x0000002f00257c82 */ /* 0x000fe20008000000 */
[----:B---3--:R-:W-:Y:S02]  /*1040*/  IMAD R16, R0, R11, RZ ;  /* 0x0000000b00107224 */ /* 0x008fe400078e02ff */
[----:B------:R-:W-:Y:S01]  /*1050*/  IMAD.MOV.U32 R19, RZ, RZ, R61 ;  /* 0x000000ffff137224 */ /* 0x000fe200078e003d */
[----:B------:R-:W-:Y:S06]  /*1060*/  @!P1 BRA `(.L_x_976) ;  /* 0x0000000000189947 */ /* 0x000fec0003800000 */
[----:B------:R-:W-:Y:S02]  /*1070*/  ULDC.64 UR4, c[0x0][0xa20] ;  /* 0x0002880000047ab9 */ /* 0x000fe40000000a00 */
[----:B------:R-:W-:-:S06]  /*1080*/  UIMAD.WIDE UR4, UR47, 0x4, UR4 ;  /* 0x000000042f0478a5 */ /* 0x000fcc000f8e0204 */
[----:B------:R-:W-:Y:S02]  /*1090*/  IMAD.U32 R4, RZ, RZ, UR4 ;  /* 0x00000004ff047e24 */ /* 0x000fe4000f8e00ff */
[----:B------:R-:W-:-:S05]  /*10a0*/  IMAD.U32 R5, RZ, RZ, UR5 ;  /* 0x00000005ff057e24 */ /* 0x000fca000f8e00ff */
[----:B------:R0:W5:Y:S01]  /*10b0*/  LDG.E R16, desc[UR50][R4.64] ;  /* 0x0000003204107981 */ /* 0x000162000c1e1900 */
[----:B------:R-:W-:Y:S05]  /*10c0*/  BRA `(.L_x_977) ;  /* 0x00000000002c7947 */ /* 0x000fea0003800000 */
.L_x_976:
        /* <DEDUP_REMOVED lines=9> */
[----:B------:R-:W2:Y:S02]  /*1160*/  LDG.E R7, desc[UR50][R4.64+0x4] ;  /* 0x0000043204077981 */ /* 0x000ea4000c1e1900 */
[----:B--2---:R-:W-:-:S07]  /*1170*/  IMAD.IADD R16, R7, 0x1, -R16 ;  /* 0x0000000107107824 */ /* 0x004fce00078e0a10 */
.L_x_977:
[----:B------:R-:W1:Y:S01]  /*1180*/  LDC.64 R6, c[0x0][0x9e0] ;  /* 0x00027800ff067b82 */ /* 0x000e620000000a00 */
[----:B------:R-:W-:Y:S01]  /*1190*/  ULDC UR4, c[0x0][0x428] ;  /* 0x00010a0000047ab9 */ /* 0x000fe20000000800 */
[----:B-----5:R-:W-:Y:S01]  /*11a0*/  IMAD.IADD R16, R16, 0x1, -R3 ;  /* 0x0000000110107824 */ /* 0x020fe200078e0a03 */
[----:B------:R-:W-:-:S04]  /*11b0*/  UISETP.NE.AND UP0, UPT, UR4, 0x1, UPT ;  /* 0x000000010400788c */ /* 0x000fc8000bf05270 */
[----:B------:R-:W-:-:S05]  /*11c0*/  IADD3 R0, R16, 0x80, -R17 ;  /* 0x0000008010007810 */ /* 0x000fca0007ffe811 */
[----:B------:R-:W-:Y:S02]  /*11d0*/  IMAD R197, R61, 0x80, R0 ;  /* 0x000000803dc57824 */ /* 0x000fe400078e0200 */
[----:B------:R-:W-:Y:S01]  /*11e0*/  @UP0 ULDC UR4, c[0x0][0x42c] ;  /* 0x00010b0000040ab9 */ /* 0x000fe20000000800 */
[----:B------:R-:W-:Y:S01]  /*11f0*/  @UP0 ULDC UR6, c[0x0][0x430] ;  /* 0x00010c0000060ab9 */ /* 0x000fe20000000800 */
[----:B------:R-:W-:-:S04]  /*1200*/  UIMAD.WIDE.U32 UR4, UR43, UR4, URZ ;  /* 0x000000042b0472a5 */ /* 0x000fc8000f8e003f */
[----:B------:R-:W-:Y:S01]  /*1210*/  @UP0 USHF.R.U32.HI UR43, URZ, UR6, UR5 ;  /* 0x000000063f2b0299 */ /* 0x000fe20008011605 */
[----:B-1----:R-:W-:Y:S01]  /*1220*/  ISETP.GE.AND P1, PT, R7, 0x1, PT ;  /* 0x000000010700780c */ /* 0x002fe20003f26270 */
[----:B------:R-:W-:-:S12]  /*1230*/  IMAD.IADD R0, R197, 0x1, R6 ;  /* 0x00000001c5007824 */ /* 0x000fd800078e0206 */
[----:B------:R-:W-:Y:S05]  /*1240*/  @!P1 BRA `(.L_x_978) ;  /* 0x0000000000409947 */ /* 0x000fea0003800000 */
[C---:B------:R-:W-:Y:S01]  /*1250*/  ISETP.GT.AND P0, PT, R197.reuse, RZ, PT ;  /* 0x000000ffc500720c */ /* 0x040fe20003f04270 */
[----:B------:R-:W-:-:S12]  /*1260*/  VIADD R3, R197, 0xffffffff ;  /* 0xffffffffc5037836 */ /* 0x000fd80000000000 */
[----:B------:R-:W-:Y:S05]  /*1270*/  @P0 BRA `(.L_x_979) ;  /* 0x00000000001c0947 */ /* 0x000fea0003800000 */
[----:B------:R-:W-:Y:S01]  /*1280*/  ISETP.NE.AND P0, PT, R7, 0x1, PT ;  /* 0x000000010700780c */ /* 0x000fe20003f05270 */
[----:B------:R-:W-:-:S12]  /*1290*/  IMAD.MOV R3, RZ, RZ, -R197 ;  /* 0x000000ffff037224 */ /* 0x000fd800078e0ac5 */
[----:B0-----:R-:W0:Y:S02]  /*12a0*/  @P0 LDC.64 R4, c[0x0][0x9e8] ;  /* 0x00027a00ff040b82 */ /* 0x001e240000000a00 */
[----:B0-----:R-:W-:-:S05]  /*12b0*/  @P0 IMAD.HI.U32 R4, R3, R4, RZ ;  /* 0x0000000403040227 */ /* 0x001fca00078e00ff */
[----:B------:R-:W-:-:S04]  /*12c0*/  @P0 SHF.R.U32.HI R3, RZ, R5, R4 ;  /* 0x00000005ff030219 */ /* 0x000fc80000011604 */
[----:B------:R-:W-:Y:S01]  /*12d0*/  LOP3.LUT R3, RZ, R3, RZ, 0x33, !PT ;  /* 0x00000003ff037212 */ /* 0x000fe200078e33ff */
[----:B------:R-:W-:Y:S06]  /*12e0*/  BRA `(.L_x_980) ;  /* 0x0000000000107947 */ /* 0x000fec0003800000 */
.L_x_979:
[----:B------:R-:W-:-:S13]  /*12f0*/  ISETP.NE.AND P0, PT, R7, 0x1, PT ;  /* 0x000000010700780c */ /* 0x000fda0003f05270 */
[----:B0-----:R-:W0:Y:S02]  /*1300*/  @P0 LDC.64 R4, c[0x0][0x9e8] ;  /* 0x00027a00ff040b82 */ /* 0x001e240000000a00 */
[----:B0-----:R-:W-:-:S05]  /*1310*/  @P0 IMAD.HI.U32 R4, R3, R4, RZ ;  /* 0x0000000403040227 */ /* 0x001fca00078e00ff */
[----:B------:R-:W-:-:S07]  /*1320*/  @P0 SHF.R.U32.HI R3, RZ, R5, R4 ;  /* 0x00000005ff030219 */ /* 0x000fce0000011604 */
.L_x_980:
[----:B------:R-:W-:-:S05]  /*1330*/  IMAD R3, R3, R7, R7 ;  /* 0x0000000703037224 */ /* 0x000fca00078e0207 */
[----:B------:R-:W-:-:S07]  /*1340*/  VIMNMX R0, R0, R3, PT ;  /* 0x0000000300007248 */ /* 0x000fce0003fe0100 */
.L_x_978:
[----:B0-----:R-:W-:Y:S01]  /*1350*/  VIADD R4, R0, 0x3f ;  /* 0x0000003f00047836 */ /* 0x001fe20000000000 */
[----:B------:R-:W-:Y:S01]  /*1360*/  ULDC UR4, c[0x0][0x9dc] ;  /* 0x0002770000047ab9 */ /* 0x000fe20000000800 */
[C---:B------:R-:W-:Y:S02]  /*1370*/  VIADD R0, R16.reuse, 0x3f ;  /* 0x0000003f10007836 */ /* 0x040fe40000000000 */
[----:B------:R-:W-:Y:S01]  /*1380*/  IMAD.IADD R6, R16, 0x1, -R17 ;  /* 0x0000000110067824 */ /* 0x000fe200078e0a11 */
[----:B------:R-:W-:Y:S02]  /*1390*/  SHF.R.S32.HI R5, RZ, 0x1f, R4 ;  /* 0x0000001fff057819 */ /* 0x000fe40000011404 */
[----:B------:R-:W-:Y:S01]  /*13a0*/  SHF.R.S32.HI R3, RZ, 0x1f, R0 ;  /* 0x0000001fff037819 */ /* 0x000fe20000011400 */
[----:B------:R-:W-:Y:S01]  /*13b0*/  IMAD R59, R61, 0x80, R6 ;  /* 0x000000803d3b7824 */ /* 0x000fe200078e0206 */
        /* <DEDUP_REMOVED lines=12> */
[----:B------:R-:W0:Y:S02]  /*1480*/  @P0 LDC.64 R4, c[0x0][0x9e8] ;  /* 0x00027a00ff040b82 */ /* 0x000e240000000a00 */
[----:B0-----:R-:W-:-:S05]  /*1490*/  @P0 IMAD.HI.U32 R0, R3, R4, RZ ;  /* 0x0000000403000227 */ /* 0x001fca00078e00ff */
[----:B------:R-:W-:-:S04]  /*14a0*/  @P0 SHF.R.U32.HI R3, RZ, R5, R0 ;  /* 0x00000005ff030219 */ /* 0x000fc80000011600 */
[----:B------:R-:W-:Y:S01]  /*14b0*/  LOP3.LUT R0, RZ, R3, RZ, 0x33, !PT ;  /* 0x00000003ff007212 */ /* 0x000fe200078e33ff */
[----:B------:R-:W-:Y:S06]  /*14c0*/  BRA `(.L_x_983) ;  /* 0x0000000000147947 */ /* 0x000fec0003800000 */
.L_x_982:
[----:B------:R-:W-:Y:S01]  /*14d0*/  ISETP.NE.AND P0, PT, R7, 0x1, PT ;  /* 0x000000010700780c */ /* 0x000fe20003f05270 */
[----:B------:R-:W-:-:S12]  /*14e0*/  IMAD.MOV.U32 R0, RZ, RZ, R59 ;  /* 0x000000ffff007224 */ /* 0x000fd800078e003b */
[----:B------:R-:W0:Y:S02]  /*14f0*/  @P0 LDC.64 R4, c[0x0][0x9e8] ;  /* 0x00027a00ff040b82 */ /* 0x000e240000000a00 */
[----:B0-----:R-:W-:-:S05]  /*1500*/  @P0 IMAD.HI.U32 R4, R59, R4, RZ ;  /* 0x000000043b040227 */ /* 0x001fca00078e00ff */
[----:B------:R-:W-:-:S07]  /*1510*/  @P0 SHF.R.U32.HI R0, RZ, R5, R4 ;  /* 0x00000005ff000219 */ /* 0x000fce0000011604 */
.L_x_983:
[----:B------:R-:W-:-:S05]  /*1520*/  IMAD R0, R0, R7, RZ ;  /* 0x0000000700007224 */ /* 0x000fca00078e02ff */
[----:B------:R-:W-:-:S13]  /*1530*/  R2UR UR5, R0 ;  /* 0x00000000000572ca */ /* 0x000fda00000e0000 */
[----:B------:R-:W-:-:S04]  /*1540*/  UISETP.LT.AND UP0, UPT, UR4, UR5, UPT ;  /* 0x000000050400728c */ /* 0x000fc8000bf01270 */
[----:B------:R-:W-:-:S12]  /*1550*/  USEL UR4, UR4, UR5, !UP0 ;  /* 0x0000000504047287 */ /* 0x000fd8000c000000 */
.L_x_981:
[----:B------:R-:W-:Y:S01]  /*1560*/  USHF.R.S32.HI UR5, URZ, 0x1f, UR4 ;  /* 0x0000001f3f057899 */ /* 0x000fe20008011404 */
[----:B------:R-:W-:Y:S01]  /*1570*/  PLOP3.LUT P0, PT, PT, PT, PT, 0x80, 0x0 ;  /* 0x000000000000781c */ /* 0x000fe20003f0f070 */
[----:B------:R-:W-:Y:S01]  /*1580*/  IMAD.MOV.U32 R0, RZ, RZ, RZ ;  /* 0x000000ffff007224 */ /* 0x000fe200078e00ff */
[----:B------:R-:W-:Y:S01]  /*1590*/  CS2R R150, SRZ ;  /* 0x0000000000967805 */ /* 0x000fe2000001ff00 */
[----:B------:R-:W-:Y:S01]  /*15a0*/  ULEA.HI UR5, UR5, UR4, URZ, 0x6 ;  /* 0x0000000405057291 */ /* 0x000fe2000f8f303f */
[----:B------:R-:W-:Y:S01]  /*15b0*/  IMAD.MOV.U32 R3, RZ, RZ, RZ ;  /* 0x000000ffff037224 */ /* 0x000fe200078e00ff */
[----:B------:R-:W-:Y:S02]  /*15c0*/  CS2R R26, SRZ ;  /* 0x00000000001a7805 */ /* 0x000fe4000001ff00 */
[----:B------:R-:W-:Y:S01]  /*15d0*/  CS2R R108, SRZ ;  /* 0x00000000006c7805 */ /* 0x000fe2000001ff00 */
[----:B------:R-:W-:Y:S01]  /*15e0*/  USHF.R.S32.HI UR5, URZ, 0x6, UR5 ;  /* 0x000000063f057899 */ /* 0x000fe20008011405 */
[----:B------:R-:W-:-:S02]  /*15f0*/  CS2R R144, SRZ ;  /* 0x0000000000907805 */ /* 0x000fc4000001ff00 */
[----:B------:R-:W-:Y:S02]  /*1600*/  CS2R R100, SRZ ;  /* 0x0000000000647805 */ /* 0x000fe4000001ff00 */
[----:B------:R-:W-:Y:S01]  /*1610*/  CS2R R142, SRZ ;  /* 0x00000000008e7805 */ /* 0x000fe2000001ff00 */
[----:B------:R-:W-:Y:S01]  /*1620*/  UISETP.LT.AND UP0, UPT, URZ, UR5, UPT ;  /* 0x000000053f00728c */ /* 0x000fe2000bf01270 */
[----:B------:R-:W-:Y:S02]  /*1630*/  CS2R R30, SRZ ;  /* 0x00000000001e7805 */ /* 0x000fe4000001ff00 */
[----:B------:R-:W-:Y:S02]  /*1640*/  CS2R R136, SRZ ;  /* 0x0000000000887805 */ /* 0x000fe4000001ff00 */
[----:B------:R-:W-:Y:S01]  /*1650*/  CS2R R92, SRZ ;  /* 0x00000000005c7805 */ /* 0x000fe2000001ff00 */
[----:B------:R-:W-:Y:S01]  /*1660*/  USEL UR38, URZ, UR5, !UP0 ;  /* 0x000000053f267287 */ /* 0x000fe2000c000000 */
[----:B------:R-:W-:-:S02]  /*1670*/  CS2R R134, SRZ ;  /* 0x0000000000867805 */ /* 0x000fc4000001ff00 */
[----:B------:R-:W-:Y:S02]  /*1680*/  CS2R R34, SRZ ;  /* 0x0000000000227805 */ /* 0x000fe4000001ff00 */
[----:B------:R-:W-:Y:S02]  /*1690*/  CS2R R128, SRZ ;  /* 0x0000000000807805 */ /* 0x000fe4000001ff00 */
[----:B------:R-:W-:Y:S02]  /*16a0*/  CS2R R84, SRZ ;  /* 0x0000000000547805 */ /* 0x000fe4000001ff00 */
[----:B------:R-:W-:Y:S02]  /*16b0*/  CS2R R126, SRZ ;  /* 0x00000000007e7805 */ /* 0x000fe4000001ff00 */
[----:B------:R-:W-:Y:S02]  /*16c0*/  ISETP.GT.AND P1, PT, R58, UR38, PT ;  /* 0x000000263a007c0c */ /* 0x000fe4000bf24270 */
        /* <DEDUP_REMOVED lines=48> */
[----:B------:R-:W-:Y:S01]  /*19d0*/  CS2R R24, SRZ ;  /* 0x0000000000187805 */ /* 0x000fe2000001ff00 */
[----:B------:R-:W-:-:S02]  /*19e0*/  IMAD.MOV.U32 R164, RZ, RZ, RZ ;  /* 0x000000ffffa47224 */ /* 0x000fc400078e00ff */
[----:B------:R-:W-:Y:S01]  /*19f0*/  IMAD.MOV.U32 R5, RZ, RZ, RZ ;  /* 0x000000ffff057224 */ /* 0x000fe200078e00ff */
[----:B------:R-:W-:Y:S06]  /*1a00*/  @!P1 BRA `(.L_x_984) ;  /* 0x000000a800209947 */ /* 0x000fec0003800000 */
[----:B------:R-:W0:Y:S01]  /*1a10*/  SHFL.IDX PT, R0, R194, RZ, 0x1f ;  /* 0x00001fffc2007589 */ /* 0x000e2200000e0000 */
[----:B------:R-:W1:Y:S01]  /*1a20*/  S2UR UR39, SR_CgaCtaId ;  /* 0x00000000002779c3 */ /* 0x000e620000008800 */
[----:B------:R-:W-:Y:S01]  /*1a30*/  UMOV UR41, 0x400 ;  /* 0x0000040000297882 */ /* 0x000fe20000000000 */
        /* <DEDUP_REMOVED lines=28> */
.L_x_985:
        /* <DEDUP_REMOVED lines=19> */
[----:B------:R-:W-:Y:S02]  /*1d30*/  @UP1 USHF.R.S32.HI UR19, URZ, 0x1f, UR43 ;  /* 0x0000001f3f131899 */ /* 0x000fe4000801142b */
[----:B------:R-:W-:Y:S02]  /*1d40*/  @UP1 UIMAD.WIDE.U32 UR8, UR47, UR14, URZ ;  /* 0x0000000e2f0812a5 */ /* 0x000fe4000f8e003f */
[----:B------:R-:W-:Y:S02]  /*1d50*/  @UP1 UIMAD UR18, UR47, UR15, UR10 ;  /* 0x0000000f2f1212a4 */ /* 0x000fe4000f8e020a */
[----:B------:R-:W-:Y:S01]  /*1d60*/  @UP0 UIADD3 UR13, UR13, UR17, URZ ;  /* 0x000000110d0d0290 */ /* 0x000fe2000fffe03f */
[----:B------:R-:W-:Y:S01]  /*1d70*/  @UP0 ULDC.64 UR14, c[0x0][0x9b0] ;  /* 0x00026c00000e0ab9 */ /* 0x000fe20000000a00 */
[----:B------:R-:W-:Y:S01]  /*1d80*/  @UP1 ULDC.64 UR10, c[0x0][0x9c0] ;  /* 0x00027000000a1ab9 */ /* 0x000fe20000000a00 */
[----:B------:R-:W-:-:S02]  /*1d90*/  @UP0 UIMAD UR16, UR16, UR14, URZ ;  /* 0x0000000e101002a4 */ /* 0x000fc4000f8e023f */
[----:B------:R-:W-:Y:S02]  /*1da0*/  @UP1 UIMAD UR17, UR19, UR10, URZ ;  /* 0x0000000a131112a4 */ /* 0x000fe4000f8e023f */
[----:B------:R-:W-:Y:S02]  /*1db0*/  @UP1 UIADD3 UR9, UR9, UR18, URZ ;  /* 0x0000001209091290 */ /* 0x000fe4000fffe03f */
[----:B------:R-:W-:Y:S02]  /*1dc0*/  @UP0 UIMAD UR16, UR43, UR15, UR16 ;  /* 0x0000000f2b1002a4 */ /* 0x000fe4000f8e0210 */
[----:B------:R-:W-:Y:S02]  /*1dd0*/  @UP1 UIMAD UR17, UR43, UR11, UR17 ;  /* 0x0000000b2b1112a4 */ /* 0x000fe4000f8e0211 */
[----:B------:R-:W-:Y:S02]  /*1de0*/  @UP0 UIMAD.WIDE.U32 UR14, UR43, UR14, UR12 ;  /* 0x0000000e2b0e02a5 */ /* 0x000fe4000f8e000c */
        /* <DEDUP_REMOVED lines=21> */
[----:B------:R-:W0:Y:S01]  /*1f40*/  SYNCS.PHASECHK.TRANS64.TRYWAIT P1, [UR41+0x28400], R8 ;  /* 0x02840008ff0075a7 */ /* 0x000e220008020169 */
[----:B--2---:R-:W-:-:S04]  /*1f50*/  FMUL.FTZ R0, R3, R0 ;  /* 0x0000000003007220 */ /* 0x004fc80000410000 */
[----:B------:R-:W-:Y:S01]  /*1f60*/  FMUL.FTZ R0, R0, UR4 ;  /* 0x0000000400007c20 */ /* 0x000fe20008410000 */
[----:B0-----:R-:W-:Y:S06]  /*1f70*/  @!P1 BRA `(.L_x_986) ;  /* 0x0000012c00009947 */ /* 0x001fec0003800000 */
.L_x_1173:
[----:B------:R-:W-:Y:S05]  /*1f80*/  @!P0 BRA `(.L_x_987) ;  /* 0x0000000000048947 */ /* 0x000fea0003800000 */
[----:B------:R-:W-:Y:S01]  /*1f90*/  BPT.TRAP 0x1 ;  /* 0x000000040000795c */ /* 0x000fe20000300000 */
.L_x_987:
[----:B------:R-:W-:Y:S02]  /*1fa0*/  IMAD.U32 R4, RZ, RZ, UR52 ;  /* 0x00000034ff047e24 */ /* 0x000fe4000f8e00ff */
[----:B0-----:R-:W-:-:S03]  /*1fb0*/  IMAD.U32 R3, RZ, RZ, UR44 ;  /* 0x0000002cff037e24 */ /* 0x001fc6000f8e00ff */
[----:B------:R-:W-:Y:S02]  /*1fc0*/  LEA R4, R4, UR41, 0x3 ;  /* 0x0000002904047c11 */ /* 0x000fe4000f8e18ff */
[----:B------:R-:W-:-:S04]  /*1fd0*/  SHF.L.U32 R3, R3, 0x1f, RZ ;  /* 0x0000001f03037819 */ /* 0x000fc800000006ff */
[----:B------:R0:W1:Y:S01]  /*1fe0*/  SYNCS.PHASECHK.TRANS64.TRYWAIT P2, [R4+URZ+0x28430], R3 ;  /* 0x02843003040075a7 */ /* 0x000062000804017f */
[----:B------:R-:W-:Y:S05]  /*1ff0*/  @!P0 BRA `(.L_x_988) ;  /* 0x0000000000048947 */ /* 0x000fea0003800000 */
[----:B------:R-:W-:Y:S01]  /*2000*/  BPT.TRAP 0x1 ;  /* 0x000000040000795c */ /* 0x000fe20000300000 */
.L_x_988:
[----:B------:R-:W2:Y:S02]  /*2010*/  S2R R5, SR_TID.X ;  /* 0x0000000000057919 */ /* 0x000ea40000002100 */
[----:B--2---:R-:W-:Y:S01]  /*2020*/  LOP3.LUT P1, RZ, R5, 0x7f, RZ, 0xc0, !PT ;  /* 0x0000007f05ff7812 */ /* 0x004fe2000782c0ff */
[----:B-1----:R-:W-:-:S12]  /*2030*/  @P2 BRA `(.L_x_989) ;  /* 0x0000000000082947 */ /* 0x002fd80003800000 */
[----:B------:R-:W1:Y:S02]  /*2040*/  SYNCS.PHASECHK.TRANS64.TRYWAIT P2, [R4+URZ+0x28430], R3 ;  /* 0x02843003040075a7 */ /* 0x000e64000804017f */
[----:B-1----:R-:W-:Y:S05]  /*2050*/  @!P2 BRA `(.L_x_990) ;  /* 0x0000012800e0a947 */ /* 0x002fea0003800000 */
.L_x_989:
[----:B------:R-:W-:Y:S05]  /*2060*/  WARPSYNC.ALL ;  /* 0x0000000000007948 */ /* 0x000fea0003800000 */
[----:B------:R-:W-:Y:S01]  /*2070*/  UIADD3 UR4, UR41, 0x20000, URZ ;  /* 0x0002000029047890 */ /* 0x000fe2000fffe03f */
[----:B------:R-:W-:Y:S01]  /*2080*/  WARPGROUP.ARRIVE ;  /* 0x00000000000079c5 */ /* 0x000fe20000000000 */
[----:B------:R-:W-:Y:S01]  /*2090*/  ULOP3.LUT UR32, UR49, 0x10000, URZ, 0xfc, !UPT ;  /* 0x0001000031207892 */ /* 0x000fe2000f8efc3f */
[----:B------:R-:W-:Y:S01]  /*20a0*/  IMAD.MOV.U32 R5, RZ, RZ, -0x40 ;  /* 0xffffffc0ff057424 */ /* 0x000fe200078e00ff */
[----:B------:R-:W-:Y:S01]  /*20b0*/  USHF.R.U32.HI UR4, URZ, 0x4, UR4 ;  /* 0x000000043f047899 */ /* 0x000fe20008011604 */
[----:B01----:R-:W-:Y:S01]  /*20c0*/  @!P1 VIADD R3, R4, 0x28440 ;  /* 0x0002844004039836 */ /* 0x003fe20000000000 */
[----:B------:R-:W-:Y:S01]  /*20d0*/  UMOV UR33, 0x40000040 ;  /* 0x4000004000217882 */ /* 0x000fe20000000000 */
[----:B------:R-:W-:Y:S01]  /*20e0*/  UMOV UR35, 0x40000040 ;  /* 0x4000004000237882 */ /* 0x000fe20000000000 */
[----:B------:R-:W-:Y:S01]  /*20f0*/  ULOP3.LUT UR4, UR4, 0x3fff, URZ, 0xc0, !UPT ;  /* 0x00003fff04047892 */ /* 0x000fe2000f8ec03f */
[----:B------:R-:W-:Y:S01]  /*2100*/  UMOV UR5, 0x40000040 ;  /* 0x4000004000057882 */ /* 0x000fe20000000000 */
[----:B------:R-:W-:-:S02]  /*2110*/  UMOV UR7, 0x40000040 ;  /* 0x4000004000077882 */ /* 0x000fc40000000000 */
[----:B------:R-:W-:Y:S01]  /*2120*/  ULOP3.LUT UR48, UR4, 0x10000, URZ, 0xfc, !UPT ;  /* 0x0001000004307892 */ /* 0x000fe2000f8efc3f */
[----:B------:R-:W-:Y:S01]  /*2130*/  @!P1 PRMT R3, RZ, 0x654, R3 ;  /* 0x00000654ff039816 */ /* 0x000fe20000000003 */
[----:B------:R-:W-:Y:S02]  /*2140*/  UIADD3 UR4, UR32, 0x2, URZ ;  /* 0x0000000220047890 */ /* 0x000fe4000fffe03f */
[----:B------:R-:W-:Y:S02]  /*2150*/  ULEA UR34, UR52, UR48, 0xa ;  /* 0x0000003034227291 */ /* 0x000fe4000f8e503f */
[----:B------:R-:W-:Y:S02]  /*2160*/  UIADD3 UR8, UR32, 0x4, URZ ;  /* 0x0000000420087890 */ /* 0x000fe4000fffe03f */
[----:B------:R-:W-:Y:S02]  /*2170*/  UIADD3 UR6, UR34, 0x2, URZ ;  /* 0x0000000222067890 */ /* 0x000fe4000fffe03f */
[----:B------:R-:W-:Y:S01]  /*2180*/  UIADD3 UR10, UR34, 0x4, URZ ;  /* 0x00000004220a7890 */ /* 0x000fe2000fffe03f */
[----:B------:R-:W-:-:S02]  /*2190*/  UMOV UR9, 0x40000040 ;  /* 0x4000004000097882 */ /* 0x000fc40000000000 */
[----:B------:R-:W-:Y:S01]  /*21a0*/  QGMMA.64x64x32.F32.E4M3.E4M3 R24, gdesc[UR32], RZ, !UPT, gsb0 ;  /* 0x00e00000201879f3 */ /* 0x000fe2000c0008ff */
        /* <DEDUP_REMOVED lines=21> */
[----:B------:R-:W-:-:S02]  /*2300*/  ULDC UR49, c[0x0][0x9dc] ;  /* 0x0002770000317ab9 */ /* 0x000fc40000000800 */
[----:B------:R-:W-:Y:S01]  /*2310*/  ULOP3.LUT UR49, URZ, UR49, URZ, 0x33, !UPT ;  /* 0x000000313f317292 */ /* 0x000fe2000f8e333f */
[----:B------:R-:W-:Y:S02]  /*2320*/  WARPGROUP.DEPBAR.LE gsb0, 0x0 ;  /* 0x00008000000079c5 */ /* 0x000fe40000010000 */
[----:B------:R-:W-:-:S06]  /*2330*/  WARPGROUP.ARRIVE ;  /* 0x00000000000079c5 */ /* 0x000fcc0000000000 */
[----:B------:R-:W-:Y:S01]  /*2340*/  QGMMA.64x64x32.F32.E4M3.E4M3 R24, gdesc[UR4], R24, gsb0 ;  /* 0x00e00000041879f3 */ /* 0x000fe20008000818 */
[----:B------:R-:W-:Y:S02]  /*2350*/  ULDC.64 UR6, c[0x0][0x9e0] ;  /* 0x0002780000067ab9 */ /* 0x000fe40000000a00 */
[----:B------:R-:W-:-:S06]  /*2360*/  UISETP.GE.AND UP0, UPT, UR7, 0x1, UPT ;  /* 0x000000010700788c */ /* 0x000fcc000bf06270 */
[----:B------:R-:W-:Y:S01]  /*2370*/  PLOP3.LUT P2, PT, PT, PT, UP0, 0x40, 0x0 ;  /* 0x000000000000781c */ /* 0x000fe20003f4e808 */
        /* <DEDUP_REMOVED lines=23> */
[----:B------:R0:W1:Y:S01]  /*24f0*/  MUFU.TANH R11, R31 ;  /* 0x0000001f000b7308 */ /* 0x0000620000002400 */
        /* <DEDUP_REMOVED lines=8> */
[----:B0-----:R-:W-:-:S02]  /*2580*/  IMAD R31, R58, R5, 0x40 ;  /* 0x000000403a1f7424 */ /* 0x001fc400078e0205 */
[C---:B------:R-:W-:Y:S01]  /*2590*/  FMUL.FTZ R44, R0.reuse, R44 ;  /* 0x0000002c002c7220 */ /* 0x040fe20000410000 */
[C---:B------:R-:W-:Y:S01]  /*25a0*/  FMUL.FTZ R45, R0.reuse, R45 ;  /* 0x0000002d002d7220 */ /* 0x040fe20000410000 */
[----:B------:R-:W-:Y:S01]  /*25b0*/  FMUL.FTZ R46, R0, R46 ;  /* 0x0000002e002e7220 */ /* 0x000fe20000410000 */
[----:B------:R-:W-:Y:S02]  /*25c0*/  IMAD.IADD R4, R16, 0x1, R31 ;  /* 0x0000000110047824 */ /* 0x000fe400078e021f */
        /* <DEDUP_REMOVED lines=14> */
[----:B------:R0:W-:Y:S01]  /*26b0*/  @!P1 SYNCS.ARRIVE.TRANS64.RED.A1T0 RZ, [R3+URZ], RZ ;  /* 0x000000ff03ff99a7 */ /* 0x0001e2000810043f */
[----:B------:R-:W2:Y:S01]  /*26c0*/  MUFU.TANH R24, R24 ;  /* 0x0000001800187308 */ /* 0x000ea20000002400 */
[C---:B------:R-:W-:Y:S01]  /*26d0*/  FMUL.FTZ R35, R0.reuse, R35 ;  /* 0x0000002300237220 */ /* 0x040fe20000410000 */
[C---:B------:R-:W-:Y:S01]  /*26e0*/  FMUL.FTZ R30, R0.reuse, R30 ;  /* 0x0000001e001e7220 */ /* 0x040fe20000410000 */
[----:B------:R-:W-:Y:S01]  /*26f0*/  FMUL.FTZ R27, R0, R27 ;  /* 0x0000001b001b7220 */ /* 0x000fe20000410000 */
[--C-:B------:R-:W-:Y:S01]  /*2700*/  IMAD R8, R2, -0x2, R4.reuse ;  /* 0xfffffffe02087824 */ /* 0x100fe200078e0204 */
[----:B0-----:R-:W-:-:S03]  /*2710*/  IADD3 R3, -R17, 0x1, R4 ;  /* 0x0000000111037810 */ /* 0x001fc60007ffe104 */
[----:B------:R-:W0:Y:S02]  /*2720*/  MUFU.TANH R25, R25 ;  /* 0x0000001900197308 */ /* 0x000e240000002400 */
[----:B------:R-:W-:Y:S02]  /*2730*/  IMAD R5, R2, -0x2, R3 ;  /* 0xfffffffe02057824 */ /* 0x000fe400078e0203 */
[----:B------:R-:W-:-:S04]  /*2740*/  IMAD R3, R61, 0x80, R193 ;  /* 0x000000803d037824 */ /* 0x000fc800078e02c1 */
[----:B------:R-:W3:Y:S08]  /*2750*/  MUFU.TANH R26, R26 ;  /* 0x0000001a001a7308 */ /* 0x000ef00000002400 */
[----:B------:R-:W4:Y:S08]  /*2760*/  MUFU.TANH R28, R28 ;  /* 0x0000001c001c7308 */ /* 0x000f300000002400 */
[----:B------:R-:W0:Y:S08]  /*2770*/  MUFU.TANH R29, R29 ;  /* 0x0000001d001d7308 */ /* 0x000e300000002400 */
        /* <DEDUP_REMOVED lines=23> */
[----:B------:R5:W0:Y:S08]  /*28f0*/  MUFU.TANH R13, R35 ;  /* 0x00000023000d7308 */ /* 0x000a300000002400 */
[----:B------:R1:W0:Y:S01]  /*2900*/  MUFU.TANH R10, R30 ;  /* 0x0000001e000a7308 */ /* 0x0002220000002400 */
[----:B-----5:R-:W-:-:S05]  /*2910*/  VIADD R35, R5, UR6 ;  /* 0x0000000605237c36 */ /* 0x020fca0008000000 */
[----:B------:R-:W-:Y:S02]  /*2920*/  VIADDMNMX R4, R3, R35, R8, PT ;  /* 0x0000002303047246 */ /* 0x000fe40003800108 */
[----:B------:R5:W0:Y:S01]  /*2930*/  MUFU.TANH R9, R27 ;  /* 0x0000001b00097308 */ /* 0x000a220000002400 */
[----:B-1----:R-:W-:-:S04]  /*2940*/  VIADD R30, R5, UR49 ;  /* 0x00000031051e7c36 */ /* 0x002fc80008000000 */
[----:B------:R-:W-:Y:S01]  /*2950*/  IMAD.IADD R5, R30, 0x1, R3 ;  /* 0x000000011e057824 */ /* 0x000fe200078e0203 */
[----:B-----5:R-:W-:Y:S01]  /*2960*/  LEA R27, R58, 0xffffffc0, 0x6 ;  /* 0xffffffc03a1b7811 */ /* 0x020fe200078e30ff */
[----:B--234-:R-:W-:Y:S06]  /*2970*/  @P2 BRA `(.L_x_991) ;  /* 0x0000000000582947 */ /* 0x01cfec0003800000 */
[----:B------:R-:W-:Y:S01]  /*2980*/  IADD3 R6, -R17, R16, R3 ;  /* 0x0000001011067210 */ /* 0x000fe20007ffe103 */
[----:B------:R-:W-:Y:S03]  /*2990*/  BSSY B0, `(.L_x_992) ;  /* 0x0000010000007945 */ /* 0x000fe60003800000 */
        /* <DEDUP_REMOVED lines=10> */
.L_x_993:
[----:B------:R-:W-:-:S06]  /*2a40*/  UISETP.NE.AND UP1, UPT, UR7, 0x1, UPT ;  /* 0x000000010700788c */ /* 0x000fcc000bf25270 */
[----:B------:R-:W-:-:S05]  /*2a50*/  PLOP3.LUT P2, PT, PT, PT, UP1, 0x80, 0x0 ;  /* 0x000000000000781c */ /* 0x000fca0003f4f018 */
[----:B------:R-:W-:-:S08]  /*2a60*/  @UP1 ULDC.64 UR10, c[0x0][0x9e8] ;  /* 0x00027a00000a1ab9 */ /* 0x000fd00000000a00 */
[----:B------:R-:W-:-:S05]  /*2a70*/  @P2 IMAD.HI.U32 R7, R6, UR10, RZ ;  /* 0x0000000a06072c27 */ /* 0x000fca000f8e00ff */
[----:B------:R-:W-:-:S07]  /*2a80*/  @P2 SHF.R.U32.HI R6, RZ, UR11, R7 ;  /* 0x0000000bff062c19 */ /* 0x000fce0008011607 */
.L_x_994:
[----:B------:R-:W-:Y:S05]  /*2a90*/  BSYNC B0 ;  /* 0x0000000000007941 */ /* 0x000fea0003800000 */
.L_x_992:
[----:B------:R-:W-:-:S04]  /*2aa0*/  IMAD R7, R6, UR7, -R27 ;  /* 0x0000000706077c24 */ /* 0x000fc8000f8e0a1b */
[----:B------:R-:W-:-:S05]  /*2ab0*/  IMAD R7, R2, -0x2, R7 ;  /* 0xfffffffe02077824 */ /* 0x000fca00078e0207 */
[----:B------:R-:W-:Y:S02]  /*2ac0*/  VIMNMX R5, R5, R7, !PT ;  /* 0x0000000705057248 */ /* 0x000fe40007fe0100 */
[----:B------:R-:W-:-:S07]  /*2ad0*/  VIADDMNMX R4, R7, UR7, R4, PT ;  /* 0x0000000707047c46 */ /* 0x000fce000b800104 */
.L_x_991:
[C---:B------:R-:W-:Y:S02]  /*2ae0*/  ISETP.GE.AND P2, PT, R31.reuse, 0x2, PT ;  /* 0x000000021f00780c */ /* 0x040fe40003f46270 */
[----:B------:R-:W-:Y:S02]  /*2af0*/  ISETP.GE.AND P6, PT, R31, 0xa, PT ;  /* 0x0000000a1f00780c */ /* 0x000fe40003fc6270 */
[----:B------:R-:W-:Y:S02]  /*2b00*/  ISETP.GT.AND P4, PT, R5, 0x1, !P2 ;  /* 0x000000010500780c */ /* 0x000fe40005784270 */
[----:B------:R-:W-:Y:S02]  /*2b10*/  ISETP.GE.AND P3, PT, R31, 0x9, PT ;  /* 0x000000091f00780c */ /* 0x000fe40003f66270 */
[----:B------:R-:W-:Y:S02]  /*2b20*/  ISETP.LT.OR P4, PT, R4, 0x2, P4 ;  /* 0x000000020400780c */ /* 0x000fe40002781670 */
[----:B------:R-:W-:-:S02]  /*2b30*/  P2R R34, PR, RZ, 0x40 ;  /* 0x00000040ff227803 */ /* 0x000fc40000000000 */
[----:B0-----:R-:W-:Y:S02]  /*2b40*/  FSEL R39, R25, -INF , !P4 ;  /* 0xff80000019277808 */ /* 0x001fe40006000000 */
[C---:B------:R-:W-:Y:S02]  /*2b50*/  ISETP.GT.AND P4, PT, R5.reuse, 0x9, !P6 ;  /* 0x000000090500780c */ /* 0x040fe40007784270 */
[----:B------:R-:W-:Y:S02]  /*2b60*/  ISETP.GT.AND P5, PT, R5, 0x8, !P3 ;  /* 0x000000080500780c */ /* 0x000fe40005fa4270 */
[----:B------:R-:W-:Y:S02]  /*2b70*/  ISETP.LT.OR P4, PT, R4, 0xa, P4 ;  /* 0x0000000a0400780c */ /* 0x000fe40002781670 */
[----:B------:R-:W-:Y:S02]  /*2b80*/  ISETP.GE.AND P6, PT, R31, 0x11, PT ;  /* 0x000000111f00780c */ /* 0x000fe40003fc6270 */
[----:B------:R-:W-:-:S02]  /*2b90*/  FSEL R57, R29, -INF , !P4 ;  /* 0xff8000001d397808 */ /* 0x000fc40006000000 */
[----:B------:R-:W-:Y:S02]  /*2ba0*/  ISETP.LT.OR P5, PT, R4, 0x9, P5 ;  /* 0x000000090400780c */ /* 0x000fe40002fa1670 */
        /* <DEDUP_REMOVED lines=17> */
[C---:B------:R-:W-:Y:S02]  /*2cc0*/  ISETP.LT.OR P4, PT, R4.reuse, 0x1a, P4 ;  /* 0x0000001a0400780c */ /* 0x040fe40002781670 */
        /* <DEDUP_REMOVED lines=42> */
[----:B------:R-:W-:Y:S02]  /*2f70*/  ISETP.GT.AND P6, PT, R5, 0x39, !P6 ;  /* 0x000000390500780c */ /* 0x000fe400077c4270 */
[----:B------:R-:W-:Y:S02]  /*2f80*/  IADD3 R5, R30, 0x8, R3 ;  /* 0x000000081e057810 */ /* 0x000fe40007ffe003 */
[----:B------:R-:W-:Y:S01]  /*2f90*/  ISETP.LT.OR P6, PT, R4, 0x3a, P6 ;  /* 0x0000003a0400780c */ /* 0x000fe200037c1670 */
[----:B------:R-:W-:-:S03]  /*2fa0*/  VIADD R4, R3, 0x8 ;  /* 0x0000000803047836 */ /* 0x000fc60000000000 */
[----:B------:R-:W-:Y:S02]  /*2fb0*/  FSEL R53, R53, -INF , !P6 ;  /* 0xff80000035357808 */ /* 0x000fe40007000000 */
[----:B------:R-:W-:Y:S02]  /*2fc0*/  PLOP3.LUT P6, PT, PT, PT, UP0, 0x40, 0x0 ;  /* 0x000000000000781c */ /* 0x000fe40003fce808 */
[----:B------:R-:W-:-:S11]  /*2fd0*/  VIADDMNMX R4, R4, R35, R8, PT ;  /* 0x0000002304047246 */ /* 0x000fd60003800108 */
[----:B------:R-:W-:Y:S05]  /*2fe0*/  @P6 BRA `(.L_x_995) ;  /* 0x0000000000646947 */ /* 0x000fea0003800000 */
[----:B------:R-:W-:Y:S01]  /*2ff0*/  IADD3 R6, R16, 0x8, R3 ;  /* 0x0000000810067810 */ /* 0x000fe20007ffe003 */
[----:B------:R-:W-:Y:S04]  /*3000*/  BSSY B0, `(.L_x_996) ;  /* 0x0000013000007945 */ /* 0x000fe80003800000 */
        /* <DEDUP_REMOVED lines=12> */
.L_x_997:
[----:B------:R-:W-:-:S06]  /*30d0*/  UISETP.NE.AND UP1, UPT, UR7, 0x1, UPT ;  /* 0x000000010700788c */ /* 0x000fcc000bf25270 */
[----:B------:R-:W-:-:S05]  /*30e0*/  PLOP3.LUT P6, PT, PT, PT, UP1, 0x80, 0x0 ;  /* 0x000000000000781c */ /* 0x000fca0003fcf018 */
[----:B------:R-:W-:-:S08]  /*30f0*/  @UP1 ULDC.64 UR10, c[0x0][0x9e8] ;  /* 0x00027a00000a1ab9 */ /* 0x000fd00000000a00 */
[----:B------:R-:W-:Y:S01]  /*3100*/  @P6 IMAD.HI.U32 R7, R6, UR10, RZ ;  /* 0x0000000a06076c27 */ /* 0x000fe2000f8e00ff */
[----:B------:R-:W-:-:S13]  /*3110*/  PLOP3.LUT P6, PT, PT, PT, UP1, 0x80, 0x0 ;  /* 0x000000000000781c */ /* 0x000fda0003fcf018 */
[----:B------:R-:W-:-:S07]  /*3120*/  @P6 SHF.R.U32.HI R6, RZ, UR11, R7 ;  /* 0x0000000bff066c19 */ /* 0x000fce0008011607 */
.L_x_998:
[----:B------:R-:W-:Y:S05]  /*3130*/  BSYNC B0 ;  /* 0x0000000000007941 */ /* 0x000fea0003800000 */
.L_x_996:
[----:B------:R-:W-:-:S04]  /*3140*/  IMAD R7, R6, UR7, -R27 ;  /* 0x0000000706077c24 */ /* 0x000fc8000f8e0a1b */
[----:B------:R-:W-:-:S05]  /*3150*/  IMAD R7, R2, -0x2, R7 ;  /* 0xfffffffe02077824 */ /* 0x000fca00078e0207 */
[----:B------:R-:W-:Y:S02]  /*3160*/  VIMNMX R5, R5, R7, !PT ;  /* 0x0000000705057248 */ /* 0x000fe40007fe0100 */
[----:B------:R-:W-:-:S07]  /*3170*/  VIADDMNMX R4, R7, UR7, R4, PT ;  /* 0x0000000707047c46 */ /* 0x000fce000b800104 */
.L_x_995:
        /* <DEDUP_REMOVED lines=68> */
[----:B------:R-:W0:Y:S01]  /*35c0*/  SHFL.BFLY PT, R7, R26, 0x2, 0x1f ;  /* 0x0c401f001a077f89 */ /* 0x000e2200000e0000 */
[----:B------:R-:W-:-:S04]  /*35d0*/  ISETP.GT.AND P2, PT, R5, 0x29, !P2 ;  /* 0x000000290500780c */ /* 0x000fc80005744270 */
[----:B------:R-:W-:-:S07]  /*35e0*/  ISETP.LT.OR P2, PT, R4, 0x2a, P2 ;  /* 0x0000002a0400780c */ /* 0x000fce0001741670 */
[----:B------:R-:W-:Y:S01]  /*35f0*/  UIADD3 UR6, UR14, UR6, URZ ;  /* 0x000000060e067290 */ /* 0x000fe2000fffe03f */
[----:B0-----:R-:W-:Y:S01]  /*3600*/  FMNMX.FTZ R27, R26, R7, !PT ;  /* 0x000000071a1b7209 */ /* 0x001fe20007810000 */
[----:B------:R-:W-:Y:S01]  /*3610*/  IMAD.U32 R26, RZ, RZ, UR10 ;  /* 0x0000000aff1a7e24 */ /* 0x000fe2000f8e00ff */
[----:B------:R-:W-:-:S03]  /*3620*/  FMNMX.FTZ R7, R6, R9, !PT ;  /* 0x0000000906077209 */ /* 0x000fc60007810000 */
[----:B------:R-:W0:Y:S01]  /*3630*/  SHFL.BFLY PT, R28, R27, 0x1, 0x1f ;  /* 0x0c201f001b1c7f89 */ /* 0x000e2200000e0000 */
[----:B------:R-:W-:-:S04]  /*3640*/  FMNMX.FTZ R8, R10, R7, !PT ;  /* 0x000000070a087209 */ /* 0x000fc80007810000 */
[----:B------:R-:W-:-:S04]  /*3650*/  FMNMX.FTZ R7, R11, R8, !PT ;  /* 0x000000080b077209 */ /* 0x000fc80007810000 */
[----:B------:R-:W-:-:S04]  /*3660*/  FMNMX.FTZ R8, R12, R7, !PT ;  /* 0x000000070c087209 */ /* 0x000fc80007810000 */
[----:B------:R-:W-:-:S04]  /*3670*/  FMNMX.FTZ R25, R13, R8, !PT ;  /* 0x000000080d197209 */ /* 0x000fc80007810000 */
[----:B------:R-:W-:Y:S02]  /*3680*/  FMNMX.FTZ R8, R14, R25, !PT ;  /* 0x000000190e087209 */ /* 0x000fe40007810000 */
[----:B------:R-:W-:Y:S02]  /*3690*/  FSEL R25, R47, -INF , !P2 ;  /* 0xff8000002f197808 */ /* 0x000fe40005000000 */
[----:B0-----:R-:W-:Y:S02]  /*36a0*/  FMNMX.FTZ R7, R27, R28, !PT ;  /* 0x0000001c1b077209 */ /* 0x001fe40007810000 */
        /* <DEDUP_REMOVED lines=20> */
[----:B------:R-:W-:Y:S01]  /*37f0*/  MUFU.EX2 R30, R30 ;  /* 0x0000001e001e7308 */ /* 0x000fe20000000800 */
[----:B------:R-:W-:Y:S01]  /*3800*/  FMNMX.FTZ R29, R26, R27, !PT ;  /* 0x0000001b1a1d7209 */ /* 0x000fe20007810000 */
[--C-:B------:R-:W-:Y:S01]  /*3810*/  FFMA.FTZ R33, R57, UR10, -R28.reuse ;  /* 0x0000000a39217c23 */ /* 0x100fe2000801081c */
[----:B------:R-:W-:Y:S01]  /*3820*/  FSEL R27, R55, -INF , !P2 ;  /* 0xff800000371b7808 */ /* 0x000fe20005000000 */
[--C-:B------:R-:W-:Y:S01]  /*3830*/  FFMA.FTZ R34, R61, UR10, -R28.reuse ;  /* 0x0000000a3d227c23 */ /* 0x100fe2000801081c */
[----:B------:R-:W-:Y:S01]  /*3840*/  FMNMX.FTZ R8, R4, R29, !PT ;  /* 0x0000001d04087209 */ /* 0x000fe20007810000 */
[--C-:B------:R-:W-:Y:S01]  /*3850*/  FFMA.FTZ R35, R63, UR10, -R28.reuse ;  /* 0x0000000a3f237c23 */ /* 0x100fe2000801081c */
[----:B------:R-:W-:-:S01]  /*3860*/  FFMA.FTZ R36, R65, UR10, -R28 ;  /* 0x0000000a41247c23 */ /* 0x000fc2000801081c */
[----:B------:R-:W0:Y:S01]  /*3870*/  MUFU.EX2 R31, R31 ;  /* 0x0000001f001f7308 */ /* 0x000e220000000800 */
[----:B------:R-:W-:Y:S01]  /*3880*/  FMNMX.FTZ R8, R27, R8, !PT ;  /* 0x000000081b087209 */ /* 0x000fe20007810000 */
[--C-:B------:R-:W-:Y:S01]  /*3890*/  FFMA.FTZ R37, R37, UR10, -R28.reuse ;  /* 0x0000000a25257c23 */ /* 0x100fe2000801081c */
[----:B------:R-:W-:-:S01]  /*38a0*/  FFMA.FTZ R40, R69, UR10, -R28 ;  /* 0x0000000a45287c23 */ /* 0x000fc2000801081c */
[--C-:B------:R-:W-:Y:S01]  /*38b0*/  FFMA.FTZ R38, R67, UR10, -R28.reuse ;  /* 0x0000000a43267c23 */ /* 0x100fe2000801081c */
[----:B------:R-:W-:-:S01]  /*38c0*/  FFMA.FTZ R42, R71, UR10, -R28 ;  /* 0x0000000a472a7c23 */ /* 0x000fc2000801081c */
[----:B------:R-:W1:Y:S01]  /*38d0*/  SHFL.BFLY PT, R29, R8, 0x2, 0x1f ;  /* 0x0c401f00081d7f89 */ /* 0x000e6200000e0000 */
[----:B------:R-:W-:-:S01]  /*38e0*/  FFMA.FTZ R43, R49, UR10, -R28 ;  /* 0x0000000a312b7c23 */ /* 0x000fc2000801081c */
[----:B------:R-:W2:Y:S08]  /*38f0*/  MUFU.EX2 R32, R32 ;  /* 0x0000002000207308 */ /* 0x000eb00000000800 */
[----:B------:R-:W3:Y:S08]  /*3900*/  MUFU.EX2 R33, R33 ;  /* 0x0000002100217308 */ /* 0x000ef00000000800 */
[----:B------:R-:W4:Y:S01]  /*3910*/  MUFU.EX2 R34, R34 ;  /* 0x0000002200227308 */ /* 0x000f220000000800 */
[----:B-1----:R-:W-:-:S07]  /*3920*/  FMNMX.FTZ R29, R8, R29, !PT ;  /* 0x0000001d081d7209 */ /* 0x002fce0007810000 */
[----:B------:R-:W1:Y:S01]  /*3930*/  MUFU.EX2 R35, R35 ;  /* 0x0000002300237308 */ /* 0x000e620000000800 */
[----:B------:R-:W5:Y:S07]  /*3940*/  SHFL.BFLY PT, R8, R29, 0x1, 0x1f ;  /* 0x0c201f001d087f89 */ /* 0x000f6e00000e0000 */
[----:B------:R-:W-:Y:S08]  /*3950*/  MUFU.EX2 R36, R36 ;  /* 0x0000002400247308 */ /* 0x000ff00000000800 */
[----:B------:R-:W1:Y:S08]  /*3960*/  MUFU.EX2 R37, R37 ;  /* 0x0000002500257308 */ /* 0x000e700000000800 */
[----:B------:R-:W-:Y:S01]  /*3970*/  MUFU.EX2 R40, R40 ;  /* 0x0000002800287308 */ /* 0x000fe20000000800 */
[----:B-----5:R-:W-:Y:S01]  /*3980*/  FMNMX.FTZ R8, R29, R8, !PT ;  /* 0x000000081d087209 */ /* 0x020fe20007810000 */
[--C-:B------:R-:W-:Y:S01]  /*3990*/  FFMA.FTZ R29, R73, UR10, -R28.reuse ;  /* 0x0000000a491d7c23 */ /* 0x100fe2000801081c */
[----:B------:R-:W-:-:S02]  /*39a0*/  FFMA.FTZ R28, R53, UR10, -R28 ;  /* 0x0000000a351c7c23 */ /* 0x000fc4000801081c */
[C---:B------:R-:W-:Y:S01]  /*39b0*/  FSETP.NEU.FTZ.AND P2, PT, R8.reuse, -INF , PT ;  /* 0xff8000000800780b */ /* 0x040fe20003f5d000 */
[----:B------:R-:W-:-:S01]  /*39c0*/  FFMA.FTZ R44, R8, R45, -8 ;  /* 0xc1000000082c7423 */ /* 0x000fc2000001002d */
[----:B0-----:R-:W-:Y:S01]  /*39d0*/  FADD.FTZ R45, R30, R31 ;  /* 0x0000001f1e2d7221 */ /* 0x001fe20000010000 */
[----:B------:R-:W-:Y:S03]  /*39e0*/  MUFU.EX2 R41, R41 ;  /* 0x0000002900297308 */ /* 0x000fe60000000800 */
[----:B------:R-:W-:Y:S01]  /*39f0*/  FSEL R44, R44, RZ, P2 ;  /* 0x000000ff2c2c7208 */ /* 0x000fe20001000000 */
[----:B--2---:R-:W-:Y:S01]  /*3a00*/  FADD.FTZ R46, R32, R45 ;  /* 0x0000002d202e7221 */ /* 0x004fe20000010000 */
        /* <DEDUP_REMOVED lines=12> */
[----:B---3--:R-:W-:-:S01]  /*3ad0*/  FADD.FTZ R45, R33, R46 ;  /* 0x0000002e212d7221 */ /* 0x008fc20000010000 */
[----:B------:R-:W-:Y:S01]  /*3ae0*/  F2FP.SATFINITE.E4M3.F32.PACK_AB_MERGE_C R33, R33, R32, RZ ;  /* 0x000000202121723e */ /* 0x000fe200048070ff */
[----:B------:R-:W-:-:S01]  /*3af0*/  FFMA.FTZ R24, R24, UR10, -R44 ;  /* 0x0000000a18187c23 */ /* 0x000fc2000801082c */
[----:B------:R-:W0:Y:S01]  /*3b00*/  MUFU.EX2 R9, R9 ;  /* 0x0000000900097308 */ /* 0x000e220000000800 */
[----:B----4-:R-:W-:-:S01]  /*3b10*/  FADD.FTZ R32, R34, R45 ;  /* 0x0000002d22207221 */ /* 0x010fc20000010000 */
[----:B------:R-:W-:Y:S01]  /*3b20*/  F2FP.SATFINITE.E4M3.F32.PACK_AB_MERGE_C R188, R31, R30, R33 ;  /* 0x0000001e1fbc723e */ /* 0x000fe20004807021 */
[----:B------:R-:W-:-:S01]  /*3b30*/  FFMA.FTZ R25, R25, UR10, -R44 ;  /* 0x0000000a19197c23 */ /* 0x000fc2000801082c */
[----:B------:R-:W-:Y:S01]  /*3b40*/  FFMA.FTZ R5, R5, UR10, -R44 ;  /* 0x0000000a05057c23 */ /* 0x000fe2000801082c */
[----:B-1----:R-:W-:-:S01]  /*3b50*/  FADD.FTZ R31, R35, R32 ;  /* 0x00000020231f7221 */ /* 0x002fc20000010000 */
[----:B------:R-:W-:Y:S01]  /*3b60*/  F2FP.SATFINITE.E4M3.F32.PACK_AB_MERGE_C R32, R37, R36, RZ ;  /* 0x000000242520723e */ /* 0x000fe200048070ff */
[----:B------:R-:W-:-:S01]  /*3b70*/  FFMA.FTZ R26, R26, UR10, -R44 ;  /* 0x0000000a1a1a7c23 */ /* 0x000fc2000801082c */
[----:B------:R-:W1:Y:S01]  /*3b80*/  MUFU.EX2 R10, R10 ;  /* 0x0000000a000a7308 */ /* 0x000e620000000800 */
[----:B------:R-:W-:-:S01]  /*3b90*/  FADD.FTZ R36, R36, R31 ;  /* 0x0000001f24247221 */ /* 0x000fc20000010000 */
[----:B------:R-:W-:Y:S01]  /*3ba0*/  F2FP.SATFINITE.E4M3.F32.PACK_AB_MERGE_C R190, R35, R34, R32 ;  /* 0x0000002223be723e */ /* 0x000fe20004807020 */
[----:B------:R-:W-:-:S01]  /*3bb0*/  FFMA.FTZ R4, R4, UR10, -R44 ;  /* 0x0000000a04047c23 */ /* 0x000fc2000801082c */
[----:B------:R-:W-:Y:S01]  /*3bc0*/  FFMA.FTZ R27, R27, UR10, -R44 ;  /* 0x0000000a1b1b7c23 */ /* 0x000fe2000801082c */
[----:B------:R-:W-:-:S03]  /*3bd0*/  FADD.FTZ R37, R37, R36 ;  /* 0x0000002425257221 */ /* 0x000fc60000010000 */
        /* <DEDUP_REMOVED lines=12> */
[----:B------:R-:W-:-:S06]  /*3ca0*/  F2FP.SATFINITE.E4M3.F32.PACK_AB_MERGE_C R33, R41, R40, RZ ;  /* 0x000000282921723e */ /* 0x000fcc00048070ff */
[----:B------:R-:W2:Y:S01]  /*3cb0*/  MUFU.EX2 R38, R38 ;  /* 0x0000002600267308 */ /* 0x000ea20000000800 */
[----:B0-----:R-:W-:-:S01]  /*3cc0*/  FADD.FTZ R31, R15, R30 ;  /* 0x0000001e0f1f7221 */ /* 0x001fc20000010000 */
[----:B------:R-:W-:-:S04]  /*3cd0*/  F2FP.SATFINITE.E4M3.F32.PACK_AB_MERGE_C R14, R15, R14, RZ ;  /* 0x0000000e0f0e723e */ /* 0x000fc800048070ff */
[----:B------:R-:W-:Y:S02]  /*3ce0*/  F2FP.SATFINITE.E4M3.F32.PACK_AB_MERGE_C R191, R13, R12, R14 ;  /* 0x0000000c0dbf723e */ /* 0x000fe4000480700e */
[----:B------:R-:W0:Y:S01]  /*3cf0*/  MUFU.EX2 R39, R39 ;  /* 0x0000002700277308 */ /* 0x000e220000000800 */
[----:B-1----:R-:W-:-:S07]  /*3d00*/  FADD.FTZ R32, R20, R31 ;  /* 0x0000001f14207221 */ /* 0x002fce0000010000 */
[----:B------:R-:W1:Y:S01]  /*3d10*/  MUFU.EX2 R21, R21 ;  /* 0x0000001500157308 */ /* 0x000e620000000800 */
[----:B--2---:R-:W-:-:S07]  /*3d20*/  FADD.FTZ R30, R38, R37 ;  /* 0x00000025261e7221 */ /* 0x004fce0000010000 */
[----:B------:R-:W2:Y:S01]  /*3d30*/  MUFU.EX2 R24, R24 ;  /* 0x0000001800187308 */ /* 0x000ea20000000800 */
[C---:B0-----:R-:W-:Y:S01]  /*3d40*/  F2FP.SATFINITE.E4M3.F32.PACK_AB_MERGE_C R184, R39.reuse, R38, R33 ;  /* 0x0000002627b8723e */ /* 0x041fe20004807021 */
[----:B------:R-:W-:Y:S01]  /*3d50*/  FADD.FTZ R39, R39, R30 ;  /* 0x0000001e27277221 */ /* 0x000fe20000010000 */
[----:B------:R-:W-:-:S03]  /*3d60*/  F2FP.SATFINITE.E4M3.F32.PACK_AB_MERGE_C R30, R11, R10, RZ ;  /* 0x0000000a0b1e723e */ /* 0x000fc600048070ff */
[----:B------:R-:W-:Y:S01]  /*3d70*/  FADD.FTZ R40, R40, R39 ;  /* 0x0000002728287221 */ /* 0x000fe20000010000 */
[----:B------:R-:W-:Y:S01]  /*3d80*/  F2FP.SATFINITE.E4M3.F32.PACK_AB_MERGE_C R189, R9, R6, R30 ;  /* 0x0000000609bd723e */ /* 0x000fe2000480701e */
[----:B------:R-:W-:Y:S01]  /*3d90*/  MUFU.EX2 R29, R29 ;  /* 0x0000001d001d7308 */ /* 0x000fe20000000800 */
[----:B-1----:R-:W-:-:S01]  /*3da0*/  FADD.FTZ R31, R21, R32 ;  /* 0x00000020151f7221 */ /* 0x002fc20000010000 */
[----:B------:R-:W-:-:S06]  /*3db0*/  FADD.FTZ R41, R41, R40 ;  /* 0x0000002829297221 */ /* 0x000fcc0000010000 */
[----:B------:R-:W0:Y:S01]  /*3dc0*/  MUFU.EX2 R28, R28 ;  /* 0x0000001c001c7308 */ /* 0x000e220000000800 */
[----:B--2---:R-:W-:-:S07]  /*3dd0*/  FADD.FTZ R10, R24, R31 ;  /* 0x0000001f180a7221 */ /* 0x004fce0000010000 */
[----:B------:R-:W1:Y:S08]  /*3de0*/  MUFU.EX2 R25, R25 ;  /* 0x0000001900197308 */ /* 0x000e700000000800 */
[----:B------:R-:W-:Y:S01]  /*3df0*/  MUFU.EX2 R42, R42 ;  /* 0x0000002a002a7308 */ /* 0x000fe20000000800 */
[----:B0-----:R-:W-:-:S07]  /*3e00*/  F2FP.SATFINITE.E4M3.F32.PACK_AB_MERGE_C R11, R28, R29, RZ ;  /* 0x0000001d1c0b723e */ /* 0x001fce00048070ff */
[----:B------:R-:W0:Y:S01]  /*3e10*/  MUFU.EX2 R43, R43 ;  /* 0x0000002b002b7308 */ /* 0x000e220000000800 */
[----:B-1----:R-:W-:-:S01]  /*3e20*/  FADD.FTZ R10, R25, R10 ;  /* 0x0000000a190a7221 */ /* 0x002fc20000010000 */
[----:B------:R-:W-:-:S04]  /*3e30*/  F2FP.SATFINITE.E4M3.F32.PACK_AB_MERGE_C R24, R25, R24, RZ ;  /* 0x000000181918723e */ /* 0x000fc800048070ff */
[----:B------:R-:W-:Y:S02]  /*3e40*/  F2FP.SATFINITE.E4M3.F32.PACK_AB_MERGE_C R185, R21, R20, R24 ;  /* 0x0000001415b9723e */ /* 0x000fe40004807018 */
[----:B------:R-:W1:Y:S08]  /*3e50*/  MUFU.EX2 R5, R5 ;  /* 0x0000000500057308 */ /* 0x000e700000000800 */
[----:B------:R-:W2:Y:S01]  /*3e60*/  MUFU.EX2 R26, R26 ;  /* 0x0000001a001a7308 */ /* 0x000ea20000000800 */
[----:B0-----:R-:W-:Y:S01]  /*3e70*/  F2FP.SATFINITE.E4M3.F32.PACK_AB_MERGE_C R186, R43, R42, R11 ;  /* 0x0000002a2bba723e */ /* 0x001fe2000480700b */
[----:B------:R-:W-:-:S04]  /*3e80*/  FADD.FTZ R42, R42, R41 ;  /* 0x000000292a2a7221 */ /* 0x000fc80000010000 */
[----:B------:R-:W-:Y:S02]  /*3e90*/  FADD.FTZ R42, R43, R42 ;  /* 0x0000002a2b2a7221 */ /* 0x000fe40000010000 */
[----:B------:R-:W0:Y:S01]  /*3ea0*/  MUFU.EX2 R4, R4 ;  /* 0x0000000400047308 */ /* 0x000e220000000800 */
[----:B-1----:R-:W-:-:S01]  /*3eb0*/  FADD.FTZ R11, R5, R10 ;  /* 0x0000000a050b7221 */ /* 0x002fc20000010000 */
[----:B------:R-:W-:-:S06]  /*3ec0*/  FADD.FTZ R29, R29, R42 ;  /* 0x0000002a1d1d7221 */ /* 0x000fcc0000010000 */
[----:B------:R-:W1:Y:S01]  /*3ed0*/  MUFU.EX2 R27, R27 ;  /* 0x0000001b001b7308 */ /* 0x000e620000000800 */
[----:B--2---:R-:W-:-:S04]  /*3ee0*/  FADD.FTZ R11, R26, R11 ;  /* 0x0000000b1a0b7221 */ /* 0x004fc80000010000 */
[----:B0-----:R-:W-:Y:S01]  /*3ef0*/  FADD.FTZ R6, R4, R11 ;  /* 0x0000000b04067221 */ /* 0x001fe20000010000 */
[----:B-1----:R-:W-:Y:S01]  /*3f00*/  F2FP.SATFINITE.E4M3.F32.PACK_AB_MERGE_C R9, R27, R4, RZ ;  /* 0x000000041b09723e */ /* 0x002fe200048070ff */
        /* <DEDUP_REMOVED lines=16> */
.L_x_1000:
[----:B------:R-:W-:-:S11]  /*4010*/  UISETP.NE.AND UP1, UPT, UR7, 0x1, UPT ;  /* 0x000000010700788c */ /* 0x000fd6000bf25270 */
[----:B------:R-:W-:Y:S02]  /*4020*/  @UP1 ULDC.64 UR14, c[0x0][0x9e8] ;  /* 0x00027a00000e1ab9 */ /* 0x000fe40000000a00 */
[----:B------:R-:W-:-:S04]  /*4030*/  UIMAD.WIDE.U32 UR18, UR11, UR14, URZ ;  /* 0x0000000e0b1272a5 */ /* 0x000fc8000f8e003f */
[----:B------:R-:W-:-:S12]  /*4040*/  @UP1 USHF.R.U32.HI UR11, URZ, UR15, UR19 ;  /* 0x0000000f3f0b1299 */ /* 0x000fd80008011613 */
.L_x_1001:
[----:B------:R-:W-:-:S04]  /*4050*/  UIMAD UR7, UR11, UR7, UR7 ;  /* 0x000000070b0772a4 */ /* 0x000fc8000f8e0207 */
[----:B------:R-:W-:-:S04]  /*4060*/  UISETP.LT.AND UP1, UPT, UR6, UR7, UPT ;  /* 0x000000070600728c */ /* 0x000fc8000bf21270 */
[----:B------:R-:W-:-:S12]  /*4070*/  USEL UR6, UR6, UR7, UP1 ;  /* 0x0000000706067287 */ /* 0x000fd80008800000 */
.L_x_999:
        /* <DEDUP_REMOVED lines=71> */
[----:B------:R-:W-:Y:S01]  /*44f0*/  IMAD.IADD R10, R16, 0x1, -R17 ;  /* 0x00000001100a7824 */ /* 0x000fe200078e0a11 */
[----:B------:R-:W-:Y:S01]  /*4500*/  ULDC UR54, c[0x0][0x9e4] ;  /* 0x0002790000367ab9 */ /* 0x000fe20000000800 */
[----:B------:R-:W-:Y:S01]  /*4510*/  IMAD.MOV.U32 R151, RZ, RZ, RZ ;  /* 0x000000ffff977224 */ /* 0x000fe200078e00ff */
[----:B------:R-:W-:Y:S01]  /*4520*/  ULDC UR53, c[0x0][0x988] ;  /* 0x0002620000357ab9 */ /* 0x000fe20000000800 */
[----:B------:R-:W-:Y:S01]  /*4530*/  IMAD.IADD R13, R3, 0x1, R10 ;  /* 0x00000001030d7824 */ /* 0x000fe200078e020a */
[----:B------:R-:W-:-:S03]  /*4540*/  ULDC UR55, c[0x0][0x9e0] ;  /* 0x0002780000377ab9 */ /* 0x000fc60000000800 */
[----:B------:R-:W-:-:S05]  /*4550*/  VIADD R11, R13, 0x8 ;  /* 0x000000080d0b7836 */ /* 0x000fca0000000000 */
[----:B------:R-:W-:-:S07]  /*4560*/  LOP3.LUT R9, RZ, R11, RZ, 0x33, !PT ;  /* 0x0000000bff097212 */ /* 0x000fce00078e33ff */
.L_x_1020:
        /* <DEDUP_REMOVED lines=9> */
.L_x_1004:
[----:B------:R-:W-:Y:S01]  /*4600*/  ULEA UR6, UR57, UR41, 0x3 ;  /* 0x0000002939067291 */ /* 0x000fe2000f8e183f */
[----:B------:R-:W-:-:S05]  /*4610*/  IMAD.U32 R12, RZ, RZ, UR56 ;  /* 0x00000038ff0c7e24 */ /* 0x000fca000f8e00ff */
[----:B------:R-:W-:-:S04]  /*4620*/  SHF.L.U32 R12, R12, 0x1f, RZ ;  /* 0x0000001f0c0c7819 */ /* 0x000fc800000006ff */
[----:B------:R0:W1:Y:S01]  /*4630*/  SYNCS.PHASECHK.TRANS64.TRYWAIT P2, [UR6+0x28430], R12 ;  /* 0x0284300cff0075a7 */ /* 0x0000620008040146 */
[----:B------:R-:W-:Y:S05]  /*4640*/  @!P0 BRA `(.L_x_1005) ;  /* 0x0000000000048947 */ /* 0x000fea0003800000 */
[----:B------:R-:W-:Y:S01]  /*4650*/  BPT.TRAP 0x1 ;  /* 0x000000040000795c */ /* 0x000fe20000300000 */
.L_x_1005:
[----:B-1----:R-:W-:Y:S05]  /*4660*/  @P2 BRA `(.L_x_1003) ;  /* 0x0000000000082947 */ /* 0x002fea0003800000 */
[----:B------:R-:W1:Y:S02]  /*4670*/  SYNCS.PHASECHK.TRANS64.TRYWAIT P2, [UR6+0x28430], R12 ;  /* 0x0284300cff0075a7 */ /* 0x000e640008040146 */
[----:B-1----:R-:W-:Y:S05]  /*4680*/  @!P2 BRA `(.L_x_1006) ;  /* 0x000001040068a947 */ /* 0x002fea0003800000 */
.L_x_1003:
[----:B------:R-:W2:Y:S01]  /*4690*/  S2R R14, SR_TID.X ;  /* 0x00000000000e7919 */ /* 0x000ea20000002100 */
[----:B------:R-:W-:Y:S01]  /*46a0*/  ULEA UR34, UR57, UR48, 0xa ;  /* 0x0000003039227291 */ /* 0x000fe2000f8e503f */
[----:B------:R-:W-:Y:S01]  /*46b0*/  UMOV UR35, 0x40000040 ;  /* 0x4000004000237882 */ /* 0x000fe20000000000 */
[----:B------:R-:W-:Y:S02]  /*46c0*/  UMOV UR7, 0x40000040 ;  /* 0x4000004000077882 */ /* 0x000fe40000000000 */
[----:B------:R-:W-:Y:S02]  /*46d0*/  UIADD3 UR6, UR34, 0x2, URZ ;  /* 0x0000000222067890 */ /* 0x000fe4000fffe03f */
        /* <DEDUP_REMOVED lines=13> */
[----:B01----:R-:W-:-:S05]  /*47b0*/  VIADD R12, R14, 0x8 ;  /* 0x000000080e0c7836 */ /* 0x003fca0000000000 */
        /* <DEDUP_REMOVED lines=25> */
[----:B0-----:R-:W-:Y:S05]  /*4950*/  @P3 BRA `(.L_x_1007) ;  /* 0x00000000002c3947 */ /* 0x001fea0003800000 */
[----:B------:R-:W-:Y:S05]  /*4960*/  @!P0 BRA `(.L_x_1008) ;  /* 0x0000000000048947 */ /* 0x000fea0003800000 */
[----:B------:R-:W-:Y:S01]  /*4970*/  BPT.TRAP 0x1 ;  /* 0x000000040000795c */ /* 0x000fe20000300000 */
.L_x_1008:
[----:B------:R-:W-:Y:S01]  /*4980*/  ULEA UR6, UR52, UR41, 0x3 ;  /* 0x0000002934067291 */ /* 0x000fe2000f8e183f */
[----:B------:R-:W-:-:S05]  /*4990*/  IMAD.U32 R12, RZ, RZ, UR44 ;  /* 0x0000002cff0c7e24 */ /* 0x000fca000f8e00ff */
[----:B------:R-:W-:-:S04]  /*49a0*/  SHF.L.U32 R12, R12, 0x1f, RZ ;  /* 0x0000001f0c0c7819 */ /* 0x000fc800000006ff */
[----:B------:R0:W1:Y:S01]  /*49b0*/  SYNCS.PHASECHK.TRANS64.TRYWAIT P2, [UR6+0x28450], R12 ;  /* 0x0284500cff0075a7 */ /* 0x0000620008040146 */
[----:B------:R-:W-:Y:S05]  /*49c0*/  @!P0 BRA `(.L_x_1009) ;  /* 0x0000000000048947 */ /* 0x000fea0003800000 */
[----:B------:R-:W-:Y:S01]  /*49d0*/  BPT.TRAP 0x1 ;  /* 0x000000040000795c */ /* 0x000fe20000300000 */
.L_x_1009:
[----:B-1----:R-:W-:Y:S05]  /*49e0*/  @P2 BRA `(.L_x_1007) ;  /* 0x0000000000082947 */ /* 0x002fea0003800000 */
[----:B------:R-:W1:Y:S02]  /*49f0*/  SYNCS.PHASECHK.TRANS64.TRYWAIT P2, [UR6+0x28450], R12 ;  /* 0x0284500cff0075a7 */ /* 0x000e640008040146 */
[----:B-1----:R-:W-:Y:S05]  /*4a00*/  @!P2 BRA `(.L_x_1010) ;  /* 0x0000010000a0a947 */ /* 0x002fea0003800000 */
.L_x_1007:
[----:B------:R-:W-:Y:S01]  /*4a10*/  UIADD3 UR6, UR41, 0x8000, URZ ;  /* 0x0000800029067890 */ /* 0x000fe2000fffe03f */
[----:B------:R-:W-:Y:S01]  /*4a20*/  WARPGROUP.ARRIVE ;  /* 0x00000000000079c5 */ /* 0x000fe20000000000 */
[----:B------:R-:W-:-:S05]  /*4a30*/  UMOV UR7, 0x80000020 ;  /* 0x8000002000077882 */ /* 0x000fca0000000000 */
[----:B------:R-:W2:Y:S01]  /*4a40*/  S2R R14, SR_TID.X ;  /* 0x00000000000e7919 */ /* 0x000ea20000002100 */
[----:B------:R-:W-:Y:S01]  /*4a50*/  USHF.R.U32.HI UR6, URZ, 0x4, UR6 ;  /* 0x000000043f067899 */ /* 0x000fe20008011606 */
[----:B-1----:R-:W-:Y:S02]  /*4a60*/  IMAD.U32 R15, RZ, RZ, UR57 ;  /* 0x00000039ff0f7e24 */ /* 0x002fe4000f8e00ff */
[C---:B0-----:R-:W-:Y:S01]  /*4a70*/  FMUL.FTZ R12, R0.reuse, R154 ;  /* 0x0000009a000c7220 */ /* 0x041fe20000410000 */
        /* <DEDUP_REMOVED lines=8> */
[----:B------:R-:W-:Y:S01]  /*4b00*/  @!P1 VIADD R15, R15, 0x28440 ;  /* 0x000284400f0f9836 */ /* 0x000fe20000000000 */
[----:B------:R-:W-:Y:S01]  /*4b10*/  ULEA UR6, UR52, UR6, 0xa ;  /* 0x0000000634067291 */ /* 0x000fe2000f8e503f */
        /* <DEDUP_REMOVED lines=12> */
[----:B------:R-:W-:Y:S01]  /*4be0*/  FMUL.FTZ R166, R0, R182 ;  /* 0x000000b600a67220 */ /* 0x000fe20000410000 */
[----:B------:R-:W-:Y:S01]  /*4bf0*/  @!P1 PRMT R15, RZ, 0x654, R15 ;  /* 0x00000654ff0f9816 */ /* 0x000fe2000000000f */
[----:B------:R-:W0:Y:S01]  /*4c00*/  MUFU.TANH R12, R12 ;  /* 0x0000000c000c7308 */ /* 0x000e220000002400 */
[----:B------:R-:W-:-:S02]  /*4c10*/  PLOP3.LUT P2, PT, PT, PT, UP0, 0x40, 0x0 ;  /* 0x000000000000781c */ /* 0x000fc40003f4e808 */
[----:B--2---:R-:W-:-:S04]  /*4c20*/  SHF.R.U32.HI R14, RZ, 0x7, R14 ;  /* 0x00000007ff0e7819 */ /* 0x004fc8000001160e */
[----:B------:R-:W-:Y:S01]  /*4c30*/  IADD3 R14, -R14, 0xb, RZ ;  /* 0x0000000b0e0e7810 */ /* 0x000fe20007ffe1ff */
[----:B------:R-:W1:Y:S08]  /*4c40*/  MUFU.TANH R20, R20 ;  /* 0x0000001400147308 */ /* 0x000e700000002400 */
[----:B------:R-:W2:Y:S08]  /*4c50*/  MUFU.TANH R157, R157 ;  /* 0x0000009d009d7308 */ /* 0x000eb00000002400 */
        /* <DEDUP_REMOVED lines=11> */
[----:B------:R-:W0:Y:S01]  /*4d10*/  MUFU.TANH R166, R166 ;  /* 0x000000a600a67308 */ /* 0x000e220000002400 */
        /* <DEDUP_REMOVED lines=10> */
[C---:B------:R-:W-:Y:S01]  /*4dc0*/  FMUL.FTZ R158, R0.reuse, R170 ;  /* 0x000000aa009e7220 */ /* 0x040fe20000410000 */
[C---:B------:R-:W-:Y:S01]  /*4dd0*/  FMUL.FTZ R170, R0.reuse, R172 ;  /* 0x000000ac00aa7220 */ /* 0x040fe20000410000 */
[C---:B------:R-:W-:Y:S01]  /*4de0*/  FMUL.FTZ R162, R0.reuse, R178 ;  /* 0x000000b200a27220 */ /* 0x040fe20000410000 */
[----:B------:R-:W-:Y:S01]  /*4df0*/  FMUL.FTZ R168, R0, R183 ;  /* 0x000000b700a87220 */ /* 0x000fe20000410000 */
[----:B------:R-:W-:Y:S01]  /*4e00*/  IADD3 R172, R16, 0x1, -R179 ;  /* 0x0000000110ac7810 */ /* 0x000fe20007ffe8b3 */
        /* <DEDUP_REMOVED lines=12> */
[C---:B------:R-:W-:Y:S01]  /*4ed0*/  FMUL.FTZ R184, R0.reuse, R160 ;  /* 0x000000a000b87220 */ /* 0x040fe20000410000 */
[C---:B------:R-:W-:Y:S01]  /*4ee0*/  FMUL.FTZ R185, R0.reuse, R161 ;  /* 0x000000a100b97220 */ /* 0x040fe20000410000 */
[C---:B------:R-:W-:Y:S01]  /*4ef0*/  FMUL.FTZ R160, R0.reuse, R174 ;  /* 0x000000ae00a07220 */ /* 0x040fe20000410000 */
[C---:B------:R-:W-:Y:S01]  /*4f00*/  FMUL.FTZ R161, R0.reuse, R175 ;  /* 0x000000af00a17220 */ /* 0x040fe20000410000 */
[C---:B------:R-:W-:Y:S01]  /*4f10*/  FMUL.FTZ R174, R0.reuse, R176 ;  /* 0x000000b000ae7220 */ /* 0x040fe20000410000 */
[----:B------:R-:W-:Y:S01]  /*4f20*/  FMUL.FTZ R175, R0, R177 ;  /* 0x000000b100af7220 */ /* 0x000fe20000410000 */
[----:B------:R0:W-:Y:S06]  /*4f30*/  BAR.ARV R14, 0x100 ;  /* 0x0004000e0000751d */ /* 0x0001ec0000002000 */
[----:B------:R5:W-:Y:S01]  /*4f40*/  @!P1 SYNCS.ARRIVE.TRANS64.RED.A1T0 RZ, [R15+URZ], RZ ;  /* 0x000000ff0fff99a7 */ /* 0x000be2000810043f */
[----:B------:R-:W0:Y:S01]  /*4f50*/  MUFU.TANH R184, R184 ;  /* 0x000000b800b87308 */ /* 0x000e220000002400 */
[----:B-----5:R-:W-:-:S07]  /*4f60*/  IMAD.IADD R15, R172, 0x1, -R17 ;  /* 0x00000001ac0f7824 */ /* 0x020fce00078e0a11 */
[----:B------:R-:W0:Y:S01]  /*4f70*/  MUFU.TANH R185, R185 ;  /* 0x000000b900b97308 */ /* 0x000e220000002400 */
[----:B------:R-:W-:-:S04]  /*4f80*/  IMAD R15, R2, -0x2, R15 ;  /* 0xfffffffe020f7824 */ /* 0x000fc800078e020f */
[----:B------:R-:W-:-:S03]  /*4f90*/  VIADD R182, R15, UR55 ;  /* 0x000000370fb67c36 */ /* 0x000fc60008000000 */
[----:B------:R-:W0:Y:S01]  /*4fa0*/  MUFU.TANH R160, R160 ;  /* 0x000000a000a07308 */ /* 0x000e220000002400 */
[----:B------:R-:W-:Y:S02]  /*4fb0*/  VIADD R186, R15, UR49 ;  /* 0x000000310fba7c36 */ /* 0x000fe40008000000 */
[C---:B------:R-:W-:Y:S02]  /*4fc0*/  IMAD.IADD R172, R3.reuse, 0x1, R182 ;  /* 0x0000000103ac7824 */ /* 0x040fe400078e02b6 */
[----:B------:R-:W-:-:S03]  /*4fd0*/  IMAD.IADD R176, R3, 0x1, R186 ;  /* 0x0000000103b07824 */ /* 0x000fc600078e02ba */
[----:B------:R-:W0:Y:S08]  /*4fe0*/  MUFU.TANH R161, R161 ;  /* 0x000000a100a17308 */ /* 0x000e300000002400 */
[----:B------:R-:W0:Y:S08]  /*4ff0*/  MUFU.TANH R174, R174 ;  /* 0x000000ae00ae7308 */ /* 0x000e300000002400 */
[----:B------:R-:W0:Y:S01]  /*5000*/  MUFU.TANH R175, R175 ;  /* 0x000000af00af7308 */ /* 0x000e220000002400 */
[----:B-1234-:R-:W-:Y:S05]  /*5010*/  @P2 BRA `(.L_x_1011) ;  /* 0x00000000005c2947 */ /* 0x01efea0003800000 */
[----:B------:R-:W-:Y:S01]  /*5020*/  ISETP.GT.AND P2, PT, R13, -0x1, PT ;  /* 0xffffffff0d00780c */ /* 0x000fe20003f44270 */
[----:B------:R-:W-:-:S12]  /*5030*/  BSSY B0, `(.L_x_1012) ;  /* 0x0000011000007945 */ /* 0x000fd80003800000 */
[----:B------:R-:W-:Y:S05]  /*5040*/  @P2 BRA `(.L_x_1013) ;  /* 0x0000000000242947 */ /* 0x000fea0003800000 */
[----:B------:R-:W-:Y:S02]  /*5050*/  IMAD.U32 R177, RZ, RZ, UR54 ;  /* 0x00000036ffb17e24 */ /* 0x000fe4000f8e00ff */
[----:B------:R-:W-:-:S03]  /*5060*/  IMAD.IADD R173, R3, 0x1, R10 ;  /* 0x0000000103ad7824 */ /* 0x000fc600078e020a */
[----:B------:R-:W-:Y:S02]  /*5070*/  ISETP.NE.AND P2, PT, R177, 0x1, PT ;  /* 0x00000001b100780c */ /* 0x000fe40003f45270 */
[----:B------:R-:W-:-:S11]  /*5080*/  LOP3.LUT R173, RZ, R173, RZ, 0x33, !PT ;  /* 0x000000adffad7212 */ /* 0x000fd600078e33ff */
[----:B0-----:R-:W0:Y:S02]  /*5090*/  @P2 LDC.64 R14, c[0x0][0x9e8] ;  /* 0x00027a00ff0e2b82 */ /* 0x001e240000000a00 */
[----:B0-----:R-:W-:-:S05]  /*50a0*/  @P2 IMAD.HI.U32 R14, R173, R14, RZ ;  /* 0x0000000ead0e2227 */ /* 0x001fca00078e00ff */
[----:B------:R-:W-:-:S04]  /*50b0*/  @P2 SHF.R.U32.HI R173, RZ, R15, R14 ;  /* 0x0000000fffad2219 */ /* 0x000fc8000001160e */
[----:B------:R-:W-:Y:S01]  /*50c0*/  LOP3.LUT R14, RZ, R173, RZ, 0x33, !PT ;  /* 0x000000adff0e7212 */ /* 0x000fe200078e33ff */
[----:B------:R-:W-:Y:S06]  /*50d0*/  BRA `(.L_x_1014) ;  /* 0x0000000000187947 */ /* 0x000fec0003800000 */
.L_x_1013:
[----:B------:R-:W-:-:S05]  /*50e0*/  IMAD.U32 R177, RZ, RZ, UR54 ;  /* 0x00000036ffb17e24 */ /* 0x000fca000f8e00ff */
[----:B------:R-:W-:-:S13]  /*50f0*/  ISETP.NE.AND P2, PT, R177, 0x1, PT ;  /* 0x00000001b100780c */ /* 0x000fda0003f45270 */
[----:B0-----:R-:W0:Y:S02]  /*5100*/  @P2 LDC.64 R14, c[0x0][0x9e8] ;  /* 0x00027a00ff0e2b82 */ /* 0x001e240000000a00 */
[----:B0-----:R-:W-:-:S04]  /*5110*/  @P2 IMAD.HI.U32 R178, R13, R14, RZ ;  /* 0x0000000e0db22227 */ /* 0x001fc800078e00ff */
[----:B------:R-:W-:Y:S01]  /*5120*/  IMAD.MOV.U32 R14, RZ, RZ, R13 ;  /* 0x000000ffff0e7224 */ /* 0x000fe200078e000d */
[----:B------:R-:W-:-:S07]  /*5130*/  @P2 SHF.R.U32.HI R14, RZ, R15, R178 ;  /* 0x0000000fff0e2219 */ /* 0x000fce00000116b2 */
.L_x_1014:
[----:B------:R-:W-:Y:S05]  /*5140*/  BSYNC B0 ;  /* 0x0000000000007941 */ /* 0x000fea0003800000 */
.L_x_1012:
[----:B------:R-:W-:-:S04]  /*5150*/  IMAD R15, R14, R177, -R179 ;  /* 0x000000b10e0f7224 */ /* 0x000fc800078e0ab3 */
[----:B------:R-:W-:-:S05]  /*5160*/  IMAD R15, R2, -0x2, R15 ;  /* 0xfffffffe020f7824 */ /* 0x000fca00078e020f */
[----:B------:R-:W-:Y:S02]  /*5170*/  VIADDMNMX R172, R15, R177, R172, PT ;  /* 0x000000b10fac7246 */ /* 0x000fe400038001ac */
[----:B------:R-:W-:-:S07]  /*5180*/  VIMNMX R176, R176, R15, !PT ;  /* 0x0000000fb0b07248 */ /* 0x000fce0007fe0100 */
.L_x_1011:
[----:B------:R-:W-:Y:S02]  /*5190*/  ISETP.GT.AND P2, PT, R6, -0x1, PT ;  /* 0xffffffff0600780c */ /* 0x000fe40003f44270 */
[----:B------:R-:W-:Y:S02]  /*51a0*/  IADD3 R177, R186, 0x8, R3 ;  /* 0x00000008bab17810 */ /* 0x000fe40007ffe003 */
[C---:B------:R-:W-:Y:S02]  /*51b0*/  ISETP.GT.AND P5, PT, R176.reuse, RZ, P2 ;  /* 0x000000ffb000720c */ /* 0x040fe400017a4270 */
[----:B------:R-:W-:Y:S02]  /*51c0*/  ISETP.GT.AND P4, PT, R176, 0x1, P2 ;  /* 0x00000001b000780c */ /* 0x000fe40001784270 */
[----:B------:R-:W-:Y:S02]  /*51d0*/  ISETP.LT.OR P5, PT, R172, 0x1, P5 ;  /* 0x00000001ac00780c */ /* 0x000fe40002fa1670 */
[----:B------:R-:W-:-:S02]  /*51e0*/  ISETP.GT.AND P6, PT, R176, 0x8, P2 ;  /* 0x00000008b000780c */ /* 0x000fc400017c4270 */
[----:B0-----:R-:W-:Y:S02]  /*51f0*/  FSEL R188, R188, -INF , !P5 ;  /* 0xff800000bcbc7808 */ /* 0x001fe40006800000 */
[C---:B------:R-:W-:Y:S02]  /*5200*/  ISETP.GT.AND P5, PT, R176.reuse, 0x10, P2 ;  /* 0x00000010b000780c */ /* 0x040fe400017a4270 */
[----:B------:R-:W-:Y:S02]  /*5210*/  ISETP.GT.AND P3, PT, R176, 0x9, P2 ;  /* 0x00000009b000780c */ /* 0x000fe40001764270 */
[C---:B------:R-:W-:Y:S02]  /*5220*/  ISETP.LT.OR P5, PT, R172.reuse, 0x11, P5 ;  /* 0x00000011ac00780c */ /* 0x040fe40002fa1670 */
[----:B------:R-:W-:Y:S02]  /*5230*/  ISETP.LT.OR P4, PT, R172, 0x2, P4 ;  /* 0x00000002ac00780c */ /* 0x000fe40002781670 */
[----:B------:R-:W-:-:S02]  /*5240*/  FSEL R184, R184, -INF , !P5 ;  /* 0xff800000b8b87808 */ /* 0x000fc40006800000 */
[----:B------:R-:W-:Y:S02]  /*5250*/  ISETP.GT.AND P5, PT, R176, 0x20, P2 ;  /* 0x00000020b000780c */ /* 0x000fe400017a4270 */
[C---:B------:R-:W-:Y:S02]  /*5260*/  ISETP.LT.OR P6, PT, R172.reuse, 0x9, P6 ;  /* 0x00000009ac00780c */ /* 0x040fe400037c1670 */
[C---:B------:R-:W-:Y:S02]  /*5270*/  ISETP.LT.OR P3, PT, R172.reuse, 0xa, P3 ;  /* 0x0000000aac00780c */ /* 0x040fe40001f61670 */
[----:B------:R-:W-:Y:S02]  /*5280*/  ISETP.LT.OR P5, PT, R172, 0x21, P5 ;  /* 0x00000021ac00780c */ /* 0x000fe40002fa1670 */
[----:B------:R-:W-:Y:S02]  /*5290*/  FSEL R189, R189, -INF , !P4 ;  /* 0xff800000bdbd7808 */ /* 0x000fe40006000000 */
[----:B------:R-:W-:-:S02]  /*52a0*/  FSEL R190, R190, -INF , !P6 ;  /* 0xff800000bebe7808 */ /* 0x000fc40007000000 */
[----:B------:R-:W-:Y:S02]  /*52b0*/  FSEL R173, R157, -INF , !P3 ;  /* 0xff8000009dad7808 */ /* 0x000fe40005800000 */
[C---:B------:R-:W-:Y:S02]  /*52c0*/  ISETP.GT.AND P4, PT, R176.reuse, 0x11, P2 ;  /* 0x00000011b000780c */ /* 0x040fe40001784270 */
[C---:B------:R-:W-:Y:S02]  /*52d0*/  ISETP.GT.AND P6, PT, R176.reuse, 0x18, P2 ;  /* 0x00000018b000780c */ /* 0x040fe400017c4270 */
[C---:B------:R-:W-:Y:S02]  /*52e0*/  ISETP.GT.AND P3, PT, R176.reuse, 0x19, P2 ;  /* 0x00000019b000780c */ /* 0x040fe40001764270 */
[----:B------:R-:W-:Y:S02]  /*52f0*/  FSEL R167, R167, -INF , !P5 ;  /* 0xff800000a7a77808 */ /* 0x000fe40006800000 */
[----:B------:R-:W-:-:S02]  /*5300*/  ISETP.GT.AND P5, PT, R176, 0x30, P2 ;  /* 0x00000030b000780c */ /* 0x000fc400017a4270 */
[C---:B------:R-:W-:Y:S02]  /*5310*/  ISETP.LT.OR P4, PT, R172.reuse, 0x12, P4 ;  /* 0x00000012ac00780c */ /* 0x040fe40002781670 */
        /* <DEDUP_REMOVED lines=8> */
[----:B------:R-:W-:Y:S02]  /*53a0*/  ISETP.GT.AND P3, PT, R176, 0x29, P2 ;  /* 0x00000029b000780c */ /* 0x000fe40001764270 */
[----:B------:R-:W-:Y:S02]  /*53b0*/  FSEL R174, R174, -INF , !P5 ;  /* 0xff800000aeae7808 */ /* 0x000fe40006800000 */
[----:B------:R-:W-:-:S02]  /*53c0*/  PLOP3.LUT P5, PT, PT, PT, UP0, 0x40, 0x0 ;  /* 0x000000000000781c */ /* 0x000fc40003fae808 */
[C---:B------:R-:W-:Y:S02]  /*53d0*/  ISETP.LT.OR P4, PT, R172.reuse, 0x22, P4 ;  /* 0x00000022ac00780c */ /* 0x040fe40002781670 */
[C---:B------:R-:W-:Y:S02]  /*53e0*/  ISETP.LT.OR P6, PT, R172.reuse, 0x29, P6 ;  /* 0x00000029ac00780c */ /* 0x040fe400037c1670 */
[----:B------:R-:W-:Y:S02]  /*53f0*/  ISETP.LT.OR P3, PT, R172, 0x2a, P3 ;  /* 0x0000002aac00780c */ /* 0x000fe40001f61670 */
[----:B------:R-:W-:Y:S02]  /*5400*/  FSEL R169, R169, -INF , !P4 ;  /* 0xff800000a9a97808 */ /* 0x000fe40006000000 */
[----:B------:R-:W-:Y:S02]  /*5410*/  FSEL R157, R170, -INF , !P6 ;  /* 0xff800000aa9d7808 */ /* 0x000fe40007000000 */
[----:B------:R-:W-:-:S02]  /*5420*/  FSEL R171, R171, -INF , !P3 ;  /* 0xff800000abab7808 */ /* 0x000fc40005800000 */
[C---:B------:R-:W-:Y:S02]  /*5430*/  ISETP.GT.AND P4, PT, R176.reuse, 0x31, P2 ;  /* 0x00000031b000780c */ /* 0x040fe40001784270 */
[C---:B------:R-:W-:Y:S02]  /*5440*/  ISETP.GT.AND P6, PT, R176.reuse, 0x38, P2 ;  /* 0x00000038b000780c */ /* 0x040fe400017c4270 */
[----:B------:R-:W-:Y:S02]  /*5450*/  ISETP.GT.AND P3, PT, R176, 0x39, P2 ;  /* 0x00000039b000780c */ /* 0x000fe40001764270 */
[C---:B------:R-:W-:Y:S02]  /*5460*/  ISETP.LT.OR P4, PT, R172.reuse, 0x32, P4 ;  /* 0x00000032ac00780c */ /* 0x040fe40002781670 */
[C---:B------:R-:W-:Y:S02]  /*5470*/  ISETP.LT.OR P6, PT, R172.reuse, 0x39, P6 ;  /* 0x00000039ac00780c */ /* 0x040fe400037c1670 */
[----:B------:R-:W-:-:S02]  /*5480*/  ISETP.LT.OR P3, PT, R172, 0x3a, P3 ;  /* 0x0000003aac00780c */ /* 0x000fc40001f61670 */
[----:B------:R-:W-:Y:S02]  /*5490*/  IADD3 R176, R182, 0x8, R3 ;  /* 0x00000008b6b07810 */ /* 0x000fe40007ffe003 */
[----:B------:R-:W-:Y:S02]  /*54a0*/  FSEL R175, R175, -INF , !P4 ;  /* 0xff800000afaf7808 */ /* 0x000fe40006000000 */
[----:B------:R-:W-:Y:S02]  /*54b0*/  FSEL R172, R180, -INF , !P6 ;  /* 0xff800000b4ac7808 */ /* 0x000fe40007000000 */
[----:B------:R-:W-:Y:S01]  /*54c0*/  FSEL R170, R181, -INF , !P3 ;  /* 0xff800000b5aa7808 */ /* 0x000fe20005800000 */
[----:B------:R-:W-:Y:S06]  /*54d0*/  @P5 BRA `(.L_x_1015) ;  /* 0x0000000000585947 */ /* 0x000fec0003800000 */
[----:B------:R-:W-:Y:S01]  /*54e0*/  ISETP.GT.AND P3, PT, R11, -0x1, PT ;  /* 0xffffffff0b00780c */ /* 0x000fe20003f64270 */
[----:B------:R-:W-:-:S12]  /*54f0*/  BSSY B0, `(.L_x_1016) ;  /* 0x0000010000007945 */ /* 0x000fd80003800000 */
[----:B------:R-:W-:Y:S05]  /*5500*/  @P3 BRA `(.L_x_1017) ;  /* 0x0000000000203947 */ /* 0x000fea0003800000 */
[----:B------:R-:W-:-:S05]  /*5510*/  IMAD.U32 R180, RZ, RZ, UR54 ;  /* 0x00000036ffb47e24 */ /* 0x000fca000f8e00ff */
[----:B------:R-:W-:-:S13]  /*5520*/  ISETP.NE.AND P3, PT, R180, 0x1, PT ;  /* 0x00000001b400780c */ /* 0x000fda0003f65270 */
[----:B------:R-:W0:Y:S02]  /*5530*/  @P3 LDC.64 R14, c[0x0][0x9e8] ;  /* 0x00027a00ff0e3b82 */ /* 0x000e240000000a00 */
[----:B0-----:R-:W-:-:S04]  /*5540*/  @P3 IMAD.HI.U32 R178, R9, R14, RZ ;  /* 0x0000000e09b23227 */ /* 0x001fc800078e00ff */
[----:B------:R-:W-:Y:S01]  /*5550*/  IMAD.MOV.U32 R14, RZ, RZ, R9 ;  /* 0x000000ffff0e7224 */ /* 0x000fe200078e0009 */
[----:B------:R-:W-:-:S04]  /*5560*/  @P3 SHF.R.U32.HI R14, RZ, R15, R178 ;  /* 0x0000000fff0e3219 */ /* 0x000fc800000116b2 */
[----:B------:R-:W-:Y:S01]  /*5570*/  LOP3.LUT R14, RZ, R14, RZ, 0x33, !PT ;  /* 0x0000000eff0e7212 */ /* 0x000fe200078e33ff */
[----:B------:R-:W-:Y:S06]  /*5580*/  BRA `(.L_x_1018) ;  /* 0x0000000000187947 */ /* 0x000fec0003800000 */
.L_x_1017:
[----:B------:R-:W-:-:S05]  /*5590*/  IMAD.U32 R180, RZ, RZ, UR54 ;  /* 0x00000036ffb47e24 */ /* 0x000fca000f8e00ff */
[----:B------:R-:W-:-:S13]  /*55a0*/  ISETP.NE.AND P3, PT, R180, 0x1, PT ;  /* 0x00000001b400780c */ /* 0x000fda0003f65270 */
[----:B------:R-:W0:Y:S02]  /*55b0*/  @P3 LDC.64 R14, c[0x0][0x9e8] ;  /* 0x00027a00ff0e3b82 */ /* 0x000e240000000a00 */
[----:B0-----:R-:W-:-:S04]  /*55c0*/  @P3 IMAD.HI.U32 R178, R11, R14, RZ ;  /* 0x0000000e0bb23227 */ /* 0x001fc800078e00ff */
[----:B------:R-:W-:Y:S01]  /*55d0*/  IMAD.MOV.U32 R14, RZ, RZ, R11 ;  /* 0x000000ffff0e7224 */ /* 0x000fe200078e000b */
[----:B------:R-:W-:-:S07]  /*55e0*/  @P3 SHF.R.U32.HI R14, RZ, R15, R178 ;  /* 0x0000000fff0e3219 */ /* 0x000fce00000116b2 */
.L_x_1018:
[----:B------:R-:W-:Y:S05]  /*55f0*/  BSYNC B0 ;  /* 0x0000000000007941 */ /* 0x000fea0003800000 */
.L_x_1016:
[----:B------:R-:W-:-:S04]  /*5600*/  IMAD R179, R14, R180, -R179 ;  /* 0x000000b40eb37224 */ /* 0x000fc800078e0ab3 */
[----:B------:R-:W-:-:S05]  /*5610*/  IMAD R179, R2, -0x2, R179 ;  /* 0xfffffffe02b37824 */ /* 0x000fca00078e02b3 */
[----:B------:R-:W-:Y:S02]  /*5620*/  VIADDMNMX R176, R179, R180, R176, PT ;  /* 0x000000b4b3b07246 */ /* 0x000fe400038001b0 */
[----:B------:R-:W-:-:S07]  /*5630*/  VIMNMX R177, R177, R179, !PT ;  /* 0x000000b3b1b17248 */ /* 0x000fce0007fe0100 */
.L_x_1015:
        /* <DEDUP_REMOVED lines=15> */
[----:B------:R-:W-:Y:S02]  /*5730*/  ISETP.GT.AND P6, PT, R177, 0x9, P2 ;  /* 0x00000009b100780c */ /* 0x000fe400017c4270 */
        /* <DEDUP_REMOVED lines=19> */
[----:B------:R-:W0:Y:S01]  /*5870*/  SHFL.BFLY PT, R14, R15, 0x2, 0x1f ;  /* 0x0c401f000f0e7f89 */ /* 0x000e2200000e0000 */
        /* <DEDUP_REMOVED lines=12> */
[----:B0-----:R-:W-:Y:S02]  /*5940*/  FMNMX.FTZ R178, R15, R14, !PT ;  /* 0x0000000e0fb27209 */ /* 0x001fe40007810000 */
[----:B------:R-:W-:Y:S02]  /*5950*/  FSEL R15, R12, -INF , !P3 ;  /* 0xff8000000c0f7808 */ /* 0x000fe40005800000 */
[----:B------:R-:W-:Y:S01]  /*5960*/  ISETP.GT.AND P3, PT, R177, 0x20, P2 ;  /* 0x00000020b100780c */ /* 0x000fe20001764270 */
[----:B------:R-:W0:Y:S01]  /*5970*/  SHFL.BFLY PT, R179, R178, 0x1, 0x1f ;  /* 0x0c201f00b2b37f89 */ /* 0x000e2200000e0000 */
[----:B------:R-:W-:-:S02]  /*5980*/  FSEL R160, R160, -INF , !P6 ;  /* 0xff800000a0a07808 */ /* 0x000fc40007000000 */
[----:B------:R-:W-:Y:S02]  /*5990*/  ISETP.LT.OR P3, PT, R176, 0x21, P3 ;  /* 0x00000021b000780c */ /* 0x000fe40001f61670 */
[C---:B------:R-:W-:Y:S02]  /*59a0*/  ISETP.GT.AND P6, PT, R177.reuse, 0x31, P2 ;  /* 0x00000031b100780c */ /* 0x040fe400017c4270 */
[----:B------:R-:W-:Y:S02]  /*59b0*/  FSEL R158, R158, -INF , !P3 ;  /* 0xff8000009e9e7808 */ /* 0x000fe40005800000 */
[----:B------:R-:W-:Y:S02]  /*59c0*/  ISETP.GT.AND P3, PT, R177, 0x29, P2 ;  /* 0x00000029b100780c */ /* 0x000fe40001764270 */
[C---:B------:R-:W-:Y:S02]  /*59d0*/  ISETP.LT.OR P5, PT, R176.reuse, 0x31, P5 ;  /* 0x00000031b000780c */ /* 0x040fe40002fa1670 */
[----:B------:R-:W-:-:S02]  /*59e0*/  ISETP.LT.OR P3, PT, R176, 0x2a, P3 ;  /* 0x0000002ab000780c */ /* 0x000fc40001f61670 */
[----:B------:R-:W-:Y:S02]  /*59f0*/  ISETP.LT.OR P6, PT, R176, 0x32, P6 ;  /* 0x00000032b000780c */ /* 0x000fe400037c1670 */
[----:B------:R-:W-:Y:S02]  /*5a00*/  FSEL R161, R161, -INF , !P3 ;  /* 0xff800000a1a17808 */ /* 0x000fe40005800000 */
[C---:B------:R-:W-:Y:S02]  /*5a10*/  ISETP.GT.AND P3, PT, R177.reuse, 0x38, P2 ;  /* 0x00000038b100780c */ /* 0x040fe40001764270 */
[----:B------:R-:W-:Y:S02]  /*5a20*/  FSEL R162, R162, -INF , !P5 ;  /* 0xff800000a2a27808 */ /* 0x000fe40006800000 */
[----:B------:R-:W-:Y:S02]  /*5a30*/  ISETP.GT.AND P2, PT, R177, 0x39, P2 ;  /* 0x00000039b100780c */ /* 0x000fe40001744270 */
[----:B0-----:R-:W-:-:S02]  /*5a40*/  FMNMX.FTZ R14, R178, R179, !PT ;  /* 0x000000b3b20e7209 */ /* 0x001fc40007810000 */
[----:B------:R-:W-:Y:S02]  /*5a50*/  FMNMX.FTZ R179, R15, R8, !PT ;  /* 0x000000080fb37209 */ /* 0x000fe40007810000 */
[C---:B------:R-:W-:Y:S01]  /*5a60*/  FSETP.NEU.FTZ.AND P4, PT, R14.reuse, -INF , PT ;  /* 0xff8000000e00780b */ /* 0x040fe20003f9d000 */
[----:B------:R-:W-:-:S01]  /*5a70*/  FFMA.FTZ R178, R14, R181, -8 ;  /* 0xc10000000eb27423 */ /* 0x000fc200000100b5 */
[----:B------:R-:W-:Y:S02]  /*5a80*/  FMNMX.FTZ R179, R20, R179, !PT ;  /* 0x000000b314b37209 */ /* 0x000fe40007810000 */
[----:B------:R-:W-:Y:S02]  /*5a90*/  ISETP.LT.OR P3, PT, R176, 0x39, P3 ;  /* 0x00000039b000780c */ /* 0x000fe40001f61670 */
[----:B------:R-:W-:Y:S02]  /*5aa0*/  FMNMX.FTZ R12, R152, R179, !PT ;  /* 0x000000b3980c7209 */ /* 0x000fe40007810000 */
[----:B------:R-:W-:-:S02]  /*5ab0*/  FSEL R178, R178, RZ, P4 ;  /* 0x000000ffb2b27208 */ /* 0x000fc40002000000 */
[----:B------:R-:W-:Y:S02]  /*5ac0*/  FMNMX.FTZ R12, R21, R12, !PT ;  /* 0x0000000c150c7209 */ /* 0x000fe40007810000 */
        /* <DEDUP_REMOVED lines=17> */
[----:B------:R-:W-:Y:S01]  /*5be0*/  MUFU.EX2 R179, R188 ;  /* 0x000000bc00b37308 */ /* 0x000fe20000000800 */
[----:B------:R-:W-:-:S04]  /*5bf0*/  FMNMX.FTZ R12, R158, R181, !PT ;  /* 0x000000b59e0c7209 */ /* 0x000fc80007810000 */
[----:B------:R-:W-:-:S03]  /*5c00*/  FMNMX.FTZ R181, R159, R12, !PT ;  /* 0x0000000c9fb57209 */ /* 0x000fc60007810000 */
[----:B------:R-:W-:Y:S01]  /*5c10*/  MUFU.EX2 R12, R189 ;  /* 0x000000bd000c7308 */ /* 0x000fe20000000800 */
[----:B------:R-:W-:-:S04]  /*5c20*/  FMNMX.FTZ R180, R160, R181, !PT ;  /* 0x000000b5a0b47209 */ /* 0x000fc80007810000 */
[----:B------:R-:W-:-:S03]  /*5c30*/  FMNMX.FTZ R181, R161, R180, !PT ;  /* 0x000000b4a1b57209 */ /* 0x000fc60007810000 */
[----:B------:R-:W-:Y:S01]  /*5c40*/  MUFU.EX2 R177, R177 ;  /* 0x000000b100b17308 */ /* 0x000fe20000000800 */
[----:B------:R-:W-:-:S04]  /*5c50*/  FMNMX.FTZ R180, R162, R181, !PT ;  /* 0x000000b5a2b47209 */ /* 0x000fc80007810000 */
[----:B------:R-:W-:Y:S01]  /*5c60*/  FMNMX.FTZ R173, R163, R180, !PT ;  /* 0x000000b4a3ad7209 */ /* 0x000fe20007810000 */
[----:B------:R-:W-:-:S01]  /*5c70*/  FFMA.FTZ R180, R185, UR10, -R178 ;  /* 0x0000000ab9b47c23 */ /* 0x000fc200080108b2 */
[--C-:B------:R-:W-:Y:S01]  /*5c80*/  FFMA.FTZ R185, R169, UR10, -R178.reuse ;  /* 0x0000000aa9b97c23 */ /* 0x100fe200080108b2 */
[----:B------:R-:W-:-:S01]  /*5c90*/  FFMA.FTZ R169, R174, UR10, -R178 ;  /* 0x0000000aaea97c23 */ /* 0x000fc200080108b2 */
[----:B------:R-:W-:Y:S01]  /*5ca0*/  FMNMX.FTZ R173, R166, R173, !PT ;  /* 0x000000ada6ad7209 */ /* 0x000fe20007810000 */
[----:B------:R-:W-:-:S01]  /*5cb0*/  FFMA.FTZ R174, R175, UR10, -R178 ;  /* 0x0000000aafae7c23 */ /* 0x000fc200080108b2 */
[----:B------:R-:W-:Y:S01]  /*5cc0*/  FFMA.FTZ R175, R170, UR10, -R178 ;  /* 0x0000000aaaaf7c23 */ /* 0x000fe200080108b2 */
[----:B------:R-:W-:Y:S01]  /*5cd0*/  MUFU.EX2 R176, R176 ;  /* 0x000000b000b07308 */ /* 0x000fe20000000800 */
[----:B------:R-:W-:-:S05]  /*5ce0*/  FMNMX.FTZ R181, R168, R173, !PT ;  /* 0x000000ada8b57209 */ /* 0x000fca0007810000 */
[----:B------:R-:W0:Y:S02]  /*5cf0*/  SHFL.BFLY PT, R184, R181, 0x2, 0x1f ;  /* 0x0c401f00b5b87f89 */ /* 0x000e2400000e0000 */
[----:B------:R-:W-:Y:S08]  /*5d00*/  MUFU.EX2 R173, R182 ;  /* 0x000000b600ad7308 */ /* 0x000ff00000000800 */
[----:B------:R-:W-:Y:S08]  /*5d10*/  MUFU.EX2 R180, R180 ;  /* 0x000000b400b47308 */ /* 0x000ff00000000800 */
[----:B------:R-:W-:Y:S01]  /*5d20*/  MUFU.EX2 R164, R164 ;  /* 0x000000a400a47308 */ /* 0x000fe20000000800 */
[----:B0-----:R-:W-:Y:S01]  /*5d30*/  FMNMX.FTZ R183, R181, R184, !PT ;  /* 0x000000b8b5b77209 */ /* 0x001fe20007810000 */
[--C-:B------:R-:W-:Y:S01]  /*5d40*/  FFMA.FTZ R184, R171, UR10, -R178.reuse ;  /* 0x0000000aabb87c23 */ /* 0x100fe200080108b2 */
[----:B------:R-:W-:-:S01]  /*5d50*/  FFMA.FTZ R171, R172, UR10, -R178 ;  /* 0x0000000aacab7c23 */ /* 0x000fc200080108b2 */
[----:B------:R-:W-:Y:S01]  /*5d60*/  FSEL R172, R14, RZ, P4 ;  /* 0x000000ff0eac7208 */ /* 0x000fe20002000000 */
[----:B------:R-:W-:Y:S01]  /*5d70*/  IMAD.U32 R181, RZ, RZ, UR10 ;  /* 0x0000000affb57e24 */ /* 0x000fe2000f8e00ff */
[----:B------:R-:W0:Y:S02]  /*5d80*/  SHFL.BFLY PT, R186, R183, 0x1, 0x1f ;  /* 0x0c201f00b7ba7f89 */ /* 0x000e2400000e0000 */
[----:B------:R-:W-:Y:S01]  /*5d90*/  MUFU.EX2 R165, R165 ;  /* 0x000000a500a57308 */ /* 0x000fe20000000800 */
[----:B------:R-:W-:-:S04]  /*5da0*/  FADD.FTZ R7, -R172, R7 ;  /* 0x00000007ac077221 */ /* 0x000fc80000010100 */
[----:B------:R-:W-:-:S03]  /*5db0*/  FMUL.FTZ R178, R7, UR10 ;  /* 0x0000000a07b27c20 */ /* 0x000fc60008410000 */
[----:B------:R1:W-:Y:S08]  /*5dc0*/  MUFU.EX2 R172, R175 ;  /* 0x000000af00ac7308 */ /* 0x0003f00000000800 */
[----:B------:R-:W2:Y:S01]  /*5dd0*/  MUFU.EX2 R178, R178 ;  /* 0x000000b200b27308 */ /* 0x000ea20000000800 */
[----:B0-----:R-:W-:-:S07]  /*5de0*/  FMNMX.FTZ R170, R183, R186, !PT ;  /* 0x000000bab7aa7209 */ /* 0x001fce0007810000 */
[----:B------:R-:W-:Y:S01]  /*5df0*/  MUFU.EX2 R167, R167 ;  /* 0x000000a700a77308 */ /* 0x000fe20000000800 */
[C---:B------:R-:W-:Y:S01]  /*5e00*/  FSETP.NEU.FTZ.AND P2, PT, R170.reuse, -INF , PT ;  /* 0xff800000aa00780b */ /* 0x040fe20003f5d000 */
[----:B------:R-:W-:-:S03]  /*5e10*/  FFMA.FTZ R181, R170, R181, -8 ;  /* 0xc1000000aab57423 */ /* 0x000fc600000100b5 */
[----:B-1----:R-:W-:-:S03]  /*5e20*/  FSEL R175, R170, RZ, P2 ;  /* 0x000000ffaaaf7208 */ /* 0x002fc60001000000 */
[----:B------:R-:W-:Y:S01]  /*5e30*/  MUFU.EX2 R182, R185 ;  /* 0x000000b900b67308 */ /* 0x000fe20000000800 */
[----:B------:R-:W-:Y:S01]  /*5e40*/  FSEL R7, R181, RZ, P2 ;  /* 0x000000ffb5077208 */ /* 0x000fe20001000000 */
[----:B--2---:R-:W-:Y:S01]  /*5e50*/  FFMA.FTZ R181, R178, R4, R179 ;  /* 0x00000004b2b57223 */ /* 0x004fe200000100b3 */
[----:B------:R-:W-:-:S03]  /*5e60*/  FADD.FTZ R175, -R175, R8 ;  /* 0x00000008afaf7221 */ /* 0x000fc60000010100 */
[--C-:B------:R-:W-:Y:S01]  /*5e70*/  FFMA.FTZ R186, R15, UR10, -R7.reuse ;  /* 0x0000000a0fba7c23 */ /* 0x100fe20008010807 */
[----:B------:R-:W-:-:S01]  /*5e80*/  FFMA.FTZ R15, R20, UR10, -R7 ;  /* 0x0000000a140f7c23 */ /* 0x000fc20008010807 */
[--C-:B------:R-:W-:Y:S01]  /*5e90*/  FFMA.FTZ R20, R152, UR10, -R7.reuse ;  /* 0x0000000a98147c23 */ /* 0x100fe20008010807 */
[----:B------:R-:W-:-:S01]  /*5ea0*/  FFMA.FTZ R152, R153, UR10, -R7 ;  /* 0x0000000a99987c23 */ /* 0x000fc20008010807 */
[--C-:B------:R-:W-:Y:S01]  /*5eb0*/  FFMA.FTZ R153, R154, UR10, -R7.reuse ;  /* 0x0000000a9a997c23 */ /* 0x100fe20008010807 */
[----:B------:R-:W-:-:S01]  /*5ec0*/  FFMA.FTZ R154, R155, UR10, -R7 ;  /* 0x0000000a9b9a7c23 */ /* 0x000fc20008010807 */
[----:B------:R-:W-:Y:S01]  /*5ed0*/  FMUL.FTZ R155, R175, UR10 ;  /* 0x0000000aaf9b7c20 */ /* 0x000fe20008410000 */
[----:B------:R-:W-:Y:S01]  /*5ee0*/  MUFU.EX2 R186, R186 ;  /* 0x000000ba00ba7308 */ /* 0x000fe20000000800 */
[----:B------:R-:W-:-:S01]  /*5ef0*/  FFMA.FTZ R21, R21, UR10, -R7 ;  /* 0x0000000a15157c23 */ /* 0x000fc20008010807 */
[----:B------:R-:W-:Y:S01]  /*5f00*/  FFMA.FTZ R175, R156, UR10, -R7 ;  /* 0x0000000a9caf7c23 */ /* 0x000fe20008010807 */
[----:B------:R-:W-:-:S01]  /*5f10*/  FADD.FTZ R156, R12, R181 ;  /* 0x000000b50c9c7221 */ /* 0x000fc20000010000 */
[--C-:B------:R-:W-:Y:S01]  /*5f20*/  FFMA.FTZ R8, R158, UR10, -R7.reuse ;  /* 0x0000000a9e087c23 */ /* 0x100fe20008010807 */
[----:B------:R-:W-:-:S01]  /*5f30*/  FFMA.FTZ R159, R159, UR10, -R7 ;  /* 0x0000000a9f9f7c23 */ /* 0x000fc20008010807 */
[----:B------:R-:W-:Y:S01]  /*5f40*/  FFMA.FTZ R160, R160, UR10, -R7 ;  /* 0x0000000aa0a07c23 */ /* 0x000fe20008010807 */
[----:B------:R-:W-:-:S01]  /*5f50*/  FADD.FTZ R181, R177, R156 ;  /* 0x0000009cb1b57221 */ /* 0x000fc20000010000 */
[----:B------:R-:W0:Y:S01]  /*5f60*/  MUFU.EX2 R155, R155 ;  /* 0x0000009b009b7308 */ /* 0x000e220000000800 */
[----:B------:R-:W-:-:S01]  /*5f70*/  FFMA.FTZ R161, R161, UR10, -R7 ;  /* 0x0000000aa1a17c23 */ /* 0x000fc20008010807 */
[----:B------:R-:W-:Y:S01]  /*5f80*/  FFMA.FTZ R162, R162, UR10, -R7 ;  /* 0x0000000aa2a27c23 */ /* 0x000fe20008010807 */
[----:B------:R-:W-:-:S01]  /*5f90*/  FADD.FTZ R156, R176, R181 ;  /* 0x000000b5b09c7221 */ /* 0x000fc20000010000 */
[--C-:B------:R-:W-:Y:S01]  /*5fa0*/  FFMA.FTZ R163, R163, UR10, -R7.reuse ;  /* 0x0000000aa3a37c23 */ /* 0x100fe20008010807 */
[----:B------:R-:W-:-:S01]  /*5fb0*/  FFMA.FTZ R166, R166, UR10, -R7 ;  /* 0x0000000aa6a67c23 */ /* 0x000fc20008010807 */
[----:B------:R-:W-:Y:S01]  /*5fc0*/  FFMA.FTZ R7, R168, UR10, -R7 ;  /* 0x0000000aa8077c23 */ /* 0x000fe20008010807 */
[----:B------:R-:W-:-:S01]  /*5fd0*/  FADD.FTZ R181, R173, R156 ;  /* 0x0000009cadb57221 */ /* 0x000fc20000010000 */
[----:B------:R-:W1:Y:S03]  /*5fe0*/  MUFU.EX2 R15, R15 ;  /* 0x0000000f000f7308 */ /* 0x000e660000000800 */
[----:B------:R-:W-:-:S05]  /*5ff0*/  FADD.FTZ R181, R180, R181 ;  /* 0x000000b5b4b57221 */ /* 0x000fca0000010000 */
[----:B------:R-:W2:Y:S01]  /*6000*/  MUFU.EX2 R20, R20 ;  /* 0x0000001400147308 */ /* 0x000ea20000000800 */
[----:B0-----:R-:W-:-:S07]  /*6010*/  FFMA.FTZ R4, R155, R5, R186 ;  /* 0x000000059b047223 */ /* 0x001fce00000100ba */
        /* <DEDUP_REMOVED lines=10> */
[----:B------:R-:W-:-:S04]  /*60c0*/  FADD.FTZ R4, R164, R181 ;  /* 0x000000b5a4047221 */ /* 0x000fc80000010000 */
[----:B------:R-:W-:Y:S02]  /*60d0*/  FADD.FTZ R4, R165, R4 ;  /* 0x00000004a5047221 */ /* 0x000fe40000010000 */
[----:B------:R-:W2:Y:S01]  /*60e0*/  MUFU.EX2 R8, R8 ;  /* 0x0000000800087308 */ /* 0x000ea20000000800 */
[----:B0-----:R-:W-:-:S07]  /*60f0*/  FADD.FTZ R156, R154, R5 ;  /* 0x000000059a9c7221 */ /* 0x001fce0000010000 */
[----:B------:R-:W0:Y:S01]  /*6100*/  MUFU.EX2 R159, R159 ;  /* 0x0000009f009f7308 */ /* 0x000e220000000800 */
[----:B-1----:R-:W-:-:S07]  /*6110*/  FADD.FTZ R5, R175, R156 ;  /* 0x0000009caf057221 */ /* 0x002fce0000010000 */
[----:B------:R-:W1:Y:S08]  /*6120*/  MUFU.EX2 R157, R157 ;  /* 0x0000009d009d7308 */ /* 0x000e700000000800 */
[----:B------:R-:W3:Y:S08]  /*6130*/  MUFU.EX2 R183, R160 ;  /* 0x000000a000b77308 */ /* 0x000ef00000000800 */
[----:B------:R-:W4:Y:S08]  /*6140*/  MUFU.EX2 R184, R184 ;  /* 0x000000b800b87308 */ /* 0x000f300000000800 */
[----:B------:R5:W4:Y:S08]  /*6150*/  MUFU.EX2 R158, R161 ;  /* 0x000000a1009e7308 */ /* 0x000b300000000800 */
[----:B------:R-:W4:Y:S01]  /*6160*/  MUFU.EX2 R169, R169 ;  /* 0x000000a900a97308 */ /* 0x000f220000000800 */
[----:B-----5:R-:W-:-:S01]  /*6170*/  FADD.FTZ R161, R167, R4 ;  /* 0x00000004a7a17221 */ /* 0x020fc20000010000 */
[----:B--2---:R-:W-:-:S03]  /*6180*/  FADD.FTZ R4, R8, R5 ;  /* 0x0000000508047221 */ /* 0x004fc60000010000 */
[----:B------:R-:W-:Y:S01]  /*6190*/  FADD.FTZ R156, R182, R161 ;  /* 0x000000a1b69c7221 */ /* 0x000fe20000010000 */
[----:B0-----:R-:W-:-:S02]  /*61a0*/  FADD.FTZ R4, R159, R4 ;  /* 0x000000049f047221 */ /* 0x001fc40000010000 */
[----:B------:R-:W0:Y:S01]  /*61b0*/  MUFU.EX2 R162, R162 ;  /* 0x000000a200a27308 */ /* 0x000e220000000800 */
[----:B-1----:R-:W-:-:S01]  /*61c0*/  FADD.FTZ R5, R157, R156 ;  /* 0x0000009c9d057221 */ /* 0x002fc20000010000 */
[----:B---3--:R-:W-:-:S03]  /*61d0*/  FADD.FTZ R4, R183, R4 ;  /* 0x00000004b7047221 */ /* 0x008fc60000010000 */
[----:B----4-:R-:W-:Y:S01]  /*61e0*/  FADD.FTZ R156, R184, R5 ;  /* 0x00000005b89c7221 */ /* 0x010fe20000010000 */
[----:B------:R-:W-:-:S02]  /*61f0*/  FADD.FTZ R4, R158, R4 ;  /* 0x000000049e047221 */ /* 0x000fc40000010000 */
[----:B------:R-:W1:Y:S01]  /*6200*/  MUFU.EX2 R174, R174 ;  /* 0x000000ae00ae7308 */ /* 0x000e620000000800 */
[----:B------:R-:W-:-:S07]  /*6210*/  FADD.FTZ R5, R169, R156 ;  /* 0x0000009ca9057221 */ /* 0x000fce0000010000 */
        /* <DEDUP_REMOVED lines=8> */
[----:B-1----:R-:W-:-:S03]  /*62a0*/  FADD.FTZ R156, R181, R4 ;  /* 0x00000004b59c7221 */ /* 0x002fc60000010000 */
[----:B------:R-:W-:Y:S01]  /*62b0*/  FADD.FTZ R4, R172, R5 ;  /* 0x00000005ac047221 */ /* 0x000fe20000010000 */
[----:B--2---:R-:W-:-:S01]  /*62c0*/  FADD.FTZ R5, R160, R156 ;  /* 0x0000009ca0057221 */ /* 0x004fc20000010000 */
[----:B------:R-:W-:Y:S06]  /*62d0*/  @!P0 BRA `(.L_x_1019) ;  /* 0x0000000000048947 */ /* 0x000fec0003800000 */
[----:B------:R-:W-:Y:S01]  /*62e0*/  BPT.TRAP 0x1 ;  /* 0x000000040000795c */ /* 0x000fe20000300000 */
.L_x_1019:
        /* <DEDUP_REMOVED lines=24> */
[-C--:B------:R-:W-:Y:S01]  /*6470*/  FMUL.FTZ R36, R36, R178.reuse ;  /* 0x000000b224247220 */ /* 0x080fe20000410000 */
        /* <DEDUP_REMOVED lines=134> */
.L_x_1002:
[----:B------:R-:W0:Y:S01]  /*6ce0*/  LDC R12, c[0x0][0x9e4] ;  /* 0x00027900ff0c7b82 */ /* 0x000e220000000800 */
[----:B------:R-:W-:Y:S02]  /*6cf0*/  ULDC UR6, c[0x0][0x9dc] ;  /* 0x0002770000067ab9 */ /* 0x000fe40000000800 */
[----:B------:R-:W-:-:S05]  /*6d00*/  VIADD R9, R197, -UR6 ;  /* 0x80000006c5097c36 */ /* 0x000fca0008000000 */
[----:B------:R-:W-:Y:S02]  /*6d10*/  R2UR UR6, R9 ;  /* 0x00000000090672ca */ /* 0x000fe400000e0000 */
[----:B0-----:R-:W-:-:S13]  /*6d20*/  ISETP.GE.AND P6, PT, R12, 0x1, PT ;  /* 0x000000010c00780c */ /* 0x001fda0003fc6270 */
[----:B------:R-:W-:Y:S05]  /*6d30*/  @!P6 BRA `(.L_x_1021) ;  /* 0x000000000044e947 */ /* 0x000fea0003800000 */
        /* <DEDUP_REMOVED lines=9> */
.L_x_1022:
[----:B------:R-:W-:-:S13]  /*6dd0*/  ISETP.NE.AND P2, PT, R12, 0x1, PT ;  /* 0x000000010c00780c */ /* 0x000fda0003f45270 */
[----:B------:R-:W0:Y:S02]  /*6de0*/  @P2 LDC.64 R10, c[0x0][0x9e8] ;  /* 0x00027a00ff0a2b82 */ /* 0x000e240000000a00 */
[----:B0-----:R-:W-:-:S05]  /*6df0*/  @P2 IMAD.HI.U32 R10, R197, R10, RZ ;  /* 0x0000000ac50a2227 */ /* 0x001fca00078e00ff */
[----:B------:R-:W-:-:S07]  /*6e00*/  @P2 SHF.R.U32.HI R197, RZ, R11, R10 ;  /* 0x0000000bffc52219 */ /* 0x000fce000001160a */
.L_x_1023:
[----:B------:R-:W-:-:S05]  /*6e10*/  IMAD R197, R197, R12, RZ ;  /* 0x0000000cc5c57224 */ /* 0x000fca00078e02ff */
[----:B------:R-:W-:-:S13]  /*6e20*/  R2UR UR7, R197 ;  /* 0x00000000c50772ca */ /* 0x000fda00000e0000 */
[----:B------:R-:W-:-:S04]  /*6e30*/  UISETP.LT.AND UP0, UPT, UR6, UR7, UPT ;  /* 0x000000070600728c */ /* 0x000fc8000bf01270 */
[----:B------:R-:W-:-:S12]  /*6e40*/  USEL UR6, UR6, UR7, !UP0 ;  /* 0x0000000706067287 */ /* 0x000fd8000c000000 */
.L_x_1021:
        /* <DEDUP_REMOVED lines=11> */
[----:B------:R-:W-:Y:S01]  /*6f00*/  UMOV UR56, UR44 ;  /* 0x0000002c00387c82 */ /* 0x000fe20008000000 */
[----:B------:R-:W-:-:S05]  /*6f10*/  ULDC UR52, c[0x0][0x988] ;  /* 0x0002620000347ab9 */ /* 0x000fca0000000800 */
.L_x_1034:
[----:B------:R-:W-:Y:S01]  /*6f20*/  ISETP.NE.AND P3, PT, RZ, UR42, PT ;  /* 0x0000002aff007c0c */ /* 0x000fe2000bf65270 */
[----:B------:R-:W-:-:S04]  /*6f30*/  UISETP.NE.AND UP0, UPT, UR55, 0x1, UPT ;  /* 0x000000013700788c */ /* 0x000fc8000bf05270 */
[----:B------:R-:W-:-:S04]  /*6f40*/  USEL UR44, URZ, 0x1, UP0 ;  /* 0x000000013f2c7887 */ /* 0x000fc80008000000 */
[----:B------:R-:W-:-:S04]  /*6f50*/  ULOP3.LUT UR44, UR56, UR44, URZ, 0x3c, !UPT ;  /* 0x0000002c382c7292 */ /* 0x000fc8000f8e3c3f */
[----:B------:R-:W-:Y:S08]  /*6f60*/  @P3 BRA `(.L_x_1025) ;  /* 0x0000000000383947 */ /* 0x000ff00003800000 */
[----:B------:R-:W-:Y:S05]  /*6f70*/  @!P0 BRA `(.L_x_1026) ;  /* 0x0000000000048947 */ /* 0x000fea0003800000 */
[----:B------:R-:W-:Y:S01]  /*6f80*/  BPT.TRAP 0x1 ;  /* 0x000000040000795c */ /* 0x000fe20000300000 */
.L_x_1026:
[----:B------:R-:W-:Y:S01]  /*6f90*/  UIADD3 UR6, UR55, 0x1, URZ ;  /* 0x0000000137067890 */ /* 0x000fe2000fffe03f */
[----:B------:R-:W-:-:S03]  /*6fa0*/  IMAD.U32 R7, RZ, RZ, UR44 ;  /* 0x0000002cff077e24 */ /* 0x000fc6000f8e00ff */
[----:B------:R-:W-:Y:S02]  /*6fb0*/  UISETP.NE.AND UP0, UPT, UR6, 0x2, UPT ;  /* 0x000000020600788c */ /* 0x000fe4000bf05270 */
[----:B------:R-:W-:Y:S02]  /*6fc0*/  SHF.L.U32 R7, R7, 0x1f, RZ ;  /* 0x0000001f07077819 */ /* 0x000fe400000006ff */
[----:B------:R-:W-:-:S04]  /*6fd0*/  USEL UR6, UR6, URZ, UP0 ;  /* 0x0000003f06067287 */ /* 0x000fc80008000000 */
[----:B------:R-:W-:-:S09]  /*6fe0*/  ULEA UR6, UR6, UR41, 0x3 ;  /* 0x0000002906067291 */ /* 0x000fd2000f8e183f */
[----:B------:R0:W1:Y:S01]  /*6ff0*/  SYNCS.PHASECHK.TRANS64.TRYWAIT P2, [UR6+0x28430], R7 ;  /* 0x02843007ff0075a7 */ /* 0x0000620008040146 */
[----:B------:R-:W-:Y:S05]  /*7000*/  @!P0 BRA `(.L_x_1027) ;  /* 0x0000000000048947 */ /* 0x000fea0003800000 */
[----:B------:R-:W-:Y:S01]  /*7010*/  BPT.TRAP 0x1 ;  /* 0x000000040000795c */ /* 0x000fe20000300000 */
.L_x_1027:
[----:B-1----:R-:W-:Y:S05]  /*7020*/  @P2 BRA `(.L_x_1025) ;  /* 0x0000000000082947 */ /* 0x002fea0003800000 */
[----:B------:R-:W1:Y:S02]  /*7030*/  SYNCS.PHASECHK.TRANS64.TRYWAIT P2, [UR6+0x28430], R7 ;  /* 0x02843007ff0075a7 */ /* 0x000e640008040146 */
[----:B-1----:R-:W-:Y:S05]  /*7040*/  @!P2 BRA `(.L_x_1028) ;  /* 0x000000dc0028a947 */ /* 0x002fea0003800000 */
.L_x_1025:
[----:B-1----:R-:W1:Y:S01]  /*7050*/  S2R R8, SR_TID.X ;  /* 0x0000000000087919 */ /* 0x002e620000002100 */
        /* <DEDUP_REMOVED lines=14> */
[----:B------:R-:W-:Y:S02]  /*7140*/  UIADD3 UR14, UR34, 0x6, URZ ;  /* 0x00000006220e7890 */ /* 0x000fe4000fffe03f */
[----:B------:R-:W-:-:S02]  /*7150*/  UIADD3 UR18, UR34, 0x200, URZ ;  /* 0x0000020022127890 */ /* 0x000fc4000fffe03f */
[----:B------:R-:W-:Y:S02]  /*7160*/  UIADD3 UR22, UR34, 0x202, URZ ;  /* 0x0000020222167890 */ /* 0x000fe4000fffe03f */
[----:B------:R-:W-:Y:S02]  /*7170*/  UIADD3 UR26, UR34, 0x204, URZ ;  /* 0x00000204221a7890 */ /* 0x000fe4000fffe03f */
[----:B------:R-:W-:Y:S01]  /*7180*/  UIADD3 UR30, UR34, 0x206, URZ ;  /* 0x00000206221e7890 */ /* 0x000fe2000fffe03f */
[----:B-1----:R-:W-:-:S05]  /*7190*/  SHF.R.U32.HI R8, RZ, 0x7, R8 ;  /* 0x00000007ff087819 */ /* 0x002fca0000011608 */
[----:B0-----:R-:W-:-:S05]  /*71a0*/  VIADD R7, R8, 0x8 ;  /* 0x0000000808077836 */ /* 0x001fca0000000000 */
        /* <DEDUP_REMOVED lines=28> */
.L_x_1030:
[----:B------:R-:W-:Y:S01]  /*7370*/  ULEA UR6, UR55, UR41, 0x3 ;  /* 0x0000002937067291 */ /* 0x000fe2000f8e183f */
[----:B------:R-:W-:-:S05]  /*7380*/  IMAD.U32 R7, RZ, RZ, UR56 ;  /* 0x00000038ff077e24 */ /* 0x000fca000f8e00ff */
[----:B------:R-:W-:-:S04]  /*7390*/  SHF.L.U32 R7, R7, 0x1f, RZ ;  /* 0x0000001f07077819 */ /* 0x000fc800000006ff */
[----:B------:R0:W1:Y:S01]  /*73a0*/  SYNCS.PHASECHK.TRANS64.TRYWAIT P2, [UR6+0x28450], R7 ;  /* 0x02845007ff0075a7 */ /* 0x0000620008040146 */
[----:B------:R-:W-:Y:S05]  /*73b0*/  @!P0 BRA `(.L_x_1031) ;  /* 0x0000000000048947 */ /* 0x000fea0003800000 */
[----:B------:R-:W-:Y:S01]  /*73c0*/  BPT.TRAP 0x1 ;  /* 0x000000040000795c */ /* 0x000fe20000300000 */
.L_x_1031:
[----:B-1----:R-:W-:Y:S05]  /*73d0*/  @P2 BRA `(.L_x_1029) ;  /* 0x0000000000082947 */ /* 0x002fea0003800000 */
[----:B------:R-:W1:Y:S02]  /*73e0*/  SYNCS.PHASECHK.TRANS64.TRYWAIT P2, [UR6+0x28450], R7 ;  /* 0x02845007ff0075a7 */ /* 0x000e640008040146 */
[----:B-1----:R-:W-:Y:S05]  /*73f0*/  @!P2 BRA `(.L_x_1032) ;  /* 0x000000d80054a947 */ /* 0x002fea0003800000 */
.L_x_1029:
        /* <DEDUP_REMOVED lines=9> */
[----:B------:R-:W0:Y:S01]  /*7490*/  MUFU.TANH R21, R21 ;  /* 0x0000001500157308 */ /* 0x000e220000002400 */
        /* <DEDUP_REMOVED lines=16> */
[----:B------:R-:W3:Y:S01]  /*75a0*/  MUFU.TANH R152, R152 ;  /* 0x0000009800987308 */ /* 0x000ee20000002400 */
[----:B01----:R-:W-:Y:S01]  /*75b0*/  FMNMX.FTZ R7, R21, R14, !PT ;  /* 0x0000000e15077209 */ /* 0x003fe20007810000 */
[C---:B------:R-:W-:Y:S01]  /*75c0*/  FMUL.FTZ R164, R0.reuse, R165 ;  /* 0x000000a500a47220 */ /* 0x040fe20000410000 */
[C---:B------:R-:W-:Y:S01]  /*75d0*/  FMUL.FTZ R161, R0.reuse, R174 ;  /* 0x000000ae00a17220 */ /* 0x040fe20000410000 */
[C---:B------:R-:W-:Y:S01]  /*75e0*/  FMUL.FTZ R154, R0.reuse, R167 ;  /* 0x000000a7009a7220 */ /* 0x040fe20000410000 */
[C---:B------:R-:W-:Y:S01]  /*75f0*/  FMUL.FTZ R165, R0.reuse, R168 ;  /* 0x000000a800a57220 */ /* 0x040fe20000410000 */
[C---:B------:R-:W-:Y:S01]  /*7600*/  FMUL.FTZ R157, R0.reuse, R170 ;  /* 0x000000aa009d7220 */ /* 0x040fe20000410000 */
[C---:B------:R-:W-:Y:S01]  /*7610*/  FMUL.FTZ R158, R0.reuse, R171 ;  /* 0x000000ab009e7220 */ /* 0x040fe20000410000 */
[----:B------:R-:W0:Y:S01]  /*7620*/  MUFU.TANH R10, R10 ;  /* 0x0000000a000a7308 */ /* 0x000e220000002400 */
[----:B--2---:R-:W-:Y:S01]  /*7630*/  FMNMX.FTZ R173, R9, R15, !PT ;  /* 0x0000000f09ad7209 */ /* 0x004fe20007810000 */
[C---:B------:R-:W-:Y:S01]  /*7640*/  FMUL.FTZ R171, R0.reuse, R176 ;  /* 0x000000b000ab7220 */ /* 0x040fe20000410000 */
[C---:B------:R-:W-:Y:S01]  /*7650*/  FMUL.FTZ R168, R0.reuse, R172 ;  /* 0x000000ac00a87220 */ /* 0x040fe20000410000 */
[C---:B------:R-:W-:Y:S01]  /*7660*/  FMUL.FTZ R163, R0.reuse, R175 ;  /* 0x000000af00a37220 */ /* 0x040fe20000410000 */
[C---:B------:R-:W-:Y:S01]  /*7670*/  FMUL.FTZ R167, R0.reuse, R178 ;  /* 0x000000b200a77220 */ /* 0x040fe20000410000 */
[C---:B------:R-:W-:Y:S01]  /*7680*/  FMUL.FTZ R172, R0.reuse, R177 ;  /* 0x000000b100ac7220 */ /* 0x040fe20000410000 */
[----:B------:R-:W-:Y:S01]  /*7690*/  FMUL.FTZ R170, R0, R179 ;  /* 0x000000b300aa7220 */ /* 0x000fe20000410000 */
[----:B------:R-:W1:Y:S01]  /*76a0*/  MUFU.TANH R155, R155 ;  /* 0x0000009b009b7308 */ /* 0x000e620000002400 */
[----:B---3--:R-:W-:Y:S01]  /*76b0*/  FMNMX.FTZ R8, R152, R7, !PT ;  /* 0x0000000798087209 */ /* 0x008fe20007810000 */
[----:B------:R-:W-:Y:S01]  /*76c0*/  UIADD3 UR6, UR6, 0x2, URZ ;  /* 0x0000000206067890 */ /* 0x000fe2000fffe03f */
[----:B------:R-:W2:Y:S01]  /*76d0*/  S2R R197, SR_TID.X ;  /* 0x0000000000c57919 */ /* 0x000ea20000002100 */
[----:B------:R-:W-:Y:S01]  /*76e0*/  UMOV UR7, 0x80000020 ;  /* 0x8000002000077882 */ /* 0x000fe20000000000 */
[----:B------:R-:W-:-:S03]  /*76f0*/  UMOV UR10, UR52 ;  /* 0x00000034000a7c82 */ /* 0x000fc60008000000 */
[----:B------:R-:W3:Y:S01]  /*7700*/  MUFU.TANH R11, R11 ;  /* 0x0000000b000b7308 */ /* 0x000ee20000002400 */
[----:B0-----:R-:W-:-:S07]  /*7710*/  FMNMX.FTZ R174, R10, R173, !PT ;  /* 0x000000ad0aae7209 */ /* 0x001fce0007810000 */
[----:B------:R-:W0:Y:S01]  /*7720*/  MUFU.TANH R156, R156 ;  /* 0x0000009c009c7308 */ /* 0x000e220000002400 */
[----:B-1----:R-:W-:-:S07]  /*7730*/  FMNMX.FTZ R7, R155, R8, !PT ;  /* 0x000000089b077209 */ /* 0x002fce0007810000 */
[----:B------:R-:W1:Y:S01]  /*7740*/  MUFU.TANH R12, R12 ;  /* 0x0000000c000c7308 */ /* 0x000e620000002400 */
[----:B---3--:R-:W-:Y:S01]  /*7750*/  FMNMX.FTZ R173, R11, R174, !PT ;  /* 0x000000ae0bad7209 */ /* 0x008fe20007810000 */
[----:B------:R-:W-:-:S06]  /*7760*/  FMUL.FTZ R174, R0, R180 ;  /* 0x000000b400ae7220 */ /* 0x000fcc0000410000 */
[----:B------:R-:W3:Y:S01]  /*7770*/  MUFU.TANH R159, R159 ;  /* 0x0000009f009f7308 */ /* 0x000ee20000002400 */
[----:B0-----:R-:W-:Y:S02]  /*7780*/  FMNMX.FTZ R8, R156, R7, !PT ;  /* 0x000000079c087209 */ /* 0x001fe40007810000 */
[----:B--2---:R-:W-:-:S05]  /*7790*/  SHF.R.U32.HI R197, RZ, 0x7, R197 ;  /* 0x00000007ffc57819 */ /* 0x004fca00000116c5 */
[----:B------:R-:W0:Y:S01]  /*77a0*/  MUFU.TANH R13, R13 ;  /* 0x0000000d000d7308 */ /* 0x000e220000002400 */
[----:B-1----:R-:W-:-:S07]  /*77b0*/  FMNMX.FTZ R176, R12, R173, !PT ;  /* 0x000000ad0cb07209 */ /* 0x002fce0007810000 */
[----:B------:R-:W1:Y:S01]  /*77c0*/  MUFU.TANH R160, R160 ;  /* 0x000000a000a07308 */ /* 0x000e620000002400 */
[----:B---3--:R-:W-:-:S07]  /*77d0*/  FMNMX.FTZ R7, R159, R8, !PT ;  /* 0x000000089f077209 */ /* 0x008fce0007810000 */
        /* <DEDUP_REMOVED lines=15> */
[----:B------:R-:W-:Y:S01]  /*78d0*/  FMUL.FTZ R173, R0, R182 ;  /* 0x000000b600ad7220 */ /* 0x000fe20000410000 */
[----:B------:R-:W-:-:S05]  /*78e0*/  IMAD.U32 R182, RZ, RZ, UR10 ;  /* 0x0000000affb67e24 */ /* 0x000fca000f8e00ff */
        /* <DEDUP_REMOVED lines=28> */
[----:B--2---:R-:W-:Y:S02]  /*7ab0*/  FMNMX.FTZ R8, R173, R8, !PT ;  /* 0x00000008ad087209 */ /* 0x004fe40007810000 */
[----:B0-----:R-:W-:Y:S02]  /*7ac0*/  FMNMX.FTZ R177, R176, R7, !PT ;  /* 0x00000007b0b17209 */ /* 0x001fe40007810000 */
[----:B-1----:R-:W-:-:S03]  /*7ad0*/  FMNMX.FTZ R178, R175, R8, !PT ;  /* 0x00000008afb27209 */ /* 0x002fc60007810000 */
[----:B------:R-:W0:Y:S04]  /*7ae0*/  SHFL.BFLY PT, R8, R177, 0x2, 0x1f ;  /* 0x0c401f00b1087f89 */ /* 0x000e2800000e0000 */
[----:B------:R-:W1:Y:S01]  /*7af0*/  SHFL.BFLY PT, R7, R178, 0x2, 0x1f ;  /* 0x0c401f00b2077f89 */ /* 0x000e6200000e0000 */
[----:B------:R-:W-:Y:S02]  /*7b00*/  WARPGROUP.DEPBAR.LE gsb0, 0x0 ;  /* 0x00008000000079c5 */ /* 0x000fe40000010000 */
[----:B------:R-:W-:Y:S01]  /*7b10*/  WARPGROUP.ARRIVE ;  /* 0x00000000000079c5 */ /* 0x000fe20000000000 */
[----:B0-----:R-:W-:-:S05]  /*7b20*/  FMNMX.FTZ R179, R177, R8, !PT ;  /* 0x00000008b1b37209 */ /* 0x001fca0007810000 */
[----:B------:R-:W-:Y:S01]  /*7b30*/  QGMMA.64x256x32.F32.E4M3.E4M3 R24, R184, gdesc[UR4], R24, gsb0 ;  /* 0x03e00004b8187df3 */ /* 0x000fe20008000818 */
[----:B-1----:R-:W-:Y:S01]  /*7b40*/  FMNMX.FTZ R180, R178, R7, !PT ;  /* 0x00000007b2b47209 */ /* 0x002fe20007810000 */
[----:B------:R-:W0:Y:S04]  /*7b50*/  SHFL.BFLY PT, R8, R179, 0x1, 0x1f ;  /* 0x0c201f00b3087f89 */ /* 0x000e2800000e0000 */
[----:B------:R-:W1:Y:S01]  /*7b60*/  SHFL.BFLY PT, R181, R180, 0x1, 0x1f ;  /* 0x0c201f00b4b57f89 */ /* 0x000e6200000e0000 */
[----:B0-----:R-:W-:Y:S02]  /*7b70*/  FMNMX.FTZ R7, R179, R8, !PT ;  /* 0x00000008b3077209 */ /* 0x001fe40007810000 */
[----:B-1----:R-:W-:-:S03]  /*7b80*/  FMNMX.FTZ R8, R180, R181, !PT ;  /* 0x000000b5b4087209 */ /* 0x002fc60007810000 */
[C---:B------:R-:W-:Y:S01]  /*7b90*/  FADD.FTZ R14, -R7.reuse, R14 ;  /* 0x0000000e070e7221 */ /* 0x040fe20000010100 */
[----:B------:R-:W-:-:S01]  /*7ba0*/  FFMA.FTZ R179, R7, R182, -8 ;  /* 0xc100000007b37423 */ /* 0x000fc200000100b6 */
[----:B------:R-:W-:Y:S02]  /*7bb0*/  IMAD.U32 R181, RZ, RZ, UR10 ;  /* 0x0000000affb57e24 */ /* 0x000fe4000f8e00ff */
[----:B------:R-:W-:Y:S01]  /*7bc0*/  FMUL.FTZ R177, R14, UR10 ;  /* 0x0000000a0eb17c20 */ /* 0x000fe20008410000 */
[----:B------:R-:W-:Y:S01]  /*7bd0*/  FADD.FTZ R14, -R8, R15 ;  /* 0x0000000f080e7221 */ /* 0x000fe20000010100 */
[----:B------:R-:W-:-:S01]  /*7be0*/  FFMA.FTZ R178, R21, UR10, -R179 ;  /* 0x0000000a15b27c23 */ /* 0x000fc200080108b3 */
[--C-:B------:R-:W-:Y:S01]  /*7bf0*/  FFMA.FTZ R21, R152, UR10, -R179.reuse ;  /* 0x0000000a98157c23 */ /* 0x100fe200080108b3 */
        /* <DEDUP_REMOVED lines=8> */
[----:B------:R-:W1:Y:S01]  /*7c80*/  MUFU.EX2 R178, R178 ;  /* 0x000000b200b27308 */ /* 0x000e620000000800 */
[----:B0-----:R-:W-:-:S01]  /*7c90*/  FFMA.FTZ R177, R164, UR10, -R179 ;  /* 0x0000000aa4b17c23 */ /* 0x001fc200080108b3 */
[--C-:B------:R-:W-:Y:S01]  /*7ca0*/  FFMA.FTZ R164, R168, UR10, -R179.reuse ;  /* 0x0000000aa8a47c23 */ /* 0x100fe200080108b3 */
[----:B------:R-:W-:-:S01]  /*7cb0*/  FFMA.FTZ R168, R174, UR10, -R179 ;  /* 0x0000000aaea87c23 */ /* 0x000fc200080108b3 */
[----:B------:R-:W-:Y:S01]  /*7cc0*/  FFMA.FTZ R174, R8, R181, -8 ;  /* 0xc100000008ae7423 */ /* 0x000fe200000100b5 */
        /* <DEDUP_REMOVED lines=12> */
[----:B-1----:R-:W-:-:S01]  /*7d90*/  FFMA.FTZ R4, R15, R4, R178 ;  /* 0x000000040f047223 */ /* 0x002fc200000100b2 */
[----:B------:R-:W0:Y:S01]  /*7da0*/  MUFU.EX2 R9, R9 ;  /* 0x0000000900097308 */ /* 0x000e220000000800 */
[----:B------:R-:W-:-:S01]  /*7db0*/  FFMA.FTZ R154, R154, UR10, -R174 ;  /* 0x0000000a9a9a7c23 */ /* 0x000fc200080108ae */
[--C-:B------:R-:W-:Y:S01]  /*7dc0*/  FFMA.FTZ R20, R158, UR10, -R174.reuse ;  /* 0x0000000a9e147c23 */ /* 0x100fe200080108ae */
[----:B------:R-:W-:-:S01]  /*7dd0*/  FFMA.FTZ R161, R161, UR10, -R174 ;  /* 0x0000000aa1a17c23 */ /* 0x000fc200080108ae */
[----:B------:R-:W-:Y:S01]  /*7de0*/  FFMA.FTZ R169, R169, UR10, -R179 ;  /* 0x0000000aa9a97c23 */ /* 0x000fe200080108b3 */
[----:B------:R-:W-:-:S01]  /*7df0*/  FFMA.FTZ R163, R163, UR10, -R174 ;  /* 0x0000000aa3a37c23 */ /* 0x000fc200080108ae */
[----:B------:R-:W-:Y:S01]  /*7e00*/  FFMA.FTZ R179, R176, UR10, -R179 ;  /* 0x0000000ab0b37c23 */ /* 0x000fe200080108b3 */
[----:B------:R-:W-:-:S01]  /*7e10*/  FFMA.FTZ R167, R167, UR10, -R174 ;  /* 0x0000000aa7a77c23 */ /* 0x000fc200080108ae */
[----:B------:R-:W1:Y:S01]  /*7e20*/  MUFU.EX2 R21, R21 ;  /* 0x0000001500157308 */ /* 0x000e620000000800 */
[----:B------:R-:W-:-:S02]  /*7e30*/  IMAD.U32 R182, RZ, RZ, UR54 ;  /* 0x00000036ffb67e24 */ /* 0x000fc4000f8e00ff */
[--C-:B------:R-:W-:Y:S01]  /*7e40*/  FFMA.FTZ R170, R170, UR10, -R174.reuse ;  /* 0x0000000aaaaa7c23 */ /* 0x100fe200080108ae */
[----:B------:R-:W-:-:S01]  /*7e50*/  FFMA.FTZ R173, R173, UR10, -R174 ;  /* 0x0000000aadad7c23 */ /* 0x000fc200080108ae */
[----:B------:R-:W-:-:S03]  /*7e60*/  FFMA.FTZ R174, R175, UR10, -R174 ;  /* 0x0000000aafae7c23 */ /* 0x000fc600080108ae */
        /* <DEDUP_REMOVED lines=36> */
[----:B------:R2:W3:Y:S01]  /*80b0*/  MUFU.EX2 R176, R161 ;  /* 0x000000a100b07308 */ /* 0x0004e20000000800 */
[----:B0-----:R-:W-:-:S07]  /*80c0*/  FADD.FTZ R5, R20, R5 ;  /* 0x0000000514057221 */ /* 0x001fce0000010000 */
[----:B------:R-:W0:Y:S01]  /*80d0*/  MUFU.EX2 R169, R169 ;  /* 0x000000a900a97308 */ /* 0x000e220000000800 */
[----:B-1----:R-:W-:-:S01]  /*80e0*/  FADD.FTZ R158, R164, R157 ;  /* 0x0000009da49e7221 */ /* 0x002fc20000010000 */
[----:B--2---:R-:W-:-:S06]  /*80f0*/  IADD3 R161, -R197, 0xb, RZ ;  /* 0x0000000bc5a17810 */ /* 0x004fcc0007ffe1ff */
[----:B------:R-:W1:Y:S01]  /*8100*/  MUFU.EX2 R163, R163 ;  /* 0x000000a300a37308 */ /* 0x000e620000000800 */
[----:B---3--:R-:W-:-:S07]  /*8110*/  FADD.FTZ R5, R176, R5 ;  /* 0x00000005b0057221 */ /* 0x008fce0000010000 */
[----:B------:R-:W-:Y:S01]  /*8120*/  MUFU.EX2 R166, R166 ;  /* 0x000000a600a67308 */ /* 0x000fe20000000800 */
[----:B0-----:R-:W-:-:S07]  /*8130*/  FADD.FTZ R157, R169, R158 ;  /* 0x0000009ea99d7221 */ /* 0x001fce0000010000 */
[----:B------:R0:W2:Y:S01]  /*8140*/  MUFU.EX2 R180, R167 ;  /* 0x000000a700b47308 */ /* 0x0000a20000000800 */
[----:B-1----:R-:W-:-:S07]  /*8150*/  FADD.FTZ R5, R163, R5 ;  /* 0x00000005a3057221 */ /* 0x002fce0000010000 */
[----:B------:R-:W-:Y:S01]  /*8160*/  MUFU.EX2 R171, R171 ;  /* 0x000000ab00ab7308 */ /* 0x000fe20000000800 */
[----:B0-----:R-:W-:Y:S01]  /*8170*/  @!P1 LEA R167, R182, UR41, 0x3 ;  /* 0x00000029b6a79c11 */ /* 0x001fe2000f8e18ff */
[----:B------:R-:W-:-:S04]  /*8180*/  WARPGROUP.DEPBAR.LE gsb0, 0x0 ;  /* 0x00008000000079c5 */ /* 0x000fc80000010000 */
[----:B------:R-:W-:Y:S02]  /*8190*/  @!P1 VIADD R4, R167, 0x28440 ;  /* 0x00028440a7049836 */ /* 0x000fe40000000000 */
[----:B------:R-:W0:Y:S01]  /*81a0*/  MUFU.EX2 R170, R170 ;  /* 0x000000aa00aa7308 */ /* 0x000e220000000800 */
[----:B--2---:R-:W-:-:S02]  /*81b0*/  FADD.FTZ R5, R180, R5 ;  /* 0x00000005b4057221 */ /* 0x004fc40000010000 */
[----:B------:R-:W-:Y:S01]  /*81c0*/  @!P1 PRMT R4, RZ, 0x654, R4 ;  /* 0x00000654ff049816 */ /* 0x000fe20000000004 */
[----:B------:R1:W-:Y:S06]  /*81d0*/  BAR.ARV R161, 0x100 ;  /* 0x000400a10000751d */ /* 0x0003ec0000002000 */
[----:B------:R-:W2:Y:S01]  /*81e0*/  MUFU.EX2 R168, R168 ;  /* 0x000000a800a87308 */ /* 0x000ea20000000800 */
[----:B------:R3:W-:Y:S01]  /*81f0*/  @!P1 SYNCS.ARRIVE.TRANS64.RED.A1T0 RZ, [R4+URZ], RZ ;  /* 0x000000ff04ff99a7 */ /* 0x0007e2000810043f */
[----:B0-----:R-:W-:-:S06]  /*8200*/  FADD.FTZ R5, R170, R5 ;  /* 0x00000005aa057221 */ /* 0x001fcc0000010000 */
[----:B------:R-:W0:Y:S01]  /*8210*/  MUFU.EX2 R182, R173 ;  /* 0x000000ad00b67308 */ /* 0x000e220000000800 */
[----:B---3--:R-:W-:-:S04]  /*8220*/  FADD.FTZ R4, R166, R157 ;  /* 0x0000009da6047221 */ /* 0x008fc80000010000 */
[----:B------:R-:W-:-:S03]  /*8230*/  FADD.FTZ R157, R171, R4 ;  /* 0x00000004ab9d7221 */ /* 0x000fc60000010000 */
[----:B------:R-:W3:Y:S01]  /*8240*/  MUFU.EX2 R179, R179 ;  /* 0x000000b300b37308 */ /* 0x000ee20000000800 */
[----:B--2---:R-:W-:-:S07]  /*8250*/  FADD.FTZ R4, R168, R157 ;  /* 0x0000009da8047221 */ /* 0x004fce0000010000 */
[----:B------:R-:W2:Y:S01]  /*8260*/  MUFU.EX2 R174, R174 ;  /* 0x000000ae00ae7308 */ /* 0x000ea20000000800 */
[----:B0-----:R-:W-:-:S01]  /*8270*/  FADD.FTZ R5, R182, R5 ;  /* 0x00000005b6057221 */ /* 0x001fc20000010000 */
[----:B---3--:R-:W-:-:S03]  /*8280*/  FADD.FTZ R4, R179, R4 ;  /* 0x00000004b3047221 */ /* 0x008fc60000010000 */
[----:B--2---:R-:W-:Y:S01]  /*8290*/  FADD.FTZ R5, R174, R5 ;  /* 0x00000005ae057221 */ /* 0x004fe20000010000 */
[----:B-1----:R-:W-:Y:S06]  /*82a0*/  @!P0 BRA `(.L_x_1033) ;  /* 0x0000000000048947 */ /* 0x002fec0003800000 */
[----:B------:R-:W-:Y:S01]  /*82b0*/  BPT.TRAP 0x1 ;  /* 0x000000040000795c */ /* 0x000fe20000300000 */
.L_x_1033:
        /* <DEDUP_REMOVED lines=156> */
.L_x_1024:
[----:B------:R-:W-:-:S13]  /*8c80*/  ISETP.GE.AND P2, PT, R6, UR38, PT ;  /* 0x0000002606007c0c */ /* 0x000fda000bf46270 */
[----:B------:R-:W-:Y:S05]  /*8c90*/  @!P2 BRA `(.L_x_1035) ;  /* 0x000000280004a947 */ /* 0x000fea0003800000 */
[----:B------:R-:W-:Y:S01]  /*8ca0*/  IMAD.IADD R14, R16, 0x1, -R17 ;  /* 0x00000001100e7824 */ /* 0x000fe200078e0a11 */
[----:B------:R-:W-:Y:S01]  /*8cb0*/  UMOV UR56, UR52 ;  /* 0x0000003400387c82 */ /* 0x000fe20008000000 */
[----:B------:R-:W-:Y:S01]  /*8cc0*/  IMAD.MOV.U32 R12, RZ, RZ, R8 ;  /* 0x000000ffff0c7224 */ /* 0x000fe200078e0008 */
[----:B------:R-:W-:Y:S01]  /*8cd0*/  UMOV UR57, UR44 ;  /* 0x0000002c00397c82 */ /* 0x000fe20008000000 */
[----:B------:R-:W-:Y:S01]  /*8ce0*/  IMAD.MOV.U32 R10, RZ, RZ, R7 ;  /* 0x000000ffff0a7224 */ /* 0x000fe200078e0007 */
[C-C-:B------:R-:W-:Y:S01]  /*8cf0*/  IADD3 R13, R14.reuse, 0x8, R3.reuse ;  /* 0x000000080e0d7810 */ /* 0x140fe20007ffe003 */
[----:B------:R-:W-:Y:S01]  /*8d00*/  IMAD.IADD R11, R14, 0x1, R3 ;  /* 0x000000010e0b7824 */ /* 0x000fe200078e0203 */
[----:B------:R-:W-:Y:S01]  /*8d10*/  ULDC UR53, c[0x0][0x9e4] ;  /* 0x0002790000357ab9 */ /* 0x000fe20000000800 */
[----:B------:R-:W-:Y:S01]  /*8d20*/  ULDC UR52, c[0x0][0x988] ;  /* 0x0002620000347ab9 */ /* 0x000fe20000000800 */
[----:B------:R-:W-:Y:S01]  /*8d30*/  LOP3.LUT R9, RZ, R13, RZ, 0x33, !PT ;  /* 0x0000000dff097212 */ /* 0x000fe200078e33ff */
[----:B------:R-:W-:-:S06]  /*8d40*/  ULDC UR54, c[0x0][0x9e0] ;  /* 0x0002780000367ab9 */ /* 0x000fcc0000000800 */
.L_x_1053:
[----:B------:R-:W-:Y:S01]  /*8d50*/  ISETP.NE.AND P3, PT, RZ, UR42, PT ;  /* 0x0000002aff007c0c */ /* 0x000fe2000bf65270 */
[----:B------:R-:W-:-:S04]  /*8d60*/  UISETP.NE.AND UP0, UPT, UR56, 0x1, UPT ;  /* 0x000000013800788c */ /* 0x000fc8000bf05270 */
[----:B------:R-:W-:-:S04]  /*8d70*/  USEL UR44, URZ, 0x1, UP0 ;  /* 0x000000013f2c7887 */ /* 0x000fc80008000000 */
[----:B------:R-:W-:-:S04]  /*8d80*/  ULOP3.LUT UR44, UR57, UR44, URZ, 0x3c, !UPT ;  /* 0x0000002c392c7292 */ /* 0x000fc8000f8e3c3f */
[----:B------:R-:W-:Y:S08]  /*8d90*/  @P3 BRA `(.L_x_1036) ;  /* 0x0000000000383947 */ /* 0x000ff00003800000 */
[----:B------:R-:W-:Y:S05]  /*8da0*/  @!P0 BRA `(.L_x_1037) ;  /* 0x0000000000048947 */ /* 0x000fea0003800000 */
[----:B------:R-:W-:Y:S01]  /*8db0*/  BPT.TRAP 0x1 ;  /* 0x000000040000795c */ /* 0x000fe20000300000 */
.L_x_1037:
        /* <DEDUP_REMOVED lines=9> */
.L_x_1038:
[----:B-1----:R-:W-:Y:S05]  /*8e50*/  @P2 BRA `(.L_x_1036) ;  /* 0x0000000000082947 */ /* 0x002fea0003800000 */
[----:B------:R-:W1:Y:S02]  /*8e60*/  SYNCS.PHASECHK.TRANS64.TRYWAIT P2, [UR6+0x28430], R7 ;  /* 0x02843007ff0075a7 */ /* 0x000e640008040146 */
[----:B-1----:R-:W-:Y:S05]  /*8e70*/  @!P2 BRA `(.L_x_1039) ;  /* 0x000000bc00cca947 */ /* 0x002fea0003800000 */
.L_x_1036:
        /* <DEDUP_REMOVED lines=50> */
.L_x_1041:
[----:B------:R-:W-:Y:S01]  /*91a0*/  ULEA UR6, UR56, UR41, 0x3 ;  /* 0x0000002938067291 */ /* 0x000fe2000f8e183f */
[----:B------:R-:W-:-:S05]  /*91b0*/  IMAD.U32 R7, RZ, RZ, UR57 ;  /* 0x00000039ff077e24 */ /* 0x000fca000f8e00ff */
[----:B------:R-:W-:-:S04]  /*91c0*/  SHF.L.U32 R7, R7, 0x1f, RZ ;  /* 0x0000001f07077819 */ /* 0x000fc800000006ff */
[----:B------:R0:W1:Y:S01]  /*91d0*/  SYNCS.PHASECHK.TRANS64.TRYWAIT P2, [UR6+0x28450], R7 ;  /* 0x02845007ff0075a7 */ /* 0x0000620008040146 */
[----:B------:R-:W-:Y:S05]  /*91e0*/  @!P0 BRA `(.L_x_1042) ;  /* 0x0000000000048947 */ /* 0x000fea0003800000 */
[----:B------:R-:W-:Y:S01]  /*91f0*/  BPT.TRAP 0x1 ;  /* 0x000000040000795c */ /* 0x000fe20000300000 */
.L_x_1042:
[----:B-1----:R-:W-:Y:S05]  /*9200*/  @P2 BRA `(.L_x_1040) ;  /* 0x0000000000082947 */ /* 0x002fea0003800000 */
[----:B------:R-:W1:Y:S02]  /*9210*/  SYNCS.PHASECHK.TRANS64.TRYWAIT P2, [UR6+0x28450], R7 ;  /* 0x02845007ff0075a7 */ /* 0x000e640008040146 */
[----:B-1----:R-:W-:Y:S05]  /*9220*/  @!P2 BRA `(.L_x_1043) ;  /* 0x000000b800f8a947 */ /* 0x002fea0003800000 */
.L_x_1040:
[----:B------:R-:W-:Y:S01]  /*9230*/  UIADD3 UR6, UR41, 0x8000, URZ ;  /* 0x0000800029067890 */ /* 0x000fe2000fffe03f */
[----:B------:R-:W-:Y:S01]  /*9240*/  WARPGROUP.ARRIVE ;  /* 0x00000000000079c5 */ /* 0x000fe20000000000 */
[----:B------:R-:W-:-:S05]  /*9250*/  UMOV UR7, 0x80000020 ;  /* 0x8000002000077882 */ /* 0x000fca0000000000 */
[----:B------:R-:W2:Y:S01]  /*9260*/  S2R R197, SR_TID.X ;  /* 0x0000000000c57919 */ /* 0x000ea20000002100 */
[----:B------:R-:W-:Y:S01]  /*9270*/  USHF.R.U32.HI UR6, URZ, 0x4, UR6 ;  /* 0x000000043f067899 */ /* 0x000fe20008011606 */
[C---:B------:R-:W-:Y:S01]  /*9280*/  FMUL.FTZ R14, R0.reuse, R153 ;  /* 0x00000099000e7220 */ /* 0x040fe20000410000 */
[C---:B------:R-:W-:Y:S01]  /*9290*/  FMUL.FTZ R153, R0.reuse, R162 ;  /* 0x000000a200997220 */ /* 0x040fe20000410000 */
[----:B------:R-:W-:Y:S01]  /*92a0*/  FMUL.FTZ R162, R0, R179 ;  /* 0x000000b300a27220 */ /* 0x000fe20000410000 */
[----:B------:R-:W-:Y:S01]  /*92b0*/  ULOP3.LUT UR6, UR6, 0x3fff, URZ, 0xc0, !UPT ;  /* 0x00003fff06067892 */ /* 0x000fe2000f8ec03f */
[----:B------:R-:W-:Y:S02]  /*92c0*/  IMAD.SHL.U32 R179, R6, 0x40, RZ ;  /* 0x0000004006b37824 */ /* 0x000fe400078e00ff */
[C---:B01----:R-:W-:Y:S01]  /*92d0*/  FMUL.FTZ R7, R0.reuse, R152 ;  /* 0x0000009800077220 */ /* 0x043fe20000410000 */
[C---:B------:R-:W-:Y:S01]  /*92e0*/  FMUL.FTZ R8, R0.reuse, R154 ;  /* 0x0000009a00087220 */ /* 0x040fe20000410000 */
[----:B------:R-:W-:Y:S01]  /*92f0*/  ULOP3.LUT UR6, UR6, 0x10000, URZ, 0xfc, !UPT ;  /* 0x0001000006067892 */ /* 0x000fe2000f8efc3f */
[C---:B------:R-:W-:Y:S01]  /*9300*/  FMUL.FTZ R20, R0.reuse, R155 ;  /* 0x0000009b00147220 */ /* 0x040fe20000410000 */
[C---:B------:R-:W-:Y:S01]  /*9310*/  FMUL.FTZ R15, R0.reuse, R156 ;  /* 0x0000009c000f7220 */ /* 0x040fe20000410000 */
[C---:B------:R-:W-:Y:S01]  /*9320*/  FMUL.FTZ R21, R0.reuse, R158 ;  /* 0x0000009e00157220 */ /* 0x040fe20000410000 */
        /* <DEDUP_REMOVED lines=18> */
[----:B------:R-:W-:Y:S01]  /*9450*/  FMUL.FTZ R167, R0, R183 ;  /* 0x000000b700a77220 */ /* 0x000fe20000410000 */
[----:B------:R-:W-:Y:S01]  /*9460*/  IADD3 R170, R16, 0x1, -R179 ;  /* 0x0000000110aa7810 */ /* 0x000fe20007ffe8b3 */
[C---:B------:R-:W-:Y:S01]  /*9470*/  FMUL.FTZ R177, R0.reuse, R177 ;  /* 0x000000b100b17220 */ /* 0x040fe20000410000 */
[----:B--2---:R-:W-:Y:S01]  /*9480*/  SHF.R.U32.HI R197, RZ, 0x7, R197 ;  /* 0x00000007ffc57819 */ /* 0x004fe200000116c5 */
[----:B------:R-:W0:Y:S01]  /*9490*/  MUFU.TANH R7, R7 ;  /* 0x0000000700077308 */ /* 0x000e220000002400 */
[----:B------:R-:W-:-:S02]  /*94a0*/  FMUL.FTZ R176, R0, R176 ;  /* 0x000000b000b07220 */ /* 0x000fc40000410000 */
[----:B------:R-:W-:-:S05]  /*94b0*/  IADD3 R171, -R197, 0xb, RZ ;  /* 0x0000000bc5ab7810 */ /* 0x000fca0007ffe1ff */
        /* <DEDUP_REMOVED lines=24> */
[----:B------:R-:W-:-:S04]  /*9640*/  FMUL.FTZ R188, R0, R173 ;  /* 0x000000ad00bc7220 */ /* 0x000fc80000410000 */
[----:B------:R-:W0:Y:S01]  /*9650*/  MUFU.TANH R190, R177 ;  /* 0x000000b100be7308 */ /* 0x000e220000002400 */
[----:B------:R-:W-:Y:S07]  /*9660*/  QGMMA.64x256x32.F32.E4M3.E4M3 R24, R184, gdesc[UR4], R24, gsb0 ;  /* 0x03e00004b8187df3 */ /* 0x000fee0008000818 */
[----:B------:R-:W0:Y:S08]  /*9670*/  MUFU.TANH R188, R188 ;  /* 0x000000bc00bc7308 */ /* 0x000e300000002400 */
[----:B------:R5:W0:Y:S01]  /*9680*/  MUFU.TANH R189, R176 ;  /* 0x000000b000bd7308 */ /* 0x000a220000002400 */
[----:B------:R-:W-:-:S02]  /*9690*/  WARPGROUP.DEPBAR.LE gsb0, 0x0 ;  /* 0x00008000000079c5 */ /* 0x000fc40000010000 */
[C---:B------:R-:W-:Y:S01]  /*96a0*/  FMUL.FTZ R186, R0.reuse, R164 ;  /* 0x000000a400ba7220 */ /* 0x040fe20000410000 */
[----:B------:R-:W-:Y:S02]  /*96b0*/  IMAD.U32 R164, RZ, RZ, UR55 ;  /* 0x00000037ffa47e24 */ /* 0x000fe4000f8e00ff */
[C---:B------:R-:W-:Y:S01]  /*96c0*/  FMUL.FTZ R184, R0.reuse, R160 ;  /* 0x000000a000b87220 */ /* 0x040fe20000410000 */
[C---:B------:R-:W-:Y:S01]  /*96d0*/  FMUL.FTZ R185, R0.reuse, R161 ;  /* 0x000000a100b97220 */ /* 0x040fe20000410000 */
[C---:B------:R-:W-:Y:S01]  /*96e0*/  FMUL.FTZ R187, R0.reuse, R165 ;  /* 0x000000a500bb7220 */ /* 0x040fe20000410000 */
[C---:B------:R-:W-:Y:S01]  /*96f0*/  FMUL.FTZ R160, R0.reuse, R174 ;  /* 0x000000ae00a07220 */ /* 0x040fe20000410000 */
[----:B------:R-:W-:Y:S01]  /*9700*/  FMUL.FTZ R161, R0, R175 ;  /* 0x000000af00a17220 */ /* 0x000fe20000410000 */
[----:B------:R-:W-:Y:S01]  /*9710*/  @!P1 LEA R164, R164, UR41, 0x3 ;  /* 0x00000029a4a49c11 */ /* 0x000fe2000f8e18ff */
[----:B------:R-:W0:Y:S01]  /*9720*/  MUFU.TANH R184, R184 ;  /* 0x000000b800b87308 */ /* 0x000e220000002400 */
[----:B------:R-:W-:-:S03]  /*9730*/  IMAD.IADD R165, R170, 0x1, -R17 ;  /* 0x00000001aaa57824 */ /* 0x000fc600078e0a11 */
[----:B------:R-:W-:Y:S02]  /*9740*/  @!P1 VIADD R164, R164, 0x28440 ;  /* 0x00028440a4a49836 */ /* 0x000fe40000000000 */
[----:B------:R-:W-:Y:S02]  /*9750*/  IMAD R165, R2, -0x2, R165 ;  /* 0xfffffffe02a57824 */ /* 0x000fe400078e02a5 */
[----:B------:R-:W0:Y:S01]  /*9760*/  MUFU.TANH R185, R185 ;  /* 0x000000b900b97308 */ /* 0x000e220000002400 */
[----:B------:R-:W-:Y:S01]  /*9770*/  @!P1 PRMT R164, RZ, 0x654, R164 ;  /* 0x00000654ffa49816 */ /* 0x000fe200000000a4 */
[----:B------:R0:W-:Y:S06]  /*9780*/  BAR.ARV R171, 0x100 ;  /* 0x000400ab0000751d */ /* 0x0001ec0000002000 */
[----:B------:R-:W0:Y:S01]  /*9790*/  MUFU.TANH R186, R186 ;  /* 0x000000ba00ba7308 */ /* 0x000e220000002400 */
[C---:B------:R-:W-:Y:S01]  /*97a0*/  VIADD R182, R165.reuse, UR54 ;  /* 0x00000036a5b67c36 */ /* 0x040fe20008000000 */
[----:B------:R0:W-:Y:S01]  /*97b0*/  @!P1 SYNCS.ARRIVE.TRANS64.RED.A1T0 RZ, [R164+URZ], RZ ;  /* 0x000000ffa4ff99a7 */ /* 0x0001e2000810043f */
[----:B------:R-:W-:-:S02]  /*97c0*/  VIADD R198, R165, UR49 ;  /* 0x00000031a5c67c36 */ /* 0x000fc40008000000 */
[C---:B-----5:R-:W-:Y:S02]  /*97d0*/  IMAD.IADD R176, R3.reuse, 0x1, R182 ;  /* 0x0000000103b07824 */ /* 0x060fe400078e02b6 */
[----:B------:R-:W-:Y:S01]  /*97e0*/  IMAD.IADD R178, R3, 0x1, R198 ;  /* 0x0000000103b27824 */ /* 0x000fe200078e02c6 */
[----:B------:R-:W0:Y:S08]  /*97f0*/  MUFU.TANH R187, R187 ;  /* 0x000000bb00bb7308 */ /* 0x000e300000002400 */
[----:B------:R-:W0:Y:S08]  /*9800*/  MUFU.TANH R160, R160 ;  /* 0x000000a000a07308 */ /* 0x000e300000002400 */
[----:B------:R-:W0:Y:S01]  /*9810*/  MUFU.TANH R161, R161 ;  /* 0x000000a100a17308 */ /* 0x000e220000002400 */
[----:B-1234-:R-:W-:Y:S05]  /*9820*/  @!P6 BRA `(.L_x_1044) ;  /* 0x00000000005ce947 */ /* 0x01efea0003800000 */
[----:B------:R-:W-:Y:S01]  /*9830*/  ISETP.GT.AND P2, PT, R11, -0x1, PT ;  /* 0xffffffff0b00780c */ /* 0x000fe20003f44270 */
[----:B------:R-:W-:-:S12]  /*9840*/  BSSY B0, `(.L_x_1045) ;  /* 0x0000011000007945 */ /* 0x000fd80003800000 */
[----:B------:R-:W-:Y:S05]  /*9850*/  @P2 BRA `(.L_x_1046) ;  /* 0x0000000000242947 */ /* 0x000fea0003800000 */
[----:B------:R-:W-:Y:S01]  /*9860*/  IMAD.U32 R173, RZ, RZ, UR53 ;  /* 0x00000035ffad7e24 */ /* 0x000fe2000f8e00ff */
[----:B------:R-:W-:-:S04]  /*9870*/  IADD3 R170, R3, R16, -R17 ;  /* 0x0000001003aa7210 */ /* 0x000fc80007ffe811 */
[----:B------:R-:W-:Y:S02]  /*9880*/  ISETP.NE.AND P2, PT, R173, 0x1, PT ;  /* 0x00000001ad00780c */ /* 0x000fe40003f45270 */
[----:B0-----:R-:W-:-:S11]  /*9890*/  LOP3.LUT R171, RZ, R170, RZ, 0x33, !PT ;  /* 0x000000aaffab7212 */ /* 0x001fd600078e33ff */
[----:B------:R-:W0:Y:S02]  /*98a0*/  @P2 LDC.64 R164, c[0x0][0x9e8] ;  /* 0x00027a00ffa42b82 */ /* 0x000e240000000a00 */
[----:B0-----:R-:W-:-:S05]  /*98b0*/  @P2 IMAD.HI.U32 R164, R171, R164, RZ ;  /* 0x000000a4aba42227 */ /* 0x001fca00078e00ff */
[----:B------:R-:W-:-:S04]  /*98c0*/  @P2 SHF.R.U32.HI R171, RZ, R165, R164 ;  /* 0x000000a5ffab2219 */ /* 0x000fc800000116a4 */
[----:B------:R-:W-:Y:S01]  /*98d0*/  LOP3.LUT R164, RZ, R171, RZ, 0x33, !PT ;  /* 0x000000abffa47212 */ /* 0x000fe200078e33ff */
[----:B------:R-:W-:Y:S06]  /*98e0*/  BRA `(.L_x_1047) ;  /* 0x0000000000187947 */ /* 0x000fec0003800000 */
.L_x_1046:
[----:B------:R-:W-:-:S05]  /*98f0*/  IMAD.U32 R173, RZ, RZ, UR53 ;  /* 0x00000035ffad7e24 */ /* 0x000fca000f8e00ff */
[----:B------:R-:W-:-:S13]  /*9900*/  ISETP.NE.AND P2, PT, R173, 0x1, PT ;  /* 0x00000001ad00780c */ /* 0x000fda0003f45270 */
[----:B0-----:R-:W0:Y:S02]  /*9910*/  @P2 LDC.64 R164, c[0x0][0x9e8] ;  /* 0x00027a00ffa42b82 */ /* 0x001e240000000a00 */
[----:B0-----:R-:W-:-:S04]  /*9920*/  @P2 IMAD.HI.U32 R170, R11, R164, RZ ;  /* 0x000000a40baa2227 */ /* 0x001fc800078e00ff */
[----:B------:R-:W-:Y:S01]  /*9930*/  IMAD.MOV.U32 R164, RZ, RZ, R11 ;  /* 0x000000ffffa47224 */ /* 0x000fe200078e000b */
[----:B------:R-:W-:-:S07]  /*9940*/  @P2 SHF.R.U32.HI R164, RZ, R165, R170 ;  /* 0x000000a5ffa42219 */ /* 0x000fce00000116aa */
.L_x_1047:
[----:B------:R-:W-:Y:S05]  /*9950*/  BSYNC B0 ;  /* 0x0000000000007941 */ /* 0x000fea0003800000 */
.L_x_1045:
[----:B------:R-:W-:-:S04]  /*9960*/  IMAD R165, R164, R173, -R179 ;  /* 0x000000ada4a57224 */ /* 0x000fc800078e0ab3 */
[----:B------:R-:W-:-:S05]  /*9970*/  IMAD R165, R2, -0x2, R165 ;  /* 0xfffffffe02a57824 */ /* 0x000fca00078e02a5 */
[----:B------:R-:W-:Y:S02]  /*9980*/  VIADDMNMX R176, R165, R173, R176, PT ;  /* 0x000000ada5b07246 */ /* 0x000fe400038001b0 */
[----:B------:R-:W-:-:S07]  /*9990*/  VIMNMX R178, R178, R165, !PT ;  /* 0x000000a5b2b27248 */ /* 0x000fce0007fe0100 */
.L_x_1044:
[----:B------:R-:W-:-:S04]  /*99a0*/  ISETP.GT.AND P2, PT, R6, -0x1, PT ;  /* 0xffffffff0600780c */ /* 0x000fc80003f44270 */
[C---:B------:R-:W-:Y:S02]  /*99b0*/  ISETP.GT.AND P3, PT, R178.reuse, RZ, P2 ;  /* 0x000000ffb200720c */ /* 0x040fe40001764270 */
[----:B------:R-:W-:Y:S02]  /*99c0*/  ISETP.GT.AND P5, PT, R178, 0x1, P2 ;  /* 0x00000001b200780c */ /* 0x000fe400017a4270 */
[----:B------:R-:W-:Y:S02]  /*99d0*/  ISETP.LT.OR P4, PT, R176, 0x1, P3 ;  /* 0x00000001b000780c */ /* 0x000fe40001f81670 */
[C---:B------:R-:W-:Y:S02]  /*99e0*/  ISETP.GT.AND P3, PT, R178.reuse, 0x8, P2 ;  /* 0x00000008b200780c */ /* 0x040fe40001764270 */
[----:B0-----:R-:W-:Y:S02]  /*99f0*/  FSEL R177, R7, -INF , !P4 ;  /* 0xff80000007b17808 */ /* 0x001fe40006000000 */
[----:B------:R-:W-:-:S02]  /*9a00*/  ISETP.GT.AND P4, PT, R178, 0x9, P2 ;  /* 0x00000009b200780c */ /* 0x000fc40001784270 */
        /* <DEDUP_REMOVED lines=12> */
[----:B------:R-:W-:Y:S02]  /*9ad0*/  FSEL R184, R184, -INF , !P5 ;  /* 0xff800000b8b87808 */ /* 0x000fe40006800000 */
[----:B------:R-:W-:Y:S02]  /*9ae0*/  FSEL R185, R185, -INF , !P3 ;  /* 0xff800000b9b97808 */ /* 0x000fe40005800000 */
[----:B------:R-:W-:Y:S02]  /*9af0*/  FSEL R186, R186, -INF , !P4 ;  /* 0xff800000baba7808 */ /* 0x000fe40006000000 */
[C---:B------:R-:W-:Y:S02]  /*9b00*/  ISETP.GT.AND P5, PT, R178.reuse, 0x19, P2 ;  /* 0x00000019b200780c */ /* 0x040fe400017a4270 */
[C---:B------:R-:W-:Y:S02]  /*9b10*/  ISETP.GT.AND P3, PT, R178.reuse, 0x20, P2 ;  /* 0x00000020b200780c */ /* 0x040fe40001764270 */
        /* <DEDUP_REMOVED lines=22> */
[--C-:B------:R-:W-:Y:S02]  /*9c80*/  IADD3 R176, R182, 0x8, R3.reuse ;  /* 0x00000008b6b07810 */ /* 0x100fe40007ffe003 */
[----:B------:R-:W-:Y:S02]  /*9c90*/  IADD3 R178, R198, 0x8, R3 ;  /* 0x00000008c6b27810 */ /* 0x000fe40007ffe003 */
[----:B------:R-:W-:-:S02]  /*9ca0*/  FSEL R172, R190, -INF , !P5 ;  /* 0xff800000beac7808 */ /* 0x000fc40006800000 */
[----:B------:R-:W-:Y:S02]  /*9cb0*/  FSEL R165, R180, -INF , !P3 ;  /* 0xff800000b4a57808 */ /* 0x000fe40005800000 */
[----:B------:R-:W-:Y:S01]  /*9cc0*/  FSEL R157, R181, -INF , !P4 ;  /* 0xff800000b59d7808 */ /* 0x000fe20006000000 */
[----:B------:R-:W-:Y:S06]  /*9cd0*/  @!P6 BRA `(.L_x_1048) ;  /* 0x000000000058e947 */ /* 0x000fec0003800000 */
[----:B------:R-:W-:Y:S01]  /*9ce0*/  ISETP.GT.AND P3, PT, R13, -0x1, PT ;  /* 0xffffffff0d00780c */ /* 0x000fe20003f64270 */
[----:B------:R-:W-:-:S12]  /*9cf0*/  BSSY B0, `(.L_x_1049) ;  /* 0x0000010000007945 */ /* 0x000fd80003800000 */
[----:B------:R-:W-:Y:S05]  /*9d00*/  @P3 BRA `(.L_x_1050) ;  /* 0x0000000000203947 */ /* 0x000fea0003800000 */
[----:B------:R-:W-:Y:S02]  /*9d10*/  IMAD.U32 R181, RZ, RZ, UR53 ;  /* 0x00000035ffb57e24 */ /* 0x000fe4000f8e00ff */
[----:B------:R-:W-:-:S03]  /*9d20*/  IMAD.MOV.U32 R7, RZ, RZ, R9 ;  /* 0x000000ffff077224 */ /* 0x000fc600078e0009 */
[----:B------:R-:W-:-:S13]  /*9d30*/  ISETP.NE.AND P3, PT, R181, 0x1, PT ;  /* 0x00000001b500780c */ /* 0x000fda0003f65270 */
[----:B------:R-:W0:Y:S02]  /*9d40*/  @P3 LDC.64 R14, c[0x0][0x9e8] ;  /* 0x00027a00ff0e3b82 */ /* 0x000e240000000a00 */
[----:B0-----:R-:W-:-:S05]  /*9d50*/  @P3 IMAD.HI.U32 R14, R9, R14, RZ ;  /* 0x0000000e090e3227 */ /* 0x001fca00078e00ff */
[----:B------:R-:W-:-:S04]  /*9d60*/  @P3 SHF.R.U32.HI R7, RZ, R15, R14 ;  /* 0x0000000fff073219 */ /* 0x000fc8000001160e */
[----:B------:R-:W-:Y:S01]  /*9d70*/  LOP3.LUT R14, RZ, R7, RZ, 0x33, !PT ;  /* 0x00000007ff0e7212 */ /* 0x000fe200078e33ff */
[----:B------:R-:W-:Y:S06]  /*9d80*/  BRA `(.L_x_1051) ;  /* 0x0000000000187947 */ /* 0x000fec0003800000 */
.L_x_1050:
[----:B------:R-:W-:-:S05]  /*9d90*/  IMAD.U32 R181, RZ, RZ, UR53 ;  /* 0x00000035ffb57e24 */ /* 0x000fca000f8e00ff */
[----:B------:R-:W-:-:S13]  /*9da0*/  ISETP.NE.AND P3, PT, R181, 0x1, PT ;  /* 0x00000001b500780c */ /* 0x000fda0003f65270 */
[----:B------:R-:W0:Y:S02]  /*9db0*/  @P3 LDC.64 R14, c[0x0][0x9e8] ;  /* 0x00027a00ff0e3b82 */ /* 0x000e240000000a00 */
[----:B0-----:R-:W-:-:S04]  /*9dc0*/  @P3 IMAD.HI.U32 R180, R13, R14, RZ ;  /* 0x0000000e0db43227 */ /* 0x001fc800078e00ff */
[----:B------:R-:W-:Y:S01]  /*9dd0*/  IMAD.MOV.U32 R14, RZ, RZ, R13 ;  /* 0x000000ffff0e7224 */ /* 0x000fe200078e000d */
[----:B------:R-:W-:-:S07]  /*9de0*/  @P3 SHF.R.U32.HI R14, RZ, R15, R180 ;  /* 0x0000000fff0e3219 */ /* 0x000fce00000116b4 */
.L_x_1051:
[----:B------:R-:W-:Y:S05]  /*9df0*/  BSYNC B0 ;  /* 0x0000000000007941 */ /* 0x000fea0003800000 */
.L_x_1049:
[----:B------:R-:W-:-:S04]  /*9e00*/  IMAD R179, R14, R181, -R179 ;  /* 0x000000b50eb37224 */ /* 0x000fc800078e0ab3 */
[----:B------:R-:W-:-:S05]  /*9e10*/  IMAD R179, R2, -0x2, R179 ;  /* 0xfffffffe02b37824 */ /* 0x000fca00078e02b3 */
[----:B------:R-:W-:Y:S02]  /*9e20*/  VIADDMNMX R176, R179, R181, R176, PT ;  /* 0x000000b5b3b07246 */ /* 0x000fe400038001b0 */
[----:B------:R-:W-:-:S07]  /*9e30*/  VIMNMX R178, R178, R179, !PT ;  /* 0x000000b3b2b27248 */ /* 0x000fce0007fe0100 */
.L_x_1048:
        /* <DEDUP_REMOVED lines=10> */
[----:B------:R-:W-:Y:S02]  /*9ee0*/  ISETP.GT.AND P3, PT, R178, 0x1, P2 ;  /* 0x00000001b200780c */ /* 0x000fe40001764270 */
[----:B------:R-:W-:Y:S02]  /*9ef0*/  FMNMX.FTZ R7, R185, R14, !PT ;  /* 0x0000000eb9077209 */ /* 0x000fe40007810000 */
[----:B------:R-:W-:-:S02]  /*9f00*/  ISETP.LT.OR P4, PT, R176, 0x1, P4 ;  /* 0x00000001b000780c */ /* 0x000fc40002781670 */
[----:B------:R-:W-:Y:S02]  /*9f10*/  FMNMX.FTZ R14, R186, R7, !PT ;  /* 0x00000007ba0e7209 */ /* 0x000fe40007810000 */
[----:B------:R-:W-:Y:S02]  /*9f20*/  ISETP.LT.OR P3, PT, R176, 0x2, P3 ;  /* 0x00000002b000780c */ /* 0x000fe40001f61670 */
[----:B------:R-:W-:Y:S02]  /*9f30*/  FMNMX.FTZ R7, R187, R14, !PT ;  /* 0x0000000ebb077209 */ /* 0x000fe40007810000 */
[----:B------:R-:W-:Y:S02]  /*9f40*/  ISETP.GT.AND P5, PT, R178, 0x9, P2 ;  /* 0x00000009b200780c */ /* 0x000fe400017a4270 */
[----:B------:R-:W-:Y:S02]  /*9f50*/  FMNMX.FTZ R14, R170, R7, !PT ;  /* 0x00000007aa0e7209 */ /* 0x000fe40007810000 */
[----:B------:R-:W-:-:S02]  /*9f60*/  FSEL R20, R20, -INF , !P3 ;  /* 0xff80000014147808 */ /* 0x000fc40005800000 */
[----:B------:R-:W-:Y:S02]  /*9f70*/  FMNMX.FTZ R14, R171, R14, !PT ;  /* 0x0000000eab0e7209 */ /* 0x000fe40007810000 */
[----:B------:R-:W-:Y:S02]  /*9f80*/  ISETP.GT.AND P3, PT, R178, 0x10, P2 ;  /* 0x00000010b200780c */ /* 0x000fe40001764270 */
[----:B------:R-:W-:Y:S02]  /*9f90*/  FMNMX.FTZ R7, R169, R14, !PT ;  /* 0x0000000ea9077209 */ /* 0x000fe40007810000 */
[----:B------:R-:W-:Y:S02]  /*9fa0*/  ISETP.LT.OR P5, PT, R176, 0xa, P5 ;  /* 0x0000000ab000780c */ /* 0x000fe40002fa1670 */
[----:B------:R-:W-:Y:S02]  /*9fb0*/  FMNMX.FTZ R7, R168, R7, !PT ;  /* 0x00000007a8077209 */ /* 0x000fe40007810000 */
[----:B------:R-:W-:-:S02]  /*9fc0*/  ISETP.LT.OR P3, PT, R176, 0x11, P3 ;  /* 0x00000011b000780c */ /* 0x000fc40001f61670 */
[----:B------:R-:W-:Y:S02]  /*9fd0*/  FMNMX.FTZ R7, R164, R7, !PT ;  /* 0x00000007a4077209 */ /* 0x000fe40007810000 */
[----:B------:R-:W-:Y:S02]  /*9fe0*/  FSEL R152, R152, -INF , !P5 ;  /* 0xff80000098987808 */ /* 0x000fe40006800000 */
[----:B------:R-:W-:Y:S02]  /*9ff0*/  FMNMX.FTZ R14, R172, R7, !PT ;  /* 0x00000007ac0e7209 */ /* 0x000fe40007810000 */
[----:B------:R-:W-:Y:S02]  /*a000*/  ISETP.GT.AND P5, PT, R178, 0x11, P2 ;  /* 0x00000011b200780c */ /* 0x000fe400017a4270 */
[----:B------:R-:W-:Y:S02]  /*a010*/  FMNMX.FTZ R14, R165, R14, !PT ;  /* 0x0000000ea50e7209 */ /* 0x000fe40007810000 */
[----:B------:R-:W-:-:S02]  /*a020*/  FSEL R153, R153, -INF , !P3 ;  /* 0xff80000099997808 */ /* 0x000fc40005800000 */
[----:B------:R-:W-:Y:S02]  /*a030*/  FMNMX.FTZ R14, R157, R14, !PT ;  /* 0x0000000e9d0e7209 */ /* 0x000fe40007810000 */
[----:B------:R-:W-:Y:S02]  /*a040*/  ISETP.GT.AND P3, PT, R178, 0x18, P2 ;  /* 0x00000018b200780c */ /* 0x000fe40001764270 */
[C---:B------:R-:W-:Y:S01]  /*a050*/  ISETP.LT.OR P5, PT, R176.reuse, 0x12, P5 ;  /* 0x00000012b000780c */ /* 0x040fe20002fa1670 */
[----:B------:R-:W0:Y:S01]  /*a060*/  SHFL.BFLY PT, R7, R14, 0x2, 0x1f ;  /* 0x0c401f000e077f89 */ /* 0x000e2200000e0000 */
[----:B------:R-:W-:Y:S02]  /*a070*/  ISETP.LT.OR P3, PT, R176, 0x19, P3 ;  /* 0x00000019b000780c */ /* 0x000fe40001f61670 */
[----:B------:R-:W-:Y:S02]  /*a080*/  FSEL R154, R154, -INF , !P5 ;  /* 0xff8000009a9a7808 */ /* 0x000fe40006800000 */
[----:B------:R-:W-:-:S02]  /*a090*/  ISETP.GT.AND P5, PT, R178, 0x20, P2 ;  /* 0x00000020b200780c */ /* 0x000fc400017a4270 */
[----:B------:R-:W-:Y:S02]  /*a0a0*/  FSEL R155, R155, -INF , !P3 ;  /* 0xff8000009b9b7808 */ /* 0x000fe40005800000 */
[----:B------:R-:W-:Y:S02]  /*a0b0*/  ISETP.LT.OR P5, PT, R176, 0x21, P5 ;  /* 0x00000021b000780c */ /* 0x000fe40002fa1670 */
[----:B------:R-:W-:Y:S02]  /*a0c0*/  ISETP.GT.AND P3, PT, R178, 0x21, P2 ;  /* 0x00000021b200780c */ /* 0x000fe40001764270 */
[----:B------:R-:W-:Y:S02]  /*a0d0*/  FSEL R158, R158, -INF , !P5 ;  /* 0xff8000009e9e7808 */ /* 0x000fe40006800000 */
[----:B------:R-:W-:-:S04]  /*a0e0*/  ISETP.LT.OR P3, PT, R176, 0x22, P3 ;  /* 0x00000022b000780c */ /* 0x000fc80001f61670 */
[----:B------:R-:W-:Y:S02]  /*a0f0*/  FSEL R159, R159, -INF , !P3 ;  /* 0xff8000009f9f7808 */ /* 0x000fe40005800000 */
[----:B------:R-:W-:Y:S02]  /*a100*/  ISETP.GT.AND P3, PT, R178, 0x29, P2 ;  /* 0x00000029b200780c */ /* 0x000fe40001764270 */
[----:B0-----:R-:W-:Y:S01]  /*a110*/  FMNMX.FTZ R15, R14, R7, !PT ;  /* 0x000000070e0f7209 */ /* 0x001fe20007810000 */
[----:B------:R-:W-:Y:S01]  /*a120*/  IMAD.U32 R14, RZ, RZ, UR10 ;  /* 0x0000000aff0e7e24 */ /* 0x000fe2000f8e00ff */
[----:B------:R-:W-:-:S03]  /*a130*/  ISETP.LT.OR P3, PT, R176, 0x2a, P3 ;  /* 0x0000002ab000780c */ /* 0x000fc60001f61670 */
[----:B------:R-:W0:Y:S01]  /*a140*/  SHFL.BFLY PT, R180, R15, 0x1, 0x1f ;  /* 0x0c201f000fb47f89 */ /* 0x000e2200000e0000 */
[----:B------:R-:W-:Y:S02]  /*a150*/  FSEL R161, R161, -INF , !P3 ;  /* 0xff800000a1a17808 */ /* 0x000fe40005800000 */
[----:B------:R-:W-:-:S04]  /*a160*/  ISETP.GT.AND P3, PT, R178, 0x31, P2 ;  /* 0x00000031b200780c */ /* 0x000fc80001764270 */
[----:B------:R-:W-:-:S04]  /*a170*/  ISETP.LT.OR P3, PT, R176, 0x32, P3 ;  /* 0x00000032b000780c */ /* 0x000fc80001f61670 */
[----:B------:R-:W-:Y:S02]  /*a180*/  FSEL R162, R162, -INF , !P3 ;  /* 0xff800000a2a27808 */ /* 0x000fe40005800000 */
[----:B0-----:R-:W-:Y:S02]  /*a190*/  FMNMX.FTZ R7, R15, R180, !PT ;  /* 0x000000b40f077209 */ /* 0x001fe40007810000 */
[----:B------:R-:W-:Y:S02]  /*a1a0*/  FSEL R15, R8, -INF , !P4 ;  /* 0xff800000080f7808 */ /* 0x000fe40006000000 */
[----:B------:R-:W-:Y:S02]  /*a1b0*/  ISETP.GT.AND P4, PT, R178, 0x19, P2 ;  /* 0x00000019b200780c */ /* 0x000fe40001784270 */
[----:B------:R-:W-:Y:S02]  /*a1c0*/  FMNMX.FTZ R179, R15, R12, !PT ;  /* 0x0000000c0fb37209 */ /* 0x000fe40007810000 */
[----:B------:R-:W-:-:S02]  /*a1d0*/  ISETP.LT.OR P4, PT, R176, 0x1a, P4 ;  /* 0x0000001ab000780c */ /* 0x000fc40002781670 */
[----:B------:R-:W-:Y:S02]  /*a1e0*/  FMNMX.FTZ R8, R20, R179, !PT ;  /* 0x000000b314087209 */ /* 0x000fe40007810000 */
[----:B------:R-:W-:Y:S02]  /*a1f0*/  FSEL R156, R156, -INF , !P4 ;  /* 0xff8000009c9c7808 */ /* 0x000fe40006000000 */
[----:B------:R-:W-:Y:S02]  /*a200*/  FMNMX.FTZ R179, R21, R8, !PT ;  /* 0x0000000815b37209 */ /* 0x000fe40007810000 */
[----:B------:R-:W-:Y:S02]  /*a210*/  ISETP.GT.AND P4, PT, R178, 0x28, P2 ;  /* 0x00000028b200780c */ /* 0x000fe40001784270 */
[----:B------:R-:W-:Y:S02]  /*a220*/  FMNMX.FTZ R8, R152, R179, !PT ;  /* 0x000000b398087209 */ /* 0x000fe40007810000 */
[----:B------:R-:W-:-:S02]  /*a230*/  FSETP.NEU.FTZ.AND P5, PT, R7, -INF , PT ;  /* 0xff8000000700780b */ /* 0x000fc40003fbd000 */
[----:B------:R-:W-:Y:S01]  /*a240*/  FMNMX.FTZ R179, R153, R8, !PT ;  /* 0x0000000899b37209 */ /* 0x000fe20007810000 */
[----:B------:R-:W-:-:S01]  /*a250*/  FFMA.FTZ R8, R7, R14, -8 ;  /* 0xc100000007087423 */ /* 0x000fc2000001000e */
[----:B------:R-:W-:Y:S02]  /*a260*/  ISETP.LT.OR P4, PT, R176, 0x29, P4 ;  /* 0x00000029b000780c */ /* 0x000fe40002781670 */
[----:B------:R-:W-:Y:S02]  /*a270*/  FMNMX.FTZ R14, R154, R179, !PT ;  /* 0x000000b39a0e7209 */ /* 0x000fe40007810000 */
[----:B------:R-:W-:Y:S02]  /*a280*/  FSEL R8, R8, RZ, P5 ;  /* 0x000000ff08087208 */ /* 0x000fe40002800000 */
[----:B------:R-:W-:Y:S02]  /*a290*/  FMNMX.FTZ R179, R155, R14, !PT ;  /* 0x0000000e9bb37209 */ /* 0x000fe40007810000 */
[----:B------:R-:W-:Y:S01]  /*a2a0*/  FSEL R160, R160, -INF , !P4 ;  /* 0xff800000a0a07808 */ /* 0x000fe20006000000 */
[----:B------:R-:W-:-:S01]  /*a2b0*/  FFMA.FTZ R177, R177, UR10, -R8 ;  /* 0x0000000ab1b17c23 */ /* 0x000fc20008010808 */
[----:B------:R-:W-:Y:S01]  /*a2c0*/  FMNMX.FTZ R179, R156, R179, !PT ;  /* 0x000000b39cb37209 */ /* 0x000fe20007810000 */
[----:B------:R-:W-:-:S01]  /*a2d0*/  FFMA.FTZ R174, R174, UR10, -R8 ;  /* 0x0000000aaeae7c23 */ /* 0x000fc20008010808 */
[----:B------:R-:W-:Y:S01]  /*a2e0*/  ISETP.GT.AND P4, PT, R178, 0x30, P2 ;  /* 0x00000030b200780c */ /* 0x000fe20001784270 */
[----:B------:R-:W-:-:S01]  /*a2f0*/  FFMA.FTZ R173, R173, UR10, -R8 ;  /* 0x0000000aadad7c23 */ /* 0x000fc20008010808 */
[----:B------:R-:W-:Y:S01]  /*a300*/  FMNMX.FTZ R14, R158, R179, !PT ;  /* 0x000000b39e0e7209 */ /* 0x000fe20007810000 */
[----:B------:R-:W-:-:S01]  /*a310*/  FFMA.FTZ R179, R175, UR10, -R8 ;  /* 0x0000000aafb37c23 */ /* 0x000fc20008010808 */
        /* <DEDUP_REMOVED lines=8> */
[----:B------:R-:W-:Y:S01]  /*a3a0*/  ISETP.GT.AND P4, PT, R178, 0x38, P2 ;  /* 0x00000038b200780c */ /* 0x000fe20001784270 */
[--C-:B------:R-:W-:Y:S01]  /*a3b0*/  FFMA.FTZ R168, R168, UR10, -R8.reuse ;  /* 0x0000000aa8a87c23 */ /* 0x100fe20008010808 */
[----:B------:R-:W-:Y:S01]  /*a3c0*/  FMNMX.FTZ R180, R161, R180, !PT ;  /* 0x000000b4a1b47209 */ /* 0x000fe20007810000 */
[--C-:B------:R-:W-:Y:S01]  /*a3d0*/  FFMA.FTZ R164, R164, UR10, -R8.reuse ;  /* 0x0000000aa4a47c23 */ /* 0x100fe20008010808 */
[----:B------:R-:W-:Y:S01]  /*a3e0*/  ISETP.GT.AND P2, PT, R178, 0x39, P2 ;  /* 0x00000039b200780c */ /* 0x000fe20001744270 */
[--C-:B------:R-:W-:Y:S01]  /*a3f0*/  FFMA.FTZ R178, R186, UR10, -R8.reuse ;  /* 0x0000000abab27c23 */ /* 0x100fe20008010808 */
[C---:B------:R-:W-:Y:S01]  /*a400*/  ISETP.LT.OR P4, PT, R176.reuse, 0x39, P4 ;  /* 0x00000039b000780c */ /* 0x040fe20002781670 */
[--C-:B0-----:R-:W-:Y:S01]  /*a410*/  FFMA.FTZ R179, R187, UR10, -R8.reuse ;  /* 0x0000000abbb37c23 */ /* 0x101fe20008010808 */
[----:B------:R-:W-:Y:S01]  /*a420*/  FMNMX.FTZ R175, R163, R180, !PT ;  /* 0x000000b4a3af7209 */ /* 0x000fe20007810000 */
[----:B------:R-:W-:Y:S01]  /*a430*/  FFMA.FTZ R165, R165, UR10, -R8 ;  /* 0x0000000aa5a57c23 */ /* 0x000fe20008010808 */
[----:B------:R-:W-:Y:S01]  /*a440*/  ISETP.LT.OR P2, PT, R176, 0x3a, P2 ;  /* 0x0000003ab000780c */ /* 0x000fe20001741670 */
[----:B------:R-:W-:Y:S01]  /*a450*/  MUFU.EX2 R177, R177 ;  /* 0x000000b100b17308 */ /* 0x000fe20000000800 */
[----:B------:R-:W-:-:S02]  /*a460*/  FSEL R166, R166, -INF , !P4 ;  /* 0xff800000a6a67808 */ /* 0x000fc40006000000 */
[----:B------:R-:W-:Y:S02]  /*a470*/  FMNMX.FTZ R175, R162, R175, !PT ;  /* 0x000000afa2af7209 */ /* 0x000fe40007810000 */
[----:B------:R-:W-:Y:S02]  /*a480*/  FSEL R167, R167, -INF , !P2 ;  /* 0xff800000a7a77808 */ /* 0x000fe40005000000 */
[----:B------:R-:W-:Y:S01]  /*a490*/  FMNMX.FTZ R176, R166, R175, !PT ;  /* 0x000000afa6b07209 */ /* 0x000fe20007810000 */
[----:B------:R-:W-:-:S01]  /*a4a0*/  FFMA.FTZ R175, R184, UR10, -R8 ;  /* 0x0000000ab8af7c23 */ /* 0x000fc20008010808 */
[--C-:B------:R-:W-:Y:S01]  /*a4b0*/  FFMA.FTZ R184, R157, UR10, -R8.reuse ;  /* 0x0000000a9db87c23 */ /* 0x100fe20008010808 */
[----:B------:R-:W-:Y:S01]  /*a4c0*/  FSEL R157, R7, RZ, P5 ;  /* 0x000000ff079d7208 */ /* 0x000fe20002800000 */
[----:B------:R-:W-:Y:S01]  /*a4d0*/  MUFU.EX2 R174, R174 ;  /* 0x000000ae00ae7308 */ /* 0x000fe20000000800 */
[----:B------:R-:W-:Y:S01]  /*a4e0*/  FMNMX.FTZ R180, R167, R176, !PT ;  /* 0x000000b0a7b47209 */ /* 0x000fe20007810000 */
[----:B------:R-:W-:-:S02]  /*a4f0*/  FFMA.FTZ R176, R185, UR10, -R8 ;  /* 0x0000000ab9b07c23 */ /* 0x000fc40008010808 */
[----:B------:R-:W-:-:S02]  /*a500*/  FADD.FTZ R157, -R157, R10 ;  /* 0x0000000a9d9d7221 */ /* 0x000fc40000010100 */
[----:B------:R-:W0:Y:S02]  /*a510*/  SHFL.BFLY PT, R181, R180, 0x2, 0x1f ;  /* 0x0c401f00b4b57f89 */ /* 0x000e2400000e0000 */
[----:B------:R-:W-:Y:S08]  /*a520*/  MUFU.EX2 R173, R173 ;  /* 0x000000ad00ad7308 */ /* 0x000ff00000000800 */
[----:B------:R-:W-:Y:S08]  /*a530*/  MUFU.EX2 R175, R175 ;  /* 0x000000af00af7308 */ /* 0x000ff00000000800 */
[----:B------:R-:W-:Y:S01]  /*a540*/  MUFU.EX2 R176, R176 ;  /* 0x000000b000b07308 */ /* 0x000fe20000000800 */
[----:B0-----:R-:W-:Y:S01]  /*a550*/  FMNMX.FTZ R182, R180, R181, !PT ;  /* 0x000000b5b4b67209 */ /* 0x001fe20007810000 */
[----:B------:R-:W-:Y:S01]  /*a560*/  FFMA.FTZ R181, R172, UR10, -R8 ;  /* 0x0000000aacb57c23 */ /* 0x000fe20008010808 */
[----:B------:R-:W-:-:S05]  /*a570*/  FMUL.FTZ R172, R157, UR10 ;  /* 0x0000000a9dac7c20 */ /* 0x000fca0008410000 */
[----:B------:R-:W-:Y:S01]  /*a580*/  MUFU.EX2 R178, R178 ;  /* 0x000000b200b27308 */ /* 0x000fe20000000800 */
[----:B------:R-:W0:Y:S07]  /*a590*/  SHFL.BFLY PT, R183, R182, 0x1, 0x1f ;  /* 0x0c201f00b6b77f89 */ /* 0x000e2e00000e0000 */
[----:B------:R-:W1:Y:S08]  /*a5a0*/  MUFU.EX2 R172, R172 ;  /* 0x000000ac00ac7308 */ /* 0x000e700000000800 */
[----:B------:R-:W-:Y:S08]  /*a5b0*/  MUFU.EX2 R179, R179 ;  /* 0x000000b300b37308 */ /* 0x000ff00000000800 */
[----:B------:R-:W-:Y:S01]  /*a5c0*/  MUFU.EX2 R170, R170 ;  /* 0x000000aa00aa7308 */ /* 0x000fe20000000800 */
[----:B0-----:R-:W-:Y:S01]  /*a5d0*/  FMNMX.FTZ R8, R182, R183, !PT ;  /* 0x000000b7b6087209 */ /* 0x001fe20007810000 */
[----:B------:R-:W-:-:S03]  /*a5e0*/  IMAD.U32 R183, RZ, RZ, UR10 ;  /* 0x0000000affb77e24 */ /* 0x000fc6000f8e00ff */
[C---:B------:R-:W-:Y:S01]  /*a5f0*/  FSETP.NEU.FTZ.AND P2, PT, R8.reuse, -INF , PT ;  /* 0xff8000000800780b */ /* 0x040fe20003f5d000 */
[----:B------:R-:W-:-:S02]  /*a600*/  FFMA.FTZ R180, R8, R183, -8 ;  /* 0xc100000008b47423 */ /* 0x000fc400000100b7 */
[----:B------:R-:W-:Y:S01]  /*a610*/  MUFU.EX2 R171, R171 ;  /* 0x000000ab00ab7308 */ /* 0x000fe20000000800 */
[----:B------:R-:W-:Y:S02]  /*a620*/  FSEL R183, R8, RZ, P2 ;  /* 0x000000ff08b77208 */ /* 0x000fe40001000000 */
[----:B------:R-:W-:-:S03]  /*a630*/  FSEL R157, R180, RZ, P2 ;  /* 0x000000ffb49d7208 */ /* 0x000fc60001000000 */
[----:B------:R-:W-:Y:S02]  /*a640*/  FADD.FTZ R183, -R183, R12 ;  /* 0x0000000cb7b77221 */ /* 0x000fe40000010100 */
        /* <DEDUP_REMOVED lines=10> */
[----:B-1----:R-:W-:-:S01]  /*a6f0*/  FFMA.FTZ R183, R172, R4, R177 ;  /* 0x00000004acb77223 */ /* 0x002fc200000100b1 */
[--C-:B------:R-:W-:Y:S01]  /*a700*/  FFMA.FTZ R156, R156, UR10, -R157.reuse ;  /* 0x0000000a9c9c7c23 */ /* 0x100fe2000801089d */
[----:B------:R-:W-:-:S01]  /*a710*/  FFMA.FTZ R12, R158, UR10, -R157 ;  /* 0x0000000a9e0c7c23 */ /* 0x000fc2000801089d */
[----:B------:R-:W-:Y:S01]  /*a720*/  FFMA.FTZ R159, R159, UR10, -R157 ;  /* 0x0000000a9f9f7c23 */ /* 0x000fe2000801089d */
[----:B------:R-:W-:-:S01]  /*a730*/  FADD.FTZ R183, R14, R183 ;  /* 0x000000b70eb77221 */ /* 0x000fc20000010000 */
[--C-:B------:R-:W-:Y:S01]  /*a740*/  FFMA.FTZ R160, R160, UR10, -R157.reuse ;  /* 0x0000000aa0a07c23 */ /* 0x100fe2000801089d */
[----:B------:R-:W-:-:S01]  /*a750*/  FFMA.FTZ R161, R161, UR10, -R157 ;  /* 0x0000000aa1a17c23 */ /* 0x000fc2000801089d */
[----:B------:R-:W0:Y:S01]  /*a760*/  MUFU.EX2 R155, R155 ;  /* 0x0000009b009b7308 */ /* 0x000e220000000800 */
[----:B------:R-:W-:-:S01]  /*a770*/  FFMA.FTZ R163, R163, UR10, -R157 ;  /* 0x0000000aa3a37c23 */ /* 0x000fc2000801089d */
[--C-:B------:R-:W-:Y:S01]  /*a780*/  FFMA.FTZ R162, R162, UR10, -R157.reuse ;  /* 0x0000000aa2a27c23 */ /* 0x100fe2000801089d */
[----:B------:R-:W-:-:S01]  /*a790*/  FFMA.FTZ R166, R166, UR10, -R157 ;  /* 0x0000000aa6a67c23 */ /* 0x000fc2000801089d */
[----:B------:R-:W-:-:S04]  /*a7a0*/  FFMA.FTZ R157, R167, UR10, -R157 ;  /* 0x0000000aa79d7c23 */ /* 0x000fc8000801089d */
[----:B------:R-:W1:Y:S08]  /*a7b0*/  MUFU.EX2 R15, R15 ;  /* 0x0000000f000f7308 */ /* 0x000e700000000800 */
[----:B------:R-:W2:Y:S01]  /*a7c0*/  MUFU.EX2 R20, R20 ;  /* 0x0000001400147308 */ /* 0x000ea20000000800 */
[----:B0-----:R-:W-:-:S07]  /*a7d0*/  FFMA.FTZ R4, R155, R5, R180 ;  /* 0x000000059b047223 */ /* 0x001fce00000100b4 */
[----:B------:R-:W0:Y:S01]  /*a7e0*/  MUFU.EX2 R21, R21 ;  /* 0x0000001500157308 */ /* 0x000e220000000800 */
[----:B-1----:R-:W-:-:S01]  /*a7f0*/  FADD.FTZ R5, R15, R4 ;  /* 0x000000040f057221 */ /* 0x002fc20000010000 */
[----:B------:R-:W-:-:S04]  /*a800*/  FADD.FTZ R4, R174, R183 ;  /* 0x000000b7ae047221 */ /* 0x000fc80000010000 */
[----:B------:R-:W-:Y:S02]  /*a810*/  FADD.FTZ R4, R173, R4 ;  /* 0x00000004ad047221 */ /* 0x000fe40000010000 */
[----:B------:R-:W1:Y:S02]  /*a820*/  MUFU.EX2 R152, R152 ;  /* 0x0000009800987308 */ /* 0x000e640000000800 */
[----:B------:R-:W-:-:S04]  /*a830*/  FADD.FTZ R183, R175, R4 ;  /* 0x00000004afb77221 */ /* 0x000fc80000010000 */
[----:B------:R-:W-:Y:S02]  /*a840*/  FADD.FTZ R183, R176, R183 ;  /* 0x000000b7b0b77221 */ /* 0x000fe40000010000 */
[----:B------:R-:W3:Y:S08]  /*a850*/  MUFU.EX2 R153, R153 ;  /* 0x0000009900997308 */ /* 0x000ef00000000800 */
[----:B------:R-:W4:Y:S08]  /*a860*/  MUFU.EX2 R154, R154 ;  /* 0x0000009a009a7308 */ /* 0x000f300000000800 */
[----:B------:R2:W5:Y:S08]  /*a870*/  MUFU.EX2 R182, R156 ;  /* 0x0000009c00b67308 */ /* 0x0005700000000800 */
[----:B------:R-:W5:Y:S01]  /*a880*/  MUFU.EX2 R12, R12 ;  /* 0x0000000c000c7308 */ /* 0x000f620000000800 */
[----:B--2---:R-:W-:-:S04]  /*a890*/  FADD.FTZ R156, R20, R5 ;  /* 0x00000005149c7221 */ /* 0x004fc80000010000 */
[----:B0-----:R-:W-:-:S03]  /*a8a0*/  FADD.FTZ R5, R21, R156 ;  /* 0x0000009c15057221 */ /* 0x001fc60000010000 */
[----:B------:R-:W0:Y:S01]  /*a8b0*/  MUFU.EX2 R159, R159 ;  /* 0x0000009f009f7308 */ /* 0x000e220000000800 */
[----:B-1----:R-:W-:-:S04]  /*a8c0*/  FADD.FTZ R4, R152, R5 ;  /* 0x0000000598047221 */ /* 0x002fc80000010000 */
[----:B---3--:R-:W-:Y:S01]  /*a8d0*/  FADD.FTZ R5, R153, R4 ;  /* 0x0000000499057221 */ /* 0x008fe20000010000 */
[----:B------:R-:W-:-:S02]  /*a8e0*/  FADD.FTZ R4, R178, R183 ;  /* 0x000000b7b2047221 */ /* 0x000fc40000010000 */
[----:B------:R-:W1:Y:S01]  /*a8f0*/  MUFU.EX2 R185, R160 ;  /* 0x000000a000b97308 */ /* 0x000e620000000800 */
[----:B----4-:R-:W-:-:S04]  /*a900*/  FADD.FTZ R5, R154, R5 ;  /* 0x000000059a057221 */ /* 0x010fc80000010000 */
[----:B-----5:R-:W-:-:S03]  /*a910*/  FADD.FTZ R5, R182, R5 ;  /* 0x00000005b6057221 */ /* 0x020fc60000010000 */
[----:B------:R-:W-:Y:S01]  /*a920*/  MUFU.EX2 R168, R168 ;  /* 0x000000a800a87308 */ /* 0x000fe20000000800 */
[----:B------:R-:W-:-:S04]  /*a930*/  FADD.FTZ R156, R12, R5 ;  /* 0x000000050c9c7221 */ /* 0x000fc80000010000 */
[----:B0-----:R-:W-:-:S03]  /*a940*/  FADD.FTZ R156, R159, R156 ;  /* 0x0000009c9f9c7221 */ /* 0x001fc60000010000 */
[----:B------:R0:W2:Y:S01]  /*a950*/  MUFU.EX2 R158, R161 ;  /* 0x000000a1009e7308 */ /* 0x0000a20000000800 */
[----:B-1----:R-:W-:-:S07]  /*a960*/  FADD.FTZ R156, R185, R156 ;  /* 0x0000009cb99c7221 */ /* 0x002fce0000010000 */
[----:B------:R-:W1:Y:S01]  /*a970*/  MUFU.EX2 R164, R164 ;  /* 0x000000a400a47308 */ /* 0x000e620000000800 */
[----:B0-----:R-:W-:-:S04]  /*a980*/  FADD.FTZ R161, R179, R4 ;  /* 0x00000004b3a17221 */ /* 0x001fc80000010000 */
[----:B------:R-:W-:-:S03]  /*a990*/  FADD.FTZ R4, R170, R161 ;  /* 0x000000a1aa047221 */ /* 0x000fc60000010000 */
[----:B------:R-:W0:Y:S01]  /*a9a0*/  MUFU.EX2 R163, R163 ;  /* 0x000000a300a37308 */ /* 0x000e220000000800 */
[----:B------:R-:W-:-:S01]  /*a9b0*/  FADD.FTZ R4, R171, R4 ;  /* 0x00000004ab047221 */ /* 0x000fc20000010000 */
[----:B--2---:R-:W-:-:S03]  /*a9c0*/  FADD.FTZ R156, R158, R156 ;  /* 0x0000009c9e9c7221 */ /* 0x004fc60000010000 */
[----:B------:R-:W-:-:S03]  /*a9d0*/  FADD.FTZ R5, R169, R4 ;  /* 0x00000004a9057221 */ /* 0x000fc60000010000 */
[----:B------:R-:W2:Y:S01]  /*a9e0*/  MUFU.EX2 R181, R181 ;  /* 0x000000b500b57308 */ /* 0x000ea20000000800 */
[----:B------:R-:W-:-:S04]  /*a9f0*/  FADD.FTZ R5, R168, R5 ;  /* 0x00000005a8057221 */ /* 0x000fc80000010000 */
[----:B-1----:R-:W-:-:S03]  /*aa00*/  FADD.FTZ R4, R164, R5 ;  /* 0x00000005a4047221 */ /* 0x002fc60000010000 */
[----:B------:R-:W1:Y:S01]  /*aa10*/  MUFU.EX2 R187, R162 ;  /* 0x000000a200bb7308 */ /* 0x000e620000000800 */
[----:B0-----:R-:W-:-:S07]  /*aa20*/  FADD.FTZ R156, R163, R156 ;  /* 0x0000009ca39c7221 */ /* 0x001fce0000010000 */
[----:B------:R-:W0:Y:S01]  /*aa30*/  MUFU.EX2 R165, R165 ;  /* 0x000000a500a57308 */ /* 0x000e220000000800 */
[----:B--2---:R-:W-:-:S07]  /*aa40*/  FADD.FTZ R4, R181, R4 ;  /* 0x00000004b5047221 */ /* 0x004fce0000010000 */
[----:B------:R-:W2:Y:S01]  /*aa50*/  MUFU.EX2 R161, R166 ;  /* 0x000000a600a17308 */ /* 0x000ea20000000800 */
[----:B-1----:R-:W-:-:S07]  /*aa60*/  FADD.FTZ R156, R187, R156 ;  /* 0x0000009cbb9c7221 */ /* 0x002fce0000010000 */
[----:B------:R-:W1:Y:S01]  /*aa70*/  MUFU.EX2 R10, R184 ;  /* 0x000000b8000a7308 */ /* 0x000e620000000800 */
[----:B0-----:R-:W-:-:S07]  /*aa80*/  FADD.FTZ R5, R165, R4 ;  /* 0x00000004a5057221 */ /* 0x001fce0000010000 */
[----:B------:R-:W0:Y:S01]  /*aa90*/  MUFU.EX2 R157, R157 ;  /* 0x0000009d009d7308 */ /* 0x000e220000000800 */
[----:B--2---:R-:W-:-:S01]  /*aaa0*/  FADD.FTZ R156, R161, R156 ;  /* 0x0000009ca19c7221 */ /* 0x004fc20000010000 */
[----:B-1----:R-:W-:-:S03]  /*aab0*/  FADD.FTZ R4, R10, R5 ;  /* 0x000000050a047221 */ /* 0x002fc60000010000 */
[----:B0-----:R-:W-:Y:S01]  /*aac0*/  FADD.FTZ R5, R157, R156 ;  /* 0x0000009c9d057221 */ /* 0x001fe20000010000 */
[----:B------:R-:W-:Y:S06]  /*aad0*/  @!P0 BRA `(.L_x_1052) ;  /* 0x0000000000048947 */ /* 0x000fec0003800000 */
[----:B------:R-:W-:Y:S01]  /*aae0*/  BPT.TRAP 0x1 ;  /* 0x000000040000795c */ /* 0x000fe20000300000 */
.L_x_1052:
        /* <DEDUP_REMOVED lines=155> */
[----:B------:R-:W-:-:S05]  /*b4a0*/  UMOV UR52, UR55 ;  /* 0x0000003700347c82 */ /* 0x000fca0008000000 */
.L_x_1035:
[----:B------:R-:W-:Y:S06]  /*b4b0*/  BAR.ARV 0x8, 0x120 ;  /* 0x0204800000007b1d */ /* 0x000fec0000002000 */
[----:B------:R-:W-:Y:S05]  /*b4c0*/  @!P0 BRA `(.L_x_1054) ;  /* 0x0000000000048947 */ /* 0x000fea0003800000 */
[----:B------:R-:W-:Y:S01]  /*b4d0*/  BPT.TRAP 0x1 ;  /* 0x000000040000795c */ /* 0x000fe20000300000 */
.L_x_1054:
[----:B------:R-:W-:Y:S01]  /*b4e0*/  ULEA UR11, UR52, UR41, 0x3 ;  /* 0x00000029340b7291 */ /* 0x000fe2000f8e183f */
[----:B------:R-:W-:-:S05]  /*b4f0*/  IMAD.U32 R0, RZ, RZ, UR44 ;  /* 0x0000002cff007e24 */ /* 0x000fca000f8e00ff */
[----:B------:R-:W-:-:S04]  /*b500*/  SHF.L.U32 R0, R0, 0x1f, RZ ;  /* 0x0000001f00007819 */ /* 0x000fc800000006ff */
[----:B------:R0:W1:Y:S01]  /*b510*/  SYNCS.PHASECHK.TRANS64.TRYWAIT P1, [UR11+0x28450], R0 ;  /* 0x02845000ff0075a7 */ /* 0x000062000802014b */
[----:B------:R-:W-:Y:S05]  /*b520*/  @!P0 BRA `(.L_x_1055) ;  /* 0x0000000000048947 */ /* 0x000fea0003800000 */
[----:B------:R-:W-:Y:S01]  /*b530*/  BPT.TRAP 0x1 ;  /* 0x000000040000795c */ /* 0x000fe20000300000 */
.L_x_1055:
[----:B-1----:R-:W-:Y:S05]  /*b540*/  @P1 BRA `(.L_x_1056) ;  /* 0x0000000000081947 */ /* 0x002fea0003800000 */
[----:B------:R-:W1:Y:S02]  /*b550*/  SYNCS.PHASECHK.TRANS64.TRYWAIT P1, [UR11+0x28450], R0 ;  /* 0x02845000ff0075a7 */ /* 0x000e64000802014b */
[----:B-1----:R-:W-:Y:S05]  /*b560*/  @!P1 BRA `(.L_x_1057) ;  /* 0x0000009800409947 */ /* 0x002fea0003800000 */
.L_x_1056:
[----:B------:R-:W-:Y:S01]  /*b570*/  ULDC.64 UR4, c[0x0][0x9a0] ;  /* 0x0002680000047ab9 */ /* 0x000fe20000000a00 */
[----:B------:R-:W-:Y:S01]  /*b580*/  UIADD3 UR41, UR41, 0x8000, URZ ;  /* 0x0000800029297890 */ /* 0x000fe2000fffe03f */
[----:B------:R-:W-:Y:S01]  /*b590*/  WARPGROUP.ARRIVE ;  /* 0x00000000000079c5 */ /* 0x000fe20000000000 */
[----:B------:R-:W-:Y:S01]  /*b5a0*/  UISETP.NE.U32.AND UP0, UPT, UR4, URZ, UPT ;  /* 0x0000003f0400728c */ /* 0x000fe2000bf05070 */
[----:B------:R-:W-:Y:S01]  /*b5b0*/  IMAD.MOV.U32 R6, RZ, RZ, 0x3f800000 ;  /* 0x3f800000ff067424 */ /* 0x000fe200078e00ff */
[----:B------:R-:W-:Y:S02]  /*b5c0*/  USHF.R.U32.HI UR41, URZ, 0x4, UR41 ;  /* 0x000000043f297899 */ /* 0x000fe40008011629 */
[----:B------:R-:W-:Y:S02]  /*b5d0*/  UISETP.NE.AND.EX UP0, UPT, UR5, URZ, UPT, UP0 ;  /* 0x0000003f0500728c */ /* 0x000fe4000bf05300 */
[----:B------:R-:W-:Y:S01]  /*b5e0*/  ULOP3.LUT UR41, UR41, 0x3fff, URZ, 0xc0, !UPT ;  /* 0x00003fff29297892 */ /* 0x000fe2000f8ec03f */
[----:B------:R-:W-:-:S03]  /*b5f0*/  UMOV UR15, 0x80000020 ;  /* 0x80000020000f7882 */ /* 0x000fc60000000000 */
[----:B------:R-:W-:Y:S01]  /*b600*/  ULOP3.LUT UR41, UR41, 0x10000, URZ, 0xfc, !UPT ;  /* 0x0001000029297892 */ /* 0x000fe2000f8efc3f */
[----:B------:R-:W-:-:S04]  /*b610*/  PLOP3.LUT P1, PT, PT, PT, UP0, 0x80, 0x0 ;  /* 0x000000000000781c */ /* 0x000fc80003f2f008 */
[----:B------:R-:W-:Y:S01]  /*b620*/  @UP0 USHF.R.S32.HI UR8, URZ, 0x1f, UR47 ;  /* 0x0000001f3f080899 */ /* 0x000fe2000801142f */
[----:B------:R-:W-:Y:S01]  /*b630*/  @UP0 ULDC.64 UR12, c[0x0][0x9c8] ;  /* 0x00027200000c0ab9 */ /* 0x000fe20000000a00 */
[----:B------:R-:W-:Y:S02]  /*b640*/  @UP0 USHF.R.S32.HI UR9, URZ, 0x1f, UR43 ;  /* 0x0000001f3f090899 */ /* 0x000fe4000801142b */
[----:B------:R-:W-:Y:S02]  /*b650*/  @UP0 UIMAD UR8, UR8, UR12, URZ ;  /* 0x0000000c080802a4 */ /* 0x000fe4000f8e023f */
[----:B------:R-:W-:Y:S02]  /*b660*/  @UP0 UIMAD.WIDE.U32 UR6, UR47, UR12, URZ ;  /* 0x0000000c2f0602a5 */ /* 0x000fe4000f8e003f */
[----:B------:R-:W-:-:S03]  /*b670*/  @UP0 UIMAD UR8, UR47, UR13, UR8 ;  /* 0x0000000d2f0802a4 */ /* 0x000fc6000f8e0208 */
[----:B------:R-:W-:Y:S01]  /*b680*/  @UP0 ULDC.64 UR12, c[0x0][0x9d0] ;  /* 0x00027400000c0ab9 */ /* 0x000fe20000000a00 */
[----:B------:R-:W-:Y:S02]  /*b690*/  @UP0 UIADD3 UR7, UR7, UR8, URZ ;  /* 0x0000000807070290 */ /* 0x000fe4000fffe03f */
[----:B------:R-:W-:Y:S02]  /*b6a0*/  ULEA UR8, UR52, UR41, 0xa ;  /* 0x0000002934087291 */ /* 0x000fe4000f8e503f */
[----:B------:R-:W-:Y:S02]  /*b6b0*/  @UP0 UIMAD UR9, UR9, UR12, URZ ;  /* 0x0000000c090902a4 */ /* 0x000fe4000f8e023f */
[----:B------:R-:W-:Y:S02]  /*b6c0*/  @UP0 UIMAD.WIDE.U32 UR6, UR43, UR12, UR6 ;  /* 0x0000000c2b0602a5 */ /* 0x000fe4000f8e0006 */
[----:B------:R-:W-:Y:S01]  /*b6d0*/  @UP0 UIMAD UR9, UR43, UR13, UR9 ;  /* 0x0000000d2b0902a4 */ /* 0x000fe2000f8e0209 */
[----:B------:R-:W-:Y:S01]  /*b6e0*/  UMOV UR14, UR8 ;  /* 0x00000008000e7c82 */ /* 0x000fe20008000000 */
[----:B------:R-:W-:Y:S01]  /*b6f0*/  @UP0 ULEA UR4, UP1, UR6, UR4, 0x2 ;  /* 0x0000000406040291 */ /* 0x000fe2000f82103f */
[----:B------:R-:W-:Y:S01]  /*b700*/  QGMMA.64x256x32.F32.E4M3.E4M3 R24, R188, gdesc[UR12], R24, gsb0 ;  /* 0x03e0000cbc187df3 */ /* 0x000fe20008000818 */
[----:B------:R-:W-:-:S04]  /*b710*/  @UP0 UIADD3 UR7, UR7, UR9, URZ ;  /* 0x0000000907070290 */ /* 0x000fc8000fffe03f */
[----:B------:R-:W-:Y:S01]  /*b720*/  @UP0 ULEA.HI.X UR5, UR6, UR5, UR7, 0x2, UP1 ;  /* 0x0000000506050291 */ /* 0x000fe200088f1407 */
[----:B------:R-:W-:-:S05]  /*b730*/  IMAD.U32 R10, RZ, RZ, UR4 ;  /* 0x00000004ff0a7e24 */ /* 0x000fca000f8e00ff */
[----:B------:R-:W-:-:S05]  /*b740*/  IMAD.U32 R11, RZ, RZ, UR5 ;  /* 0x00000005ff0b7e24 */ /* 0x000fca000f8e00ff */
[----:B------:R2:W3:Y:S01]  /*b750*/  @P1 LDG.E R6, desc[UR50][R10.64] ;  /* 0x000000320a061981 */ /* 0x0004e2000c1e1900 */
[----:B------:R-:W-:Y:S01]  /*b760*/  UIADD3 UR8, UR8, 0x2, URZ ;  /* 0x0000000208087890 */ /* 0x000fe2000fffe03f */
[----:B------:R-:W-:-:S06]  /*b770*/  UMOV UR7, 0x80000020 ;  /* 0x8000002000077882 */ /* 0x000fcc0000000000 */
[----:B------:R-:W-:Y:S01]  /*b780*/  UMOV UR6, UR8 ;  /* 0x0000000800067c82 */ /* 0x000fe20008000000 */
[----:B-1----:R-:W1:Y:S04]  /*b790*/  SHFL.BFLY PT, R3, R4, 0x2, 0x1f ;  /* 0x0c401f0004037f89 */ /* 0x002e6800000e0000 */
[----:B------:R-:W4:Y:S01]  /*b7a0*/  SHFL.BFLY PT, R12, R5, 0x2, 0x1f ;  /* 0x0c401f00050c7f89 */ /* 0x000f2200000e0000 */
[----:B-1----:R-:W-:-:S01]  /*b7b0*/  FADD.FTZ R3, R3, R4 ;  /* 0x0000000403037221 */ /* 0x002fc20000010000 */
[----:B----4-:R-:W-:-:S04]  /*b7c0*/  FADD.FTZ R12, R12, R5 ;  /* 0x000000050c0c7221 */ /* 0x010fc80000010000 */
[----:B0-----:R-:W0:Y:S04]  /*b7d0*/  SHFL.BFLY PT, R0, R3, 0x1, 0x1f ;  /* 0x0c201f0003007f89 */ /* 0x001e2800000e0000 */
[----:B------:R-:W1:Y:S01]  /*b7e0*/  SHFL.BFLY PT, R9, R12, 0x1, 0x1f ;  /* 0x0c201f000c097f89 */ /* 0x000e6200000e0000 */
[----:B0-----:R-:W-:-:S01]  /*b7f0*/  FADD.FTZ R13, R3, R0 ;  /* 0x00000000030d7221 */ /* 0x001fc20000010000 */
[----:B-1----:R-:W-:-:S04]  /*b800*/  FADD.FTZ R14, R12, R9 ;  /* 0x000000090c0e7221 */ /* 0x002fc80000010000 */
[C---:B------:R-:W-:Y:S01]  /*b810*/  FSETP.NE.FTZ.AND P1, PT, R13.reuse, RZ, PT ;  /* 0x000000ff0d00720b */ /* 0x040fe20003f35000 */
[----:B------:R-:W-:Y:S01]  /*b820*/  FMUL.FTZ R15, R13, 0.00390625 ;  /* 0x3b8000000d0f7820 */ /* 0x000fe20000410000 */
[----:B--2---:R-:W-:Y:S01]  /*b830*/  FMUL.FTZ R10, R14, 0.00390625 ;  /* 0x3b8000000e0a7820 */ /* 0x004fe20000410000 */
[----:B------:R-:W-:-:S03]  /*b840*/  IMAD.MOV.U32 R9, RZ, RZ, RZ ;  /* 0x000000ffff097224 */ /* 0x000fc600078e00ff */
[----:B------:R-:W-:Y:S02]  /*b850*/  FSETP.NE.FTZ.AND P2, PT, R15, RZ, PT ;  /* 0x000000ff0f00720b */ /* 0x000fe40003f55000 */
[----:B------:R-:W-:-:S05]  /*b860*/  FSETP.NE.FTZ.AND P3, PT, R10, RZ, PT ;  /* 0x000000ff0a00720b */ /* 0x000fca0003f75000 */
[----:B------:R-:W-:Y:S01]  /*b870*/  @P1 MUFU.RCP R9, R13 ;  /* 0x0000000d00091308 */ /* 0x000fe20000001000 */
[----:B------:R-:W-:Y:S01]  /*b880*/  FSETP.NE.FTZ.AND P1, PT, R14, RZ, PT ;  /* 0x000000ff0e00720b */ /* 0x000fe20003f35000 */
[----:B------:R-:W-:-:S06]  /*b890*/  IMAD.MOV.U32 R11, RZ, RZ, RZ ;  /* 0x000000ffff0b7224 */ /* 0x000fcc00078e00ff */
[----:B------:R-:W0:Y:S08]  /*b8a0*/  @P2 MUFU.LG2 R5, R15 ;  /* 0x0000000f00052308 */ /* 0x000e300000000c00 */
[----:B------:R-:W1:Y:S01]  /*b8b0*/  @P3 MUFU.LG2 R10, R10 ;  /* 0x0000000a000a3308 */ /* 0x000e620000000c00 */
[----:B------:R-:W-:Y:S02]  /*b8c0*/  WARPGROUP.DEPBAR.LE gsb0, 0x0 ;  /* 0x00008000000079c5 */ /* 0x000fe40000010000 */
[----:B------:R-:W-:-:S06]  /*b8d0*/  WARPGROUP.ARRIVE ;  /* 0x00000000000079c5 */ /* 0x000fcc0000000000 */
[----:B------:R-:W-:Y:S01]  /*b8e0*/  QGMMA.64x256x32.F32.E4M3.E4M3 R24, R184, gdesc[UR4], R24, gsb0 ;  /* 0x03e00004b8187df3 */ /* 0x000fe20008000818 */
[----:B------:R-:W2:Y:S01]  /*b8f0*/  @P1 MUFU.RCP R11, R14 ;  /* 0x0000000e000b1308 */ /* 0x000ea20000001000 */
[----:B------:R-:W-:Y:S02]  /*b900*/  IMAD.U32 R4, RZ, RZ, UR10 ;  /* 0x0000000aff047e24 */ /* 0x000fe4000f8e00ff */
[----:B------:R-:W-:Y:S02]  /*b910*/  IMAD.U32 R12, RZ, RZ, UR10 ;  /* 0x0000000aff0c7e24 */ /* 0x000fe4000f8e00ff */
[----:B0-----:R-:W-:Y:S01]  /*b920*/  @P2 FMUL.FTZ R5, R5, 0.69314718246459960938 ;  /* 0x3f31721805052820 */ /* 0x001fe20000410000 */
[----:B------:R-:W-:Y:S01]  /*b930*/  @P2 FMUL.FTZ R4, R4, 0.69314718246459960938 ;  /* 0x3f31721804042820 */ /* 0x000fe20000410000 */
[----:B-1----:R-:W-:Y:S01]  /*b940*/  @P3 FMUL.FTZ R13, R10, 0.69314718246459960938 ;  /* 0x3f3172180a0d3820 */ /* 0x002fe20000410000 */
[----:B------:R-:W-:Y:S01]  /*b950*/  @P3 FMUL.FTZ R12, R12, 0.69314718246459960938 ;  /* 0x3f3172180c0c3820 */ /* 0x000fe20000410000 */
[----:B------:R-:W-:-:S02]  /*b960*/  IMAD.MOV.U32 R3, RZ, RZ, -0x800000 ;  /* 0xff800000ff037424 */ /* 0x000fc400078e00ff */
[----:B------:R-:W-:Y:S01]  /*b970*/  @P2 FFMA.FTZ R3, R4, R7, R5 ;  /* 0x0000000704032223 */ /* 0x000fe20000010005 */
[----:B------:R-:W-:Y:S02]  /*b980*/  IMAD.MOV.U32 R0, RZ, RZ, -0x800000 ;  /* 0xff800000ff007424 */ /* 0x000fe400078e00ff */
[----:B------:R-:W-:Y:S01]  /*b990*/  @P3 FFMA.FTZ R0, R12, R8, R13 ;  /* 0x000000080c003223 */ /* 0x000fe2000001000d */
[-C--:B---3--:R-:W-:Y:S01]  /*b9a0*/  FMUL.FTZ R16, R9, R6.reuse ;  /* 0x0000000609107220 */ /* 0x088fe20000410000 */
[----:B--2---:R-:W-:Y:S01]  /*b9b0*/  FMUL.FTZ R4, R11, R6 ;  /* 0x000000060b047220 */ /* 0x004fe20000410000 */
[----:B------:R-:W-:Y:S02]  /*b9c0*/  WARPGROUP.DEPBAR.LE gsb0, 0x0 ;  /* 0x00008000000079c5 */ /* 0x000fe40000010000 */
[----:B------:R-:W-:Y:S05]  /*b9d0*/  @!P0 BRA `(.L_x_1058) ;  /* 0x0000000000048947 */ /* 0x000fea0003800000 */
[----:B------:R-:W-:Y:S01]  /*b9e0*/  BPT.TRAP 0x1 ;  /* 0x000000040000795c */ /* 0x000fe20000300000 */
.L_x_1058:
[----:B------:R-:W-:Y:S01]  /*b9f0*/  UIADD3 UR4, UR11, 0x28460, URZ ;  /* 0x000284600b047890 */ /* 0x000fe2000fffe03f */
[-C--:B------:R-:W-:Y:S01]  /*ba00*/  FMUL.FTZ R5, R28, R16.reuse ;  /* 0x000000101c057220 */ /* 0x080fe20000410000 */
[----:B------:R-:W-:Y:S01]  /*ba10*/  UIADD3 UR52, UR52, 0x1, URZ ;  /* 0x0000000134347890 */ /* 0x000fe2000fffe03f */
[-C--:B------:R-:W-:Y:S01]  /*ba20*/  FMUL.FTZ R10, R45, R16.reuse ;  /* 0x000000102d0a7220 */ /* 0x080fe20000410000 */
[----:B------:R-:W-:Y:S01]  /*ba30*/  UPRMT UR4, UR39, 0x654, UR4 ;  /* 0x0000065427047896 */ /* 0x000fe20008000004 */
        /* <DEDUP_REMOVED lines=127> */
[-C--:B------:R-:W-:Y:S01]  /*c230*/  FMUL.FTZ R26, R147, R4.reuse ;  /* 0x00000004931a7220 */ /* 0x080fe20000410000 */
[-C--:B------:R-:W-:Y:S01]  /*c240*/  FMUL.FTZ R150, R150, R4.reuse ;  /* 0x0000000496967220 */ /* 0x080fe20000410000 */
[----:B------:R-:W-:Y:S01]  /*c250*/  FMUL.FTZ R151, R151, R4 ;  /* 0x0000000497977220 */ /* 0x000fe20000410000 */
[----:B------:R-:W-:-:S02]  /*c260*/  UIADD3 UR45, UR45, 0x1, URZ ;  /* 0x000000012d2d7890 */ /* 0x000fc4000fffe03f */
[----:B------:R-:W-:Y:S02]  /*c270*/  USEL UR52, UR52, URZ, UP0 ;  /* 0x0000003f34347287 */ /* 0x000fe40008000000 */
[----:B------:R-:W-:-:S12]  /*c280*/  ULOP3.LUT UR44, UR44, UR4, URZ, 0x3c, !UPT ;  /* 0x000000042c2c7292 */ /* 0x000fd8000f8e3c3f */
.L_x_984:
[----:B------:R-:W0:Y:S01]  /*c290*/  S2R R17, SR_CgaCtaId ;  /* 0x0000000000117919 */ /* 0x000e220000008800 */
[----:B------:R-:W-:Y:S01]  /*c2a0*/  MOV R4, 0x400 ;  /* 0x0000040000047802 */ /* 0x000fe20000000f00 */
[----:B------:R-:W-:Y:S01]  /*c2b0*/  BSSY B0, `(.L_x_1059) ;  /* 0x000036e000007945 */ /* 0x000fe20003800000 */
[----:B------:R-:W-:Y:S02]  /*c2c0*/  BAR.SYNC.DEFER_BLOCKING 0x5, 0x180 ;  /* 0x0146000000007b1d */ /* 0x000fe40000010000 */
[----:B0-----:R-:W-:-:S05]  /*c2d0*/  LEA R4, R17, R4, 0x18 ;  /* 0x0000000411047211 */ /* 0x001fca00078ec0ff */
[----:B------:R-:W0:Y:S02]  /*c2e0*/  LDS.128 R60, [R4+0x284d0] ;  /* 0x0284d000043c7984 */ /* 0x000e240000000c00 */
[----:B0-----:R-:W-:Y:S02]  /*c2f0*/  R2UR UR43, R62 ;  /* 0x000000003e2b72ca */ /* 0x001fe400000e0000 */
[----:B------:R-:W-:Y:S01]  /*c300*/  R2UR UR47, R63 ;  /* 0x000000003f2f72ca */ /* 0x000fe200000e0000 */
        /* <DEDUP_REMOVED lines=11> */
[----:B------:R-:W-:Y:S01]  /*c3c0*/  F2FP.BF16.F32.PACK_AB R10, R10, R41 ;  /* 0x000000290a0a723e */ /* 0x000fe200000010ff */
[----:B------:R-:W-:Y:S01]  /*c3d0*/  UISETP.NE.U32.AND UP0, UPT, UR4, URZ, UPT ;  /* 0x0000003f0400728c */ /* 0x000fe2000bf05070 */
[----:B------:R-:W-:Y:S02]  /*c3e0*/  F2FP.BF16.F32.PACK_AB R40, R79, R70 ;  /* 0x000000464f28723e */ /* 0x000fe400000010ff */
[----:B------:R-:W-:Y:S01]  /*c3f0*/  F2FP.BF16.F32.PACK_AB R25, R6, R25 ;  /* 0x000000190619723e */ /* 0x000fe200000010ff */
[----:B------:R-:W-:Y:S01]  /*c400*/  UISETP.NE.AND.EX UP0, UPT, UR5, URZ, UPT, UP0 ;  /* 0x0000003f0500728c */ /* 0x000fe2000bf05300 */
[----:B------:R-:W-:Y:S02]  /*c410*/  F2FP.BF16.F32.PACK_AB R7, R7, R32 ;  /* 0x000000200707723e */ /* 0x000fe400000010ff */
[----:B------:R-:W-:Y:S01]  /*c420*/  F2FP.BF16.F32.PACK_AB R8, R8, R33 ;  /* 0x000000210808723e */ /* 0x000fe200000010ff */
[----:B------:R-:W-:Y:S01]  /*c430*/  ULDC.64 UR4, c[0x0][0xbd8] ;  /* 0x0002f60000047ab9 */ /* 0x000fe20000000a00 */
[----:B0-----:R-:W-:Y:S01]  /*c440*/  LOP3.LUT P0, R17, R58, 0x3, RZ, 0xc0, !PT ;  /* 0x000000033a117812 */ /* 0x001fe2000780c0ff */
[----:B------:R-:W-:Y:S01]  /*c450*/  UIMAD.WIDE UR4, UR37, 0x4, UR4 ;  /* 0x00000004250478a5 */ /* 0x000fe2000f8e0204 */
[----:B------:R-:W-:-:S02]  /*c460*/  F2FP.BF16.F32.PACK_AB R15, R15, R64 ;  /* 0x000000400f0f723e */ /* 0x000fc400000010ff */
[----:B------:R-:W-:Y:S02]  /*c470*/  ISETP.EQ.OR P0, PT, R17, 0x3, !P0 ;  /* 0x000000031100780c */ /* 0x000fe40004702670 */
[----:B------:R-:W-:Y:S02]  /*c480*/  F2FP.BF16.F32.PACK_AB R6, R20, R65 ;  /* 0x000000411406723e */ /* 0x000fe400000010ff */
[----:B------:R-:W-:Y:S02]  /*c490*/  SEL R79, R9, R10, P0 ;  /* 0x0000000a094f7207 */ /* 0x000fe40000000000 */
[----:B------:R-:W-:Y:S02]  /*c4a0*/  SEL R63, R10, R9, P0 ;  /* 0x000000090a3f7207 */ /* 0x000fe40000000000 */
[----:B------:R-:W0:Y:S01]  /*c4b0*/  S2R R9, SR_SWINHI ;  /* 0x0000000000097919 */ /* 0x000e220000002f00 */
[----:B------:R-:W-:Y:S02]  /*c4c0*/  F2FP.BF16.F32.PACK_AB R72, R21, R72 ;  /* 0x000000481548723e */ /* 0x000fe400000010ff */
[----:B------:R-:W-:-:S02]  /*c4d0*/  F2FP.BF16.F32.PACK_AB R32, R68, R105 ;  /* 0x000000694420723e */ /* 0x000fc400000010ff */
[----:B------:R-:W-:Y:S02]  /*c4e0*/  F2FP.BF16.F32.PACK_AB R120, R77, R120 ;  /* 0x000000784d78723e */ /* 0x000fe400000010ff */
[----:B------:R-:W-:Y:S02]  /*c4f0*/  F2FP.BF16.F32.PACK_AB R128, R85, R128 ;  /* 0x000000805580723e */ /* 0x000fe400000010ff */
[----:B------:R-:W-:Y:S02]  /*c500*/  SEL R77, R7, R8, P0 ;  /* 0x00000008074d7207 */ /* 0x000fe40000000000 */
[----:B------:R-:W-:Y:S02]  /*c510*/  SEL R68, R8, R7, P0 ;  /* 0x0000000708447207 */ /* 0x000fe40000000000 */
[----:B------:R-:W-:Y:S02]  /*c520*/  SEL R85, R15, R6, P0 ;  /* 0x000000060f557207 */ /* 0x000fe40000000000 */
[----:B------:R-:W-:-:S02]  /*c530*/  SEL R21, R6, R15, P0 ;  /* 0x0000000f06157207 */ /* 0x000fc40000000000 */
[----:B------:R-:W-:Y:S02]  /*c540*/  F2FP.BF16.F32.PACK_AB R67, R86, R67 ;  /* 0x000000435643723e */ /* 0x000fe400000010ff */
[----:B------:R-:W-:Y:S02]  /*c550*/  F2FP.BF16.F32.PACK_AB R66, R87, R66 ;  /* 0x000000425742723e */ /* 0x000fe400000010ff */
[----:B------:R-:W-:Y:S02]  /*c560*/  F2FP.BF16.F32.PACK_AB R13, R13, R56 ;  /* 0x000000380d0d723e */ /* 0x000fe400000010ff */
[----:B------:R-:W-:Y:S02]  /*c570*/  SEL R123, R67, R66, P0 ;  /* 0x00000042437b7207 */ /* 0x000fe40000000000 */
[----:B------:R-:W-:Y:S02]  /*c580*/  SEL R56, R66, R67, P0 ;  /* 0x0000004342387207 */ /* 0x000fe40000000000 */
[----:B------:R-:W-:-:S02]  /*c590*/  F2FP.BF16.F32.PACK_AB R29, R29, R80 ;  /* 0x000000501d1d723e */ /* 0x000fc400000010ff */
[----:B------:R-:W-:Y:S02]  /*c5a0*/  F2FP.BF16.F32.PACK_AB R36, R36, R81 ;  /* 0x000000512424723e */ /* 0x000fe400000010ff */
[----:B------:R-:W-:Y:S02]  /*c5b0*/  F2FP.BF16.F32.PACK_AB R37, R37, R88 ;  /* 0x000000582525723e */ /* 0x000fe400000010ff */
[----:B------:R-:W-:Y:S02]  /*c5c0*/  MOV R6, R4 ;  /* 0x0000000400067202 */ /* 0x000fe40000000f00 */
[----:B0-----:R-:W-:Y:S02]  /*c5d0*/  MOV R7, R9 ;  /* 0x0000000900077202 */ /* 0x001fe40000000f00 */
[----:B------:R-:W-:Y:S02]  /*c5e0*/  F2FP.BF16.F32.PACK_AB R44, R44, R89 ;  /* 0x000000592c2c723e */ /* 0x000fe400000010ff */
[----:B------:R-:W-:Y:S01]  /*c5f0*/  F2FP.BF16.F32.PACK_AB R93, R93, R136 ;  /* 0x000000885d5d723e */ /* 0x000fe200000010ff */
[----:B------:R-:W-:Y:S01]  /*c600*/  IMAD.WIDE R66, R195, 0x2, R6 ;  /* 0x00000002c3427825 */ /* 0x000fe200078e0206 */
        /* <DEDUP_REMOVED lines=10> */
[----:B------:R-:W-:Y:S02]  /*c6b0*/  SEL R89, R29, R36, P0 ;  /* 0x000000241d597207 */ /* 0x000fe40000000000 */
[----:B------:R-:W-:Y:S02]  /*c6c0*/  IADD3 R145, P4, R66, 0x60, RZ ;  /* 0x0000006042917810 */ /* 0x000fe40007f9e0ff */
[----:B------:R-:W-:-:S02]  /*c6d0*/  F2FP.BF16.F32.PACK_AB R117, R117, R124 ;  /* 0x0000007c7575723e */ /* 0x000fc400000010ff */
[----:B------:R-:W-:Y:S02]  /*c6e0*/  F2FP.BF16.F32.PACK_AB R116, R109, R116 ;  /* 0x000000746d74723e */ /* 0x000fe400000010ff */
[----:B------:R-:W-:Y:S02]  /*c6f0*/  F2FP.BF16.F32.PACK_AB R143, R143, R30 ;  /* 0x0000001e8f8f723e */ /* 0x000fe400000010ff */
[----:B------:R-:W-:Y:S02]  /*c700*/  SEL R29, R36, R29, P0 ;  /* 0x0000001d241d7207 */ /* 0x000fe40000000000 */
[----:B------:R-:W-:Y:S02]  /*c710*/  F2FP.BF16.F32.PACK_AB R71, R78, R71 ;  /* 0x000000474e47723e */ /* 0x000fe400000010ff */
[----:B------:R-:W-:Y:S02]  /*c720*/  SEL R91, R37, R44, P0 ;  /* 0x0000002c255b7207 */ /* 0x000fe40000000000 */
[----:B------:R-:W-:-:S02]  /*c730*/  SEL R30, R44, R37, P0 ;  /* 0x000000252c1e7207 */ /* 0x000fc40000000000 */
[----:B------:R-:W-:Y:S02]  /*c740*/  SEL R107, R93, R100, P0 ;  /* 0x000000645d6b7207 */ /* 0x000fe40000000000 */
[----:B------:R-:W-:Y:S02]  /*c750*/  SEL R36, R100, R93, P0 ;  /* 0x0000005d64247207 */ /* 0x000fe40000000000 */
[----:B------:R-:W-:Y:S02]  /*c760*/  F2FP.BF16.F32.PACK_AB R148, R141, R148 ;  /* 0x000000948d94723e */ /* 0x000fe400000010ff */
[----:B------:R-:W-:Y:S02]  /*c770*/  F2FP.BF16.F32.PACK_AB R73, R28, R73 ;  /* 0x000000491c49723e */ /* 0x000fe400000010ff */
        /* <DEDUP_REMOVED lines=9> */
[----:B------:R-:W-:Y:S02]  /*c810*/  SEL R97, R53, R32, P0 ;  /* 0x0000002035617207 */ /* 0x000fe40000000000 */
[----:B------:R-:W-:Y:S02]  /*c820*/  SEL R103, R120, R121, P0 ;  /* 0x0000007978677207 */ /* 0x000fe40000000000 */
[----:B------:R-:W-:Y:S02]  /*c830*/  SEL R34, R121, R120, P0 ;  /* 0x0000007879227207 */ /* 0x000fe40000000000 */
[----:B------:R-:W-:Y:S02]  /*c840*/  SEL R101, R5, R162, P0 ;  /* 0x000000a205657207 */ /* 0x000fe40000000000 */
[----:B------:R-:W-:-:S02]  /*c850*/  SEL R109, R162, R5, P0 ;  /* 0x00000005a26d7207 */ /* 0x000fc40000000000 */
[----:B------:R-:W-:Y:S02]  /*c860*/  IADD3 R141, P2, R66, 0x20, RZ ;  /* 0x00000020428d7810 */ /* 0x000fe40007f5e0ff */
[----:B------:R-:W-:Y:S02]  /*c870*/  LOP3.LUT R12, R145, 0x380, RZ, 0xc0, !PT ;  /* 0x00000380910c7812 */ /* 0x000fe400078ec0ff */
[----:B------:R-:W-:Y:S01]  /*c880*/  SEL R32, R32, R53, P0 ;  /* 0x0000003520207207 */ /* 0x000fe20000000000 */
[----:B------:R-:W-:Y:S01]  /*c890*/  IMAD.X R59, RZ, RZ, R67, P2 ;  /* 0x000000ffff3b7224 */ /* 0x000fe200010e0643 */
[----:B------:R-:W-:Y:S02]  /*c8a0*/  SEL R121, R117, R116, P0 ;  /* 0x0000007475797207 */ /* 0x000fe40000000000 */
[----:B------:R-:W-:Y:S02]  /*c8b0*/  SEL R5, R116, R117, P0 ;  /* 0x0000007574057207 */ /* 0x000fe40000000000 */
[----:B------:R-:W-:-:S02]  /*c8c0*/  SEL R117, R71, R40, P0 ;  /* 0x0000002847757207 */ /* 0x000fc40000000000 */
[----:B------:R-:W-:Y:S02]  /*c8d0*/  SEL R53, R40, R71, P0 ;  /* 0x0000004728357207 */ /* 0x000fe40000000000 */
        /* <DEDUP_REMOVED lines=8> */
[----:B------:R-:W-:Y:S02]  /*c960*/  LOP3.LUT R8, R141, 0x380, RZ, 0xc0, !PT ;  /* 0x000003808d087812 */ /* 0x000fe400078ec0ff */
[----:B------:R-:W-:Y:S02]  /*c970*/  SHF.R.U64 R12, R12, 0x3, RZ ;  /* 0x000000030c0c7819 */ /* 0x000fe400000012ff */
[----:B------:R-:W-:-:S02]  /*c980*/  IADD3 R143, P3, R66, 0x40, RZ ;  /* 0x00000040428f7810 */ /* 0x000fc40007f7e0ff */
[----:B------:R-:W-:Y:S02]  /*c990*/  IADD3 R151, P1, R66, 0x4040, RZ ;  /* 0x0000404042977810 */ /* 0x000fe40007f3e0ff */
[----:B------:R-:W-:Y:S02]  /*c9a0*/  F2FP.BF16.F32.PACK_AB R38, R127, R38 ;  /* 0x000000267f26723e */ /* 0x000fe400000010ff */
[----:B------:R-:W-:Y:S02]  /*c9b0*/  SEL R127, R51, R50, P0 ;  /* 0x00000032337f7207 */ /* 0x000fe40000000000 */
[----:B------:R-:W-:Y:S01]  /*c9c0*/  SEL R62, R50, R51, P0 ;  /* 0x00000033323e7207 */ /* 0x000fe20000000000 */
[----:B------:R-:W-:Y:S01]  /*c9d0*/  IMAD.X R51, RZ, RZ, R67, P4 ;  /* 0x000000ffff337224 */ /* 0x000fe200020e0643 */
[----:B------:R-:W-:Y:S02]  /*c9e0*/  IADD3 R147, P5, R66, 0x4000, RZ ;  /* 0x0000400042937810 */ /* 0x000fe40007fbe0ff */
[----:B------:R-:W-:-:S02]  /*c9f0*/  SHF.R.U64 R8, R8, 0x3, RZ ;  /* 0x0000000308087819 */ /* 0x000fc400000012ff */
[----:B------:R-:W-:Y:S01]  /*ca00*/  LOP3.LUT R50, R12, R145, RZ, 0x3c, !PT ;  /* 0x000000910c327212 */ /* 0x000fe200078e3cff */
[----:B------:R-:W-:Y:S01]  /*ca10*/  IMAD.X R49, RZ, RZ, R67, P5 ;  /* 0x000000ffff317224 */ /* 0x000fe200028e0643 */
[----:B------:R-:W-:Y:S02]  /*ca20*/  F2FP.BF16.F32.PACK_AB R149, R149, R152 ;  /* 0x000000989595723e */ /* 0x000fe400000010ff */
[----:B------:R-:W-:Y:S02]  /*ca30*/  LOP3.LUT R10, R143, 0x380, RZ, 0xc0, !PT ;  /* 0x000003808f0a7812 */ /* 0x000fe400078ec0ff */
[----:B------:R-:W-:Y:S02]  /*ca40*/  LOP3.LUT R12, R151, 0x380, RZ, 0xc0, !PT ;  /* 0x00000380970c7812 */ /* 0x000fe400078ec0ff */
[----:B------:R-:W-:Y:S02]  /*ca50*/  F2FP.BF16.F32.PACK_AB R14, R14, R57 ;  /* 0x000000390e0e723e */ /* 0x000fe400000010ff */
[----:B------:R-:W-:-:S02]  /*ca60*/  F2FP.BF16.F32.PACK_AB R55, R94, R55 ;  /* 0x000000375e37723e */ /* 0x000fc400000010ff */
[----:B------:R-:W-:Y:S02]  /*ca70*/  F2FP.BF16.F32.PACK_AB R54, R95, R54 ;  /* 0x000000365f36723e */ /* 0x000fe400000010ff */
[----:B------:R-:W-:Y:S02]  /*ca80*/  LOP3.LUT R58, R8, R141, RZ, 0x3c, !PT ;  /* 0x0000008d083a7212 */ /* 0x000fe400078e3cff */
[----:B------:R-:W-:Y:S02]  /*ca90*/  SEL R115, R149, R148, P0 ;  /* 0x0000009495737207 */ /* 0x000fe40000000000 */
[----:B------:R-:W-:Y:S02]  /*caa0*/  SEL R57, R148, R149, P0 ;  /* 0x0000009594397207 */ /* 0x000fe40000000000 */
[----:B------:R-:W-:Y:S02]  /*cab0*/  SHF.R.U64 R10, R10, 0x3, RZ ;  /* 0x000000030a0a7819 */ /* 0x000fe400000012ff */
[----:B------:R-:W-:-:S02]  /*cac0*/  LOP3.LUT R8, R147, 0x380, RZ, 0xc0, !PT ;  /* 0x0000038093087812 */ /* 0x000fc400078ec0ff */
[----:B------:R-:W-:Y:S02]  /*cad0*/  SHF.R.U64 R12, R12, 0x3, RZ ;  /* 0x000000030c0c7819 */ /* 0x000fe400000012ff */
[C---:B------:R-:W-:Y:S02]  /*cae0*/  IADD3 R149, P6, R66.reuse, 0x4020, RZ ;  /* 0x0000402042957810 */ /* 0x040fe40007fde0ff */
[----:B------:R-:W-:Y:S02]  /*caf0*/  IADD3 R163, P5, R66, 0x8040, RZ ;  /* 0x0000804042a37810 */ /* 0x000fe40007fbe0ff */
[----:B------:R-:W-:Y:S02]  /*cb00*/  F2FP.BF16.F32.PACK_AB R132, R125, R132 ;  /* 0x000000847d84723e */ /* 0x000fe400000010ff */
[----:B------:R-:W-:Y:S02]  /*cb10*/  SEL R125, R55, R54, P0 ;  /* 0x00000036377d7207 */ /* 0x000fe40000000000 */
[----:B------:R-:W-:Y:S01]  /*cb20*/  SEL R60, R54, R55, P0 ;  /* 0x00000037363c7207 */ /* 0x000fe20000000000 */
[----:B------:R-:W-:Y:S01]  /*cb30*/  IMAD.X R55, RZ, RZ, R67, P3 ;  /* 0x000000ffff377224 */ /* 0x000fe200018e0643 */
[----:B------:R-:W-:-:S02]  /*cb40*/  F2FP.BF16.F32.PACK_AB R158, R157, R158 ;  /* 0x0000009e9d9e723e */ /* 0x000fc400000010ff */
[----:B------:R-:W-:Y:S02]  /*cb50*/  LOP3.LUT R54, R10, R143, RZ, 0x3c, !PT ;  /* 0x0000008f0a367212 */ /* 0x000fe400078e3cff */
[----:B------:R-:W-:Y:S02]  /*cb60*/  SHF.R.U64 R8, R8, 0x3, RZ ;  /* 0x0000000308087819 */ /* 0x000fe400000012ff */
[----:B------:R-:W-:Y:S02]  /*cb70*/  LOP3.LUT R44, R12, R151, RZ, 0x3c, !PT ;  /* 0x000000970c2c7212 */ /* 0x000fe400078e3cff */
[----:B------:R-:W-:Y:S02]  /*cb80*/  F2FP.BF16.F32.PACK_AB R45, R45, R96 ;  /* 0x000000602d2d723e */ /* 0x000fe400000010ff */
[----:B------:R-:W-:Y:S02]  /*cb90*/  IADD3 R157, P3, R66, 0x8000, RZ ;  /* 0x00008000429d7810 */ /* 0x000fe40007f7e0ff */
[----:B------:R-:W-:-:S02]  /*cba0*/  LOP3.LUT R10, R149, 0x380, RZ, 0xc0, !PT ;  /* 0x00000380950a7812 */ /* 0x000fc400078ec0ff */
[----:B------:R-:W-:Y:S01]  /*cbb0*/  LOP3.LUT R12, R163, 0x380, RZ, 0xc0, !PT ;  /* 0x00000380a30c7812 */ /* 0x000fe200078ec0ff */
[----:B------:R-:W-:Y:S01]  /*cbc0*/  IMAD.X R41, RZ, RZ, R67, P3 ;  /* 0x000000ffff297224 */ /* 0x000fe200018e0643 */
[----:B------:R-:W-:Y:S02]  /*cbd0*/  F2FP.BF16.F32.PACK_AB R133, R133, R140 ;  /* 0x0000008c8585723e */ /* 0x000fe400000010ff */
[----:B------:R-:W-:Y:S02]  /*cbe0*/  F2FP.BF16.F32.PACK_AB R69, R69, R112 ;  /* 0x000000704545723e */ /* 0x000fe400000010ff */
[----:B------:R-:W-:Y:S02]  /*cbf0*/  F2FP.BF16.F32.PACK_AB R76, R76, R113 ;  /* 0x000000714c4c723e */ /* 0x000fe400000010ff */
[----:B------:R-:W-:Y:S02]  /*cc00*/  F2FP.BF16.F32.PACK_AB R39, R126, R39 ;  /* 0x000000277e27723e */ /* 0x000fe400000010ff */
[----:B------:R-:W-:-:S02]  /*cc10*/  F2FP.BF16.F32.PACK_AB R129, R92, R129 ;  /* 0x000000815c81723e */ /* 0x000fc400000010ff */
[----:B------:R-:W-:Y:S02]  /*cc20*/  F2FP.BF16.F32.PACK_AB R47, R110, R47 ;  /* 0x0000002f6e2f723e */ /* 0x000fe400000010ff */
[----:B------:R-:W-:Y:S02]  /*cc30*/  F2FP.BF16.F32.PACK_AB R46, R111, R46 ;  /* 0x0000002e6f2e723e */ /* 0x000fe400000010ff */
[----:B------:R-:W-:Y:S02]  /*cc40*/  LOP3.LUT R48, R8, R147, RZ, 0x3c, !PT ;  /* 0x0000009308307212 */ /* 0x000fe400078e3cff */
[----:B------:R-:W-:Y:S02]  /*cc50*/  F2FP.BF16.F32.PACK_AB R42, R119, R42 ;  /* 0x0000002a772a723e */ /* 0x000fe400000010ff */
[----:B------:R-:W-:Y:S02]  /*cc60*/  SEL R95, R45, R52, P0 ;  /* 0x000000342d5f7207 */ /* 0x000fe40000000000 */
[----:B------:R-:W-:Y:S01]  /*cc70*/  SEL R31, R52, R45, P0 ;  /* 0x0000002d341f7207 */ /* 0x000fe20000000000 */
[----:B------:R-:W-:Y:S01]  /*cc80*/  IMAD.X R45, RZ, RZ, R67, P1 ;  /* 0x000000ffff2d7224 */ /* 0x000fe200008e0643 */
[----:B------:R-:W-:-:S02]  /*cc90*/  SHF.R.U64 R10, R10, 0x3, RZ ;  /* 0x000000030a0a7819 */ /* 0x000fc400000012ff */
[----:B------:R-:W-:Y:S02]  /*cca0*/  LOP3.LUT R8, R157, 0x380, RZ, 0xc0, !PT ;  /* 0x000003809d087812 */ /* 0x000fe400078ec0ff */
[----:B------:R-:W-:Y:S02]  /*ccb0*/  SHF.R.U64 R12, R12, 0x3, RZ ;  /* 0x000000030c0c7819 */ /* 0x000fe400000012ff */
[----:B------:R-:W-:Y:S02]  /*ccc0*/  SEL R99, R69, R76, P0 ;  /* 0x0000004c45637207 */ /* 0x000fe40000000000 */
[----:B------:R-:W-:Y:S02]  /*ccd0*/  SEL R33, R76, R69, P0 ;  /* 0x000000454c217207 */ /* 0x000fe40000000000 */
[----:B------:R-:W-:Y:S02]  /*cce0*/  SEL R119, R133, R132, P0 ;  /* 0x0000008485777207 */ /* 0x000fe40000000000 */
[----:B------:R-:W-:-:S02]  /*ccf0*/  SEL R52, R132, R133, P0 ;  /* 0x0000008584347207 */ /* 0x000fc40000000000 */
[----:B------:R-:W-:Y:S02]  /*cd00*/  IADD3 R161, P4, R66, 0x8020, RZ ;  /* 0x0000802042a17810 */ /* 0x000fe40007f9e0ff */
[----:B------:R-:W-:Y:S02]  /*cd10*/  SEL R105, R128, R129, P0 ;  /* 0x0000008180697207 */ /* 0x000fe40000000000 */
[----:B------:R-:W-:Y:S02]  /*cd20*/  SEL R35, R129, R128, P0 ;  /* 0x0000008081237207 */ /* 0x000fe40000000000 */
[----:B------:R-:W-:Y:S02]  /*cd30*/  SEL R133, R39, R38, P0 ;  /* 0x0000002627857207 */ /* 0x000fe40000000000 */
[----:B------:R-:W-:Y:S01]  /*cd40*/  SEL R69, R38, R39, P0 ;  /* 0x0000002726457207 */ /* 0x000fe20000000000 */
[----:B------:R-:W-:Y:S01]  /*cd50*/  IMAD.X R39, RZ, RZ, R67, P5 ;  /* 0x000000ffff277224 */ /* 0x000fe200028e0643 */
[----:B------:R-:W-:-:S02]  /*cd60*/  F2FP.BF16.F32.PACK_AB R154, R153, R154 ;  /* 0x0000009a999a723e */ /* 0x000fc400000010ff */
[----:B------:R-:W-:Y:S02]  /*cd70*/  SEL R129, R47, R46, P0 ;  /* 0x0000002e2f817207 */ /* 0x000fe40000000000 */
[----:B------:R-:W-:Y:S01]  /*cd80*/  SEL R64, R46, R47, P0 ;  /* 0x0000002f2e407207 */ /* 0x000fe20000000000 */
[----:B------:R-:W-:Y:S01]  /*cd90*/  IMAD.X R47, RZ, RZ, R67, P6 ;  /* 0x000000ffff2f7224 */ /* 0x000fe200030e0643 */
[----:B------:R-:W-:Y:S02]  /*cda0*/  F2FP.BF16.F32.PACK_AB R155, R155, R156 ;  /* 0x0000009c9b9b723e */ /* 0x000fe400000010ff */
[----:B------:R-:W-:Y:S02]  /*cdb0*/  F2FP.BF16.F32.PACK_AB R43, R118, R43 ;  /* 0x0000002b762b723e */ /* 0x000fe400000010ff */
[----:B------:R-:W-:Y:S02]  /*cdc0*/  IADD3 R153, P2, R66, 0x4060, RZ ;  /* 0x0000406042997810 */ /* 0x000fe40007f5e0ff */
[----:B------:R-:W-:-:S02]  /*cdd0*/  LOP3.LUT R46, R10, R149, RZ, 0x3c, !PT ;  /* 0x000000950a2e7212 */ /* 0x000fc400078e3cff */
[----:B------:R-:W-:Y:S02]  /*cde0*/  SHF.R.U64 R8, R8, 0x3, RZ ;  /* 0x0000000308087819 */ /* 0x000fe400000012ff */
[----:B------:R-:W-:Y:S02]  /*cdf0*/  LOP3.LUT R38, R12, R163, RZ, 0x3c, !PT ;  /* 0x000000a30c267212 */ /* 0x000fe400078e3cff */
[----:B------:R-:W-:Y:S01]  /*ce00*/  LOP3.LUT R10, R161, 0x380, RZ, 0xc0, !PT ;  /* 0x00000380a10a7812 */ /* 0x000fe200078ec0ff */
[----:B--2---:R-:W-:Y:S01]  /*ce10*/  SHFL.IDX PT, R101, R101, R16, 0x1c1f ;  /* 0x001c1f1065657589 */ /* 0x004fe200000e0000 */
[----:B------:R-:W-:Y:S02]  /*ce20*/  F2FP.BF16.F32.PACK_AB R27, R150, R27 ;  /* 0x0000001b961b723e */ /* 0x000fe400000010ff */
[----:B------:R-:W-:Y:S01]  /*ce30*/  SEL R113, R155, R154, P0 ;  /* 0x0000009a9b717207 */ /* 0x000fe20000000000 */
[----:B------:R-:W-:Y:S01]  /*ce40*/  SHFL.IDX PT, R77, R77, R16, 0x1c1f ;  /* 0x001c1f104d4d7589 */ /* 0x000fe200000e0000 */
[----:B------:R-:W-:-:S02]  /*ce50*/  SEL R131, R43, R42, P0 ;  /* 0x0000002a2b837207 */ /* 0x000fc40000000000 */
[----:B------:R-:W-:Y:S01]  /*ce60*/  SEL R65, R42, R43, P0 ;  /* 0x0000002b2a417207 */ /* 0x000fe20000000000 */
[----:B------:R-:W-:Y:S01]  /*ce70*/  IMAD.X R43, RZ, RZ, R67, P2 ;  /* 0x000000ffff2b7224 */ /* 0x000fe200010e0643 */
[----:B------:R-:W-:Y:S01]  /*ce80*/  LOP3.LUT R40, R8, R157, RZ, 0x3c, !PT ;  /* 0x0000009d08287212 */ /* 0x000fe200078e3cff */
[----:B------:R-:W-:Y:S01]  /*ce90*/  SHFL.IDX PT, R113, R113, R16, 0x1c1f ;  /* 0x001c1f1071717589 */ /* 0x000fe200000e0000 */
[----:B------:R-:W-:Y:S02]  /*cea0*/  MOV R92, R38 ;  /* 0x00000026005c7202 */ /* 0x000fe40000000f00 */
[----:B------:R-:W-:Y:S01]  /*ceb0*/  SEL R83, R13, R14, P0 ;  /* 0x0000000e0d537207 */ /* 0x000fe20000000000 */
[----:B------:R-:W-:Y:S01]  /*cec0*/  SHFL.IDX PT, R79, R79, R16, 0x1c1f ;  /* 0x001c1f104f4f7589 */ /* 0x000fe200000e0000 */
[----:B------:R-:W-:Y:S02]  /*ced0*/  SEL R20, R14, R13, P0 ;  /* 0x0000000d0e147207 */ /* 0x000fe40000000000 */
[----:B------:R-:W-:Y:S01]  /*cee0*/  SEL R155, R154, R155, P0 ;  /* 0x0000009b9a9b7207 */ /* 0x000fe20000000000 */
[----:B------:R-:W-:Y:S01]  /*cef0*/  SHFL.IDX PT, R81, R81, R16, 0x1c1f ;  /* 0x001c1f1051517589 */ /* 0x000fe200000e0000 */
[----:B------:R-:W-:-:S02]  /*cf00*/  SHF.R.U64 R10, R10, 0x3, RZ ;  /* 0x000000030a0a7819 */ /* 0x000fc400000012ff */
[----:B------:R-:W-:Y:S01]  /*cf10*/  LOP3.LUT R38, R16, 0x2, RZ, 0x3c, !PT ;  /* 0x0000000210267812 */ /* 0x000fe200078e3cff */
[----:B------:R-:W-:Y:S01]  /*cf20*/  SHFL.IDX PT, R83, R83, R16, 0x1c1f ;  /* 0x001c1f1053537589 */ /* 0x000fe200000e0000 */
[----:B------:R-:W-:Y:S02]  /*cf30*/  IADD3 R169, P2, R66, 0xc020, RZ ;  /* 0x0000c02042a97810 */ /* 0x000fe40007f5e0ff */
[----:B------:R-:W-:Y:S01]  /*cf40*/  LOP3.LUT R14, R153, 0x380, RZ, 0xc0, !PT ;  /* 0x00000380990e7812 */ /* 0x000fe200078ec0ff */
[----:B------:R-:W-:Y:S01]  /*cf50*/  SHFL.IDX PT, R68, R68, R38, 0x1c1f ;  /* 0x001c1f2644447589 */ /* 0x000fe200000e0000 */
[----:B------:R-:W-:Y:S01]  /*cf60*/  SEL R139, R27, R26, P0 ;  /* 0x0000001a1b8b7207 */ /* 0x000fe20000000000 */
[--C-:B------:R-:W-:Y:S01]  /*cf70*/  IMAD.X R13, RZ, RZ, R67.reuse, P2 ;  /* 0x000000ffff0d7224 */ /* 0x100fe200010e0643 */
[----:B------:R-:W-:Y:S01]  /*cf80*/  SEL R73, R26, R27, P0 ;  /* 0x0000001b1a497207 */ /* 0x000fe20000000000 */
[----:B------:R-:W-:Y:S01]  /*cf90*/  IMAD.X R27, RZ, RZ, R67, P4 ;  /* 0x000000ffff1b7224 */ /* 0x000fe200020e0643 */
[----:B------:R-:W-:Y:S01]  /*cfa0*/  MOV R102, R58 ;  /* 0x0000003a00667202 */ /* 0x000fe20000000f00 */
[----:B------:R-:W-:Y:S01]  /*cfb0*/  SHFL.IDX PT, R85, R85, R16, 0x1c1f ;  /* 0x001c1f1055557589 */ /* 0x000fe200000e0000 */
[----:B------:R-:W-:-:S02]  /*cfc0*/  LOP3.LUT R26, R10, R161, RZ, 0x3c, !PT ;  /* 0x000000a10a1a7212 */ /* 0x000fc400078e3cff */
[----:B------:R-:W-:Y:S01]  /*cfd0*/  MOV R59, R40 ;  /* 0x00000028003b7202 */ /* 0x000fe20000000f00 */
[----:B------:R-:W-:Y:S01]  /*cfe0*/  SHFL.IDX PT, R87, R87, R16, 0x1c1f ;  /* 0x001c1f1057577589 */ /* 0x000fe200000e0000 */
[----:B------:R-:W-:Y:S02]  /*cff0*/  SHF.R.U64 R14, R14, 0x3, RZ ;  /* 0x000000030e0e7819 */ /* 0x000fe400000012ff */
[----:B------:R-:W-:Y:S01]  /*d000*/  LOP3.LUT R10, R169, 0x380, RZ, 0xc0, !PT ;  /* 0x00000380a90a7812 */ /* 0x000fe200078ec0ff */
[----:B------:R-:W0:Y:S01]  /*d010*/  SHFL.IDX PT, R40, R155, R38, 0x1c1f ;  /* 0x001c1f269b287589 */ /* 0x000e2200000e0000 */
[----:B------:R-:W-:Y:S02]  /*d020*/  IADD3 R165, P6, R66, 0x8060, RZ ;  /* 0x0000806042a57810 */ /* 0x000fe40007fde0ff */
[----:B------:R-:W-:Y:S01]  /*d030*/  LOP3.LUT R42, R14, R153, RZ, 0x3c, !PT ;  /* 0x000000990e2a7212 */ /* 0x000fe200078e3cff */
[----:B------:R-:W-:Y:S01]  /*d040*/  SHFL.IDX PT, R89, R89, R16, 0x1c1f ;  /* 0x001c1f1059597589 */ /* 0x000fe200000e0000 */
[----:B------:R-:W-:-:S02]  /*d050*/  SHF.R.U64 R10, R10, 0x3, RZ ;  /* 0x000000030a0a7819 */ /* 0x000fc400000012ff */
[----:B------:R-:W-:Y:S01]  /*d060*/  LOP3.LUT R11, R66, 0x380, RZ, 0xc0, !PT ;  /* 0x00000380420b7812 */ /* 0x000fe200078ec0ff */
[----:B------:R-:W-:Y:S01]  /*d070*/  SHFL.IDX PT, R91, R91, R16, 0x1c1f ;  /* 0x001c1f105b5b7589 */ /* 0x000fe200000e0000 */
[----:B------:R-:W-:Y:S02]  /*d080*/  LOP3.LUT R14, R165, 0x380, RZ, 0xc0, !PT ;  /* 0x00000380a50e7812 */ /* 0x000fe400078ec0ff */
[----:B------:R-:W-:Y:S01]  /*d090*/  LOP3.LUT R12, R10, R169, RZ, 0x3c, !PT ;  /* 0x000000a90a0c7212 */ /* 0x000fe200078e3cff */
[----:B------:R-:W-:Y:S01]  /*d0a0*/  SHFL.IDX PT, R95, R95, R16, 0x1c1f ;  /* 0x001c1f105f5f7589 */ /* 0x000fe200000e0000 */
[----:B------:R-:W-:Y:S02]  /*d0b0*/  F2FP.BF16.F32.PACK_AB R159, R159, R160 ;  /* 0x000000a09f9f723e */ /* 0x000fe400000010ff */
[C---:B------:R-:W-:Y:S01]  /*d0c0*/  IADD3 R167, P1, R66.reuse, 0xc000, RZ ;  /* 0x0000c00042a77810 */ /* 0x040fe20007f3e0ff */
[----:B------:R-:W-:Y:S01]  /*d0d0*/  SHFL.IDX PT, R97, R97, R16, 0x1c1f ;  /* 0x001c1f1061617589 */ /* 0x000fe200000e0000 */
[----:B------:R-:W-:-:S02]  /*d0e0*/  IADD3 R171, P3, R66, 0xc040, RZ ;  /* 0x0000c04042ab7810 */ /* 0x000fc40007f7e0ff */
[----:B------:R-:W-:Y:S01]  /*d0f0*/  SHF.R.U64 R11, R11, 0x3, RZ ;  /* 0x000000030b0b7819 */ /* 0x000fe200000012ff */
[--C-:B------:R-:W-:Y:S01]  /*d100*/  IMAD.X R15, RZ, RZ, R67.reuse, P1 ;  /* 0x000000ffff0f7224 */ /* 0x100fe200008e0643 */
[----:B------:R-:W-:Y:S01]  /*d110*/  SHF.R.U64 R14, R14, 0x3, RZ ;  /* 0x000000030e0e7819 */ /* 0x000fe200000012ff */
[--C-:B------:R-:W-:Y:S01]  /*d120*/  IMAD.X R9, RZ, RZ, R67.reuse, P3 ;  /* 0x000000ffff097224 */ /* 0x100fe200018e0643 */
[----:B------:R-:W-:Y:S01]  /*d130*/  SEL R75, R24, R25, P0 ;  /* 0x00000019184b7207 */ /* 0x000fe20000000000 */
[----:B------:R-:W-:Y:S01]  /*d140*/  SHFL.IDX PT, R99, R99, R16, 0x1c1f ;  /* 0x001c1f1063637589 */ /* 0x000fe200000e0000 */
[----:B------:R-:W-:Y:S01]  /*d150*/  SEL R70, R25, R24, P0 ;  /* 0x0000001819467207 */ /* 0x000fe20000000000 */
[----:B------:R-:W-:Y:S01]  /*d160*/  IMAD.X R25, RZ, RZ, R67, P6 ;  /* 0x000000ffff197224 */ /* 0x000fe200030e0643 */
[----:B------:R-:W-:Y:S01]  /*d170*/  IADD3 R173, P4, R66, 0xc060, RZ ;  /* 0x0000c06042ad7810 */ /* 0x000fe20007f9e0ff */
[----:B------:R-:W-:Y:S01]  /*d180*/  SHFL.IDX PT, R103, R103, R16, 0x1c1f ;  /* 0x001c1f1067677589 */ /* 0x000fe200000e0000 */
[----:B------:R-:W-:-:S02]  /*d190*/  SEL R111, R159, R158, P0 ;  /* 0x0000009e9f6f7207 */ /* 0x000fc40000000000 */
[----:B------:R-:W-:Y:S01]  /*d1a0*/  LOP3.LUT R66, R11, R66, RZ, 0x3c, !PT ;  /* 0x000000420b427212 */ /* 0x000fe200078e3cff */
[----:B------:R-:W-:Y:S01]  /*d1b0*/  SHFL.IDX PT, R75, R75, R16, 0x1c1f ;  /* 0x001c1f104b4b7589 */ /* 0x000fe200000e0000 */
[----:B------:R-:W-:Y:S01]  /*d1c0*/  LOP3.LUT R24, R14, R165, RZ, 0x3c, !PT ;  /* 0x000000a50e187212 */ /* 0x000fe200078e3cff */
[----:B------:R-:W-:Y:S01]  /*d1d0*/  IMAD.X R11, RZ, RZ, R67, P4 ;  /* 0x000000ffff0b7224 */ /* 0x000fe200020e0643 */
[----:B------:R-:W-:Y:S01]  /*d1e0*/  LOP3.LUT R8, R167, 0x380, RZ, 0xc0, !PT ;  /* 0x00000380a7087812 */ /* 0x000fe200078ec0ff */
[----:B------:R-:W-:Y:S01]  /*d1f0*/  SHFL.IDX PT, R70, R70, R38, 0x1c1f ;  /* 0x001c1f2646467589 */ /* 0x000fe200000e0000 */
[----:B------:R-:W-:Y:S02]  /*d200*/  LOP3.LUT R74, R171, 0x380, RZ, 0xc0, !PT ;  /* 0x00000380ab4a7812 */ /* 0x000fe400078ec0ff */
[----:B------:R-:W-:Y:S01]  /*d210*/  MOV R88, R12 ;  /* 0x0000000c00587202 */ /* 0x000fe20000000f00 */
[----:B------:R-:W-:Y:S01]  /*d220*/  SHFL.IDX PT, R111, R111, R16, 0x1c1f ;  /* 0x001c1f106f6f7589 */ /* 0x000fe200000e0000 */
[----:B------:R-:W-:-:S02]  /*d230*/  SEL R159, R158, R159, P0 ;  /* 0x0000009f9e9f7207 */ /* 0x000fc40000000000 */
[----:B------:R-:W-:Y:S01]  /*d240*/  LOP3.LUT R76, R173, 0x380, RZ, 0xc0, !PT ;  /* 0x00000380ad4c7812 */ /* 0x000fe200078ec0ff */
[----:B------:R-:W1:Y:S01]  /*d250*/  SHFL.IDX PT, R12, R109, R38, 0x1c1f ;  /* 0x001c1f266d0c7589 */ /* 0x000e6200000e0000 */
[----:B------:R-:W-:Y:S02]  /*d260*/  SHF.R.U64 R8, R8, 0x3, RZ ;  /* 0x0000000308087819 */ /* 0x000fe400000012ff */
[----:B------:R-:W-:Y:S01]  /*d270*/  SHF.R.U64 R74, R74, 0x3, RZ ;  /* 0x000000034a4a7819 */ /* 0x000fe200000012ff */
[----:B------:R-:W-:Y:S01]  /*d280*/  SHFL.IDX PT, R105, R105, R16, 0x1c1f ;  /* 0x001c1f1069697589 */ /* 0x000fe200000e0000 */
[----:B------:R-:W-:Y:S02]  /*d290*/  MOV R104, R66 ;  /* 0x0000004200687202 */ /* 0x000fe40000000f00 */
[----:B------:R-:W-:Y:S01]  /*d2a0*/  MOV R67, R24 ;  /* 0x0000001800437202 */ /* 0x000fe20000000f00 */
[----:B------:R-:W-:Y:S01]  /*d2b0*/  SHFL.IDX PT, R107, R107, R16, 0x1c1f ;  /* 0x001c1f106b6b7589 */ /* 0x000fe200000e0000 */
[----:B------:R-:W-:-:S02]  /*d2c0*/  SHF.R.U64 R76, R76, 0x3, RZ ;  /* 0x000000034c4c7819 */ /* 0x000fc400000012ff */
[----:B------:R-:W-:Y:S01]  /*d2d0*/  MOV R94, R26 ;  /* 0x0000001a005e7202 */ /* 0x000fe20000000f00 */
[----:B------:R-:W2:Y:S01]  /*d2e0*/  SHFL.IDX PT, R24, R159, R38, 0x1c1f ;  /* 0x001c1f269f187589 */ /* 0x000ea200000e0000 */
[----:B------:R-:W-:Y:S02]  /*d2f0*/  LOP3.LUT R14, R8, R167, RZ, 0x3c, !PT ;  /* 0x000000a7080e7212 */ /* 0x000fe400078e3cff */
[----:B------:R-:W-:Y:S01]  /*d300*/  LOP3.LUT R8, R74, R171, RZ, 0x3c, !PT ;  /* 0x000000ab4a087212 */ /* 0x000fe200078e3cff */
[----:B------:R-:W3:Y:S01]  /*d310*/  SHFL.IDX PT, R26, R63, R38, 0x1c1f ;  /* 0x001c1f263f1a7589 */ /* 0x000ee200000e0000 */
[----:B------:R-:W-:Y:S02]  /*d320*/  LOP3.LUT R10, R76, R173, RZ, 0x3c, !PT ;  /* 0x000000ad4c0a7212 */ /* 0x000fe400078e3cff */
[----:B------:R-:W-:Y:S01]  /*d330*/  MOV R96, R48 ;  /* 0x0000003000607202 */ /* 0x000fe20000000f00 */
[----:B------:R-:W-:Y:S01]  /*d340*/  SHFL.IDX PT, R93, R93, R16, 0x1c1f ;  /* 0x001c1f105d5d7589 */ /* 0x000fe200000e0000 */
[----:B0-----:R-:W-:-:S02]  /*d350*/  SEL R25, R113, R40, P0 ;  /* 0x0000002871197207 */ /* 0x001fc40000000000 */
[----:B------:R-:W-:Y:S01]  /*d360*/  SEL R27, R40, R113, P0 ;  /* 0x00000071281b7207 */ /* 0x000fe20000000000 */
[----:B------:R-:W-:Y:S01]  /*d370*/  SHFL.IDX PT, R115, R115, R16, 0x1c1f ;  /* 0x001c1f1073737589 */ /* 0x000fe200000e0000 */
[----:B------:R-:W-:Y:S02]  /*d380*/  MOV R98, R50 ;  /* 0x0000003200627202 */ /* 0x000fe40000000f00 */
[----:B------:R-:W-:Y:S01]  /*d390*/  MOV R49, R42 ;  /* 0x0000002a00317202 */ /* 0x000fe20000000f00 */
[----:B------:R-:W-:Y:S01]  /*d3a0*/  SHFL.IDX PT, R119, R119, R16, 0x1c1f ;  /* 0x001c1f1077777589 */ /* 0x000fe200000e0000 */
[----:B------:R-:W-:Y:S02]  /*d3b0*/  MOV R51, R44 ;  /* 0x0000002c00337202 */ /* 0x000fe40000000f00 */
[----:B------:R-:W-:Y:S01]  /*d3c0*/  MOV R100, R54 ;  /* 0x0000003600647202 */ /* 0x000fe20000000f00 */
[----:B------:R-:W-:Y:S01]  /*d3d0*/  SHFL.IDX PT, R121, R121, R16, 0x1c1f ;  /* 0x001c1f1079797589 */ /* 0x000fe200000e0000 */
[----:B------:R-:W-:-:S02]  /*d3e0*/  MOV R55, R46 ;  /* 0x0000002e00377202 */ /* 0x000fc40000000f00 */
[----:B------:R-:W-:Y:S01]  /*d3f0*/  MOV R47, R8 ;  /* 0x00000008002f7202 */ /* 0x000fe20000000f00 */
[----:B------:R-:W-:Y:S01]  /*d400*/  SHFL.IDX PT, R117, R117, R16, 0x1c1f ;  /* 0x001c1f1075757589 */ /* 0x000fe200000e0000 */
[----:B------:R-:W-:Y:S02]  /*d410*/  MOV R45, R10 ;  /* 0x0000000a002d7202 */ /* 0x000fe40000000f00 */
[----:B------:R-:W-:Y:S01]  /*d420*/  MOV R90, R14 ;  /* 0x0000000e005a7202 */ /* 0x000fe20000000f00 */
[----:B------:R-:W-:Y:S01]  /*d430*/  SHFL.IDX PT, R123, R123, R16, 0x1c1f ;  /* 0x001c1f107b7b7589 */ /* 0x000fe200000e0000 */
[----:B-1----:R-:W-:Y:S02]  /*d440*/  SEL R9, R101, R12, P0 ;  /* 0x0000000c65097207 */ /* 0x002fe40000000000 */
        /* <DEDUP_REMOVED lines=8> */
[----:B--2---:R-:W-:Y:S02]  /*d4d0*/  SEL R13, R111, R24, P0 ;  /* 0x000000186f0d7207 */ /* 0x004fe40000000000 */
[----:B------:R-:W-:Y:S01]  /*d4e0*/  SEL R15, R24, R111, P0 ;  /* 0x0000006f180f7207 */ /* 0x000fe20000000000 */
[----:B------:R-:W-:Y:S01]  /*d4f0*/  SHFL.IDX PT, R131, R131, R16, 0x1c1f ;  /* 0x001c1f1083837589 */ /* 0x000fe200000e0000 */
[----:B---3--:R-:W-:-:S02]  /*d500*/  SEL R24, R79, R26, P0 ;  /* 0x0000001a4f187207 */ /* 0x008fc40000000000 */
[----:B------:R-:W-:Y:S01]  /*d510*/  SEL R26, R26, R79, P0 ;  /* 0x0000004f1a1a7207 */ /* 0x000fe20000000000 */
[----:B------:R-:W-:Y:S01]  /*d520*/  SHFL.IDX PT, R133, R133, R16, 0x1c1f ;  /* 0x001c1f1085857589 */ /* 0x000fe200000e0000 */
[----:B------:R-:W-:-:S03]  /*d530*/  PLOP3.LUT P1, PT, PT, PT, UP0, 0x80, 0x0 ;  /* 0x000000000000781c */ /* 0x000fc60003f2f008 */
[----:B------:R-:W-:Y:S04]  /*d540*/  SHFL.IDX PT, R137, R137, R16, 0x1c1f ;  /* 0x001c1f1089897589 */ /* 0x000fe800000e0000 */
[----:B------:R-:W-:Y:S04]  /*d550*/  SHFL.IDX PT, R135, R135, R16, 0x1c1f ;  /* 0x001c1f1087877589 */ /* 0x000fe800000e0000 */
[----:B------:R-:W-:Y:S04]  /*d560*/  SHFL.IDX PT, R139, R139, R16, 0x1c1f ;  /* 0x001c1f108b8b7589 */ /* 0x000fe800000e0000 */
[----:B------:R-:W0:Y:S04]  /*d570*/  SHFL.IDX PT, R16, R17, R38, 0x1c1f ;  /* 0x001c1f2611107589 */ /* 0x000e2800000e0000 */
[----:B------:R-:W1:Y:S04]  /*d580*/  SHFL.IDX PT, R74, R57, R38, 0x1c1f ;  /* 0x001c1f26394a7589 */ /* 0x000e6800000e0000 */
[----:B------:R-:W2:Y:S04]  /*d590*/  SHFL.IDX PT, R20, R20, R38, 0x1c1f ;  /* 0x001c1f2614147589 */ /* 0x000ea800000e0000 */
[----:B------:R-:W3:Y:S01]  /*d5a0*/  SHFL.IDX PT, R52, R52, R38, 0x1c1f ;  /* 0x001c1f2634347589 */ /* 0x000ee200000e0000 */
[----:B------:R-:W-:Y:S06]  /*d5b0*/  BAR.SYNC.DEFER_BLOCKING 0x1, 0x100 ;  /* 0x0044000000007b1d */ /* 0x000fec0000010000 */
[----:B------:R-:W-:Y:S04]  /*d5c0*/  SHFL.IDX PT, R40, R21, R38, 0x1c1f ;  /* 0x001c1f2615287589 */ /* 0x000fe800000e0000 */
[----:B------:R-:W-:Y:S04]  /*d5d0*/  SHFL.IDX PT, R76, R5, R38, 0x1c1f ;  /* 0x001c1f26054c7589 */ /* 0x000fe800000e0000 */
[----:B------:R0:W-:Y:S04]  /*d5e0*/  SHFL.IDX PT, R42, R28, R38, 0x1c1f ;  /* 0x001c1f261c2a7589 */ /* 0x0001e800000e0000 */
[----:B------:R-:W-:Y:S04]  /*d5f0*/  SHFL.IDX PT, R78, R53, R38, 0x1c1f ;  /* 0x001c1f26354e7589 */ /* 0x000fe800000e0000 */
[----:B------:R1:W-:Y:S01]  /*d600*/  SHFL.IDX PT, R44, R29, R38, 0x1c1f ;  /* 0x001c1f261d2c7589 */ /* 0x0003e200000e0000 */
[----:B0-----:R-:W-:-:S03]  /*d610*/  SEL R28, R81, R16, P0 ;  /* 0x00000010511c7207 */ /* 0x001fc60000000000 */
[----:B------:R-:W-:Y:S04]  /*d620*/  SHFL.IDX PT, R56, R56, R38, 0x1c1f ;  /* 0x001c1f2638387589 */ /* 0x000fe800000e0000 */
[----:B------:R0:W-:Y:S01]  /*d630*/  SHFL.IDX PT, R46, R30, R38, 0x1c1f ;  /* 0x001c1f261e2e7589 */ /* 0x0001e200000e0000 */
[----:B-1----:R-:W-:-:S03]  /*d640*/  SEL R29, R115, R74, P0 ;  /* 0x0000004a731d7207 */ /* 0x002fc60000000000 */
[----:B------:R1:W-:Y:S04]  /*d650*/  SHFL.IDX PT, R48, R31, R38, 0x1c1f ;  /* 0x001c1f261f307589 */ /* 0x0003e800000e0000 */
[----:B------:R-:W4:Y:S01]  /*d660*/  SHFL.IDX PT, R60, R60, R38, 0x1c1f ;  /* 0x001c1f263c3c7589 */ /* 0x000f2200000e0000 */
[----:B0-----:R-:W-:-:S03]  /*d670*/  SEL R30, R16, R81, P0 ;  /* 0x00000051101e7207 */ /* 0x001fc60000000000 */
[----:B------:R2:W-:Y:S01]  /*d680*/  SHFL.IDX PT, R50, R32, R38, 0x1c1f ;  /* 0x001c1f2620327589 */ /* 0x0005e200000e0000 */
[----:B-1----:R-:W-:-:S03]  /*d690*/  SEL R31, R74, R115, P0 ;  /* 0x000000734a1f7207 */ /* 0x002fc60000000000 */
[----:B------:R-:W0:Y:S04]  /*d6a0*/  SHFL.IDX PT, R62, R62, R38, 0x1c1f ;  /* 0x001c1f263e3e7589 */ /* 0x000e2800000e0000 */
[----:B------:R3:W1:Y:S01]  /*d6b0*/  SHFL.IDX PT, R54, R33, R38, 0x1c1f ;  /* 0x001c1f2621367589 */ /* 0x00066200000e0000 */
[----:B--2---:R-:W-:-:S03]  /*d6c0*/  SEL R32, R83, R20, P0 ;  /* 0x0000001453207207 */ /* 0x004fc60000000000 */
[----:B------:R-:W-:Y:S04]  /*d6d0*/  SHFL.IDX PT, R64, R64, R38, 0x1c1f ;  /* 0x001c1f2640407589 */ /* 0x000fe800000e0000 */
[----:B------:R-:W2:Y:S01]  /*d6e0*/  SHFL.IDX PT, R80, R65, R38, 0x1c1f ;  /* 0x001c1f2641507589 */ /* 0x000ea200000e0000 */
[----:B---3--:R-:W-:-:S03]  /*d6f0*/  SEL R33, R119, R52, P0 ;  /* 0x0000003477217207 */ /* 0x008fc60000000000 */
[----:B------:R3:W-:Y:S01]  /*d700*/  SHFL.IDX PT, R58, R34, R38, 0x1c1f ;  /* 0x001c1f26223a7589 */ /* 0x0007e200000e0000 */
[----:B----4-:R-:W-:-:S03]  /*d710*/  SEL R39, R60, R125, P0 ;  /* 0x0000007d3c277207 */ /* 0x010fc60000000000 */
[----:B------:R4:W-:Y:S04]  /*d720*/  SHFL.IDX PT, R66, R35, R38, 0x1c1f ;  /* 0x001c1f2623427589 */ /* 0x0009e800000e0000 */
[----:B------:R-:W2:Y:S01]  /*d730*/  SHFL.IDX PT, R82, R69, R38, 0x1c1f ;  /* 0x001c1f2645527589 */ /* 0x000ea200000e0000 */
[----:B0-----:R-:W-:Y:S02]  /*d740*/  SEL R41, R127, R62, P0 ;  /* 0x0000003e7f297207 */ /* 0x001fe40000000000 */
[----:B---3--:R-:W-:Y:S01]  /*d750*/  SEL R34, R20, R83, P0 ;  /* 0x0000005314227207 */ /* 0x008fe20000000000 */
[----:B------:R0:W-:Y:S01]  /*d760*/  SHFL.IDX PT, R68, R36, R38, 0x1c1f ;  /* 0x001c1f2624447589 */ /* 0x0001e200000e0000 */
[----:B------:R-:W-:Y:S02]  /*d770*/  SEL R43, R62, R127, P0 ;  /* 0x0000007f3e2b7207 */ /* 0x000fe40000000000 */
[----:B----4-:R-:W-:Y:S01]  /*d780*/  SEL R35, R52, R119, P0 ;  /* 0x0000007734237207 */ /* 0x010fe20000000000 */
[----:B------:R-:W3:Y:S01]  /*d790*/  SHFL.IDX PT, R84, R71, R38, 0x1c1f ;  /* 0x001c1f2647547589 */ /* 0x000ee200000e0000 */
[----:B-1----:R-:W-:-:S02]  /*d7a0*/  SEL R52, R99, R54, P0 ;  /* 0x0000003663347207 */ /* 0x002fc40000000000 */
[----:B------:R-:W-:Y:S01]  /*d7b0*/  SEL R54, R54, R99, P0 ;  /* 0x0000006336367207 */ /* 0x000fe20000000000 */
[----:B------:R1:W-:Y:S01]  /*d7c0*/  SHFL.IDX PT, R70, R37, R38, 0x1c1f ;  /* 0x001c1f2625467589 */ /* 0x0003e200000e0000 */
[----:B--2---:R-:W-:Y:S02]  /*d7d0*/  SEL R53, R131, R80, P0 ;  /* 0x0000005083357207 */ /* 0x004fe40000000000 */
[----:B0-----:R-:W-:Y:S01]  /*d7e0*/  SEL R36, R91, R46, P0 ;  /* 0x0000002e5b247207 */ /* 0x001fe20000000000 */
[----:B------:R-:W0:Y:S04]  /*d7f0*/  SHFL.IDX PT, R72, R72, R38, 0x1c1f ;  /* 0x001c1f2648487589 */ /* 0x000e2800000e0000 */
[----:B------:R2:W4:Y:S01]  /*d800*/  SHFL.IDX PT, R86, R73, R38, 0x1c1f ;  /* 0x001c1f2649567589 */ /* 0x00052200000e0000 */
[----:B-1----:R-:W-:-:S03]  /*d810*/  SEL R37, R125, R60, P0 ;  /* 0x0000003c7d257207 */ /* 0x002fc60000000000 */
[----:B------:R1:W-:Y:S01]  /*d820*/  STSM.16.M88.4 [R104], R8 ;  /* 0x0000000868007844 */ /* 0x0003e20000000200 */
[----:B------:R-:W-:-:S03]  /*d830*/  SEL R57, R133, R82, P0 ;  /* 0x0000005285397207 */ /* 0x000fc60000000000 */
[----:B------:R0:W-:Y:S01]  /*d840*/  STSM.16.M88.4 [R102], R12 ;  /* 0x0000000c66007844 */ /* 0x0001e20000000200 */
[----:B--2---:R-:W-:-:S03]  /*d850*/  SEL R38, R46, R91, P0 ;  /* 0x0000005b2e267207 */ /* 0x004fc60000000000 */
[----:B------:R2:W-:Y:S01]  /*d860*/  STSM.16.M88.4 [R100], R24 ;  /* 0x0000001864007844 */ /* 0x0005e20000000200 */
[----:B---3--:R-:W-:-:S03]  /*d870*/  SEL R65, R137, R84, P0 ;  /* 0x0000005489417207 */ /* 0x008fc60000000000 */
[----:B------:R-:W-:Y:S01]  /*d880*/  STSM.16.M88.4 [R98], R28 ;  /* 0x0000001c62007844 */ /* 0x000fe20000000200 */
[----:B-1----:R-:W-:-:S03]  /*d890*/  SEL R8, R85, R40, P0 ;  /* 0x0000002855087207 */ /* 0x002fc60000000000 */
[----:B------:R-:W-:Y:S01]  /*d8a0*/  STSM.16.M88.4 [R96], R32 ;  /* 0x0000002060007844 */ /* 0x000fe20000000200 */
[----:B------:R-:W-:Y:S02]  /*d8b0*/  SEL R10, R40, R85, P0 ;  /* 0x00000055280a7207 */ /* 0x000fe40000000000 */
[----:B------:R-:W-:Y:S02]  /*d8c0*/  SEL R9, R121, R76, P0 ;  /* 0x0000004c79097207 */ /* 0x000fe40000000000 */
        /* <DEDUP_REMOVED lines=8> */
[----:B------:R1:W-:Y:S01]  /*d950*/  STSM.16.M88.4 [R51], R12 ;  /* 0x0000000c33007844 */ /* 0x0003e20000000200 */
[----:B------:R-:W-:Y:S02]  /*d960*/  SEL R25, R123, R56, P0 ;  /* 0x000000387b197207 */ /* 0x000fe40000000000 */
[----:B------:R-:W-:Y:S02]  /*d970*/  SEL R27, R56, R123, P0 ;  /* 0x0000007b381b7207 */ /* 0x000fe40000000000 */
[----:B------:R-:W-:-:S02]  /*d980*/  SEL R40, R95, R48, P0 ;  /* 0x000000305f287207 */ /* 0x000fc40000000000 */
[----:B------:R-:W-:Y:S01]  /*d990*/  SEL R42, R48, R95, P0 ;  /* 0x0000005f302a7207 */ /* 0x000fe20000000000 */
[----:B------:R2:W-:Y:S01]  /*d9a0*/  STSM.16.M88.4 [R49], R24 ;  /* 0x0000001831007844 */ /* 0x0005e20000000200 */
[----:B------:R-:W-:Y:S01]  /*d9b0*/  SEL R48, R97, R50, P0 ;  /* 0x0000003261307207 */ /* 0x000fe20000000000 */
[----:B0-----:R-:W-:Y:S01]  /*d9c0*/  IMAD.U32 R8, RZ, RZ, UR4 ;  /* 0x00000004ff087e24 */ /* 0x001fe2000f8e00ff */
[----:B------:R-:W-:Y:S01]  /*d9d0*/  SEL R50, R50, R97, P0 ;  /* 0x0000006132327207 */ /* 0x000fe20000000000 */
[----:B------:R0:W-:Y:S01]  /*d9e0*/  STSM.16.M88.4 [R59], R36 ;  /* 0x000000243b007844 */ /* 0x0001e20000000200 */
[----:B------:R-:W-:Y:S01]  /*d9f0*/  SEL R55, R80, R131, P0 ;  /* 0x0000008350377207 */ /* 0x000fe20000000000 */
[----:B------:R-:W-:Y:S01]  /*da00*/  IMAD.U32 R9, RZ, RZ, UR5 ;  /* 0x00000005ff097e24 */ /* 0x000fe2000f8e00ff */
[----:B------:R-:W-:Y:S01]  /*da10*/  SEL R56, R103, R58, P0 ;  /* 0x0000003a67387207 */ /* 0x000fe20000000000 */
[----:B------:R-:W-:Y:S01]  /*da20*/  STSM.16.M88.4 [R94], R40 ;  /* 0x000000285e007844 */ /* 0x000fe20000000200 */
[----:B-1----:R-:W-:Y:S01]  /*da30*/  SEL R51, R64, R129, P0 ;  /* 0x0000008140337207 */ /* 0x002fe20000000000 */
[----:B------:R-:W-:Y:S01]  /*da40*/  ULDC.64 UR4, c[0x0][0xbe0] ;  /* 0x0002f80000047ab9 */ /* 0x000fe20000000a00 */
[----:B------:R-:W-:-:S02]  /*da50*/  SEL R58, R58, R103, P0 ;  /* 0x000000673a3a7207 */ /* 0x000fc40000000000 */
[----:B------:R-:W-:Y:S02]  /*da60*/  SEL R12, R107, R68, P0 ;  /* 0x000000446b0c7207 */ /* 0x000fe40000000000 */
[----:B------:R-:W-:Y:S02]  /*da70*/  SEL R14, R68, R107, P0 ;  /* 0x0000006b440e7207 */ /* 0x000fe40000000000 */
[----:B--2---:R-:W-:Y:S02]  /*da80*/  SEL R49, R129, R64, P0 ;  /* 0x0000004081317207 */ /* 0x004fe40000000000 */
[----:B------:R-:W-:Y:S02]  /*da90*/  SEL R64, R105, R66, P0 ;  /* 0x0000004269407207 */ /* 0x000fe40000000000 */
[----:B0-----:R-:W-:Y:S01]  /*daa0*/  SEL R59, R82, R133, P0 ;  /* 0x00000085523b7207 */ /* 0x001fe20000000000 */
[----:B------:R-:W-:Y:S01]  /*dab0*/  STSM.16.M88.4 [R92], R48 ;  /* 0x000000305c007844 */ /* 0x000fe20000000200 */
[----:B------:R-:W-:-:S02]  /*dac0*/  SEL R66, R66, R105, P0 ;  /* 0x0000006942427207 */ /* 0x000fc40000000000 */
[----:B------:R-:W-:Y:S01]  /*dad0*/  SEL R13, R135, R72, P0 ;  /* 0x00000048870d7207 */ /* 0x000fe20000000000 */
[----:B------:R0:W-:Y:S01]  /*dae0*/  STSM.16.M88.4 [R67], R52 ;  /* 0x0000003443007844 */ /* 0x0001e20000000200 */
[----:B------:R-:W-:Y:S02]  /*daf0*/  SEL R15, R72, R135, P0 ;  /* 0x00000087480f7207 */ /* 0x000fe40000000000 */
[----:B------:R-:W-:Y:S01]  /*db00*/  SEL R68, R93, R70, P0 ;  /* 0x000000465d447207 */ /* 0x000fe20000000000 */
[----:B------:R1:W-:Y:S01]  /*db10*/  STSM.16.M88.4 [R90], R56 ;  /* 0x000000385a007844 */ /* 0x0003e20000000200 */
[----:B----4-:R-:W-:Y:S02]  /*db20*/  SEL R69, R139, R86, P0 ;  /* 0x000000568b457207 */ /* 0x010fe40000000000 */
[----:B------:R-:W-:Y:S02]  /*db30*/  SEL R71, R86, R139, P0 ;  /* 0x0000008b56477207 */ /* 0x000fe40000000000 */
[----:B------:R-:W-:-:S02]  /*db40*/  SEL R70, R70, R93, P0 ;  /* 0x0000005d46467207 */ /* 0x000fc40000000000 */
[----:B0-----:R-:W-:-:S05]  /*db50*/  SEL R67, R84, R137, P0 ;  /* 0x0000008954437207 */ /* 0x001fca0000000000 */
[----:B------:R1:W-:Y:S04]  /*db60*/  STSM.16.M88.4 [R88], R64 ;  /* 0x0000004058007844 */ /* 0x0003e80000000200 */
[----:B------:R1:W-:Y:S04]  /*db70*/  STSM.16.M88.4 [R47], R12 ;  /* 0x0000000c2f007844 */ /* 0x0003e80000000200 */
[----:B------:R1:W-:Y:S01]  /*db80*/  STSM.16.M88.4 [R45], R68 ;  /* 0x000000442d007844 */ /* 0x0003e20000000200 */
[----:B------:R-:W-:Y:S01]  /*db90*/  UISETP.NE.U32.AND UP1, UPT, UR4, URZ, UPT ;  /* 0x0000003f0400728c */ /* 0x000fe2000bf25070 */
[----:B------:R-:W-:Y:S03]  /*dba0*/  BAR.SYNC.DEFER_BLOCKING 0x1, 0x100 ;  /* 0x0044000000007b1d */ /* 0x000fe60000010000 */
[----:B------:R-:W-:-:S05]  /*dbb0*/  UISETP.NE.AND.EX UP1, UPT, UR5, URZ, UPT, UP1 ;  /* 0x0000003f0500728c */ /* 0x000fca000bf25310 */
[----:B------:R-:W0:Y:S01]  /*dbc0*/  LDC R20, c[0x0][0xa88] ;  /* 0x0002a200ff147b82 */ /* 0x000e220000000800 */
[----:B------:R-:W-:Y:S01]  /*dbd0*/  PLOP3.LUT P2, PT, PT, PT, UP1, 0x80, 0x0 ;  /* 0x000000000000781c */ /* 0x000fe20003f4f018 */
[----:B------:R-:W-:-:S04]  /*dbe0*/  IMAD R11, R22, 0x40, R18 ;  /* 0x00000040160b7824 */ /* 0x000fc800078e0212 */
[----:B------:R-:W-:Y:S02]  /*dbf0*/  @UP1 ULDC.64 UR6, c[0x0][0xbe0] ;  /* 0x0002f80000061ab9 */ /* 0x000fe40000000a00 */
[----:B------:R-:W-:Y:S01]  /*dc00*/  @UP1 UIMAD.WIDE UR6, UR37, 0x4, UR6 ;  /* 0x00000004250618a5 */ /* 0x000fe2000f8e0206 */
[----:B------:R-:W-:-:S05]  /*dc10*/  IMAD.WIDE R6, R11, 0x2, R6 ;  /* 0x000000020b067825 */ /* 0x000fca00078e0206 */
[----:B------:R-:W-:Y:S02]  /*dc20*/  IMAD.U32 R10, RZ, RZ, UR6 ;  /* 0x00000006ff0a7e24 */ /* 0x000fe4000f8e00ff */
[----:B------:R-:W-:Y:S01]  /*dc30*/  IMAD.U32 R11, RZ, RZ, UR7 ;  /* 0x00000007ff0b7e24 */ /* 0x000fe2000f8e00ff */
[----:B------:R-:W2:Y:S01]  /*dc40*/  @P1 LDG.E R5, desc[UR50][R8.64] ;  /* 0x0000003208051981 */ /* 0x000ea2000c1e1900 */
[----:B------:R-:W-:Y:S01]  /*dc50*/  UMOV UR4, URZ ;  /* 0x0000003f00047c82 */ /* 0x000fe20008000000 */
[----:B------:R-:W-:Y:S02]  /*dc60*/  IADD3 R25, P0, R6, 0x1000, RZ ;  /* 0x0000100006197810 */ /* 0x000fe40007f1e0ff */
[----:B0-----:R1:W5:Y:S01]  /*dc70*/  @P2 LDG.E R20, desc[UR50][R10.64] ;  /* 0x000000320a142981 */ /* 0x001362000c1e1900 */
[----:B--2---:R-:W-:Y:S01]  /*dc80*/  @P1 R2UR UR4, R5 ;  /* 0x00000000050412ca */ /* 0x004fe200000e0000 */
[----:B-1----:R-:W-:-:S14]  /*dc90*/  @P2 BRA `(.L_x_1061) ;  /* 0x0000000000102947 */ /* 0x002fdc0003800000 */
[----:B------:R-:W-:Y:S05]  /*dca0*/  @!P1 BRA `(.L_x_1061) ;  /* 0x00000000000c9947 */ /* 0x000fea0003800000 */
[----:B------:R-:W2:Y:S04]  /*dcb0*/  LDG.E R5, desc[UR50][R8.64] ;  /* 0x0000003208057981 */ /* 0x000ea8000c1e1900 */
[----:B-----5:R-:W2:Y:S02]  /*dcc0*/  LDG.E R20, desc[UR50][R8.64+0x4] ;  /* 0x0000043208147981 */ /* 0x020ea4000c1e1900 */
[----:B--2---:R-:W-:-:S07]  /*dcd0*/  IMAD.IADD R20, R20, 0x1, -R5 ;  /* 0x0000000114147824 */ /* 0x004fce00078e0a05 */
.L_x_1061:
[----:B------:R-:W-:Y:S01]  /*dce0*/  USHF.R.S32.HI UR9, URZ, 0x1f, UR36 ;  /* 0x0000001f3f097899 */ /* 0x000fe20008011424 */
[----:B------:R-:W-:Y:S01]  /*dcf0*/  IADD3 R9, P2, R6, 0x3000, RZ ;  /* 0x0000300006097810 */ /* 0x000fe20007f5e0ff */
[----:B------:R-:W-:Y:S01]  /*dd00*/  ULDC.64 UR10, c[0x0][0xb70] ;  /* 0x0002dc00000a7ab9 */ /* 0x000fe20000000a00 */
[----:B------:R-:W-:Y:S01]  /*dd10*/  USHF.R.S32.HI UR5, URZ, 0x1f, UR4 ;  /* 0x0000001f3f057899 */ /* 0x000fe20008011404 */
[----:B------:R-:W-:Y:S01]  /*dd20*/  IMAD R11, R19, 0x80, R193 ;  /* 0x00000080130b7824 */ /* 0x000fe200078e02c1 */
[----:B------:R-:W-:Y:S01]  /*dd30*/  UIMAD UR8, UR9, UR10, URZ ;  /* 0x0000000a090872a4 */ /* 0x000fe2000f8e023f */
[----:B------:R-:W-:Y:S01]  /*dd40*/  LOP3.LUT R8, R9, 0x380, RZ, 0xc0, !PT ;  /* 0x0000038009087812 */ /* 0x000fe200078ec0ff */
[----:B------:R-:W-:Y:S01]  /*dd50*/  USHF.R.S32.HI UR13, URZ, 0x1f, UR37 ;  /* 0x0000001f3f0d7899 */ /* 0x000fe20008011425 */
[----:B------:R-:W-:Y:S01]  /*dd60*/  LOP3.LUT R24, R25, 0x380, RZ, 0xc0, !PT ;  /* 0x0000038019187812 */ /* 0x000fe200078ec0ff */
[----:B------:R-:W-:Y:S01]  /*dd70*/  UIMAD.WIDE.U32 UR6, UR36, UR10, UR4 ;  /* 0x0000000a240672a5 */ /* 0x000fe2000f8e0004 */
[----:B------:R-:W-:Y:S01]  /*dd80*/  SHF.R.U64 R8, R8, 0x3, RZ ;  /* 0x0000000308087819 */ /* 0x000fe200000012ff */
[----:B------:R-:W-:Y:S01]  /*dd90*/  UIMAD UR8, UR36, UR11, UR8 ;  /* 0x0000000b240872a4 */ /* 0x000fe2000f8e0208 */
[----:B------:R-:W-:Y:S01]  /*dda0*/  IADD3 R13, P1, R6, 0x2000, RZ ;  /* 0x00002000060d7810 */ /* 0x000fe20007f3e0ff */
[----:B------:R-:W-:Y:S01]  /*ddb0*/  USEL UR13, UR13, URZ, !UP0 ;  /* 0x0000003f0d0d7287 */ /* 0x000fe2000c000000 */
[----:B------:R-:W-:Y:S01]  /*ddc0*/  LOP3.LUT R8, R8, R9, RZ, 0x3c, !PT ;  /* 0x0000000908087212 */ /* 0x000fe200078e3cff */
[----:B------:R-:W-:Y:S01]  /*ddd0*/  ULDC.64 UR10, c[0x0][0xb78] ;  /* 0x0002de00000a7ab9 */ /* 0x000fe20000000a00 */
[----:B------:R-:W-:Y:S01]  /*dde0*/  UIADD3 UR7, UR7, UR8, URZ ;  /* 0x0000000807077290 */ /* 0x000fe2000fffe03f */
[----:B------:R-:W-:Y:S01]  /*ddf0*/  SHF.R.S32.HI R5, RZ, 0x1f, R11 ;  /* 0x0000001fff057819 */ /* 0x000fe2000001140b */
[----:B------:R-:W-:Y:S01]  /*de00*/  USEL UR12, UR37, URZ, !UP0 ;  /* 0x0000003f250c7287 */ /* 0x000fe2000c000000 */
[----:B------:R-:W-:Y:S01]  /*de10*/  SHF.R.U64 R24, R24, 0x3, RZ ;  /* 0x0000000318187819 */ /* 0x000fe200000012ff */
[----:B------:R-:W-:Y:S01]  /*de20*/  UIMAD UR8, UR13, UR10, URZ ;  /* 0x0000000a0d0872a4 */ /* 0x000fe2000f8e023f */
[----:B------:R-:W-:Y:S01]  /*de30*/  LOP3.LUT R12, R13, 0x380, RZ, 0xc0, !PT ;  /* 0x000003800d0c7812 */ /* 0x000fe200078ec0ff */
[----:B------:R-:W-:Y:S01]  /*de40*/  UIMAD.WIDE.U32 UR6, UR12, UR10, UR6 ;  /* 0x0000000a0c0672a5 */ /* 0x000fe2000f8e0006 */
[----:B------:R-:W-:Y:S01]  /*de50*/  LOP3.LUT R24, R24, R25, RZ, 0x3c, !PT ;  /* 0x0000001918187212 */ /* 0x000fe200078e3cff */
[----:B------:R-:W-:Y:S01]  /*de60*/  UIMAD UR8, UR12, UR11, UR8 ;  /* 0x0000000b0c0872a4 */ /* 0x000fe2000f8e0208 */
[----:B------:R-:W-:Y:S01]  /*de70*/  SHF.R.U64 R12, R12, 0x3, RZ ;  /* 0x000000030c0c7819 */ /* 0x000fe200000012ff */
[----:B------:R-:W-:Y:S01]  /*de80*/  IMAD.X R25, RZ, RZ, R7, P0 ;  /* 0x000000ffff197224 */ /* 0x000fe200000e0607 */
[----:B------:R-:W-:-:S02]  /*de90*/  IADD3 R77, P0, R6, 0x8000, RZ ;  /* 0x00008000064d7810 */ /* 0x000fc40007f1e0ff */
[----:B------:R-:W-:Y:S01]  /*dea0*/  IADD3 R9, P3, R11, UR6, RZ ;  /* 0x000000060b097c10 */ /* 0x000fe2000ff7e0ff */
[----:B------:R-:W-:Y:S01]  /*deb0*/  IMAD.U32 R10, RZ, RZ, UR8 ;  /* 0x00000008ff0a7e24 */ /* 0x000fe2000f8e00ff */
[----:B------:R-:W-:Y:S01]  /*dec0*/  LOP3.LUT R12, R12, R13, RZ, 0x3c, !PT ;  /* 0x0000000d0c0c7212 */ /* 0x000fe200078e3cff */
[----:B------:R-:W-:Y:S01]  /*ded0*/  IMAD.X R13, RZ, RZ, R7, P1 ;  /* 0x000000ffff0d7224 */ /* 0x000fe200008e0607 */
[C---:B------:R-:W-:Y:S02]  /*dee0*/  IADD3 R69, P6, R6.reuse, 0x4000, RZ ;  /* 0x0000400006457810 */ /* 0x040fe40007fde0ff */
[----:B------:R-:W-:Y:S01]  /*def0*/  IADD3.X R10, R5, UR7, R10, P3, !PT ;  /* 0x00000007050a7c10 */ /* 0x000fe20009ffe40a */
[----:B------:R-:W-:Y:S01]  /*df00*/  ULDC.64 UR6, c[0x0][0xb40] ;  /* 0x0002d00000067ab9 */ /* 0x000fe20000000a00 */
[----:B------:R-:W-:Y:S01]  /*df10*/  IADD3 R53, P5, R6, 0x5000, RZ ;  /* 0x0000500006357810 */ /* 0x000fe20007fbe0ff */
[----:B------:R-:W-:Y:S01]  /*df20*/  VIADD R5, R11, 0x8 ;  /* 0x000000080b057836 */ /* 0x000fe20000000000 */
[----:B------:R-:W-:-:S02]  /*df30*/  LEA R16, P3, R9, UR6, 0x2 ;  /* 0x0000000609107c11 */ /* 0x000fc4000f8610ff */
[C---:B------:R-:W-:Y:S02]  /*df40*/  IADD3 R37, P4, R6.reuse, 0x6000, RZ ;  /* 0x0000600006257810 */ /* 0x040fe40007f9e0ff */
[----:B------:R-:W-:Y:S01]  /*df50*/  LEA.HI.X R17, R9, UR7, R10, 0x2, P3 ;  /* 0x0000000709117c11 */ /* 0x000fe200098f140a */
[----:B------:R-:W-:Y:S01]  /*df60*/  IMAD.X R9, RZ, RZ, R7, P2 ;  /* 0x000000ffff097224 */ /* 0x000fe200010e0607 */
[C---:B------:R-:W-:Y:S01]  /*df70*/  IADD3 R29, P3, R6.reuse, 0x7000, RZ ;  /* 0x00007000061d7810 */ /* 0x040fe20007f7e0ff */
[----:B------:R-:W-:Y:S01]  /*df80*/  ULDC.64 UR6, c[0x0][0xaa0] ;  /* 0x0002a80000067ab9 */ /* 0x000fe20000000a00 */
[C---:B------:R-:W-:Y:S02]  /*df90*/  IADD3 R65, P1, R6.reuse, 0x9000, RZ ;  /* 0x0000900006417810 */ /* 0x040fe40007f3e0ff */
[----:B------:R-:W-:Y:S02]  /*dfa0*/  LOP3.LUT R76, R77, 0x380, RZ, 0xc0, !PT ;  /* 0x000003804d4c7812 */ /* 0x000fe400078ec0ff */
[----:B------:R-:W-:-:S02]  /*dfb0*/  IADD3 R49, P2, R6, 0xa000, RZ ;  /* 0x0000a00006317810 */ /* 0x000fc40007f5e0ff */
[----:B------:R-:W-:Y:S02]  /*dfc0*/  LOP3.LUT R68, R69, 0x380, RZ, 0xc0, !PT ;  /* 0x0000038045447812 */ /* 0x000fe400078ec0ff */
[----:B------:R-:W-:Y:S02]  /*dfd0*/  LOP3.LUT R52, R53, 0x380, RZ, 0xc0, !PT ;  /* 0x0000038035347812 */ /* 0x000fe400078ec0ff */
[----:B------:R-:W-:Y:S02]  /*dfe0*/  LOP3.LUT R36, R37, 0x380, RZ, 0xc0, !PT ;  /* 0x0000038025247812 */ /* 0x000fe400078ec0ff */
[----:B------:R-:W-:Y:S02]  /*dff0*/  LOP3.LUT R28, R29, 0x380, RZ, 0xc0, !PT ;  /* 0x000003801d1c7812 */ /* 0x000fe400078ec0ff */
[----:B------:R-:W-:Y:S02]  /*e000*/  LOP3.LUT R64, R65, 0x380, RZ, 0xc0, !PT ;  /* 0x0000038041407812 */ /* 0x000fe400078ec0ff */
[----:B------:R-:W-:-:S02]  /*e010*/  SHF.R.U64 R76, R76, 0x3, RZ ;  /* 0x000000034c4c7819 */ /* 0x000fc400000012ff */
[----:B------:R-:W-:Y:S02]  /*e020*/  LOP3.LUT R48, R49, 0x380, RZ, 0xc0, !PT ;  /* 0x0000038031307812 */ /* 0x000fe400078ec0ff */
[----:B------:R-:W-:Y:S02]  /*e030*/  SHF.R.U64 R68, R68, 0x3, RZ ;  /* 0x0000000344447819 */ /* 0x000fe400000012ff */
[----:B------:R-:W-:Y:S02]  /*e040*/  SHF.R.U64 R52, R52, 0x3, RZ ;  /* 0x0000000334347819 */ /* 0x000fe400000012ff */
[----:B------:R-:W-:Y:S02]  /*e050*/  SHF.R.U64 R36, R36, 0x3, RZ ;  /* 0x0000000324247819 */ /* 0x000fe400000012ff */
[----:B------:R-:W-:Y:S02]  /*e060*/  SHF.R.U64 R28, R28, 0x3, RZ ;  /* 0x000000031c1c7819 */ /* 0x000fe400000012ff */
[----:B------:R-:W-:-:S02]  /*e070*/  SHF.R.U64 R64, R64, 0x3, RZ ;  /* 0x0000000340407819 */ /* 0x000fc400000012ff */
[----:B------:R-:W-:Y:S01]  /*e080*/  LOP3.LUT R76, R76, R77, RZ, 0x3c, !PT ;  /* 0x0000004d4c4c7212 */ /* 0x000fe200078e3cff */
[--C-:B------:R-:W-:Y:S01]  /*e090*/  IMAD.X R77, RZ, RZ, R7.reuse, P0 ;  /* 0x000000ffff4d7224 */ /* 0x100fe200000e0607 */
[----:B------:R-:W-:Y:S02]  /*e0a0*/  SHF.R.U64 R48, R48, 0x3, RZ ;  /* 0x0000000330307819 */ /* 0x000fe400000012ff */
[----:B------:R-:W-:Y:S02]  /*e0b0*/  LOP3.LUT P0, RZ, R192, 0x3, RZ, 0xc0, !PT ;  /* 0x00000003c0ff7812 */ /* 0x000fe4000780c0ff */
        /* <DEDUP_REMOVED lines=12> */
[----:B------:R-:W-:-:S02]  /*e180*/  IADD3 R41, P6, R6, 0xb000, RZ ;  /* 0x0000b00006297810 */ /* 0x000fc40007fde0ff */
[C---:B------:R-:W-:Y:S02]  /*e190*/  IADD3 R81, P5, R6.reuse, 0xc000, RZ ;  /* 0x0000c00006517810 */ /* 0x040fe40007fbe0ff */
[C---:B------:R-:W-:Y:S02]  /*e1a0*/  IADD3 R73, P4, R6.reuse, 0xd000, RZ ;  /* 0x0000d00006497810 */ /* 0x040fe40007f9e0ff */
[C---:B------:R-:W-:Y:S02]  /*e1b0*/  IADD3 R57, P3, R6.reuse, 0xe000, RZ ;  /* 0x0000e00006397810 */ /* 0x040fe40007f7e0ff */
[-C--:B-----5:R-:W-:Y:S02]  /*e1c0*/  ISETP.GE.OR P1, PT, R11, R20.reuse, P0 ;  /* 0x000000140b00720c */ /* 0x0a0fe40000726670 */
[----:B------:R-:W-:Y:S02]  /*e1d0*/  IADD3 R10, P2, R6, 0xf000, RZ ;  /* 0x0000f000060a7810 */ /* 0x000fe40007f5e0ff */
[----:B------:R-:W-:-:S02]  /*e1e0*/  ISETP.GE.OR P0, PT, R5, R20, P0 ;  /* 0x000000140500720c */ /* 0x000fc40000706670 */
[----:B------:R-:W-:Y:S01]  /*e1f0*/  LOP3.LUT R11, R6, 0x380, RZ, 0xc0, !PT ;  /* 0x00000380060b7812 */ /* 0x000fe200078ec0ff */
[----:B------:R-:W-:Y:S01]  /*e200*/  IMAD.X R45, RZ, RZ, R7, P2 ;  /* 0x000000ffff2d7224 */ /* 0x000fe200010e0607 */
[----:B------:R-:W-:Y:S02]  /*e210*/  LOP3.LUT R40, R41, 0x380, RZ, 0xc0, !PT ;  /* 0x0000038029287812 */ /* 0x000fe400078ec0ff */
[----:B------:R-:W-:Y:S02]  /*e220*/  LOP3.LUT R80, R81, 0x380, RZ, 0xc0, !PT ;  /* 0x0000038051507812 */ /* 0x000fe400078ec0ff */
[----:B------:R-:W-:Y:S01]  /*e230*/  LOP3.LUT R72, R73, 0x380, RZ, 0xc0, !PT ;  /* 0x0000038049487812 */ /* 0x000fe200078ec0ff */
[----:B------:R0:W-:Y:S01]  /*e240*/  @!P1 STG.E desc[UR50][R16.64], R3 ;  /* 0x0000000310009986 */ /* 0x0001e2000c101932 */
[----:B------:R-:W-:Y:S02]  /*e250*/  LOP3.LUT R56, R57, 0x380, RZ, 0xc0, !PT ;  /* 0x0000038039387812 */ /* 0x000fe400078ec0ff */
[----:B------:R-:W-:Y:S01]  /*e260*/  LOP3.LUT R5, R10, 0x380, RZ, 0xc0, !PT ;  /* 0x000003800a057812 */ /* 0x000fe200078ec0ff */
[----:B------:R1:W-:Y:S01]  /*e270*/  @!P0 STG.E desc[UR50][R16.64+0x20], R0 ;  /* 0x0000200010008986 */ /* 0x0003e2000c101932 */
[----:B------:R-:W-:-:S02]  /*e280*/  SHF.R.U64 R11, R11, 0x3, RZ ;  /* 0x000000030b0b7819 */ /* 0x000fc400000012ff */
[----:B------:R-:W-:Y:S01]  /*e290*/  SHF.R.U64 R40, R40, 0x3, RZ ;  /* 0x0000000328287819 */ /* 0x000fe200000012ff */
[----:B------:R-:W-:Y:S01]  /*e2a0*/  UIMAD UR5, UR5, UR6, URZ ;  /* 0x00000006050572a4 */ /* 0x000fe2000f8e023f */
[----:B------:R-:W-:Y:S01]  /*e2b0*/  SHF.R.U64 R80, R80, 0x3, RZ ;  /* 0x0000000350507819 */ /* 0x000fe200000012ff */
[----:B------:R-:W5:Y:S01]  /*e2c0*/  LD.E.128 R24, desc[UR50][R24.64] ;  /* 0x0000003218187980 */ /* 0x000f62000c101d00 */
[----:B------:R-:W-:Y:S02]  /*e2d0*/  SHF.R.U64 R72, R72, 0x3, RZ ;  /* 0x0000000348487819 */ /* 0x000fe400000012ff */
[----:B------:R-:W-:Y:S01]  /*e2e0*/  SHF.R.U64 R56, R56, 0x3, RZ ;  /* 0x0000000338387819 */ /* 0x000fe200000012ff */
[----:B0-----:R-:W-:Y:S01]  /*e2f0*/  IMAD.U32 R3, RZ, RZ, UR6 ;  /* 0x00000006ff037e24 */ /* 0x001fe2000f8e00ff */
[----:B------:R-:W-:Y:S01]  /*e300*/  SHF.R.U64 R5, R5, 0x3, RZ ;  /* 0x0000000305057819 */ /* 0x000fe200000012ff */
[----:B------:R-:W5:Y:S01]  /*e310*/  LD.E.128 R12, desc[UR50][R12.64] ;  /* 0x000000320c0c7980 */ /* 0x000f62000c101d00 */
[----:B------:R-:W-:-:S02]  /*e320*/  LOP3.LUT R6, R11, R6, RZ, 0x3c, !PT ;  /* 0x000000060b067212 */ /* 0x000fc400078e3cff */
        /* <DEDUP_REMOVED lines=9> */
[----:B------:R0:W5:Y:S01]  /*e3c0*/  LD.E.128 R32, desc[UR50][R6.64] ;  /* 0x0000003206207980 */ /* 0x000162000c101d00 */
[----:B------:R-:W-:-:S03]  /*e3d0*/  UIMAD UR5, UR4, UR7, UR5 ;  /* 0x00000007040572a4 */ /* 0x000fc6000f8e0205 */
[----:B------:R-:W5:Y:S01]  /*e3e0*/  LD.E.128 R8, desc[UR50][R8.64] ;  /* 0x0000003208087980 */ /* 0x000f62000c101d00 */
[----:B------:R-:W-:-:S03]  /*e3f0*/  ULDC.64 UR6, c[0x0][0xae0] ;  /* 0x0002b80000067ab9 */ /* 0x000fc60000000a00 */
[----:B------:R-:W5:Y:S01]  /*e400*/  LD.E.128 R68, desc[UR50][R68.64] ;  /* 0x0000003244447980 */ /* 0x000f62000c101d00 */
[--C-:B0-----:R-:W-:Y:S01]  /*e410*/  SHF.R.S32.HI R7, RZ, 0x1f, R18.reuse ;  /* 0x0000001fff077819 */ /* 0x101fe20000011412 */
[----:B------:R-:W-:Y:S02]  /*e420*/  IMAD.MOV.U32 R6, RZ, RZ, R18 ;  /* 0x000000ffff067224 */ /* 0x000fe400078e0012 */
[----:B------:R-:W5:Y:S04]  /*e430*/  LD.E.128 R52, desc[UR50][R52.64] ;  /* 0x0000003234347980 */ /* 0x000f68000c101d00 */
[----:B------:R-:W5:Y:S01]  /*e440*/  LD.E.128 R36, desc[UR50][R36.64] ;  /* 0x0000003224247980 */ /* 0x000f62000c101d00 */
[----:B------:R-:W-:-:S03]  /*e450*/  IMAD.WIDE.U32 R6, R3, UR4, R6 ;  /* 0x0000000403067c25 */ /* 0x000fc6000f8e0006 */
        /* <DEDUP_REMOVED lines=16> */
[----:B------:R-:W-:-:S02]  /*e560*/  VIADD R7, R7, UR5 ;  /* 0x0000000507077c36 */ /* 0x000fc40008000000 */
[----:B-1----:R-:W-:Y:S01]  /*e570*/  IMAD.U32 R17, RZ, RZ, UR6 ;  /* 0x00000006ff117e24 */ /* 0x002fe2000f8e00ff */
[----:B------:R-:W-:Y:S01]  /*e580*/  UIMAD UR4, UR36, UR7, UR4 ;  /* 0x00000007240472a4 */ /* 0x000fe2000f8e0204 */
[----:B------:R-:W-:Y:S02]  /*e590*/  IMAD R5, R19, -0x80, R20 ;  /* 0xffffff8013057824 */ /* 0x000fe400078e0214 */
[----:B------:R-:W-:Y:S01]  /*e5a0*/  IMAD.WIDE.U32 R6, R17, UR36, R6 ;  /* 0x0000002411067c25 */ /* 0x000fe2000f8e0006 */
[----:B------:R-:W-:Y:S02]  /*e5b0*/  ULDC.64 UR6, c[0x0][0xae8] ;  /* 0x0002ba0000067ab9 */ /* 0x000fe40000000a00 */
[----:B------:R-:W-:Y:S01]  /*e5c0*/  ISETP.GE.AND P3, PT, R22, R5, PT ;  /* 0x000000051600720c */ /* 0x000fe20003f66270 */
[----:B------:R-:W-:Y:S01]  /*e5d0*/  VIADD R7, R7, UR4 ;  /* 0x0000000407077c36 */ /* 0x000fe20008000000 */
[----:B------:R-:W-:Y:S01]  /*e5e0*/  UIMAD UR4, UR13, UR6, URZ ;  /* 0x000000060d0472a4 */ /* 0x000fe2000f8e023f */
[----:B------:R-:W-:-:S02]  /*e5f0*/  VIADD R4, R4, 0x28420 ;  /* 0x0002842004047836 */ /* 0x000fc40000000000 */
[----:B------:R-:W-:Y:S02]  /*e600*/  VIADD R0, R22, 0x20 ;  /* 0x0000002016007836 */ /* 0x000fe40000000000 */
[----:B------:R-:W-:Y:S01]  /*e610*/  IMAD.U32 R17, RZ, RZ, UR6 ;  /* 0x00000006ff117e24 */ /* 0x000fe2000f8e00ff */
[----:B------:R-:W-:Y:S01]  /*e620*/  SHF.R.S32.HI R23, RZ, 0x1f, R22 ;  /* 0x0000001fff177819 */ /* 0x000fe20000011416 */
[----:B------:R-:W-:Y:S01]  /*e630*/  UIMAD UR4, UR12, UR7, UR4 ;  /* 0x000000070c0472a4 */ /* 0x000fe2000f8e0204 */
[----:B------:R-:W-:Y:S01]  /*e640*/  PRMT R4, RZ, 0x654, R4 ;  /* 0x00000654ff047816 */ /* 0x000fe20000000004 */
[----:B------:R-:W-:Y:S01]  /*e650*/  IMAD.WIDE.U32 R16, R17, UR12, R6 ;  /* 0x0000000c11107c25 */ /* 0x000fe2000f8e0006 */
[----:B------:R-:W-:Y:S01]  /*e660*/  ISETP.GE.AND P0, PT, R0, R5, PT ;  /* 0x000000050000720c */ /* 0x000fe20003f06270 */
[----:B------:R-:W-:Y:S01]  /*e670*/  BSSY B1, `(.L_x_1062) ;  /* 0x000001f000017945 */ /* 0x000fe20003800000 */
[----:B0-----:R0:W-:Y:S01]  /*e680*/  SYNCS.ARRIVE.TRANS64.RED.A1T0 RZ, [R4+URZ], RZ ;  /* 0x000000ff04ff79a7 */ /* 0x0011e2000810043f */
[----:B------:R-:W-:-:S02]  /*e690*/  VIADD R0, R22, 0x40 ;  /* 0x0000004016007836 */ /* 0x000fc40000000000 */
[----:B------:R-:W-:Y:S02]  /*e6a0*/  VIADD R3, R22, 0x60 ;  /* 0x0000006016037836 */ /* 0x000fe40000000000 */
[----:B------:R-:W-:Y:S01]  /*e6b0*/  IMAD.WIDE R6, R19, 0x80, R22 ;  /* 0x0000008013067825 */ /* 0x000fe200078e0216 */
[----:B------:R-:W-:-:S03]  /*e6c0*/  ISETP.GE.AND P1, PT, R0, R5, PT ;  /* 0x000000050000720c */ /* 0x000fc60003f26270 */
[----:B------:R-:W-:Y:S01]  /*e6d0*/  VIADD R19, R17, UR4 ;  /* 0x0000000411137c36 */ /* 0x000fe20008000000 */
[----:B------:R-:W-:Y:S01]  /*e6e0*/  ISETP.GE.AND P2, PT, R3, R5, PT ;  /* 0x000000050300720c */ /* 0x000fe20003f46270 */
[----:B0-----:R-:W-:-:S12]  /*e6f0*/  @P3 BRA `(.L_x_1063) ;  /* 0x0000000000583947 */ /* 0x001fd80003800000 */
        /* <DEDUP_REMOVED lines=22> */
.L_x_1063:
[----:B------:R-:W-:Y:S05]  /*e860*/  BSYNC B1 ;  /* 0x0000000000017941 */ /* 0x000fea0003800000 */
.L_x_1062:
        /* <DEDUP_REMOVED lines=14> */
[----:B0-----:R-:W-:Y:S02]  /*e950*/  VIADD R20, R18, 0xc0 ;  /* 0x000000c012147836 */ /* 0x001fe40000000000 */
[----:B------:R-:W-:-:S03]  /*e960*/  IMAD.WIDE.U32 R4, R3, UR6, R4 ;  /* 0x0000000603047c25 */ /* 0x000fc6000f8e0004 */
[----:B------:R-:W-:Y:S01]  /*e970*/  ISETP.GE.AND P6, PT, R20, UR4, PT ;  /* 0x0000000414007c0c */ /* 0x000fe2000bfc6270 */
[----:B------:R-:W-:Y:S01]  /*e980*/  IMAD R3, R3, UR7, R0 ;  /* 0x0000000703037c24 */ /* 0x000fe2000f8e0200 */
[----:B------:R-:W-:Y:S02]  /*e990*/  ULDC.64 UR6, c[0x0][0xa80] ;  /* 0x0002a00000067ab9 */ /* 0x000fe40000000a00 */
[----:B------:R-:W-:Y:S01]  /*e9a0*/  LEA R20, P0, R4, UR6, 0x1 ;  /* 0x0000000604147c11 */ /* 0x000fe2000f8008ff */
[----:B------:R-:W-:-:S05]  /*e9b0*/  IMAD.IADD R3, R5, 0x1, R3 ;  /* 0x0000000105037824 */ /* 0x000fca00078e0203 */
[----:B------:R-:W-:-:S05]  /*e9c0*/  LEA.HI.X R21, R4, UR7, R3, 0x1, P0 ;  /* 0x0000000704157c11 */ /* 0x000fca00080f0c03 */
[----:B-----5:R1:W-:Y:S04]  /*e9d0*/  @!P3 STG.E.128 desc[UR50][R20.64], R24 ;  /* 0x000000181400b986 */ /* 0x0203e8000c101d32 */
[----:B------:R1:W-:Y:S04]  /*e9e0*/  @!P4 STG.E.128 desc[UR50][R20.64+0x80], R52 ;  /* 0x000080341400c986 */ /* 0x0003e8000c101d32 */
[----:B------:R1:W-:Y:S04]  /*e9f0*/  @!P5 STG.E.128 desc[UR50][R20.64+0x100], R64 ;  /* 0x000100401400d986 */ /* 0x0003e8000c101d32 */
[----:B------:R1:W-:Y:S02]  /*ea00*/  @!P6 STG.E.128 desc[UR50][R20.64+0x180], R72 ;  /* 0x000180481400e986 */ /* 0x0003e4000c101d32 */
.L_x_1065:
[----:B------:R-:W-:Y:S05]  /*ea10*/  BSYNC B1 ;  /* 0x0000000000017941 */ /* 0x000fea0003800000 */
.L_x_1064:
        /* <DEDUP_REMOVED lines=14> */
[----:B01----:R-:W-:Y:S02]  /*eb00*/  VIADD R20, R18, 0xc0 ;  /* 0x000000c012147836 */ /* 0x003fe40000000000 */
        /* <DEDUP_REMOVED lines=11> */
.L_x_1067:
[----:B------:R-:W-:Y:S05]  /*ebc0*/  BSYNC B1 ;  /* 0x0000000000017941 */ /* 0x000fea0003800000 */
.L_x_1066:
        /* <DEDUP_REMOVED lines=21> */
[----:B-----5:R3:W-:Y:S04]  /*ed20*/  @!P1 STG.E.128 desc[UR50][R6.64], R8 ;  /* 0x0000000806009986 */ /* 0x0207e8000c101d32 */
[----:B------:R3:W-:Y:S04]  /*ed30*/  @!P2 STG.E.128 desc[UR50][R6.64+0x80], R28 ;  /* 0x0000801c0600a986 */ /* 0x0007e8000c101d32 */
[----:B------:R3:W-:Y:S02]  /*ed40*/  @!P3 STG.E.128 desc[UR50][R6.64+0x100], R40 ;  /* 0x000100280600b986 */ /* 0x0007e4000c101d32 */
[----:B------:R-:W-:Y:S05]  /*ed50*/  @P0 BRA `(.L_x_1068) ;  /* 0x0000000c000c0947 */ /* 0x000fea0003800000 */
[----:B------:R4:W-:Y:S01]  /*ed60*/  STG.E.128 desc[UR50][R6.64+0x180], R44 ;  /* 0x0001802c06007986 */ /* 0x0009e2000c101d32 */
[----:B------:R-:W-:Y:S05]  /*ed70*/  BRA `(.L_x_1068) ;  /* 0x0000000c00047947 */ /* 0x000fea0003800000 */
.L_x_1060:
[----:B------:R-:W-:Y:S01]  /*ed80*/  ULDC.64 UR4, c[0x0][0xbd8] ;  /* 0x0002f60000047ab9 */ /* 0x000fe20000000a00 */
[----:B------:R-:W-:Y:S01]  /*ed90*/  IMAD.MOV.U32 R3, RZ, RZ, RZ ;  /* 0x000000ffff037224 */ /* 0x000fe200078e00ff */
[----:B------:R-:W-:-:S04]  /*eda0*/  UISETP.NE.U32.AND UP0, UPT, UR4, URZ, UPT ;  /* 0x0000003f0400728c */ /* 0x000fc8000bf05070 */
[----:B------:R-:W-:-:S03]  /*edb0*/  UISETP.NE.AND.EX UP0, UPT, UR5, URZ, UPT, UP0 ;  /* 0x0000003f0500728c */ /* 0x000fc6000bf05300 */
[----:B------:R-:W-:Y:S02]  /*edc0*/  ULDC.64 UR4, c[0x0][0xbd8] ;  /* 0x0002f60000047ab9 */ /* 0x000fe40000000a00 */
[----:B------:R-:W-:Y:S01]  /*edd0*/  UIMAD.WIDE UR4, UR37, 0x4, UR4 ;  /* 0x00000004250478a5 */ /* 0x000fe2000f8e0204 */
[----:B------:R-:W0:Y:S01]  /*ede0*/  LDC R0, c[0x0][0xa88] ;  /* 0x0002a200ff007b82 */ /* 0x000e220000000800 */
[----:B------:R-:W-:-:S04]  /*edf0*/  PLOP3.LUT P1, PT, PT, PT, UP0, 0x80, 0x0 ;  /* 0x000000000000781c */ /* 0x000fc80003f2f008 */
[----:B------:R-:W-:Y:S02]  /*ee00*/  IMAD.U32 R4, RZ, RZ, UR4 ;  /* 0x00000004ff047e24 */ /* 0x000fe4000f8e00ff */
[----:B------:R-:W-:Y:S01]  /*ee10*/  IMAD.U32 R5, RZ, RZ, UR5 ;  /* 0x00000005ff057e24 */ /* 0x000fe2000f8e00ff */
[----:B------:R-:W-:Y:S02]  /*ee20*/  ULDC.64 UR4, c[0x0][0xbe0] ;  /* 0x0002f80000047ab9 */ /* 0x000fe40000000a00 */
[----:B------:R-:W-:-:S04]  /*ee30*/  UISETP.NE.U32.AND UP1, UPT, UR4, URZ, UPT ;  /* 0x0000003f0400728c */ /* 0x000fc8000bf25070 */
[----:B------:R-:W-:Y:S01]  /*ee40*/  UISETP.NE.AND.EX UP1, UPT, UR5, URZ, UPT, UP1 ;  /* 0x0000003f0500728c */ /* 0x000fe2000bf25310 */
[----:B------:R1:W5:Y:S05]  /*ee50*/  @P1 LDG.E R3, desc[UR50][R4.64] ;  /* 0x0000003204031981 */ /* 0x00036a000c1e1900 */
[----:B------:R-:W-:-:S05]  /*ee60*/  PLOP3.LUT P2, PT, PT, PT, UP1, 0x80, 0x0 ;  /* 0x000000000000781c */ /* 0x000fca0003f4f018 */
[----:B------:R-:W-:Y:S02]  /*ee70*/  @UP1 ULDC.64 UR4, c[0x0][0xbe0] ;  /* 0x0002f80000041ab9 */ /* 0x000fe40000000a00 */
[----:B------:R-:W-:-:S06]  /*ee80*/  @UP1 UIMAD.WIDE UR4, UR37, 0x4, UR4 ;  /* 0x00000004250418a5 */ /* 0x000fcc000f8e0204 */
[----:B------:R-:W-:Y:S02]  /*ee90*/  IMAD.U32 R6, RZ, RZ, UR4 ;  /* 0x00000004ff067e24 */ /* 0x000fe4000f8e00ff */
[----:B------:R-:W-:-:S05]  /*eea0*/  IMAD.U32 R7, RZ, RZ, UR5 ;  /* 0x00000005ff077e24 */ /* 0x000fca000f8e00ff */
[----:B0-----:R1:W5:Y:S01]  /*eeb0*/  @P2 LDG.E R0, desc[UR50][R6.64] ;  /* 0x0000003206002981 */ /* 0x001362000c1e1900 */
[----:B------:R-:W-:Y:S01]  /*eec0*/  USHF.R.S32.HI UR6, URZ, 0x1f, UR36 ;  /* 0x0000001f3f067899 */ /* 0x000fe20008011424 */
[----:B------:R-:W-:Y:S01]  /*eed0*/  ISETP.GT.AND P0, PT, R196, 0x7f, PT ;  /* 0x0000007fc400780c */ /* 0x000fe20003f04270 */
[----:B------:R-:W-:-:S12]  /*eee0*/  @P2 BRA `(.L_x_1069) ;  /* 0x0000000000102947 */ /* 0x000fd80003800000 */
[----:B------:R-:W-:Y:S05]  /*eef0*/  @!P1 BRA `(.L_x_1069) ;  /* 0x00000000000c9947 */ /* 0x000fea0003800000 */
[----:B-1----:R-:W2:Y:S04]  /*ef00*/  LDG.E R7, desc[UR50][R4.64] ;  /* 0x0000003204077981 */ /* 0x002ea8000c1e1900 */
[----:B-----5:R-:W2:Y:S02]  /*ef10*/  LDG.E R0, desc[UR50][R4.64+0x4] ;  /* 0x0000043204007981 */ /* 0x020ea4000c1e1900 */
[----:B--2---:R-:W-:-:S07]  /*ef20*/  IMAD.IADD R0, R0, 0x1, -R7 ;  /* 0x0000000100007824 */ /* 0x004fce00078e0a07 */
.L_x_1069:
        /* <DEDUP_REMOVED lines=31> */
.L_x_1071:
[----:B------:R-:W-:Y:S05]  /*f120*/  BSYNC B1 ;  /* 0x0000000000017941 */ /* 0x000fea0003800000 */
.L_x_1070:
[----:B------:R-:W-:Y:S01]  /*f130*/  ULDC.64 UR4, c[0x0][0xaa0] ;  /* 0x0002a80000047ab9 */ /* 0x000fe20000000a00 */
[----:B-1----:R-:W-:Y:S01]  /*f140*/  IMAD.MOV.U32 R4, RZ, RZ, R18 ;  /* 0x000000ffff047224 */ /* 0x002fe200078e0012 */
[----:B------:R-:W-:Y:S01]  /*f150*/  ULDC.64 UR10, c[0x0][0xae0] ;  /* 0x0002b800000a7ab9 */ /* 0x000fe20000000a00 */
[----:B0-----:R-:W-:Y:S01]  /*f160*/  IMAD.MOV.U32 R5, RZ, RZ, R9 ;  /* 0x000000ffff057224 */ /* 0x001fe200078e0009 */
[----:B------:R-:W-:Y:S01]  /*f170*/  SHF.R.S32.HI R9, RZ, 0x1f, R22 ;  /* 0x0000001fff097819 */ /* 0x000fe20000011416 */
[----:B------:R-:W-:Y:S01]  /*f180*/  IMAD R6, R8, UR4, RZ ;  /* 0x0000000408067c24 */ /* 0x000fe2000f8e02ff */
[----:B------:R-:W-:Y:S01]  /*f190*/  BSSY B1, `(.L_x_1072) ;  /* 0x000002f000017945 */ /* 0x000fe20003800000 */
[----:B------:R-:W-:Y:S01]  /*f1a0*/  IMAD.WIDE.U32 R4, R3, UR4, R4 ;  /* 0x0000000403047c25 */ /* 0x000fe2000f8e0004 */
[----:B------:R-:W-:-:S03]  /*f1b0*/  UIMAD UR4, UR6, UR10, URZ ;  /* 0x0000000a060472a4 */ /* 0x000fc6000f8e023f */
[----:B------:R-:W-:Y:S01]  /*f1c0*/  IMAD R3, R3, UR5, R6 ;  /* 0x0000000503037c24 */ /* 0x000fe2000f8e0206 */
[----:B------:R-:W-:Y:S01]  /*f1d0*/  UIMAD UR4, UR36, UR11, UR4 ;  /* 0x0000000b240472a4 */ /* 0x000fe2000f8e0204 */
[----:B------:R-:W-:Y:S02]  /*f1e0*/  IMAD R11, R19, -0x80, R0 ;  /* 0xffffff80130b7824 */ /* 0x000fe400078e0200 */
[----:B------:R-:W-:Y:S02]  /*f1f0*/  IMAD.IADD R5, R5, 0x1, R3 ;  /* 0x0000000105057824 */ /* 0x000fe400078e0203 */
[----:B------:R-:W-:Y:S01]  /*f200*/  IMAD.U32 R3, RZ, RZ, UR10 ;  /* 0x0000000aff037e24 */ /* 0x000fe2000f8e00ff */
[----:B------:R-:W-:Y:S01]  /*f210*/  ULDC.64 UR10, c[0x0][0xae8] ;  /* 0x0002ba00000a7ab9 */ /* 0x000fe20000000a00 */
[C---:B------:R-:W-:Y:S01]  /*f220*/  ISETP.GE.AND P2, PT, R22.reuse, R11, PT ;  /* 0x0000000b1600720c */ /* 0x040fe20003f46270 */
[----:B------:R-:W-:Y:S02]  /*f230*/  VIADD R6, R22, 0x40 ;  /* 0x0000004016067836 */ /* 0x000fe40000000000 */
[----:B------:R-:W-:-:S03]  /*f240*/  IMAD.WIDE.U32 R4, R3, UR36, R4 ;  /* 0x0000002403047c25 */ /* 0x000fc6000f8e0004 */
[-C--:B------:R-:W-:Y:S01]  /*f250*/  ISETP.GE.AND P0, PT, R6, R11.reuse, PT ;  /* 0x0000000b0600720c */ /* 0x080fe20003f06270 */
[----:B------:R-:W-:Y:S01]  /*f260*/  VIADD R5, R5, UR4 ;  /* 0x0000000405057c36 */ /* 0x000fe20008000000 */
[----:B------:R-:W-:Y:S02]  /*f270*/  UIMAD UR4, UR7, UR10, URZ ;  /* 0x0000000a070472a4 */ /* 0x000fe4000f8e023f */
[----:B------:R-:W-:Y:S02]  /*f280*/  IMAD.U32 R7, RZ, RZ, UR10 ;  /* 0x0000000aff077e24 */ /* 0x000fe4000f8e00ff */
[----:B------:R-:W-:Y:S01]  /*f290*/  VIADD R0, R22, 0x20 ;  /* 0x0000002016007836 */ /* 0x000fe20000000000 */
[----:B------:R-:W-:Y:S02]  /*f2a0*/  UIMAD UR4, UR8, UR11, UR4 ;  /* 0x0000000b080472a4 */ /* 0x000fe4000f8e0204 */
[----:B------:R-:W-:Y:S02]  /*f2b0*/  IMAD.WIDE.U32 R6, R7, UR8, R4 ;  /* 0x0000000807067c25 */ /* 0x000fe4000f8e0004 */
[----:B------:R-:W-:-:S02]  /*f2c0*/  ISETP.GE.AND P1, PT, R0, R11, PT ;  /* 0x0000000b0000720c */ /* 0x000fc40003f26270 */
        /* <DEDUP_REMOVED lines=27> */
.L_x_1073:
[----:B------:R-:W-:Y:S05]  /*f480*/  BSYNC B1 ;  /* 0x0000000000017941 */ /* 0x000fea0003800000 */
.L_x_1072:
[----:B------:R-:W-:Y:S01]  /*f490*/  BSSY B1, `(.L_x_1074) ;  /* 0x000001b000017945 */ /* 0x000fe20003800000 */
[----:B------:R-:W-:-:S03]  /*f4a0*/  ISETP.GE.AND P2, PT, R0, R11, PT ;  /* 0x0000000b0000720c */ /* 0x000fc60003f46270 */
        /* <DEDUP_REMOVED lines=25> */
.L_x_1075:
[----:B------:R-:W-:Y:S05]  /*f640*/  BSYNC B1 ;  /* 0x0000000000017941 */ /* 0x000fea0003800000 */
.L_x_1074:
        /* <DEDUP_REMOVED lines=14> */
[----:B-1----:R-:W-:Y:S02]  /*f730*/  VIADD R10, R18, 0xc0 ;  /* 0x000000c0120a7836 */ /* 0x002fe40000000000 */
        /* <DEDUP_REMOVED lines=11> */
.L_x_1077:
[----:B------:R-:W-:Y:S05]  /*f7f0*/  BSYNC B1 ;  /* 0x0000000000017941 */ /* 0x000fea0003800000 */
.L_x_1076:
        /* <DEDUP_REMOVED lines=25> */
.L_x_1068:
[----:B------:R-:W-:Y:S05]  /*f990*/  BSYNC B0 ;  /* 0x0000000000007941 */ /* 0x000fea0003800000 */
.L_x_1059:
[----:B------:R-:W-:Y:S02]  /*f9a0*/  ULDC UR4, c[0x0][0xc14] ;  /* 0x0003050000047ab9 */ /* 0x000fe40000000800 */
[----:B------:R-:W-:-:S06]  /*f9b0*/  UISETP.GE.AND UP0, UPT, UR47, UR4, UPT ;  /* 0x000000042f00728c */ /* 0x000fcc000bf06270 */
[----:B------:R-:W-:-:S13]  /*f9c0*/  PLOP3.LUT P0, PT, PT, PT, UP0, 0x80, 0x0 ;  /* 0x000000000000781c */ /* 0x000fda0003f0f008 */
[----:B------:R-:W-:Y:S05]  /*f9d0*/  @!P0 BRA `(.L_x_1078) ;  /* 0xffffff1000ec8947 */ /* 0x000fea000383ffff */
[----:B------:R-:W-:Y:S05]  /*f9e0*/  EXIT ;  /* 0x000000000000794d */ /* 0x000fea0003800000 */
.L_x_973:
[----:B------:R-:W-:-:S08]  /*f9f0*/  NOP ;  /* 0x0000000000007918 */ /* 0x000fd00000000000 */
[----:B------:R-:W0:-:S00]  /*fa00*/  USETMAXREG.DEALLOC.CTAPOOL 0x18 ;  /* 0x00000018000079c8 */ /* 0x000e0000080e0500 */
[----:B0-----:R-:W2:Y:S01]  /*fa10*/  LDL.LU R2, [R1+0x30] ;  /* 0x0000300001027983 */ /* 0x001ea20000300800 */
[----:B------:R-:W-:Y:S01]  /*fa20*/  LOP3.LUT R0, R0, 0x3, RZ, 0xc0, !PT ;  /* 0x0000000300007812 */ /* 0x000fe200078ec0ff */
[----:B------:R-:W-:-:S05]  /*fa30*/  IMAD.MOV.U32 R6, RZ, RZ, RZ ;  /* 0x000000ffff067224 */ /* 0x000fca00078e00ff */
[----:B------:R-:W0:Y:S02]  /*fa40*/  SHFL.IDX PT, R0, R0, RZ, 0x1f ;  /* 0x00001fff00007589 */ /* 0x000e2400000e0000 */
[----:B0-----:R-:W-:Y:S02]  /*fa50*/  ISETP.NE.AND P0, PT, R0, RZ, PT ;  /* 0x000000ff0000720c */ /* 0x001fe40003f05270 */
        /* <DEDUP_REMOVED lines=15> */
.L_x_1079:
[----:B------:R-:W1:Y:S01]  /*fb50*/  S2R R0, SR_TID.X ;  /* 0x0000000000007919 */ /* 0x000e620000002100 */
[----:B------:R-:W-:Y:S01]  /*fb60*/  ULDC UR4, c[0x0][0xc14] ;  /* 0x0003050000047ab9 */ /* 0x000fe20000000800 */
[----:B-1----:R-:W-:-:S04]  /*fb70*/  LOP3.LUT R5, R0, 0x1f, RZ, 0xc0, !PT ;  /* 0x0000001f00057812 */ /* 0x002fc800078ec0ff */
[----:B------:R-:W-:-:S04]  /*fb80*/  ISETP.NE.AND P0, PT, R5, 0x1f, PT ;  /* 0x0000001f0500780c */ /* 0x000fc80003f05270 */
[----:B------:R-:W-:-:S13]  /*fb90*/  ISETP.GE.OR P1, PT, R5, UR4, !P0 ;  /* 0x0000000405007c0c */ /* 0x000fda000c726670 */
[----:B0-----:R-:W0:Y:S02]  /*fba0*/  @!P1 LDC.64 R2, c[0x0][0xc58] ;  /* 0x00031600ff029b82 */ /* 0x001e240000000a00 */
        /* <DEDUP_REMOVED lines=18> */
[----:B------:R-:W1:Y:S02]  /*fcd0*/  SHFL.UP PT, R2, R3, 0x8, RZ ;  /* 0x0500000003027989 */ /* 0x000e6400000e00ff */
[----:B-1----:R-:W-:-:S05]  /*fce0*/  SEL R2, R2, RZ, P4 ;  /* 0x000000ff02027207 */ /* 0x002fca0002000000 */
[----:B------:R-:W-:-:S05]  /*fcf0*/  IMAD.IADD R2, R3, 0x1, R2 ;  /* 0x0000000103027824 */ /* 0x000fca00078e0202 */
[----:B------:R-:W1:Y:S02]  /*fd00*/  SHFL.UP PT, R4, R2, 0x10, RZ ;  /* 0x0600000002047989 */ /* 0x000e6400000e00ff */
[----:B-1----:R-:W-:-:S05]  /*fd10*/  SEL R7, R4, RZ, P5 ;  /* 0x000000ff04077207 */ /* 0x002fca0002800000 */
[----:B------:R-:W-:Y:S02]  /*fd20*/  IMAD.IADD R10, R2, 0x1, R7 ;  /* 0x00000001020a7824 */ /* 0x000fe400078e0207 */
[----:B------:R-:W1:Y:S03]  /*fd30*/  LDC R7, c[0x0][0xc10] ;  /* 0x00030400ff077b82 */ /* 0x000e660000000800 */
        /* <DEDUP_REMOVED lines=10> */
.L_x_1085:
        /* <DEDUP_REMOVED lines=14> */
.L_x_1084:
[----:B------:R-:W-:Y:S05]  /*fec0*/  BSYNC B0 ;  /* 0x0000000000007941 */ /* 0x000fea0003800000 */
.L_x_1083:
        /* <DEDUP_REMOVED lines=22> */
.L_x_1081:
[----:B------:R-:W-:Y:S01]  /*10030*/  IMAD.IADD R11, R9, 0x1, -R8 ;  /* 0x00000001090b7824 */ /* 0x000fe200078e0a08 */
[----:B------:R-:W-:-:S03]  /*10040*/  ULDC.64 UR4, c[0x0][0xc68] ;  /* 0x00031a0000047ab9 */ /* 0x000fc60000000a00 */
[----:B------:R-:W-:-:S05]  /*10050*/  IMAD R3, R10, R7, R11 ;  /* 0x000000070a037224 */ /* 0x000fca00078e020b */
[----:B------:R-:W-:-:S13]  /*10060*/  ISETP.GT.AND P0, PT, R3, R0, PT ;  /* 0x000000000300720c */ /* 0x000fda0003f04270 */
[----:B------:R-:W-:Y:S02]  /*10070*/  VOTEU.ANY UR7, UPT, !P0 ;  /* 0x0000000000077886 */ /* 0x000fe400040e0100 */
[----:B------:R-:W-:-:S04]  /*10080*/  UPOPC UR6, UR7 ;  /* 0x00000007000672bf */ /* 0x000fc80008000000 */
[----:B------:R-:W-:-:S04]  /*10090*/  UIADD3 UR45, UR6, UR45, URZ ;  /* 0x0000002d062d7290 */ /* 0x000fc8000fffe03f */
[----:B------:R-:W-:-:S06]  /*100a0*/  UIMAD.WIDE UR4, UR45, 0x4, UR4 ;  /* 0x000000042d0478a5 */ /* 0x000fcc000f8e0204 */
[----:B------:R-:W-:Y:S02]  /*100b0*/  IMAD.U32 R2, RZ, RZ, UR4 ;  /* 0x00000004ff027e24 */ /* 0x000fe4000f8e00ff */
[----:B------:R-:W-:-:S05]  /*100c0*/  IMAD.U32 R3, RZ, RZ, UR5 ;  /* 0x00000005ff037e24 */ /* 0x000fca000f8e00ff */
[----:B------:R-:W2:Y:S01]  /*100d0*/  LDG.E R9, desc[UR50][R2.64] ;  /* 0x0000003202097981 */ /* 0x000ea2000c1e1900 */
[----:B------:R-:W-:Y:S01]  /*100e0*/  IMAD.U32 R15, RZ, RZ, UR6 ;  /* 0x00000006ff0f7e24 */ /* 0x000fe2000f8e00ff */
[----:B------:R-:W-:-:S04]  /*100f0*/  ISETP.NE.AND P0, PT, RZ, UR7, PT ;  /* 0x00000007ff007c0c */ /* 0x000fc8000bf05270 */
[----:B------:R-:W2:Y:S02]  /*10100*/  SHFL.IDX PT, R6, R6, R15, 0x1f ;  /* 0x00001f0f06067589 */ /* 0x000ea400000e0000 */
[----:B--2---:R-:W-:-:S05]  /*10110*/  IMAD R8, R6, R9, RZ ;  /* 0x0000000906087224 */ /* 0x004fca00078e02ff */
[----:B------:R-:W-:-:S04]  /*10120*/  IABS R12, R8 ;  /* 0x00000008000c7213 */ /* 0x000fc80000000000 */
[----:B------:R-:W0:Y:S08]  /*10130*/  I2F.RP R13, R12 ;  /* 0x0000000c000d7306 */ /* 0x000e300000209400 */
[----:B0-----:R-:W0:Y:S02]  /*10140*/  MUFU.RCP R13, R13 ;  /* 0x0000000d000d7308 */ /* 0x001e240000001000 */
[----:B0-----:R-:W-:-:S06]  /*10150*/  VIADD R14, R13, 0xffffffe ;  /* 0x0ffffffe0d0e7836 */ /* 0x001fcc0000000000 */
[----:B------:R-:W0:Y:S02]  /*10160*/  F2I.FTZ.U32.TRUNC.NTZ R3, R14 ;  /* 0x0000000e00037305 */ /* 0x000e24000021f000 */
[----:B0-----:R-:W-:Y:S01]  /*10170*/  IMAD.MOV R17, RZ, RZ, -R3 ;  /* 0x000000ffff117224 */ /* 0x001fe200078e0a03 */
[----:B------:R-:W-:Y:S06]  /*10180*/  @!P0 BRA `(.L_x_1086) ;  /* 0x00000000000c8947 */ /* 0x000fec0003800000 */
[----:B------:R-:W-:-:S06]  /*10190*/  UIADD3 UR4, UR6, -0x1, URZ ;  /* 0xffffffff06047890 */ /* 0x000fcc000fffe03f */
[----:B------:R-:W-:-:S05]  /*101a0*/  IMAD.U32 R13, RZ, RZ, UR4 ;  /* 0x00000004ff0d7e24 */ /* 0x000fca000f8e00ff */
[----:B------:R0:W1:Y:S02]  /*101b0*/  SHFL.IDX PT, R4, R10, R13, 0x1f ;  /* 0x00001f0d0a047589 */ /* 0x00006400000e0000 */
.L_x_1086:
[----:B-1----:R-:W-:Y:S02]  /*101c0*/  IMAD R4, R4, R7, R11 ;  /* 0x0000000704047224 */ /* 0x002fe400078e020b */
        /* <DEDUP_REMOVED lines=19> */
[----:B------:R-:W-:-:S05]  /*10300*/  @!P1 LOP3.LUT R2, RZ, R8, RZ, 0x33, !PT ;  /* 0x00000008ff029212 */ /* 0x000fca00078e33ff */
[----:B------:R-:W-:Y:S02]  /*10310*/  IMAD R0, R9, R2, RZ ;  /* 0x0000000209007224 */ /* 0x000fe400078e02ff */
[----:B------:R-:W-:Y:S02]  /*10320*/  IMAD.MOV R2, RZ, RZ, -R2 ;  /* 0x000000ffff027224 */ /* 0x000fe400078e0a02 */
[----:B-1----:R-:W-:Y:S02]  /*10330*/  IMAD.MOV R4, RZ, RZ, -R0 ;  /* 0x000000ffff047224 */ /* 0x002fe400078e0a00 */
[----:B------:R-:W-:Y:S02]  /*10340*/  IMAD R8, R8, R2, R11 ;  /* 0x0000000208087224 */ /* 0x000fe400078e020b */
[----:B------:R-:W-:Y:S01]  /*10350*/  IMAD.MOV.U32 R2, RZ, RZ, RZ ;  /* 0x000000ffff027224 */ /* 0x000fe200078e00ff */
[----:B------:R-:W-:-:S04]  /*10360*/  VIADDMNMX R7, R4, R7, R9, PT ;  /* 0x0000000704077246 */ /* 0x000fc80003800109 */
[-C--:B------:R-:W-:Y:S02]  /*10370*/  IABS R4, R7.reuse ;  /* 0x0000000700047213 */ /* 0x080fe40000000000 */
[----:B0-----:R-:W-:Y:S02]  /*10380*/  IABS R10, R7 ;  /* 0x00000007000a7213 */ /* 0x001fe40000000000 */
[----:B------:R-:W0:Y:S08]  /*10390*/  I2F.RP R9, R4 ;  /* 0x0000000400097306 */ /* 0x000e300000209400 */
[----:B0-----:R-:W0:Y:S02]  /*103a0*/  MUFU.RCP R9, R9 ;  /* 0x0000000900097308 */ /* 0x001e240000001000 */
[----:B0-----:R-:W-:Y:S01]  /*103b0*/  VIADD R3, R9, 0xffffffe ;  /* 0x0ffffffe09037836 */ /* 0x001fe20000000000 */
[----:B------:R-:W-:-:S05]  /*103c0*/  IABS R9, R8 ;  /* 0x0000000800097213 */ /* 0x000fca0000000000 */
[----:B------:R-:W0:Y:S02]  /*103d0*/  F2I.FTZ.U32.TRUNC.NTZ R3, R3 ;  /* 0x0000000300037305 */ /* 0x000e24000021f000 */
[----:B0-----:R-:W-:-:S04]  /*103e0*/  IMAD.MOV R11, RZ, RZ, -R3 ;  /* 0x000000ffff0b7224 */ /* 0x001fc800078e0a03 */
[----:B------:R-:W-:-:S04]  /*103f0*/  IMAD R11, R11, R4, RZ ;  /* 0x000000040b0b7224 */ /* 0x000fc800078e02ff */
[----:B------:R-:W-:-:S04]  /*10400*/  IMAD.HI.U32 R2, R3, R11, R2 ;  /* 0x0000000b03027227 */ /* 0x000fc800078e0002 */
[----:B------:R-:W-:Y:S02]  /*10410*/  IMAD.MOV R3, RZ, RZ, -R10 ;  /* 0x000000ffff037224 */ /* 0x000fe400078e0a0a */
        /* <DEDUP_REMOVED lines=8> */
[----:B------:R-:W-:Y:S01]  /*104a0*/  ISETP.GE.AND P2, PT, R3, RZ, PT ;  /* 0x000000ff0300720c */ /* 0x000fe20003f46270 */
[----:B------:R-:W-:-:S06]  /*104b0*/  IMAD.IADD R3, R8, 0x1, R0 ;  /* 0x0000000108037824 */ /* 0x000fcc00078e0200 */
[----:B------:R-:W-:-:S06]  /*104c0*/  @P0 VIADD R2, R2, 0x1 ;  /* 0x0000000102020836 */ /* 0x000fcc0000000000 */
[----:B------:R-:W-:Y:S01]  /*104d0*/  @!P2 IMAD.MOV R2, RZ, RZ, -R2 ;  /* 0x000000ffff02a224 */ /* 0x000fe200078e0a02 */
[----:B------:R-:W-:Y:S01]  /*104e0*/  @!P1 LOP3.LUT R2, RZ, R7, RZ, 0x33, !PT ;  /* 0x00000007ff029212 */ /* 0x000fe200078e33ff */
[----:B------:R-:W-:-:S04]  /*104f0*/  IMAD.MOV R7, RZ, RZ, -R7 ;  /* 0x000000ffff077224 */ /* 0x000fc800078e0a07 */
[----:B------:R-:W-:-:S05]  /*10500*/  IMAD R3, R2, R7, R3 ;  /* 0x0000000702037224 */ /* 0x000fca00078e0203 */
[----:B------:R-:W-:Y:S02]  /*10510*/  R2UR UR38, R3 ;  /* 0x00000000032672ca */ /* 0x000fe400000e0000 */
[----:B------:R-:W-:-:S05]  /*10520*/  LOP3.LUT R3, RZ, R2, RZ, 0x33, !PT ;  /* 0x00000002ff037212 */ /* 0x000fca00078e33ff */
[----:B------:R-:W-:-:S05]  /*10530*/  IMAD.IADD R0, R6, 0x1, R3 ;  /* 0x0000000106007824 */ /* 0x000fca00078e0203 */
[----:B------:R1:W-:Y:S01]  /*10540*/  STL [R1+0x24], R0 ;  /* 0x0000240001007387 */ /* 0x0003e20000100800 */
[----:B------:R-:W-:Y:S05]  /*10550*/  BRA `(.L_x_1087) ;  /* 0x00000000000c7947 */ /* 0x000fea0003800000 */
.L_x_1082:
[----:B------:R0:W-:Y:S01]  /*10560*/  STL [R1+0x20], R0 ;  /* 0x0000200001007387 */ /* 0x0001e20000100800 */
[----:B------:R-:W-:-:S03]  /*10570*/  UMOV UR38, URZ ;  /* 0x0000003f00267c82 */ /* 0x000fc60008000000 */
[----:B------:R0:W-:Y:S02]  /*10580*/  STL [R1+0x24], RZ ;  /* 0x000024ff01007387 */ /* 0x0001e40000100800 */
.L_x_1087:
[----:B------:R-:W2:Y:S04]  /*10590*/  LDL R2, [R1+0x24] ;  /* 0x0000240001027983 */ /* 0x000ea80000100800 */
[----:B------:R-:W3:Y:S01]  /*105a0*/  LDL R4, [R1+0x20] ;  /* 0x0000200001047983 */ /* 0x000ee20000100800 */
[----:B------:R-:W-:-:S13]  /*105b0*/  ISETP.NE.AND P0, PT, R5, RZ, PT ;  /* 0x000000ff0500720c */ /* 0x000fda0003f05270 */
[----:B------:R-:W4:Y:S01]  /*105c0*/  @!P0 S2R R3, SR_CgaCtaId ;  /* 0x0000000000038919 */ /* 0x000f220000008800 */
[----:B01----:R-:W-:Y:S01]  /*105d0*/  @!P0 MOV R0, 0x400 ;  /* 0x0000040000008802 */ /* 0x003fe20000000f00 */
[----:B------:R-:W-:Y:S02]  /*105e0*/  IMAD.U32 R6, RZ, RZ, UR38 ;  /* 0x00000026ff067e24 */ /* 0x000fe4000f8e00ff */
[----:B------:R-:W-:Y:S01]  /*105f0*/  IMAD.U32 R7, RZ, RZ, UR45 ;  /* 0x0000002dff077e24 */ /* 0x000fe2000f8e00ff */
[----:B----4-:R-:W-:Y:S01]  /*10600*/  @!P0 LEA R0, R3, R0, 0x18 ;  /* 0x0000000003008211 */ /* 0x010fe200078ec0ff */
[----:B--2---:R-:W-:-:S05]  /*10610*/  IMAD.MOV.U32 R5, RZ, RZ, R2 ;  /* 0x000000ffff057224 */ /* 0x004fca00078e0002 */
[----:B---3--:R0:W-:Y:S01]  /*10620*/  @!P0 STS.128 [R0+0x284d0], R4 ;  /* 0x0284d00400008388 */ /* 0x0081e20000000c00 */
[----:B------:R-:W-:Y:S06]  /*10630*/  BAR.ARV 0x5, 0x180 ;  /* 0x0146000000007b1d */ /* 0x000fec0000002000 */
.L_x_1080:
[----:B0-----:R-:W-:Y:S01]  /*10640*/  IMAD.MOV.U32 R0, RZ, RZ, 0x1 ;  /* 0x00000001ff007424 */ /* 0x001fe200078e00ff */
[----:B------:R-:W-:Y:S01]  /*10650*/  ULDC UR4, c[0x0][0xc14] ;  /* 0x0003050000047ab9 */ /* 0x000fe20000000800 */
[----:B------:R0:W-:Y:S01]  /*10660*/  STL [R1+0x8], RZ ;  /* 0x000008ff01007387 */ /* 0x0001e20000100800 */
[----:B------:R-:W-:-:S03]  /*10670*/  UISETP.GE.AND UP0, UPT, UR45, UR4, UPT ;  /* 0x000000042d00728c */ /* 0x000fc6000bf06270 */
[----:B------:R0:W-:Y:S03]  /*10680*/  STL [R1+0xc], R0 ;  /* 0x00000c0001007387 */ /* 0x0001e60000100800 */
[----:B------:R-:W-:Y:S01]  /*10690*/  PLOP3.LUT P0, PT, PT, PT, UP0, 0x80, 0x0 ;  /* 0x000000000000781c */ /* 0x000fe20003f0f008 */
[----:B------:R0:W-:-:S12]  /*106a0*/  STL [R1+0x34], RZ ;  /* 0x000034ff01007387 */ /* 0x0001d80000100800 */
[----:B0-----:R-:W-:Y:S05]  /*106b0*/  @P0 BRA `(.L_x_1088) ;  /* 0x0000004000200947 */ /* 0x001fea0003800000 */
        /* <DEDUP_REMOVED lines=26> */
[----:B------:R2:W-:Y:S01]  /*10860*/  STL [R1+0x34], RZ ;  /* 0x000034ff01007387 */ /* 0x0005e20000100800 */
[----:B0-----:R-:W-:Y:S02]  /*10870*/  IMAD.MOV.U32 R2, RZ, RZ, 0x20 ;  /* 0x00000020ff027424 */ /* 0x001fe400078e00ff */
[----:B-1----:R-:W-:-:S03]  /*10880*/  IMAD.MOV.U32 R0, RZ, RZ, 0x40 ;  /* 0x00000040ff007424 */ /* 0x002fc600078e00ff */
[----:B------:R-:W-:Y:S02]  /*10890*/  SEL R2, R2, 0xffffffe0, !P0 ;  /* 0xffffffe002027807 */ /* 0x000fe40004000000 */
[----:B------:R-:W-:Y:S01]  /*108a0*/  SEL R3, R0, 0xffffffc0, !P0 ;  /* 0xffffffc000037807 */ /* 0x000fe20004000000 */
[----:B------:R-:W-:-:S05]  /*108b0*/  IMAD.MOV.U32 R0, RZ, RZ, 0x1 ;  /* 0x00000001ff007424 */ /* 0x000fca00078e00ff */
[----:B------:R2:W-:Y:S04]  /*108c0*/  STL [R1+0xc], R0 ;  /* 0x00000c0001007387 */ /* 0x0005e80000100800 */
[----:B------:R2:W-:Y:S02]  /*108d0*/  STL [R1+0x8], RZ ;  /* 0x000008ff01007387 */ /* 0x0005e40000100800 */
.L_x_1156:
[----:B------:R-:W-:Y:S01]  /*108e0*/  ULDC.64 UR4, c[0x0][0xa00] ;  /* 0x0002800000047ab9 */ /* 0x000fe20000000a00 */
[----:B------:R-:W-:Y:S01]  /*108f0*/  ULDC.64 UR10, c[0x0][0xa08] ;  /* 0x00028200000a7ab9 */ /* 0x000fe20000000a00 */
[----:B------:R-:W-:Y:S01]  /*10900*/  ISETP.NE.U32.AND P0, PT, RZ, UR4, PT ;  /* 0x00000004ff007c0c */ /* 0x000fe2000bf05070 */
[----:B------:R-:W-:Y:S01]  /*10910*/  ULDC.64 UR6, c[0x0][0xa00] ;  /* 0x0002800000067ab9 */ /* 0x000fe20000000a00 */
[----:B------:R-:W-:Y:S01]  /*10920*/  ISETP.NE.U32.AND P1, PT, RZ, UR10, PT ;  /* 0x0000000aff007c0c */ /* 0x000fe2000bf25070 */
[----:B------:R-:W-:Y:S01]  /*10930*/  UIMAD.WIDE UR6, UR45, 0x4, UR6 ;  /* 0x000000042d0678a5 */ /* 0x000fe2000f8e0206 */
[----:B------:R-:W-:Y:S01]  /*10940*/  ISETP.NE.AND.EX P0, PT, RZ, UR5, PT, P0 ;  /* 0x00000005ff007c0c */ /* 0x000fe2000bf05300 */
[----:B------:R-:W-:Y:S01]  /*10950*/  ULDC.64 UR4, c[0x0][0xa28] ;  /* 0x00028a0000047ab9 */ /* 0x000fe20000000a00 */
[----:B------:R-:W-:Y:S01]  /*10960*/  ULDC.64 UR8, c[0x0][0xa08] ;  /* 0x0002820000087ab9 */ /* 0x000fe20000000a00 */
[----:B------:R-:W-:Y:S01]  /*10970*/  UISETP.NE.U32.AND UP0, UPT, UR4, URZ, UPT ;  /* 0x0000003f0400728c */ /* 0x000fe2000bf05070 */
[----:B------:R-:W-:Y:S01]  /*10980*/  ISETP.NE.AND.EX P1, PT, RZ, UR11, PT, P1 ;  /* 0x0000000bff007c0c */ /* 0x000fe2000bf25310 */
[----:B------:R-:W-:Y:S01]  /*10990*/  ULDC.64 UR10, c[0x0][0xa18] ;  /* 0x00028600000a7ab9 */ /* 0x000fe20000000a00 */
[----:B------:R-:W-:Y:S01]  /*109a0*/  IMAD.MOV.U32 R18, RZ, RZ, RZ ;  /* 0x000000ffff127224 */ /* 0x000fe200078e00ff */
[----:B------:R-:W-:Y:S01]  /*109b0*/  UISETP.NE.AND.EX UP0, UPT, UR5, URZ, UPT, UP0 ;  /* 0x0000003f0500728c */ /* 0x000fe2000bf05300 */
[----:B------:R-:W-:Y:S01]  /*109c0*/  IMAD.U32 R2, RZ, RZ, UR6 ;  /* 0x00000006ff027e24 */ /* 0x000fe2000f8e00ff */
[----:B------:R-:W-:Y:S01]  /*109d0*/  UISETP.NE.U32.AND UP1, UPT, UR10, URZ, UPT ;  /* 0x0000003f0a00728c */ /* 0x000fe2000bf25070 */
[----:B------:R-:W-:Y:S01]  /*109e0*/  IMAD.U32 R3, RZ, RZ, UR7 ;  /* 0x00000007ff037e24 */ /* 0x000fe2000f8e00ff */
[----:B------:R-:W-:Y:S01]  /*109f0*/  UIMAD.WIDE UR8, UR45, 0x4, UR8 ;  /* 0x000000042d0878a5 */ /* 0x000fe2000f8e0208 */
[----:B012---:R-:W0:Y:S01]  /*10a00*/  LDC R0, c[0x0][0x288] ;  /* 0x0000a200ff007b82 */ /* 0x007e220000000800 */
[----:B------:R-:W-:Y:S01]  /*10a10*/  UISETP.NE.AND.EX UP1, UPT, UR11, URZ, UPT, UP1 ;  /* 0x0000003f0b00728c */ /* 0x000fe2000bf25310 */
[----:B------:R-:W-:Y:S01]  /*10a20*/  CS2R R4, SRZ ;  /* 0x0000000000047805 */ /* 0x000fe2000001ff00 */
[----:B------:R1:W5:Y:S03]  /*10a30*/  @P0 LDG.E R18, desc[UR50][R2.64] ;  /* 0x0000003202120981 */ /* 0x000366000c1e1900 */
[----:B------:R-:W-:Y:S01]  /*10a40*/  @UP0 ULDC.64 UR4, c[0x0][0xa28] ;  /* 0x00028a0000040ab9 */ /* 0x000fe20000000a00 */
[----:B------:R-:W-:Y:S01]  /*10a50*/  PLOP3.LUT P2, PT, PT, PT, UP0, 0x80, 0x0 ;  /* 0x000000000000781c */ /* 0x000fe20003f4f008 */
[----:B------:R-:W-:Y:S01]  /*10a60*/  @UP0 UIMAD.WIDE UR4, UR45, 0x4, UR4 ;  /* 0x000000042d0408a5 */ /* 0x000fe2000f8e0204 */
[----:B------:R-:W2:Y:S01]  /*10a70*/  LDC R6, c[0x0][0x404] ;  /* 0x00010100ff067b82 */ /* 0x000ea20000000800 */
[----:B-1----:R-:W-:-:S02]  /*10a80*/  IMAD.U32 R2, RZ, RZ, UR8 ;  /* 0x00000008ff027e24 */ /* 0x002fc4000f8e00ff */
[----:B------:R-:W-:Y:S01]  /*10a90*/  IMAD.U32 R3, RZ, RZ, UR9 ;  /* 0x00000009ff037e24 */ /* 0x000fe2000f8e00ff */
[----:B------:R-:W-:-:S04]  /*10aa0*/  PLOP3.LUT P4, PT, PT, PT, UP1, 0x80, 0x0 ;  /* 0x000000000000781c */ /* 0x000fc80003f8f018 */
[----:B------:R-:W1:Y:S01]  /*10ab0*/  LDC R7, c[0x0][0x2e0] ;  /* 0x0000b800ff077b82 */ /* 0x000e620000000800 */
[----:B------:R3:W5:Y:S02]  /*10ac0*/  @P1 LDG.E R5, desc[UR50][R2.64] ;  /* 0x0000003202051981 */ /* 0x000764000c1e1900 */
[----:B---3--:R-:W-:Y:S02]  /*10ad0*/  IMAD.U32 R2, RZ, RZ, UR4 ;  /* 0x00000004ff027e24 */ /* 0x008fe4000f8e00ff */
[----:B------:R-:W-:Y:S01]  /*10ae0*/  IMAD.U32 R3, RZ, RZ, UR5 ;  /* 0x00000005ff037e24 */ /* 0x000fe2000f8e00ff */
[----:B------:R-:W-:Y:S02]  /*10af0*/  @UP1 ULDC.64 UR4, c[0x0][0xa18] ;  /* 0x0002860000041ab9 */ /* 0x000fe40000000a00 */
[----:B------:R-:W-:Y:S02]  /*10b00*/  @UP1 UIMAD.WIDE UR4, UR45, 0x4, UR4 ;  /* 0x000000042d0418a5 */ /* 0x000fe4000f8e0204 */
[----:B------:R3:W5:Y:S04]  /*10b10*/  @P2 LDG.E R4, desc[UR50][R2.64] ;  /* 0x0000003202042981 */ /* 0x000768000c1e1900 */
[----:B---3--:R-:W-:-:S02]  /*10b20*/  IMAD.U32 R2, RZ, RZ, UR4 ;  /* 0x00000004ff027e24 */ /* 0x008fc4000f8e00ff */
[----:B------:R-:W-:Y:S01]  /*10b30*/  IMAD.U32 R3, RZ, RZ, UR5 ;  /* 0x00000005ff037e24 */ /* 0x000fe2000f8e00ff */
[----:B------:R-:W-:-:S04]  /*10b40*/  ULDC.64 UR4, c[0x0][0xa20] ;  /* 0x0002880000047ab9 */ /* 0x000fc80000000a00 */
[----:B0-----:R0:W5:Y:S01]  /*10b50*/  @P4 LDG.E R0, desc[UR50][R2.64] ;  /* 0x0000003202004981 */ /* 0x001162000c1e1900 */
[----:B------:R-:W-:-:S04]  /*10b60*/  ISETP.NE.U32.AND P3, PT, RZ, UR4, PT ;  /* 0x00000004ff007c0c */ /* 0x000fc8000bf65070 */
[----:B------:R-:W-:Y:S01]  /*10b70*/  ISETP.NE.AND.EX P3, PT, RZ, UR5, PT, P3 ;  /* 0x00000005ff007c0c */ /* 0x000fe2000bf65330 */
[----:B0-----:R-:W0:Y:S02]  /*10b80*/  LDC.64 R2, c[0x0][0x3f8] ;  /* 0x0000fe00ff027b82 */ /* 0x001e240000000a00 */
[----:B0-----:R-:W-:-:S04]  /*10b90*/  ISETP.NE.U32.AND P2, PT, R2, RZ, PT ;  /* 0x000000ff0200720c */ /* 0x001fc80003f45070 */
[----:B------:R-:W-:-:S04]  /*10ba0*/  ISETP.NE.AND.EX P2, PT, R3, RZ, PT, P2 ;  /* 0x000000ff0300720c */ /* 0x000fc80003f45320 */
[----:B--2---:R-:W-:-:S05]  /*10bb0*/  SEL R6, R6, 0x1, P2 ;  /* 0x0000000106067807 */ /* 0x004fca0001000000 */
[----:B-1----:R-:W-:Y:S01]  /*10bc0*/  IMAD R6, R6, R7, RZ ;  /* 0x0000000706067224 */ /* 0x002fe200078e02ff */
[----:B----4-:R-:W-:Y:S06]  /*10bd0*/  @P4 BRA `(.L_x_1089) ;  /* 0x0000000000184947 */ /* 0x010fec0003800000 */
[----:B------:R-:W-:Y:S05]  /*10be0*/  @!P0 BRA `(.L_x_1089) ;  /* 0x0000000000148947 */ /* 0x000fea0003800000 */
[----:B------:R-:W-:Y:S02]  /*10bf0*/  IMAD.U32 R2, RZ, RZ, UR6 ;  /* 0x00000006ff027e24 */ /* 0x000fe4000f8e00ff */
[----:B------:R-:W-:-:S05]  /*10c00*/  IMAD.U32 R3, RZ, RZ, UR7 ;  /* 0x00000007ff037e24 */ /* 0x000fca000f8e00ff */
[----:B------:R-:W2:Y:S04]  /*10c10*/  LDG.E R7, desc[UR50][R2.64] ;  /* 0x0000003202077981 */ /* 0x000ea8000c1e1900 */
[----:B-----5:R-:W2:Y:S02]  /*10c20*/  LDG.E R0, desc[UR50][R2.64+0x4] ;  /* 0x0000043202007981 */ /* 0x020ea4000c1e1900 */
[----:B--2---:R-:W-:-:S07]  /*10c30*/  IMAD.IADD R0, R0, 0x1, -R7 ;  /* 0x0000000100007824 */ /* 0x004fce00078e0a07 */
.L_x_1089:
[----:B-----5:R-:W-:-:S05]  /*10c40*/  IMAD.IADD R2, R5, 0x1, R4 ;  /* 0x0000000105027824 */ /* 0x020fca00078e0204 */
[----:B------:R0:W-:Y:S01]  /*10c50*/  STL [R1+0x1c], R2 ;  /* 0x00001c0201007387 */ /* 0x0001e20000100800 */
[----:B------:R-:W-:Y:S05]  /*10c60*/  @!P3 BRA `(.L_x_1090) ;  /* 0x000000000018b947 */ /* 0x000fea0003800000 */
[----:B------:R-:W-:Y:S02]  /*10c70*/  ULDC.64 UR4, c[0x0][0xa20] ;  /* 0x0002880000047ab9 */ /* 0x000fe40000000a00 */
[----:B------:R-:W-:-:S06]  /*10c80*/  UIMAD.WIDE UR4, UR45, 0x4, UR4 ;  /* 0x000000042d0478a5 */ /* 0x000fcc000f8e0204 */
[----:B0-----:R-:W-:Y:S02]  /*10c90*/  IMAD.U32 R2, RZ, RZ, UR4 ;  /* 0x00000004ff027e24 */ /* 0x001fe4000f8e00ff */
[----:B------:R-:W-:-:S05]  /*10ca0*/  IMAD.U32 R3, RZ, RZ, UR5 ;  /* 0x00000005ff037e24 */ /* 0x000fca000f8e00ff */
[----:B------:R0:W5:Y:S01]  /*10cb0*/  LDG.E R6, desc[UR50][R2.64] ;  /* 0x0000003202067981 */ /* 0x000162000c1e1900 */
[----:B------:R-:W-:Y:S05]  /*10cc0*/  BRA `(.L_x_1091) ;  /* 0x0000000000187947 */ /* 0x000fea0003800000 */
.L_x_1090:
[----:B------:R-:W-:Y:S05]  /*10cd0*/  @!P1 BRA `(.L_x_1091) ;  /* 0x0000000000149947 */ /* 0x000fea0003800000 */
[----:B0-----:R-:W-:Y:S02]  /*10ce0*/  IMAD.U32 R2, RZ, RZ, UR8 ;  /* 0x00000008ff027e24 */ /* 0x001fe4000f8e00ff */
[----:B------:R-:W-:-:S05]  /*10cf0*/  IMAD.U32 R3, RZ, RZ, UR9 ;  /* 0x00000009ff037e24 */ /* 0x000fca000f8e00ff */
[----:B------:R-:W2:Y:S04]  /*10d00*/  LDG.E R5, desc[UR50][R2.64] ;  /* 0x0000003202057981 */ /* 0x000ea8000c1e1900 */
[----:B------:R-:W2:Y:S02]  /*10d10*/  LDG.E R6, desc[UR50][R2.64+0x4] ;  /* 0x0000043202067981 */ /* 0x000ea4000c1e1900 */
[----:B--2---:R-:W-:-:S07]  /*10d20*/  IMAD.IADD R6, R6, 0x1, -R5 ;  /* 0x0000000106067824 */ /* 0x004fce00078e0a05 */
.L_x_1091:
[----:B------:R-:W2:Y:S01]  /*10d30*/  LDL R19, [R1+0x24] ;  /* 0x0000240001137983 */ /* 0x000ea20000100800 */
[----:B0-----:R-:W0:Y:S01]  /*10d40*/  LDC.64 R2, c[0x0][0x9e0] ;  /* 0x00027800ff027b82 */ /* 0x001e220000000a00 */
[----:B-----5:R-:W-:Y:S01]  /*10d50*/  IMAD.IADD R6, R6, 0x1, -R4 ;  /* 0x0000000106067824 */ /* 0x020fe200078e0a04 */
[----:B0-----:R-:W-:Y:S02]  /*10d60*/  ISETP.GE.AND P1, PT, R3, 0x1, PT ;  /* 0x000000010300780c */ /* 0x001fe40003f26270 */
[----:B--2---:R-:W-:-:S04]  /*10d70*/  LEA R7, R19, 0x80, 0x7 ;  /* 0x0000008013077811 */ /* 0x004fc800078e38ff */
[----:B------:R-:W-:-:S05]  /*10d80*/  IADD3 R7, R6, R7, -R0 ;  /* 0x0000000706077210 */ /* 0x000fca0007ffe800 */
[----:B------:R-:W-:Y:S02]  /*10d90*/  IMAD.IADD R2, R7, 0x1, R2 ;  /* 0x0000000107027824 */ /* 0x000fe400078e0202 */
[----:B------:R-:W-:Y:S05]  /*10da0*/  @!P1 BRA `(.L_x_1092) ;  /* 0x0000000000409947 */ /* 0x000fea0003800000 */
[C---:B------:R-:W-:Y:S01]  /*10db0*/  ISETP.GT.AND P0, PT, R7.reuse, RZ, PT ;  /* 0x000000ff0700720c */ /* 0x040fe20003f04270 */
[----:B------:R-:W-:-:S12]  /*10dc0*/  VIADD R8, R7, 0xffffffff ;  /* 0xffffffff07087836 */ /* 0x000fd80000000000 */
[----:B------:R-:W-:Y:S05]  /*10dd0*/  @P0 BRA `(.L_x_1093) ;  /* 0x00000000001c0947 */ /* 0x000fea0003800000 */
[----:B------:R-:W-:Y:S01]  /*10de0*/  ISETP.NE.AND P0, PT, R3, 0x1, PT ;  /* 0x000000010300780c */ /* 0x000fe20003f05270 */
[----:B------:R-:W-:-:S12]  /*10df0*/  IMAD.MOV R7, RZ, RZ, -R7 ;  /* 0x000000ffff077224 */ /* 0x000fd800078e0a07 */
[----:B------:R-:W0:Y:S02]  /*10e00*/  @P0 LDC.64 R4, c[0x0][0x9e8] ;  /* 0x00027a00ff040b82 */ /* 0x000e240000000a00 */
[----:B0-----:R-:W-:-:S05]  /*10e10*/  @P0 IMAD.HI.U32 R4, R7, R4, RZ ;  /* 0x0000000407040227 */ /* 0x001fca00078e00ff */
[----:B------:R-:W-:-:S04]  /*10e20*/  @P0 SHF.R.U32.HI R7, RZ, R5, R4 ;  /* 0x00000005ff070219 */ /* 0x000fc80000011604 */
[----:B------:R-:W-:Y:S01]  /*10e30*/  LOP3.LUT R8, RZ, R7, RZ, 0x33, !PT ;  /* 0x00000007ff087212 */ /* 0x000fe200078e33ff */
[----:B------:R-:W-:Y:S06]  /*10e40*/  BRA `(.L_x_1094) ;  /* 0x0000000000107947 */ /* 0x000fec0003800000 */
.L_x_1093:
[----:B------:R-:W-:-:S13]  /*10e50*/  ISETP.NE.AND P0, PT, R3, 0x1, PT ;  /* 0x000000010300780c */ /* 0x000fda0003f05270 */
[----:B------:R-:W0:Y:S02]  /*10e60*/  @P0 LDC.64 R4, c[0x0][0x9e8] ;  /* 0x00027a00ff040b82 */ /* 0x000e240000000a00 */
[----:B0-----:R-:W-:-:S05]  /*10e70*/  @P0 IMAD.HI.U32 R4, R8, R4, RZ ;  /* 0x0000000408040227 */ /* 0x001fca00078e00ff */
[----:B------:R-:W-:-:S07]  /*10e80*/  @P0 SHF.R.U32.HI R8, RZ, R5, R4 ;  /* 0x00000005ff080219 */ /* 0x000fce0000011604 */
.L_x_1094:
[----:B------:R-:W-:-:S05]  /*10e90*/  IMAD R5, R8, R3, R3 ;  /* 0x0000000308057224 */ /* 0x000fca00078e0203 */
[----:B------:R-:W-:-:S07]  /*10ea0*/  VIMNMX R2, R2, R5, PT ;  /* 0x0000000502027248 */ /* 0x000fce0003fe0100 */
.L_x_1092:
[----:B------:R-:W-:Y:S01]  /*10eb0*/  IMAD R5, R19, 0x80, -R0 ;  /* 0x0000008013057824 */ /* 0x000fe200078e0a00 */
[----:B------:R-:W-:Y:S01]  /*10ec0*/  ULDC UR4, c[0x0][0x9dc] ;  /* 0x0002770000047ab9 */ /* 0x000fe20000000800 */
[----:B------:R-:W-:Y:S02]  /*10ed0*/  VIADD R0, R2, 0x3f ;  /* 0x0000003f02007836 */ /* 0x000fe40000000000 */
[C---:B------:R-:W-:Y:S02]  /*10ee0*/  IMAD.IADD R2, R6.reuse, 0x1, R5 ;  /* 0x0000000106027824 */ /* 0x040fe400078e0205 */
[----:B------:R-:W-:Y:S01]  /*10ef0*/  VIADD R6, R6, 0x3f ;  /* 0x0000003f06067836 */ /* 0x000fe20000000000 */
[----:B------:R-:W-:-:S04]  /*10f00*/  SHF.R.S32.HI R5, RZ, 0x1f, R0 ;  /* 0x0000001fff057819 */ /* 0x000fc80000011400 */
[----:B------:R-:W-:Y:S02]  /*10f10*/  LEA.HI R0, R5, R0, RZ, 0x6 ;  /* 0x0000000005007211 */ /* 0x000fe400078f30ff */
[----:B------:R-:W-:Y:S02]  /*10f20*/  SHF.R.S32.HI R5, RZ, 0x1f, R6 ;  /* 0x0000001fff057819 */ /* 0x000fe40000011406 */
[----:B------:R-:W-:Y:S02]  /*10f30*/  SHF.R.S32.HI R0, RZ, 0x6, R0 ;  /* 0x00000006ff007819 */ /* 0x000fe40000011400 */
[----:B------:R-:W-:-:S04]  /*10f40*/  LEA.HI R5, R5, R6, RZ, 0x6 ;  /* 0x0000000605057211 */ /* 0x000fc800078f30ff */
[----:B------:R-:W-:-:S04]  /*10f50*/  SHF.R.S32.HI R5, RZ, 0x6, R5 ;  /* 0x00000006ff057819 */ /* 0x000fc80000011405 */
[----:B------:R-:W-:Y:S01]  /*10f60*/  VIMNMX R16, R5, R0, PT ;  /* 0x0000000005107248 */ /* 0x000fe20003fe0100 */
[----:B------:R-:W-:Y:S01]  /*10f70*/  VIADD R0, R2, -UR4 ;  /* 0x8000000402007c36 */ /* 0x000fe20008000000 */
[----:B------:R-:W-:Y:S06]  /*10f80*/  @!P1 BRA `(.L_x_1095) ;  /* 0x00000000003c9947 */ /* 0x000fec0003800000 */
        /* <DEDUP_REMOVED lines=9> */
.L_x_1096:
[----:B------:R-:W-:-:S13]  /*11020*/  ISETP.NE.AND P0, PT, R3, 0x1, PT ;  /* 0x000000010300780c */ /* 0x000fda0003f05270 */
[----:B------:R-:W0:Y:S02]  /*11030*/  @P0 LDC.64 R4, c[0x0][0x9e8] ;  /* 0x00027a00ff040b82 */ /* 0x000e240000000a00 */
[----:B0-----:R-:W-:-:S05]  /*11040*/  @P0 IMAD.HI.U32 R4, R2, R4, RZ ;  /* 0x0000000402040227 */ /* 0x001fca00078e00ff */
[----:B------:R-:W-:-:S07]  /*11050*/  @P0 SHF.R.U32.HI R2, RZ, R5, R4 ;  /* 0x00000005ff020219 */ /* 0x000fce0000011604 */
.L_x_1097:
[----:B------:R-:W-:-:S05]  /*11060*/  IMAD R3, R2, R3, RZ ;  /* 0x0000000302037224 */ /* 0x000fca00078e02ff */
[----:B------:R-:W-:-:S07]  /*11070*/  VIMNMX R0, R0, R3, !PT ;  /* 0x0000000300007248 */ /* 0x000fce0007fe0100 */
.L_x_1095:
[----:B------:R-:W-:Y:S01]  /*11080*/  SHF.R.S32.HI R3, RZ, 0x1f, R0 ;  /* 0x0000001fff037819 */ /* 0x000fe20000011400 */
[----:B------:R-:W-:Y:S03]  /*11090*/  BSSY B6, `(.L_x_1098) ;  /* 0x00002a3000067945 */ /* 0x000fe60003800000 */
[----:B------:R-:W-:-:S04]  /*110a0*/  LEA.HI R3, R3, R0, RZ, 0x6 ;  /* 0x0000000003037211 */ /* 0x000fc800078f30ff */
[----:B------:R-:W-:-:S04]  /*110b0*/  SHF.R.S32.HI R3, RZ, 0x6, R3 ;  /* 0x00000006ff037819 */ /* 0x000fc80000011403 */
[----:B------:R-:W-:-:S04]  /*110c0*/  VIMNMX R2, RZ, R3, !PT ;  /* 0x00000003ff027248 */ /* 0x000fc80007fe0100 */
[----:B------:R-:W-:Y:S01]  /*110d0*/  ISETP.GT.AND P0, PT, R16, R2, PT ;  /* 0x000000021000720c */ /* 0x000fe20003f04270 */
[----:B------:R0:W-:-:S12]  /*110e0*/  STL [R1+0x18], R2 ;  /* 0x0000180201007387 */ /* 0x0001d80000100800 */
        /* <DEDUP_REMOVED lines=19> */
.L_x_1099:
        /* <DEDUP_REMOVED lines=23> */
.L_x_1101:
        /* <DEDUP_REMOVED lines=8> */
[----:B0-----:R-:W-:Y:S01]  /*11410*/  MOV R2, 0x0 ;  /* 0x0000000000027802 */ /* 0x001fe20000000f00 */
        /* <DEDUP_REMOVED lines=15> */
.L_x_1102:
[----:B------:R-:W-:-:S04]  /*11510*/  UIADD3 UR4, UR41, 0x8000, URZ ;  /* 0x0000800029047890 */ /* 0x000fc8000fffe03f */
[----:B------:R-:W-:-:S06]  /*11520*/  ULOP3.LUT UP0, URZ, UR4, 0x1bf, URZ, 0xc0, !UPT ;  /* 0x000001bf043f7892 */ /* 0x000fcc000f80c03f */
[----:B------:R-:W-:-:S13]  /*11530*/  PLOP3.LUT P0, PT, PT, PT, UP0, 0x80, 0x0 ;  /* 0x000000000000781c */ /* 0x000fda0003f0f008 */
        /* <DEDUP_REMOVED lines=17> */
.L_x_1103:
[----:B------:R-:W-:-:S13]  /*11650*/  LOP3.LUT P6, RZ, R17, 0x3ff, RZ, 0xc0, !PT ;  /* 0x000003ff11ff7812 */ /* 0x000fda00078cc0ff */
        /* <DEDUP_REMOVED lines=17> */
.L_x_1104:
[----:B------:R-:W1:Y:S01]  /*11770*/  LDC R0, c[0x0][0x428] ;  /* 0x00010a00ff007b82 */ /* 0x000e620000000800 */
[----:B------:R-:W-:Y:S01]  /*11780*/  ULDC.64 UR4, c[0x0][0x9f8] ;  /* 0x00027e0000047ab9 */ /* 0x000fe20000000a00 */
[----:B0-----:R-:W-:Y:S01]  /*11790*/  IMAD.U32 R2, RZ, RZ, UR38 ;  /* 0x00000026ff027e24 */ /* 0x001fe2000f8e00ff */
[----:B------:R-:W-:Y:S01]  /*117a0*/  UISETP.NE.U32.AND UP0, UPT, UR4, URZ, UPT ;  /* 0x0000003f0400728c */ /* 0x000fe2000bf05070 */
[----:B------:R-:W-:Y:S01]  /*117b0*/  IMAD.U32 R10, RZ, RZ, UR45 ;  /* 0x0000002dff0a7e24 */ /* 0x000fe2000f8e00ff */
[----:B------:R-:W0:Y:S01]  /*117c0*/  S2R R4, SR_TID.X ;  /* 0x0000000000047919 */ /* 0x000e220000002100 */
[----:B------:R-:W-:Y:S01]  /*117d0*/  IMAD R7, R19, 0x80, R18 ;  /* 0x0000008013077824 */ /* 0x000fe200078e0212 */
[----:B------:R-:W-:Y:S01]  /*117e0*/  UISETP.NE.AND.EX UP0, UPT, UR5, URZ, UPT, UP0 ;  /* 0x0000003f0500728c */ /* 0x000fe2000bf05300 */
[----:B------:R-:W-:-:S10]  /*117f0*/  ULDC.64 UR6, c[0x0][0xa08] ;  /* 0x0002820000067ab9 */ /* 0x000fd40000000a00 */
[----:B------:R-:W-:Y:S02]  /*11800*/  @UP0 ULDC.64 UR4, c[0x0][0x9f8] ;  /* 0x00027e0000040ab9 */ /* 0x000fe40000000a00 */
[----:B------:R-:W-:Y:S01]  /*11810*/  @UP0 UIMAD.WIDE UR4, UR45, 0x4, UR4 ;  /* 0x000000042d0408a5 */ /* 0x000fe2000f8e0204 */
[----:B-1----:R-:W-:-:S13]  /*11820*/  ISETP.NE.AND P0, PT, R0, 0x1, PT ;  /* 0x000000010000780c */ /* 0x002fda0003f05270 */
[----:B------:R-:W1:Y:S01]  /*11830*/  @P0 LDC R0, c[0x0][0x42c] ;  /* 0x00010b00ff000b82 */ /* 0x000e620000000800 */
[----:B0-----:R-:W-:-:S07]  /*11840*/  LOP3.LUT R17, R4, 0x7f, RZ, 0xc0, !PT ;  /* 0x0000007f04117812 */ /* 0x001fce00078ec0ff */
[----:B------:R-:W0:Y:S01]  /*11850*/  @P0 LDC R3, c[0x0][0x430] ;  /* 0x00010c00ff030b82 */ /* 0x000e220000000800 */
[----:B-1----:R-:W-:-:S05]  /*11860*/  @P0 IMAD.HI.U32 R0, R0, UR38, RZ ;  /* 0x0000002600000c27 */ /* 0x002fca000f8e00ff */
[----:B0-----:R-:W-:Y:S01]  /*11870*/  @P0 SHF.R.U32.HI R2, RZ, R3, R0 ;  /* 0x00000003ff020219 */ /* 0x001fe20000011600 */
[----:B------:R-:W-:Y:S01]  /*11880*/  IMAD.U32 R3, RZ, RZ, UR5 ;  /* 0x00000005ff037e24 */ /* 0x000fe2000f8e00ff */
[----:B------:R-:W-:-:S03]  /*11890*/  PLOP3.LUT P0, PT, PT, PT, UP0, 0x80, 0x0 ;  /* 0x000000000000781c */ /* 0x000fc60003f0f008 */
[----:B------:R0:W-:Y:S02]  /*118a0*/  STL [R1+0x4], R2 ;  /* 0x0000040201007387 */ /* 0x0001e40000100800 */
[----:B0-----:R-:W-:Y:S01]  /*118b0*/  IMAD.U32 R2, RZ, RZ, UR4 ;  /* 0x00000004ff027e24 */ /* 0x001fe2000f8e00ff */
[----:B------:R-:W-:Y:S01]  /*118c0*/  ISETP.NE.AND P1, PT, R17, RZ, PT ;  /* 0x000000ff1100720c */ /* 0x000fe20003f25270 */
[----:B------:R-:W-:-:S06]  /*118d0*/  ULDC.64 UR4, c[0x0][0xa00] ;  /* 0x0002800000047ab9 */ /* 0x000fcc0000000a00 */
[----:B------:R0:W2:Y:S01]  /*118e0*/  @P0 LDG.E R10, desc[UR50][R2.64] ;  /* 0x00000032020a0981 */ /* 0x0000a2000c1e1900 */
[----:B------:R-:W-:Y:S01]  /*118f0*/  ISETP.NE.U32.AND P0, PT, RZ, UR4, PT ;  /* 0x00000004ff007c0c */ /* 0x000fe2000bf05070 */
[----:B------:R-:W-:Y:S01]  /*11900*/  UMOV UR36, URZ ;  /* 0x0000003f00247c82 */ /* 0x000fe20008000000 */
[----:B------:R-:W-:Y:S01]  /*11910*/  R2UR UR37, R7 ;  /* 0x00000000072572ca */ /* 0x000fe200000e0000 */
[----:B------:R-:W-:Y:S01]  /*11920*/  UMOV UR8, 0x80 ;  /* 0x0000008000087882 */ /* 0x000fe20000000000 */
[----:B------:R-:W-:Y:S01]  /*11930*/  ISETP.NE.AND.EX P0, PT, RZ, UR5, PT, P0 ;  /* 0x00000005ff007c0c */ /* 0x000fe2000bf05300 */
[----:B------:R-:W-:Y:S01]  /*11940*/  UMOV UR10, UR38 ;  /* 0x00000026000a7c82 */ /* 0x000fe20008000000 */
[----:B------:R-:W-:Y:S02]  /*11950*/  SHF.R.U32.HI R4, RZ, 0x5, R4 ;  /* 0x00000005ff047819 */ /* 0x000fe40000011604 */
[----:B------:R-:W-:Y:S01]  /*11960*/  SEL R8, RZ, UR45, P0 ;  /* 0x0000002dff087c07 */ /* 0x000fe20008000000 */
[----:B0-----:R-:W0:Y:S01]  /*11970*/  LDC.64 R2, c[0x0][0x3f8] ;  /* 0x0000fe00ff027b82 */ /* 0x001e220000000a00 */
[----:B------:R-:W-:Y:S01]  /*11980*/  VOTEU.ALL UP1, P1 ;  /* 0x00000000003f7886 */ /* 0x000fe20000820000 */
[----:B------:R-:W-:-:S02]  /*11990*/  LOP3.LUT R4, R4, 0x3, RZ, 0xc0, !PT ;  /* 0x0000000304047812 */ /* 0x000fc400078ec0ff */
[----:B------:R-:W-:Y:S02]  /*119a0*/  R2UR UR39, R8 ;  /* 0x00000000082772ca */ /* 0x000fe400000e0000 */
[----:B------:R-:W-:Y:S01]  /*119b0*/  @!UP1 UIADD3 UR4, UP0, UR46, 0x270, URZ ;  /* 0x000002702e049890 */ /* 0x000fe2000ff1e03f */
[----:B------:R-:W-:-:S03]  /*119c0*/  UMOV UR9, UR37 ;  /* 0x0000002500097c82 */ /* 0x000fc60008000000 */
[----:B------:R-:W-:-:S07]  /*119d0*/  @!UP1 UIADD3.X UR5, URZ, UR47, URZ, UP0, !UPT ;  /* 0x0000002f3f059290 */ /* 0x000fce00087fe43f */
[----:B------:R-:W-:Y:S02]  /*119e0*/  UMOV UR11, UR39 ;  /* 0x00000027000b7c82 */ /* 0x000fe40008000000 */
[----:B------:R1:W-:Y:S01]  /*119f0*/  @!UP1 UTMAPF.L2.4D [UR36], [UR4] ;  /* 0x00000024040095b8 */ /* 0x0003e20008018000 */
[----:B0-----:R-:W-:Y:S01]  /*11a00*/  LOP3.LUT P0, RZ, R2, UR6, RZ, 0xfc, !PT ;  /* 0x0000000602ff7c12 */ /* 0x001fe2000f80fcff */
[----:B------:R-:W-:Y:S01]  /*11a10*/  UMOV UR6, 0xffffffff ;  /* 0xffffffff00067882 */ /* 0x000fe20000000000 */
[----:B------:R1:W-:Y:S02]  /*11a20*/  @!UP1 UTMAPF.L2.4D [UR8], [UR4] ;  /* 0x00000008040095b8 */ /* 0x0003e40008018000 */
[----:B------:R-:W-:Y:S02]  /*11a30*/  LOP3.LUT P0, RZ, R3, UR7, RZ, 0xfc, P0 ;  /* 0x0000000703ff7c12 */ /* 0x000fe4000800fcff */
[----:B--2---:R-:W-:Y:S01]  /*11a40*/  SHF.R.S32.HI R19, RZ, 0x1f, R10 ;  /* 0x0000001fff137819 */ /* 0x004fe2000001140a */
[----:B------:R1:W-:Y:S01]  /*11a50*/  STL [R1+0x10], R10 ;  /* 0x0000100a01007387 */ /* 0x0003e20000100800 */
[----:B------:R-:W-:-:S03]  /*11a60*/  SEL R0, R10, RZ, !P0 ;  /* 0x000000ff0a007207 */ /* 0x000fc60004000000 */
[----:B------:R1:W-:Y:S01]  /*11a70*/  STL [R1+0x14], R19 ;  /* 0x0000141301007387 */ /* 0x0003e20000100800 */
[----:B------:R-:W-:Y:S05]  /*11a80*/  BRA.DIV UR6, `(.L_x_1105) ;  /* 0x0000003606107947 */ /* 0x000fea000b800000 */
[----:B------:R0:W2:Y:S02]  /*11a90*/  SHFL.IDX PT, R14, R4, RZ, 0x1f ;  /* 0x00001fff040e7589 */ /* 0x0000a400000e0000 */
.L_x_1175:
[----:B--2---:R-:W-:Y:S02]  /*11aa0*/  ISETP.NE.AND P0, PT, R14, RZ, PT ;  /* 0x000000ff0e00720c */ /* 0x004fe40003f05270 */
[----:B------:R-:W-:-:S11]  /*11ab0*/  PLOP3.LUT P6, PT, PT, PT, PT, 0x8, 0x0 ;  /* 0x000000000000781c */ /* 0x000fd60003fce170 */
[----:B------:R-:W-:Y:S05]  /*11ac0*/  @P0 BRA `(.L_x_1106) ;  /* 0x0000000400d80947 */ /* 0x000fea0003800000 */
[----:B-1----:R-:W-:Y:S01]  /*11ad0*/  UMOV UR4, 0xffffffff ;  /* 0xffffffff00047882 */ /* 0x002fe20000000000 */
[----:B------:R-:W-:Y:S02]  /*11ae0*/  VIADD R6, R16, 0xffffffff ;  /* 0xffffffff10067836 */ /* 0x000fe40000000000 */
[----:B------:R-:W-:Y:S05]  /*11af0*/  BRA.DIV UR4, `(.L_x_1107) ;  /* 0x0000003604147947 */ /* 0x000fea000b800000 */
[----:B------:R-:W-:-:S13]  /*11b00*/  ELECT P6, URZ, PT ;  /* 0x00000000003f782f */ /* 0x000fda00038c0000 */
.L_x_1178:
[----:B------:R-:W-:Y:S05]  /*11b10*/  @!P6 BRA `(.L_x_1108) ;  /* 0x000000040064e947 */ /* 0x000fea0003800000 */
[----:B------:R-:W-:-:S04]  /*11b20*/  ISETP.NE.U32.AND P0, PT, R2, RZ, PT ;  /* 0x000000ff0200720c */ /* 0x000fc80003f05070 */
[----:B------:R-:W-:-:S13]  /*11b30*/  ISETP.NE.AND.EX P0, PT, R3, RZ, PT, P0 ;  /* 0x000000ff0300720c */ /* 0x000fda0003f05300 */
[----:B------:R-:W-:Y:S05]  /*11b40*/  @!P0 BRA `(.L_x_1109) ;  /* 0x0000000000488947 */ /* 0x000fea0003800000 */
[----:B------:R-:W1:Y:S01]  /*11b50*/  LDC R9, c[0x0][0x41c] ;  /* 0x00010700ff097b82 */ /* 0x000e620000000800 */
[----:B------:R-:W-:Y:S01]  /*11b60*/  IMAD.MOV.U32 R0, RZ, RZ, R6 ;  /* 0x000000ffff007224 */ /* 0x000fe200078e0006 */
[----:B------:R-:W-:Y:S01]  /*11b70*/  ULDC.64 UR4, c[0x0][0x408] ;  /* 0x0001020000047ab9 */ /* 0x000fe20000000a00 */
[----:B-1----:R-:W-:-:S13]  /*11b80*/  ISETP.NE.AND P0, PT, R9, 0x1, PT ;  /* 0x000000010900780c */ /* 0x002fda0003f05270 */
[----:B0-----:R-:W0:Y:S02]  /*11b90*/  @P0 LDC.64 R4, c[0x0][0x420] ;  /* 0x00010800ff040b82 */ /* 0x001e240000000a00 */
[----:B0-----:R-:W-:-:S05]  /*11ba0*/  @P0 IMAD.HI.U32 R4, R6, R4, RZ ;  /* 0x0000000406040227 */ /* 0x001fca00078e00ff */
[----:B------:R-:W-:-:S04]  /*11bb0*/  @P0 SHF.R.U32.HI R0, RZ, R5, R4 ;  /* 0x00000005ff000219 */ /* 0x000fc80000011604 */
[--C-:B------:R-:W-:Y:S01]  /*11bc0*/  SHF.R.S32.HI R5, RZ, 0x1f, R0.reuse ;  /* 0x0000001fff057819 */ /* 0x100fe20000011400 */
[----:B------:R-:W-:-:S04]  /*11bd0*/  IMAD.MOV R4, RZ, RZ, -R0 ;  /* 0x000000ffff047224 */ /* 0x000fc800078e0a00 */
        /* <DEDUP_REMOVED lines=9> */
.L_x_1109:
[----:B-1----:R-:W0:Y:S04]  /*11c70*/  LDL R3, [R1+0x8] ;  /* 0x0000080001037983 */ /* 0x002e280000100800 */
[----:B------:R-:W2:Y:S01]  /*11c80*/  LDL R2, [R1+0xc] ;  /* 0x00000c0001027983 */ /* 0x000ea20000100800 */
[----:B------:R-:W-:Y:S02]  /*11c90*/  ISETP.NE.AND P0, PT, R17, RZ, PT ;  /* 0x000000ff1100720c */ /* 0x000fe40003f05270 */
[----:B0-----:R-:W-:Y:S02]  /*11ca0*/  LEA R4, R3, UR41, 0x3 ;  /* 0x0000002903047c11 */ /* 0x001fe4000f8e18ff */
[----:B--2---:R-:W-:-:S04]  /*11cb0*/  SHF.L.U32 R3, R2, 0x1f, RZ ;  /* 0x0000001f02037819 */ /* 0x004fc800000006ff */
[----:B------:R-:W0:Y:S02]  /*11cc0*/  SYNCS.PHASECHK.TRANS64.TRYWAIT P2, [R4+URZ+0x28480], R3 ;  /* 0x02848003040075a7 */ /* 0x000e24000804017f */
[----:B0-----:R-:W-:Y:S05]  /*11cd0*/  @!P2 BRA `(.L_x_1110) ;  /* 0x0000003000bca947 */ /* 0x001fea0003800000 */
.L_x_1179:
        /* <DEDUP_REMOVED lines=8> */
.L_x_1111:
        /* <DEDUP_REMOVED lines=25> */
.L_x_1180:
        /* <DEDUP_REMOVED lines=8> */
.L_x_1113:
        /* <DEDUP_REMOVED lines=19> */
[----:B-1----:R-:W-:Y:S01]  /*120a0*/  NOP ;  /* 0x0000000000007918 */ /* 0x002fe20000000000 */
.L_x_1108:
        /* <DEDUP_REMOVED lines=24> */
.L_x_1106:
        /* <DEDUP_REMOVED lines=10> */
.L_x_1181:
[----:B-1----:R-:W-:Y:S05]  /*122d0*/  BSYNC B0 ;  /* 0x0000000000007941 */ /* 0x002fea0003800000 */
.L_x_1114:
[----:B--2---:R-:W2:Y:S01]  /*122e0*/  LDL R3, [R1+0x18] ;  /* 0x0000180001037983 */ /* 0x004ea20000100800 */
[----:B------:R-:W-:-:S05]  /*122f0*/  VIADD R2, R16, 0xfffffffe ;  /* 0xfffffffe10027836 */ /* 0x000fca0000000000 */
[----:B--2---:R-:W-:-:S13]  /*12300*/  ISETP.GE.AND P0, PT, R2, R3, PT ;  /* 0x000000030200720c */ /* 0x004fda0003f06270 */
[----:B------:R-:W-:Y:S05]  /*12310*/  @!P0 BRA `(.L_x_1116) ;  /* 0x0000000c00f48947 */ /* 0x000fea0003800000 */
[----:B------:R1:W5:Y:S04]  /*12320*/  LDL.LU R3, [R1+0x8] ;  /* 0x0000080001037983 */ /* 0x0003680000300800 */
[----:B------:R1:W5:Y:S02]  /*12330*/  LDL.LU R8, [R1+0xc] ;  /* 0x00000c0001087983 */ /* 0x0003640000300800 */
.L_x_1138:
[----:B0----5:R-:W-:Y:S01]  /*12340*/  VIADD R4, R3, 0x1 ;  /* 0x0000000103047836 */ /* 0x021fe20000000000 */
        /* <DEDUP_REMOVED lines=9> */
[----:B------:R-:W-:Y:S01]  /*123e0*/  ULDC.64 UR4, c[0x0][0x3f8] ;  /* 0x0000fe0000047ab9 */ /* 0x000fe20000000a00 */
[----:B------:R-:W-:Y:S01]  /*123f0*/  IMAD.MOV.U32 R9, RZ, RZ, R2 ;  /* 0x000000ffff097224 */ /* 0x000fe200078e0002 */
        /* <DEDUP_REMOVED lines=17> */
[----:B------:R-:W-:-:S04]  /*12510*/  IMAD.WIDE.U32 R4, R6, UR6, R4 ;  /* 0x0000000606047c25 */ /* 0x000fc8000f8e0004 */
[----:B------:R-:W-:Y:S01]  /*12520*/  IMAD.IADD R0, R0, 0x1, R5 ;  /* 0x0000000100007824 */ /* 0x000fe200078e0205 */
[----:B------:R-:W-:-:S04]  /*12530*/  LEA R6, P0, R4, UR4, 0x2 ;  /* 0x0000000404067c11 */ /* 0x000fc8000f8010ff */
[----:B------:R-:W-:-:S05]  /*12540*/  LEA.HI.X R7, R4, UR5, R0, 0x2, P0 ;  /* 0x0000000504077c11 */ /* 0x000fca00080f1400 */
[----:B------:R2:W5:Y:S04]  /*12550*/  LDG.E R0, desc[UR50][R6.64] ;  /* 0x0000003206007981 */ /* 0x000568000c1e1900 */
.L_x_1119:
[----:B--2---:R-:W-:Y:S01]  /*12560*/  LEA R6, R11, UR41, 0x3 ;  /* 0x000000290b067c11 */ /* 0x004fe2000f8e18ff */
[----:B------:R-:W2:Y:S01]  /*12570*/  S2R R4, SR_TID.X ;  /* 0x0000000000047919 */ /* 0x000ea20000002100 */
[----:B------:R-:W-:Y:S01]  /*12580*/  SHF.L.U32 R5, R10, 0x1f, RZ ;  /* 0x0000001f0a057819 */ /* 0x000fe200000006ff */
[----:B------:R-:W-:Y:S03]  /*12590*/  BSSY B1, `(.L_x_1120) ;  /* 0x0000005000017945 */ /* 0x000fe60003800000 */
[----:B------:R-:W3:Y:S01]  /*125a0*/  SYNCS.PHASECHK.TRANS64.TRYWAIT P0, [R6+URZ+0x28480], R5 ;  /* 0x02848005060075a7 */ /* 0x000ee2000800017f */
[----:B--2---:R-:W-:-:S04]  /*125b0*/  LOP3.LUT R4, R4, 0x7f, RZ, 0xc0, !PT ;  /* 0x0000007f04047812 */ /* 0x004fc800078ec0ff */
[----:B------:R-:W-:Y:S01]  /*125c0*/  ISETP.NE.AND P2, PT, R4, RZ, PT ;  /* 0x000000ff0400720c */ /* 0x000fe20003f45270 */
[----:B---3--:R-:W-:-:S12]  /*125d0*/  @!P0 BRA `(.L_x_1121) ;  /* 0x0000002800bc8947 */ /* 0x008fd80003800000 */
.L_x_1182:
[----:B------:R-:W-:Y:S05]  /*125e0*/  BSYNC B1 ;  /* 0x0000000000017941 */ /* 0x000fea0003800000 */
.L_x_1120:
        /* <DEDUP_REMOVED lines=9> */
.L_x_1123:
[----:B------:R-:W-:Y:S05]  /*12680*/  BSYNC B1 ;  /* 0x0000000000017941 */ /* 0x000fea0003800000 */
.L_x_1122:
[----:B------:R-:W3:Y:S04]  /*12690*/  LDL R4, [R1+0x8] ;  /* 0x0000080001047983 */ /* 0x000ee80000100800 */
[----:B0-----:R-:W4:Y:S04]  /*126a0*/  LDL R10, [R1+0x4] ;  /* 0x00000400010a7983 */ /* 0x001f280000100800 */
[----:B------:R-:W2:Y:S01]  /*126b0*/  LDL R7, [R1+0x1c] ;  /* 0x00001c0001077983 */ /* 0x000ea20000100800 */
        /* <DEDUP_REMOVED lines=8> */
[----:B----4-:R-:W-:-:S03]  /*12740*/  R2UR UR12, R10 ;  /* 0x000000000a0c72ca */ /* 0x010fc600000e0000 */
[----:B------:R-:W-:Y:S02]  /*12750*/  VIADD R10, R4, 0x10000 ;  /* 0x00010000040a7836 */ /* 0x000fe40000000000 */
[----:B--2---:R-:W-:Y:S02]  /*12760*/  IMAD R9, R9, 0x40, R7 ;  /* 0x0000004009097824 */ /* 0x004fe400078e0207 */
[----:B------:R-:W-:-:S08]  /*12770*/  VIADD R7, R6, 0x28470 ;  /* 0x0002847006077836 */ /* 0x000fd00000000000 */
.L_x_1124:
        /* <DEDUP_REMOVED lines=8> */
[----:B0-----:R-:W-:Y:S05]  /*12800*/  @P0 BRA.U.ANY `(.L_x_1124) ;  /* 0xfffffffd00dc0947 */ /* 0x001fea000393ffff */
        /* <DEDUP_REMOVED lines=8> */
.L_x_1125:
        /* <DEDUP_REMOVED lines=8> */
[----:B0-----:R-:W-:Y:S05]  /*12910*/  @P0 BRA.U.ANY `(.L_x_1125) ;  /* 0xfffffffd00dc0947 */ /* 0x001fea000393ffff */
[----:B------:R-:W0:Y:S01]  /*12920*/  SYNCS.PHASECHK.TRANS64.TRYWAIT P0, [R6+URZ+0x28440], R5 ;  /* 0x02844005060075a7 */ /* 0x000e22000800017f */
[----:B------:R-:W-:Y:S04]  /*12930*/  BSSY B1, `(.L_x_1126) ;  /* 0x0000002000017945 */ /* 0x000fe80003800000 */
[----:B0-----:R-:W-:Y:S05]  /*12940*/  @!P0 BRA `(.L_x_1127) ;  /* 0x0000002400f48947 */ /* 0x001fea0003800000 */
.L_x_1183:
[----:B------:R-:W-:Y:S05]  /*12950*/  BSYNC B1 ;  /* 0x0000000000017941 */ /* 0x000fea0003800000 */
.L_x_1126:
[----:B------:R-:W-:Y:S01]  /*12960*/  BSSY B1, `(.L_x_1128) ;  /* 0x000000b000017945 */ /* 0x000fe20003800000 */
[----:B------:R-:W-:Y:S02]  /*12970*/  IMAD.MOV.U32 R10, RZ, RZ, 0x0 ;  /* 0x00000000ff0a7424 */ /* 0x000fe400078e00ff */
[----:B------:R-:W-:Y:S01]  /*12980*/  IMAD.MOV.U32 R11, RZ, RZ, 0x14f00000 ;  /* 0x14f00000ff0b7424 */ /* 0x000fe200078e00ff */
[----:B------:R-:W-:Y:S06]  /*12990*/  @P2 BRA `(.L_x_1129) ;  /* 0x00000000001c2947 */ /* 0x000fec0003800000 */
[----:B------:R-:W2:Y:S01]  /*129a0*/  S2R R7, SR_TID.X ;  /* 0x0000000000077919 */ /* 0x000ea20000002100 */
[----:B0-----:R-:W-:-:S04]  /*129b0*/  IMAD.MOV.U32 R5, RZ, RZ, 0x4000 ;  /* 0x00004000ff057424 */ /* 0x001fc800078e00ff */
[----:B------:R3:W-:Y:S01]  /*129c0*/  SYNCS.ARRIVE.TRANS64 RZ, [R6+URZ+0x28430], R5 ;  /* 0x0284300506ff79a7 */ /* 0x0007e2000800003f */
[----:B--2---:R-:W-:-:S04]  /*129d0*/  LOP3.LUT R7, R7, 0x1f, RZ, 0xc0, !PT ;  /* 0x0000001f07077812 */ /* 0x004fc800078ec0ff */
[----:B------:R-:W-:-:S13]  /*129e0*/  ISETP.NE.AND P0, PT, R7, RZ, PT ;  /* 0x000000ff0700720c */ /* 0x000fda0003f05270 */
[----:B---3--:R-:W-:Y:S05]  /*129f0*/  @!P0 BRA `(.L_x_1129) ;  /* 0x0000000000048947 */ /* 0x008fea0003800000 */
[----:B------:R-:W-:Y:S01]  /*12a00*/  BPT.TRAP 0x1 ;  /* 0x000000040000795c */ /* 0x000fe20000300000 */
.L_x_1129:
[----:B------:R-:W-:Y:S05]  /*12a10*/  BSYNC B1 ;  /* 0x0000000000017941 */ /* 0x000fea0003800000 */
.L_x_1128:
[----:B0-----:R-:W2:Y:S01]  /*12a20*/  LDL R5, [R1+0x4] ;  /* 0x0000040001057983 */ /* 0x001ea20000100800 */
        /* <DEDUP_REMOVED lines=9> */
.L_x_1130:
        /* <DEDUP_REMOVED lines=10> */
[----:B------:R-:W-:Y:S01]  /*12b60*/  R2UR UR10, R12 ;  /* 0x000000000c0a72ca */ /* 0x000fe200000e0000 */
[----:B------:R-:W-:Y:S01]  /*12b70*/  VIADD R4, R4, 0x22000 ;  /* 0x0002200004047836 */ /* 0x000fe20000000000 */
[----:B------:R-:W-:Y:S02]  /*12b80*/  R2UR UR6, R10 ;  /* 0x000000000a0672ca */ /* 0x000fe400000e0000 */
[----:B------:R-:W-:Y:S02]  /*12b90*/  R2UR UR7, R11 ;  /* 0x000000000b0772ca */ /* 0x000fe400000e0000 */
[----:B------:R-:W-:Y:S02]  /*12ba0*/  PLOP3.LUT P0, PT, PT, PT, PT, 0x80, 0x0 ;  /* 0x000000000000781c */ /* 0x000fe40003f0f070 */
[----:B--2---:R-:W-:-:S15]  /*12bb0*/  R2UR UR12, R7 ;  /* 0x00000000070c72ca */ /* 0x004fde00000e0000 */
.L_x_1131:
        /* <DEDUP_REMOVED lines=9> */
.L_x_1118:
[----:B------:R-:W-:Y:S05]  /*12c50*/  BSYNC B0 ;  /* 0x0000000000007941 */ /* 0x000fea0003800000 */
.L_x_1117:
[----:B------:R-:W-:-:S06]  /*12c60*/  UISETP.NE.AND UP0, UPT, UR42, 0x3, UPT ;  /* 0x000000032a00788c */ /* 0x000fcc000bf05270 */
[----:B------:R-:W-:-:S13]  /*12c70*/  PLOP3.LUT P0, PT, PT, PT, UP0, 0x80, 0x0 ;  /* 0x000000000000781c */ /* 0x000fda0003f0f008 */
[----:B------:R-:W-:Y:S05]  /*12c80*/  @!P0 BRA `(.L_x_1132) ;  /* 0x0000000000048947 */ /* 0x000fea0003800000 */
[----:B------:R-:W-:Y:S01]  /*12c90*/  BPT.TRAP 0x1 ;  /* 0x000000040000795c */ /* 0x000fe20000300000 */
.L_x_1132:
[----:B------:R-:W-:Y:S01]  /*12ca0*/  IMAD.U32 R4, RZ, RZ, UR44 ;  /* 0x0000002cff047e24 */ /* 0x000fe2000f8e00ff */
[----:B------:R-:W-:Y:S01]  /*12cb0*/  LEA R5, R3, UR41, 0x3 ;  /* 0x0000002903057c11 */ /* 0x000fe2000f8e18ff */
[----:B------:R-:W-:Y:S03]  /*12cc0*/  BSSY B0, `(.L_x_1133) ;  /* 0x0000007000007945 */ /* 0x000fe60003800000 */
[----:B------:R-:W-:Y:S01]  /*12cd0*/  ISETP.NE.AND P0, PT, R4, 0x3, PT ;  /* 0x000000030400780c */ /* 0x000fe20003f05270 */
[----:B------:R2:W-:Y:S01]  /*12ce0*/  STL [R1], R5 ;  /* 0x0000000501007387 */ /* 0x0005e20000100800 */
[----:B------:R-:W-:-:S04]  /*12cf0*/  LOP3.LUT R4, R8, 0x1, RZ, 0x3c, !PT ;  /* 0x0000000108047812 */ /* 0x000fc800078e3cff */
[----:B------:R-:W-:-:S04]  /*12d00*/  SHF.L.U32 R4, R4, 0x1f, RZ ;  /* 0x0000001f04047819 */ /* 0x000fc800000006ff */
[----:B------:R-:W3:Y:S02]  /*12d10*/  SYNCS.PHASECHK.TRANS64.TRYWAIT P2, [R5+URZ+0x28470], R4 ;  /* 0x02847004050075a7 */ /* 0x000ee4000804017f */
[----:B--23--:R-:W-:Y:S05]  /*12d20*/  @!P2 BRA `(.L_x_1134) ;  /* 0x000000240010a947 */ /* 0x00cfea0003800000 */
.L_x_1184:
[----:B------:R-:W-:Y:S05]  /*12d30*/  BSYNC B0 ;  /* 0x0000000000007941 */ /* 0x000fea0003800000 */
.L_x_1133:
[----:B------:R-:W-:Y:S05]  /*12d40*/  @!P0 BRA `(.L_x_1135) ;  /* 0x0000000000048947 */ /* 0x000fea0003800000 */
[----:B------:R-:W-:Y:S01]  /*12d50*/  BPT.TRAP 0x1 ;  /* 0x000000040000795c */ /* 0x000fe20000300000 */
.L_x_1135:
[----:B--2---:R-:W2:Y:S01]  /*12d60*/  LDL R5, [R1] ;  /* 0x0000000001057983 */ /* 0x004ea20000100800 */
[----:B------:R-:W-:Y:S01]  /*12d70*/  SHF.L.U32 R4, R8, 0x1f, RZ ;  /* 0x0000001f08047819 */ /* 0x000fe200000006ff */
[----:B------:R-:W-:-:S03]  /*12d80*/  IMAD.SHL.U32 R3, R3, 0x4000, RZ ;  /* 0x0000400003037824 */ /* 0x000fc600078e00ff */
[----:B--2---:R-:W2:Y:S02]  /*12d90*/  SYNCS.PHASECHK.TRANS64.TRYWAIT P2, [R5+URZ+0x28460], R4 ;  /* 0x02846004050075a7 */ /* 0x004ea4000804017f */
[----:B--2---:R-:W-:Y:S05]  /*12da0*/  @!P2 BRA `(.L_x_1136) ;  /* 0x000000240008a947 */ /* 0x004fea0003800000 */
.L_x_1185:
[----:B------:R-:W3:Y:S04]  /*12db0*/  LDL R6, [R1+0x2c] ;  /* 0x00002c0001067983 */ /* 0x000ee80000100800 */
[----:B------:R-:W4:Y:S01]  /*12dc0*/  LDL R12, [R1+0x28] ;  /* 0x00002800010c7983 */ /* 0x000f220000100800 */
[----:B------:R-:W-:Y:S05]  /*12dd0*/  WARPSYNC.ALL ;  /* 0x0000000000007948 */ /* 0x000fea0003800000 */
[----:B--2---:R-:W2:Y:S02]  /*12de0*/  S2R R5, SR_TID.X ;  /* 0x0000000000057919 */ /* 0x004ea40000002100 */
[----:B--2---:R-:W-:-:S02]  /*12df0*/  LOP3.LUT P2, RZ, R5, 0x4, RZ, 0xc0, !PT ;  /* 0x0000000405ff7812 */ /* 0x004fc4000784c0ff */
[C---:B---3--:R-:W-:Y:S01]  /*12e00*/  LOP3.LUT R20, R3.reuse, R6, RZ, 0xfc, !PT ;  /* 0x0000000603147212 */ /* 0x048fe200078efcff */
[----:B------:R-:W-:Y:S01]  /*12e10*/  IMAD.MOV.U32 R6, RZ, RZ, 0x40 ;  /* 0x00000040ff067424 */ /* 0x000fe200078e00ff */
[----:B----4-:R-:W-:-:S03]  /*12e20*/  IADD3 R3, R3, UR41, R12 ;  /* 0x0000002903037c10 */ /* 0x010fc6000fffe00c */
[----:B0-----:R-:W0:Y:S01]  /*12e30*/  LDSM.16.MT88.4 R8, [R20+UR41+0x10000] ;  /* 0x010000291408783b */ /* 0x001e220008004200 */
[----:B------:R-:W-:Y:S01]  /*12e40*/  SEL R6, R6, 0xffffffc0, !P2 ;  /* 0xffffffc006067807 */ /* 0x000fe20005000000 */
[----:B------:R-:W-:-:S04]  /*12e50*/  VIADD R21, R20, UR41 ;  /* 0x0000002914157c36 */ /* 0x000fc80008000000 */
[----:B------:R-:W-:Y:S01]  /*12e60*/  IMAD.IADD R21, R6, 0x1, R21 ;  /* 0x0000000106157824 */ /* 0x000fe200078e0215 */
[C-C-:B0-----:R-:W-:Y:S02]  /*12e70*/  PRMT R4, R8.reuse, 0x6420, R9.reuse ;  /* 0x0000642008047816 */ /* 0x141fe40000000009 */
[----:B------:R-:W-:Y:S02]  /*12e80*/  PRMT R5, R8, 0x7531, R9 ;  /* 0x0000753108057816 */ /* 0x000fe40000000009 */
[C-C-:B------:R-:W-:Y:S02]  /*12e90*/  PRMT R6, R10.reuse, 0x6420, R11.reuse ;  /* 0x000064200a067816 */ /* 0x140fe4000000000b */
[----:B------:R-:W-:Y:S02]  /*12ea0*/  PRMT R7, R10, 0x7531, R11 ;  /* 0x000075310a077816 */ /* 0x000fe4000000000b */
[----:B------:R-:W0:Y:S04]  /*12eb0*/  LDSM.16.MT88.4 R8, [R21+0x10000] ;  /* 0x010000001508783b */ /* 0x000e280000004200 */
[----:B------:R-:W-:Y:S01]  /*12ec0*/  STSM.16.M88.4 [R3+0x8000], R4 ;  /* 0x0080000403007844 */ /* 0x000fe20000000200 */
[----:B0-----:R-:W-:-:S02]  /*12ed0*/  PRMT R12, R8, 0x6420, R9 ;  /* 0x00006420080c7816 */ /* 0x001fc40000000009 */
[----:B------:R-:W-:Y:S02]  /*12ee0*/  PRMT R13, R8, 0x7531, R9 ;  /* 0x00007531080d7816 */ /* 0x000fe40000000009 */
[C-C-:B------:R-:W-:Y:S02]  /*12ef0*/  PRMT R14, R10.reuse, 0x6420, R11.reuse ;  /* 0x000064200a0e7816 */ /* 0x140fe4000000000b */
[----:B------:R-:W-:-:S05]  /*12f00*/  PRMT R15, R10, 0x7531, R11 ;  /* 0x000075310a0f7816 */ /* 0x000fca000000000b */
[----:B------:R0:W-:Y:S04]  /*12f10*/  STSM.16.M88.4 [R3+0x9000], R12 ;  /* 0x0090000c03007844 */ /* 0x0001e80000000200 */
[----:B------:R-:W2:Y:S01]  /*12f20*/  LDSM.16.MT88.4 R8, [R20+UR41+0x12000] ;  /* 0x012000291408783b */ /* 0x000ea20008004200 */
[----:B0-----:R-:W0:Y:S01]  /*12f30*/  S2R R15, SR_TID.X ;  /* 0x00000000000f7919 */ /* 0x001e220000002100 */
[C-C-:B--2---:R-:W-:Y:S02]  /*12f40*/  PRMT R4, R8.reuse, 0x6420, R9.reuse ;  /* 0x0000642008047816 */ /* 0x144fe40000000009 */
[----:B------:R-:W-:Y:S02]  /*12f50*/  PRMT R5, R8, 0x7531, R9 ;  /* 0x0000753108057816 */ /* 0x000fe40000000009 */
[----:B------:R-:W-:-:S02]  /*12f60*/  PRMT R6, R10, 0x6420, R11 ;  /* 0x000064200a067816 */ /* 0x000fc4000000000b */
[----:B------:R-:W-:Y:S02]  /*12f70*/  PRMT R7, R10, 0x7531, R11 ;  /* 0x000075310a077816 */ /* 0x000fe4000000000b */
[----:B------:R-:W2:Y:S01]  /*12f80*/  LDSM.16.MT88.4 R8, [R21+0x12000] ;  /* 0x012000001508783b */ /* 0x000ea20000004200 */
[----:B0-----:R-:W-:Y:S01]  /*12f90*/  LOP3.LUT P2, RZ, R15, 0x4, RZ, 0xc0, !PT ;  /* 0x000000040fff7812 */ /* 0x001fe2000784c0ff */
[----:B------:R-:W-:Y:S02]  /*12fa0*/  IMAD.MOV.U32 R15, RZ, RZ, 0x20 ;  /* 0x00000020ff0f7424 */ /* 0x000fe400078e00ff */
[----:B------:R-:W-:Y:S03]  /*12fb0*/  STSM.16.M88.4 [R3+0xa000], R4 ;  /* 0x00a0000403007844 */ /* 0x000fe60000000200 */
[----:B------:R-:W-:Y:S02]  /*12fc0*/  SEL R15, R15, 0xffffffe0, !P2 ;  /* 0xffffffe00f0f7807 */ /* 0x000fe40005000000 */
[----:B--2---:R-:W-:-:S02]  /*12fd0*/  PRMT R16, R8, 0x6420, R9 ;  /* 0x0000642008107816 */ /* 0x004fc40000000009 */
[----:B------:R-:W-:Y:S02]  /*12fe0*/  PRMT R17, R8, 0x7531, R9 ;  /* 0x0000753108117816 */ /* 0x000fe40000000009 */
[C-C-:B------:R-:W-:Y:S02]  /*12ff0*/  PRMT R18, R10.reuse, 0x6420, R11.reuse ;  /* 0x000064200a127816 */ /* 0x140fe4000000000b */
[----:B------:R-:W-:-:S05]  /*13000*/  PRMT R19, R10, 0x7531, R11 ;  /* 0x000075310a137816 */ /* 0x000fca000000000b */
[----:B------:R0:W-:Y:S04]  /*13010*/  STSM.16.M88.4 [R3+0xb000], R16 ;  /* 0x00b0001003007844 */ /* 0x0001e80000000200 */
[----:B------:R-:W2:Y:S01]  /*13020*/  LDSM.16.MT88.4 R8, [R20+UR41+0x11000] ;  /* 0x011000291408783b */ /* 0x000ea20008004200 */
[----:B0-----:R-:W-:Y:S02]  /*13030*/  IADD3 R3, R15, 0x8000, R3 ;  /* 0x000080000f037810 */ /* 0x001fe40007ffe003 */
[C-C-:B--2---:R-:W-:Y:S02]  /*13040*/  PRMT R4, R8.reuse, 0x6420, R9.reuse ;  /* 0x0000642008047816 */ /* 0x144fe40000000009 */
[----:B------:R-:W-:Y:S02]  /*13050*/  PRMT R5, R8, 0x7531, R9 ;  /* 0x0000753108057816 */ /* 0x000fe40000000009 */
[----:B------:R-:W-:-:S02]  /*13060*/  PRMT R6, R10, 0x6420, R11 ;  /* 0x000064200a067816 */ /* 0x000fc4000000000b */
[----:B------:R-:W-:Y:S02]  /*13070*/  PRMT R7, R10, 0x7531, R11 ;  /* 0x000075310a077816 */ /* 0x000fe4000000000b */
[----:B------:R-:W0:Y:S04]  /*13080*/  LDSM.16.MT88.4 R8, [R21+0x11000] ;  /* 0x011000001508783b */ /* 0x000e280000004200 */
[----:B------:R-:W-:Y:S01]  /*13090*/  STSM.16.M88.4 [R3], R4 ;  /* 0x0000000403007844 */ /* 0x000fe20000000200 */
[C-C-:B0-----:R-:W-:Y:S02]  /*130a0*/  PRMT R12, R8.reuse, 0x6420, R9.reuse ;  /* 0x00006420080c7816 */ /* 0x141fe40000000009 */
[----:B------:R-:W-:Y:S02]  /*130b0*/  PRMT R13, R8, 0x7531, R9 ;  /* 0x00007531080d7816 */ /* 0x000fe40000000009 */
[----:B------:R-:W-:-:S02]  /*130c0*/  PRMT R14, R10, 0x6420, R11 ;  /* 0x000064200a0e7816 */ /* 0x000fc4000000000b */
[----:B------:R-:W-:-:S05]  /*130d0*/  PRMT R15, R10, 0x7531, R11 ;  /* 0x000075310a0f7816 */ /* 0x000fca000000000b */
[----:B------:R-:W-:Y:S04]  /*130e0*/  STSM.16.M88.4 [R3+0x1000], R12 ;  /* 0x0010000c03007844 */ /* 0x000fe80000000200 */
[----:B------:R-:W0:Y:S02]  /*130f0*/  LDSM.16.MT88.4 R8, [R20+UR41+0x13000] ;  /* 0x013000291408783b */ /* 0x000e240008004200 */
[C-C-:B0-----:R-:W-:Y:S02]  /*13100*/  PRMT R4, R8.reuse, 0x6420, R9.reuse ;  /* 0x0000642008047816 */ /* 0x141fe40000000009 */
[----:B------:R-:W-:Y:S02]  /*13110*/  PRMT R5, R8, 0x7531, R9 ;  /* 0x0000753108057816 */ /* 0x000fe40000000009 */
[----:B------:R-:W-:-:S02]  /*13120*/  PRMT R6, R10, 0x6420, R11 ;  /* 0x000064200a067816 */ /* 0x000fc4000000000b */
[----:B------:R-:W-:Y:S02]  /*13130*/  PRMT R7, R10, 0x7531, R11 ;  /* 0x000075310a077816 */ /* 0x000fe4000000000b */
[----:B------:R-:W0:Y:S04]  /*13140*/  LDSM.16.MT88.4 R8, [R21+0x13000] ;  /* 0x013000001508783b */ /* 0x000e280000004200 */
[----:B------:R0:W-:Y:S02]  /*13150*/  STSM.16.M88.4 [R3+0x2000], R4 ;  /* 0x0020000403007844 */ /* 0x0001e40000000200 */
[C-C-:B0-----:R-:W-:Y:S02]  /*13160*/  PRMT R4, R8.reuse, 0x6420, R9.reuse ;  /* 0x0000642008047816 */ /* 0x141fe40000000009 */
        /* <DEDUP_REMOVED lines=12> */
.L_x_1137:
[----:B0-----:R-:W2:Y:S04]  /*13230*/  LDL.LU R3, [R1] ;  /* 0x0000000001037983 */ /* 0x001ea80000300800 */
[----:B------:R-:W3:Y:S04]  /*13240*/  LDL R4, [R1+0x18] ;  /* 0x0000180001047983 */ /* 0x000ee80000100800 */
[----:B------:R4:W5:Y:S01]  /*13250*/  LDL R8, [R1+0xc] ;  /* 0x00000c0001087983 */ /* 0x0009620000100800 */
[----:B--2---:R0:W-:Y:S01]  /*13260*/  SYNCS.ARRIVE.TRANS64.A1T0 RZ, [R3+URZ+0x28450], RZ ;  /* 0x028450ff03ff79a7 */ /* 0x0041e2000810003f */
[----:B------:R-:W-:Y:S01]  /*13270*/  BAR.SYNC.DEFER_BLOCKING 0x2, 0x80 ;  /* 0x0082000000007b1d */ /* 0x000fe20000010000 */
[C---:B---3--:R-:W-:Y:S01]  /*13280*/  ISETP.GT.AND P0, PT, R2.reuse, R4, PT ;  /* 0x000000040200720c */ /* 0x048fe20003f04270 */
[----:B------:R-:W-:-:S02]  /*13290*/  VIADD R2, R2, 0xffffffff ;  /* 0xffffffff02027836 */ /* 0x000fc40000000000 */
[----:B0-----:R-:W-:-:S05]  /*132a0*/  @!P1 VIADD R3, R3, 0x28480 ;  /* 0x0002848003039836 */ /* 0x001fca0000000000 */
[----:B------:R-:W-:-:S04]  /*132b0*/  @!P1 PRMT R3, RZ, 0x654, R3 ;  /* 0x00000654ff039816 */ /* 0x000fc80000000003 */
[----:B------:R0:W-:Y:S02]  /*132c0*/  @!P1 SYNCS.ARRIVE.TRANS64.RED.A1T0 RZ, [R3+URZ], RZ ;  /* 0x000000ff03ff99a7 */ /* 0x0001e4000810043f */
[----:B0-----:R4:W5:Y:S01]  /*132d0*/  LDL R3, [R1+0x8] ;  /* 0x0000080001037983 */ /* 0x0019620000100800 */
[----:B------:R-:W-:Y:S05]  /*132e0*/  @P0 BRA `(.L_x_1138) ;  /* 0xfffffff000140947 */ /* 0x000fea000383ffff */
.L_x_1116:
[----:B------:R-:W-:Y:S04]  /*132f0*/  BSSY B0, `(.L_x_1139) ;  /* 0x000000f000007945 */ /* 0x000fe80003800000 */
[----:B------:R-:W-:Y:S05]  /*13300*/  @P1 BRA `(.L_x_1140) ;  /* 0x0000000000341947 */ /* 0x000fea0003800000 */
[----:B------:R-:W2:Y:S01]  /*13310*/  S2R R5, SR_LANEID ;  /* 0x0000000000057919 */ /* 0x000ea20000000000 */
[----:B------:R-:W-:Y:S01]  /*13320*/  VOTEU.ANY UR4, UPT, PT ;  /* 0x0000000000047886 */ /* 0x000fe200038e0100 */
[----:B-----5:R-:W3:Y:S01]  /*13330*/  LDC.64 R2, c[0x0][0xc38] ;  /* 0x00030e00ff027b82 */ /* 0x020ee20000000a00 */
[----:B------:R-:W2:Y:S02]  /*13340*/  FLO.U32 R0, UR4 ;  /* 0x0000000400007d00 */ /* 0x000ea400080e0000 */
[----:B--2---:R-:W-:-:S06]  /*13350*/  ISETP.EQ.U32.AND P0, PT, R0, R5, PT ;  /* 0x000000050000720c */ /* 0x004fcc0003f02070 */
[----:B------:R-:W3:Y:S07]  /*13360*/  POPC R5, UR4 ;  /* 0x0000000400057d09 */ /* 0x000eee0008000000 */
[----:B---3--:R-:W2:Y:S01]  /*13370*/  @P0 ATOMG.E.ADD.STRONG.GPU PT, R3, desc[UR50][R2.64], R5 ;  /* 0x00000005020309a8 */ /* 0x008ea200081ee1f2 */
[----:B0-----:R-:W0:Y:S02]  /*13380*/  S2R R4, SR_LTMASK ;  /* 0x0000000000047919 */ /* 0x001e240000003900 */
[----:B0-----:R-:W-:-:S04]  /*13390*/  LOP3.LUT R4, R4, UR4, RZ, 0xc0, !PT ;  /* 0x0000000404047c12 */ /* 0x001fc8000f8ec0ff */
[----:B------:R-:W0:Y:S01]  /*133a0*/  POPC R7, R4 ;  /* 0x0000000400077309 */ /* 0x000e220000000000 */
[----:B--2---:R-:W0:Y:S02]  /*133b0*/  SHFL.IDX PT, R0, R3, R0, 0x1f ;  /* 0x00001f0003007589 */ /* 0x004e2400000e0000 */
[----:B0-----:R-:W-:-:S05]  /*133c0*/  IADD3 R0, R0, UR43, R7 ;  /* 0x0000002b00007c10 */ /* 0x001fca000fffe007 */
[----:B------:R2:W-:Y:S02]  /*133d0*/  STL [R1+0x20], R0 ;  /* 0x0000200001007387 */ /* 0x0005e40000100800 */
.L_x_1140:
[----:B------:R-:W-:Y:S05]  /*133e0*/  BSYNC B0 ;  /* 0x0000000000007941 */ /* 0x000fea0003800000 */
.L_x_1139:
[----:B------:R-:W-:-:S06]  /*133f0*/  UISETP.NE.AND UP0, UPT, UR42, 0x3, UPT ;  /* 0x000000032a00788c */ /* 0x000fcc000bf05270 */
[----:B------:R-:W-:-:S13]  /*13400*/  PLOP3.LUT P0, PT, PT, PT, UP0, 0x80, 0x0 ;  /* 0x000000000000781c */ /* 0x000fda0003f0f008 */
[----:B------:R-:W-:Y:S05]  /*13410*/  @!P0 BRA `(.L_x_1141) ;  /* 0x0000000000048947 */ /* 0x000fea0003800000 */
[----:B------:R-:W-:Y:S01]  /*13420*/  BPT.TRAP 0x1 ;  /* 0x000000040000795c */ /* 0x000fe20000300000 */
.L_x_1141:
[----:B------:R-:W3:Y:S04]  /*13430*/  LDL R2, [R1+0xc] ;  /* 0x00000c0001027983 */ /* 0x000ee80000100800 */
[----:B--2---:R-:W2:Y:S01]  /*13440*/  LDL R0, [R1+0x8] ;  /* 0x0000080001007983 */ /* 0x004ea20000100800 */
[----:B------:R-:W-:Y:S01]  /*13450*/  BSSY B0, `(.L_x_1142) ;  /* 0x0000008000007945 */ /* 0x000fe20003800000 */
[----:B---3-5:R-:W-:-:S04]  /*13460*/  LOP3.LUT R3, R2, 0x1, RZ, 0x3c, !PT ;  /* 0x0000000102037812 */ /* 0x028fc800078e3cff */
[----:B------:R-:W-:Y:S02]  /*13470*/  SHF.L.U32 R3, R3, 0x1f, RZ ;  /* 0x0000001f03037819 */ /* 0x000fe400000006ff */
[----:B--2---:R-:W-:-:S04]  /*13480*/  LEA R20, R0, UR41, 0x3 ;  /* 0x0000002900147c11 */ /* 0x004fc8000f8e18ff */
[----:B------:R-:W2:Y:S01]  /*13490*/  SYNCS.PHASECHK.TRANS64.TRYWAIT P0, [R20+URZ+0x28470], R3 ;  /* 0x02847003140075a7 */ /* 0x000ea2000800017f */
[----:B------:R-:W-:-:S05]  /*134a0*/  IMAD.U32 R0, RZ, RZ, UR44 ;  /* 0x0000002cff007e24 */ /* 0x000fca000f8e00ff */
[----:B------:R-:W-:Y:S01]  /*134b0*/  ISETP.NE.AND P2, PT, R0, 0x3, PT ;  /* 0x000000030000780c */ /* 0x000fe20003f45270 */
[----:B--2---:R-:W-:-:S12]  /*134c0*/  @!P0 BRA `(.L_x_1143) ;  /* 0x0000001c00588947 */ /* 0x004fd80003800000 */
.L_x_1186:
[----:B------:R-:W-:Y:S05]  /*134d0*/  BSYNC B0 ;  /* 0x0000000000007941 */ /* 0x000fea0003800000 */
.L_x_1142:
[----:B------:R-:W-:Y:S05]  /*134e0*/  @!P2 BRA `(.L_x_1144) ;  /* 0x000000000004a947 */ /* 0x000fea0003800000 */
[----:B------:R-:W-:Y:S01]  /*134f0*/  BPT.TRAP 0x1 ;  /* 0x000000040000795c */ /* 0x000fe20000300000 */
.L_x_1144:
[----:B------:R-:W2:Y:S02]  /*13500*/  LDL R0, [R1+0xc] ;  /* 0x00000c0001007983 */ /* 0x000ea40000100800 */
[----:B--2---:R-:W-:-:S04]  /*13510*/  SHF.L.U32 R3, R0, 0x1f, RZ ;  /* 0x0000001f00037819 */ /* 0x004fc800000006ff */
[----:B------:R-:W2:Y:S02]  /*13520*/  SYNCS.PHASECHK.TRANS64.TRYWAIT P0, [R20+URZ+0x28460], R3 ;  /* 0x02846003140075a7 */ /* 0x000ea4000800017f */
[----:B--2---:R-:W-:Y:S05]  /*13530*/  @!P0 BRA `(.L_x_1145) ;  /* 0x0000001c00508947 */ /* 0x004fea0003800000 */
.L_x_1187:
[----:B------:R-:W3:Y:S04]  /*13540*/  LDL R0, [R1+0x8] ;  /* 0x0000080001007983 */ /* 0x000ee80000100800 */
[----:B------:R-:W5:Y:S04]  /*13550*/  LDL R2, [R1+0x2c] ;  /* 0x00002c0001027983 */ /* 0x000f680000100800 */
[----:B------:R-:W2:Y:S01]  /*13560*/  LDL R12, [R1+0x28] ;  /* 0x00002800010c7983 */ /* 0x000ea20000100800 */
[----:B------:R-:W-:Y:S05]  /*13570*/  WARPSYNC.ALL ;  /* 0x0000000000007948 */ /* 0x000fea0003800000 */
[----:B------:R-:W0:Y:S01]  /*13580*/  S2R R8, SR_TID.X ;  /* 0x0000000000087919 */ /* 0x000e220000002100 */
[----:B------:R-:W-:Y:S01]  /*13590*/  IMAD.MOV.U32 R10, RZ, RZ, 0x40 ;  /* 0x00000040ff0a7424 */ /* 0x000fe200078e00ff */
[----:B------:R-:W1:Y:S01]  /*135a0*/  S2R R18, SR_TID.X ;  /* 0x0000000000127919 */ /* 0x000e620000002100 */
[----:B0-----:R-:W-:-:S04]  /*135b0*/  LOP3.LUT P0, RZ, R8, 0x4, RZ, 0xc0, !PT ;  /* 0x0000000408ff7812 */ /* 0x001fc8000780c0ff */
[----:B------:R-:W-:Y:S02]  /*135c0*/  SEL R10, R10, 0xffffffc0, !P0 ;  /* 0xffffffc00a0a7807 */ /* 0x000fe40004000000 */
[----:B-1----:R-:W-:Y:S01]  /*135d0*/  LOP3.LUT P0, RZ, R18, 0x4, RZ, 0xc0, !PT ;  /* 0x0000000412ff7812 */ /* 0x002fe2000780c0ff */
[----:B---3--:R-:W-:-:S05]  /*135e0*/  IMAD.SHL.U32 R0, R0, 0x4000, RZ ;  /* 0x0000400000007824 */ /* 0x008fca00078e00ff */
[C---:B-----5:R-:W-:Y:S02]  /*135f0*/  LOP3.LUT R2, R0.reuse, R2, RZ, 0xfc, !PT ;  /* 0x0000000200027212 */ /* 0x060fe400078efcff */
[----:B--2---:R-:W-:-:S03]  /*13600*/  IADD3 R0, R0, UR41, R12 ;  /* 0x0000002900007c10 */ /* 0x004fc6000fffe00c */
[----:B------:R-:W0:Y:S01]  /*13610*/  LDSM.16.MT88.4 R4, [R2+UR41+0x10000] ;  /* 0x010000290204783b */ /* 0x000e220008004200 */
[----:B------:R-:W-:-:S04]  /*13620*/  VIADD R3, R2, UR41 ;  /* 0x0000002902037c36 */ /* 0x000fc80008000000 */
        /* <DEDUP_REMOVED lines=19> */
[----:B-1----:R-:W-:-:S05]  /*13760*/  IMAD.MOV.U32 R15, RZ, RZ, 0x20 ;  /* 0x00000020ff0f7424 */ /* 0x002fca00078e00ff */
[----:B------:R-:W-:Y:S02]  /*13770*/  SEL R15, R15, 0xffffffe0, !P0 ;  /* 0xffffffe00f0f7807 */ /* 0x000fe40004000000 */
[C-C-:B0-----:R-:W-:Y:S02]  /*13780*/  PRMT R8, R4.reuse, 0x6420, R5.reuse ;  /* 0x0000642004087816 */ /* 0x141fe40000000005 */
[----:B------:R-:W-:Y:S02]  /*13790*/  PRMT R9, R4, 0x7531, R5 ;  /* 0x0000753104097816 */ /* 0x000fe40000000005 */
[C-C-:B------:R-:W-:Y:S02]  /*137a0*/  PRMT R10, R6.reuse, 0x6420, R7.reuse ;  /* 0x00006420060a7816 */ /* 0x140fe40000000007 */
[----:B------:R-:W-:-:S05]  /*137b0*/  PRMT R11, R6, 0x7531, R7 ;  /* 0x00007531060b7816 */ /* 0x000fca0000000007 */
[----:B------:R0:W-:Y:S04]  /*137c0*/  STSM.16.M88.4 [R0+0xb000], R8 ;  /* 0x00b0000800007844 */ /* 0x0001e80000000200 */
[----:B------:R-:W1:Y:S01]  /*137d0*/  LDSM.16.MT88.4 R4, [R2+UR41+0x11000] ;  /* 0x011000290204783b */ /* 0x000e620008004200 */
[----:B0-----:R-:W-:Y:S02]  /*137e0*/  IADD3 R0, R15, 0x8000, R0 ;  /* 0x000080000f007810 */ /* 0x001fe40007ffe000 */
[C-C-:B-1----:R-:W-:Y:S02]  /*137f0*/  PRMT R16, R4.reuse, 0x6420, R5.reuse ;  /* 0x0000642004107816 */ /* 0x142fe40000000005 */
        /* <DEDUP_REMOVED lines=30> */
.L_x_1146:
[----:B------:R-:W2:Y:S01]  /*139e0*/  LDL.LU R2, [R1+0x8] ;  /* 0x0000080001027983 */ /* 0x000ea20000300800 */
[----:B0-----:R-:W-:Y:S03]  /*139f0*/  SYNCS.ARRIVE.TRANS64.A1T0 RZ, [R20+URZ+0x28450], RZ ;  /* 0x028450ff14ff79a7 */ /* 0x001fe6000810003f */
[----:B------:R-:W3:Y:S01]  /*13a00*/  LDL.LU R3, [R1+0xc] ;  /* 0x00000c0001037983 */ /* 0x000ee20000300800 */
[----:B-1----:R-:W-:-:S05]  /*13a10*/  @!P1 VIADD R0, R20, 0x28480 ;  /* 0x0002848014009836 */ /* 0x002fca0000000000 */
[----:B------:R-:W-:Y:S01]  /*13a20*/  @!P1 PRMT R0, RZ, 0x654, R0 ;  /* 0x00000654ff009816 */ /* 0x000fe20000000000 */
[----:B------:R-:W-:Y:S06]  /*13a30*/  BAR.SYNC.DEFER_BLOCKING 0x2, 0x80 ;  /* 0x0082000000007b1d */ /* 0x000fec0000010000 */
[----:B------:R2:W-:Y:S02]  /*13a40*/  @!P1 SYNCS.ARRIVE.TRANS64.RED.A1T0 RZ, [R0+URZ], RZ ;  /* 0x000000ff00ff99a7 */ /* 0x0005e4000810043f */
[----:B--2---:R-:W-:-:S05]  /*13a50*/  VIADD R0, R2, 0x1 ;  /* 0x0000000102007836 */ /* 0x004fca0000000000 */
[----:B------:R-:W-:-:S04]  /*13a60*/  ISETP.NE.AND P0, PT, R0, 0x2, PT ;  /* 0x000000020000780c */ /* 0x000fc80003f05270 */
[----:B------:R-:W-:Y:S02]  /*13a70*/  SEL R2, RZ, 0x1, P0 ;  /* 0x00000001ff027807 */ /* 0x000fe40000000000 */
[----:B------:R-:W-:Y:S02]  /*13a80*/  SEL R0, R0, RZ, P0 ;  /* 0x000000ff00007207 */ /* 0x000fe40000000000 */
[----:B---3--:R-:W-:-:S03]  /*13a90*/  LOP3.LUT R3, R3, R2, RZ, 0x3c, !PT ;  /* 0x0000000203037212 */ /* 0x008fc600078e3cff */
[----:B------:R0:W-:Y:S04]  /*13aa0*/  STL [R1+0x8], R0 ;  /* 0x0000080001007387 */ /* 0x0001e80000100800 */
[----:B------:R0:W-:Y:S02]  /*13ab0*/  STL [R1+0xc], R3 ;  /* 0x00000c0301007387 */ /* 0x0001e40000100800 */
.L_x_1100:
[----:B------:R-:W-:Y:S05]  /*13ac0*/  BSYNC B6 ;  /* 0x0000000000067941 */ /* 0x000fea0003800000 */
.L_x_1098:
[----:B01----:R-:W2:Y:S02]  /*13ad0*/  LDL R0, [R1+0x30] ;  /* 0x0000300001007983 */ /* 0x003ea40000100800 */
[----:B--2---:R-:W-:-:S13]  /*13ae0*/  LOP3.LUT P0, RZ, R0, 0x2, RZ, 0xc0, !PT ;  /* 0x0000000200ff7812 */ /* 0x004fda000780c0ff */
[----:B------:R-:W-:Y:S05]  /*13af0*/  @!P0 BRA `(.L_x_1147) ;  /* 0x0000000000308947 */ /* 0x000fea0003800000 */
[----:B------:R-:W0:Y:S08]  /*13b00*/  S2UR UR5, SR_CgaCtaId ;  /* 0x00000000000579c3 */ /* 0x000e300000008800 */
[----:B------:R-:W-:Y:S06]  /*13b10*/  BAR.SYNC.DEFER_BLOCKING 0x5, 0x180 ;  /* 0x0146000000007b1d */ /* 0x000fec0000010000 */
[----:B------:R-:W-:-:S02]  /*13b20*/  UMOV UR4, 0x400 ;  /* 0x0000040000047882 */ /* 0x000fc40000000000 */
[----:B0-----:R-:W-:-:S09]  /*13b30*/  ULEA UR4, UR5, UR4, 0x18 ;  /* 0x0000000405047291 */ /* 0x001fd2000f8ec03f */
[----:B------:R-:W0:Y:S04]  /*13b40*/  LDS.128 R4, [UR4+0x284d0] ;  /* 0x0284d004ff047984 */ /* 0x000e280008000c00 */
[----:B0-----:R0:W-:Y:S01]  /*13b50*/  STL.64 [R1+0x20], R4 ;  /* 0x0000200401007387 */ /* 0x0011e20000100a00 */
[----:B------:R-:W-:Y:S02]  /*13b60*/  IMAD.MOV.U32 R2, RZ, RZ, R7 ;  /* 0x000000ffff027224 */ /* 0x000fe400078e0007 */
[----:B------:R-:W-:-:S03]  /*13b70*/  IMAD.MOV.U32 R0, RZ, RZ, R6 ;  /* 0x000000ffff007224 */ /* 0x000fc600078e0006 */
[----:B------:R-:W-:Y:S02]  /*13b80*/  R2UR UR45, R2 ;  /* 0x00000000022d72ca */ /* 0x000fe400000e0000 */
[----:B------:R-:W-:Y:S01]  /*13b90*/  R2UR UR38, R0 ;  /* 0x00000000002672ca */ /* 0x000fe200000e0000 */
[----:B------:R-:W-:Y:S06]  /*13ba0*/  BAR.ARV 0x4, 0x180 ;  /* 0x0106000000007b1d */ /* 0x000fec0000002000 */
[----:B------:R-:W-:Y:S08]  /*13bb0*/  BRA `(.L_x_1148) ;  /* 0x0000000800d07947 */ /* 0x000ff00003800000 */
.L_x_1147:
[----:B------:R-:W0:Y:S01]  /*13bc0*/  S2R R2, SR_TID.X ;  /* 0x0000000000027919 */ /* 0x000e220000002100 */
[----:B------:R-:W-:Y:S01]  /*13bd0*/  ULDC UR4, c[0x0][0xc14] ;  /* 0x0003050000047ab9 */ /* 0x000fe20000000800 */
[----:B------:R-:W2:Y:S01]  /*13be0*/  LDL.LU R0, [R1+0x20] ;  /* 0x0000200001007983 */ /* 0x000ea20000300800 */
[----:B0-----:R-:W-:-:S04]  /*13bf0*/  LOP3.LUT R8, R2, 0x1f, RZ, 0xc0, !PT ;  /* 0x0000001f02087812 */ /* 0x001fc800078ec0ff */
[C---:B------:R-:W-:Y:S01]  /*13c00*/  ISETP.NE.AND P0, PT, R8.reuse, 0x1f, PT ;  /* 0x0000001f0800780c */ /* 0x040fe20003f05270 */
[----:B------:R-:W-:-:S05]  /*13c10*/  VIADD R5, R8, UR45 ;  /* 0x0000002d08057c36 */ /* 0x000fca0008000000 */
[----:B------:R-:W-:Y:S01]  /*13c20*/  ISETP.GE.OR P1, PT, R5, UR4, !P0 ;  /* 0x0000000405007c0c */ /* 0x000fe2000c726670 */
[----:B------:R-:W-:-:S12]  /*13c30*/  ULDC UR4, c[0x0][0xc14] ;  /* 0x0003050000047ab9 */ /* 0x000fd80000000800 */
[----:B------:R-:W0:Y:S02]  /*13c40*/  @!P1 LDC.64 R2, c[0x0][0xc58] ;  /* 0x00031600ff029b82 */ /* 0x000e240000000a00 */
[----:B0-----:R-:W-:-:S04]  /*13c50*/  @!P1 IMAD.WIDE R2, R5, 0x4, R2 ;  /* 0x0000000405029825 */ /* 0x001fc800078e0202 */
[----:B------:R-:W-:-:S06]  /*13c60*/  IMAD.MOV.U32 R5, RZ, RZ, RZ ;  /* 0x000000ffff057224 */ /* 0x000fcc00078e00ff */
[----:B------:R-:W3:Y:S01]  /*13c70*/  @!P1 LDG.E R5, desc[UR50][R2.64] ;  /* 0x0000003202059981 */ /* 0x000ee2000c1e1900 */
[C---:B------:R-:W-:Y:S02]  /*13c80*/  ISETP.NE.AND P1, PT, R8.reuse, RZ, PT ;  /* 0x000000ff0800720c */ /* 0x040fe40003f25270 */
[C---:B------:R-:W-:Y:S02]  /*13c90*/  ISETP.GE.U32.AND P2, PT, R8.reuse, 0x2, PT ;  /* 0x000000020800780c */ /* 0x040fe40003f46070 */
[C---:B------:R-:W-:Y:S02]  /*13ca0*/  ISETP.GE.U32.AND P3, PT, R8.reuse, 0x4, PT ;  /* 0x000000040800780c */ /* 0x040fe40003f66070 */
[C---:B------:R-:W-:Y:S02]  /*13cb0*/  ISETP.GE.U32.AND P4, PT, R8.reuse, 0x8, PT ;  /* 0x000000080800780c */ /* 0x040fe40003f86070 */
[----:B------:R-:W-:Y:S01]  /*13cc0*/  ISETP.GE.U32.AND P5, PT, R8, 0x10, PT ;  /* 0x000000100800780c */ /* 0x000fe20003fa6070 */
[----:B--2---:R-:W-:-:S02]  /*13cd0*/  IMAD.MOV.U32 R6, RZ, RZ, R0 ;  /* 0x000000ffff067224 */ /* 0x004fc400078e0000 */
[----:B---3--:R-:W0:Y:S02]  /*13ce0*/  SHFL.UP PT, R0, R5, 0x1, RZ ;  /* 0x0420000005007989 */ /* 0x008e2400000e00ff */
        /* <DEDUP_REMOVED lines=9> */
[----:B------:R-:W1:Y:S02]  /*13d80*/  SHFL.UP PT, R3, R2, 0x8, RZ ;  /* 0x0500000002037989 */ /* 0x000e6400000e00ff */
[----:B-1----:R-:W-:-:S05]  /*13d90*/  SEL R3, R3, RZ, P4 ;  /* 0x000000ff03037207 */ /* 0x002fca0002000000 */
[----:B------:R-:W-:-:S05]  /*13da0*/  IMAD.IADD R3, R2, 0x1, R3 ;  /* 0x0000000102037824 */ /* 0x000fca00078e0203 */
[----:B------:R-:W1:Y:S04]  /*13db0*/  SHFL.UP PT, R0, R3, 0x10, RZ ;  /* 0x0600000003007989 */ /* 0x000e6800000e00ff */
[----:B------:R-:W-:Y:S01]  /*13dc0*/  SHFL.IDX PT, R9, R6, 0x1, 0x1f ;  /* 0x00201f0006097f89 */ /* 0x000fe200000e0000 */
[----:B-1----:R-:W-:-:S05]  /*13dd0*/  SEL R0, R0, RZ, P5 ;  /* 0x000000ff00007207 */ /* 0x002fca0002800000 */
[----:B------:R-:W-:-:S05]  /*13de0*/  IMAD.IADD R8, R3, 0x1, R0 ;  /* 0x0000000103087824 */ /* 0x000fca00078e0200 */
[----:B------:R-:W0:Y:S04]  /*13df0*/  SHFL.IDX PT, R7, R8, 0x1f, 0x1f ;  /* 0x03e01f0008077f89 */ /* 0x000e2800000e0000 */
[----:B------:R-:W1:Y:S01]  /*13e00*/  SHFL.IDX PT, R0, R6, RZ, 0x1f ;  /* 0x00001fff06007589 */ /* 0x000e6200000e0000 */
[----:B0-----:R-:W-:-:S04]  /*13e10*/  IMAD R2, R7, R4, RZ ;  /* 0x0000000407027224 */ /* 0x001fc800078e02ff */
[----:B------:R-:W-:-:S05]  /*13e20*/  IMAD.IADD R7, R9, 0x1, R2 ;  /* 0x0000000109077824 */ /* 0x000fca00078e0202 */
[----:B-1----:R-:W-:-:S13]  /*13e30*/  ISETP.GT.AND P6, PT, R7, R0, PT ;  /* 0x000000000700720c */ /* 0x002fda0003fc4270 */
[----:B------:R-:W-:Y:S05]  /*13e40*/  @P6 BRA `(.L_x_1149) ;  /* 0x0000000000906947 */ /* 0x000fea0003800000 */
.L_x_1153:
[----:B------:R-:W-:-:S04]  /*13e50*/  UIADD3 UR45, UR45, 0x1f, URZ ;  /* 0x0000001f2d2d7890 */ /* 0x000fc8000fffe03f */
[----:B------:R-:W-:-:S06]  /*13e60*/  UISETP.GE.AND UP0, UPT, UR45, UR4, UPT ;  /* 0x000000042d00728c */ /* 0x000fcc000bf06270 */
[----:B------:R-:W-:-:S13]  /*13e70*/  PLOP3.LUT P6, PT, PT, PT, UP0, 0x40, 0x0 ;  /* 0x000000000000781c */ /* 0x000fda0003fce808 */
[----:B------:R-:W-:Y:S05]  /*13e80*/  @!P6 BRA `(.L_x_1150) ;  /* 0x0000000400d0e947 */ /* 0x000fea0003800000 */
[----:B------:R-:W0:Y:S01]  /*13e90*/  S2R R2, SR_TID.X ;  /* 0x0000000000027919 */ /* 0x000e220000002100 */
[----:B------:R-:W-:Y:S01]  /*13ea0*/  BSSY B0, `(.L_x_1151) ;  /* 0x0000009000007945 */ /* 0x000fe20003800000 */
[----:B------:R-:W-:Y:S01]  /*13eb0*/  IMAD.MOV.U32 R5, RZ, RZ, RZ ;  /* 0x000000ffff057224 */ /* 0x000fe200078e00ff */
[----:B0-----:R-:W-:-:S05]  /*13ec0*/  LOP3.LUT R2, R2, 0x1f, RZ, 0xc0, !PT ;  /* 0x0000001f02027812 */ /* 0x001fca00078ec0ff */
[----:B------:R-:W-:-:S05]  /*13ed0*/  VIADD R9, R2, UR45 ;  /* 0x0000002d02097c36 */ /* 0x000fca0008000000 */
[----:B------:R-:W-:-:S13]  /*13ee0*/  ISETP.GE.OR P6, PT, R9, UR4, !P0 ;  /* 0x0000000409007c0c */ /* 0x000fda000c7c6670 */
[----:B------:R-:W-:Y:S05]  /*13ef0*/  @P6 BRA `(.L_x_1152) ;  /* 0x00000000000c6947 */ /* 0x000fea0003800000 */
[----:B------:R-:W0:Y:S02]  /*13f00*/  LDC.64 R2, c[0x0][0xc58] ;  /* 0x00031600ff027b82 */ /* 0x000e240000000a00 */
[----:B0-----:R-:W-:-:S05]  /*13f10*/  IMAD.WIDE R2, R9, 0x4, R2 ;  /* 0x0000000409027825 */ /* 0x001fca00078e0202 */
[----:B------:R0:W5:Y:S02]  /*13f20*/  LDG.E R5, desc[UR50][R2.64] ;  /* 0x0000003202057981 */ /* 0x000164000c1e1900 */
.L_x_1152:
[----:B------:R-:W-:Y:S05]  /*13f30*/  BSYNC B0 ;  /* 0x0000000000007941 */ /* 0x000fea0003800000 */
.L_x_1151:
        /* <DEDUP_REMOVED lines=21> */
.L_x_1149:
        /* <DEDUP_REMOVED lines=10> */
[----:B------:R0:W2:Y:S01]  /*14130*/  LDG.E R9, desc[UR50][R2.64] ;  /* 0x0000003202097981 */ /* 0x0000a2000c1e1900 */
[----:B------:R-:W-:Y:S01]  /*14140*/  IMAD.U32 R12, RZ, RZ, UR6 ;  /* 0x00000006ff0c7e24 */ /* 0x000fe2000f8e00ff */
[----:B------:R-:W-:-:S04]  /*14150*/  ISETP.NE.AND P0, PT, RZ, UR7, PT ;  /* 0x00000007ff007c0c */ /* 0x000fc8000bf05270 */
[----:B------:R-:W2:Y:S01]  /*14160*/  SHFL.IDX PT, R5, R5, R12, 0x1f ;  /* 0x00001f0c05057589 */ /* 0x000ea200000e0000 */
[----:B0-----:R-:W-:Y:S02]  /*14170*/  IMAD.MOV.U32 R2, RZ, RZ, RZ ;  /* 0x000000ffff027224 */ /* 0x001fe400078e00ff */
[----:B--2---:R-:W-:-:S05]  /*14180*/  IMAD R6, R5, R9, RZ ;  /* 0x0000000905067224 */ /* 0x004fca00078e02ff */
[----:B------:R-:W-:Y:S01]  /*14190*/  IABS R10, R6 ;  /* 0x00000006000a7213 */ /* 0x000fe20000000000 */
[----:B------:R-:W-:Y:S06]  /*141a0*/  @!P0 BRA `(.L_x_1154) ;  /* 0x00000000000c8947 */ /* 0x000fec0003800000 */
[----:B------:R-:W-:-:S06]  /*141b0*/  UIADD3 UR4, UR6, -0x1, URZ ;  /* 0xffffffff06047890 */ /* 0x000fcc000fffe03f */
[----:B------:R-:W-:-:S05]  /*141c0*/  IMAD.U32 R3, RZ, RZ, UR4 ;  /* 0x00000004ff037e24 */ /* 0x000fca000f8e00ff */
[----:B------:R0:W1:Y:S02]  /*141d0*/  SHFL.IDX PT, R2, R8, R3, 0x1f ;  /* 0x00001f0308027589 */ /* 0x00006400000e0000 */
.L_x_1154:
[----:B0-----:R-:W0:Y:S01]  /*141e0*/  I2F.RP R8, R10 ;  /* 0x0000000a00087306 */ /* 0x001e220000209400 */
[----:B-1----:R-:W-:Y:S02]  /*141f0*/  IMAD R12, R2, R4, R7 ;  /* 0x00000004020c7224 */ /* 0x002fe400078e0207 */
[----:B------:R-:W-:-:S03]  /*14200*/  IMAD.MOV.U32 R2, RZ, RZ, RZ ;  /* 0x000000ffff027224 */ /* 0x000fc600078e00ff */
[----:B------:R1:W-:Y:S02]  /*14210*/  STL [R1+0x20], R12 ;  /* 0x0000200c01007387 */ /* 0x0003e40000100800 */
[----:B0-----:R-:W0:Y:S02]  /*14220*/  MUFU.RCP R8, R8 ;  /* 0x0000000800087308 */ /* 0x001e240000001000 */
[----:B0-----:R-:W-:-:S06]  /*14230*/  VIADD R11, R8, 0xffffffe ;  /* 0x0ffffffe080b7836 */ /* 0x001fcc0000000000 */
[----:B------:R-:W0:Y:S02]  /*14240*/  F2I.FTZ.U32.TRUNC.NTZ R3, R11 ;  /* 0x0000000b00037305 */ /* 0x000e24000021f000 */
[----:B0-----:R-:W-:-:S04]  /*14250*/  IMAD.MOV R7, RZ, RZ, -R3 ;  /* 0x000000ffff077224 */ /* 0x001fc800078e0a03 */
[----:B------:R-:W-:-:S04]  /*14260*/  IMAD R7, R7, R10, RZ ;  /* 0x0000000a07077224 */ /* 0x000fc800078e02ff */
        /* <DEDUP_REMOVED lines=19> */
[----:B------:R-:W-:Y:S02]  /*143a0*/  IMAD.MOV R3, RZ, RZ, -R0 ;  /* 0x000000ffff037224 */ /* 0x000fe400078e0a00 */
[----:B------:R-:W-:Y:S02]  /*143b0*/  IMAD R7, R6, R2, R7 ;  /* 0x0000000206077224 */ /* 0x000fe400078e0207 */
[----:B------:R-:W-:Y:S01]  /*143c0*/  IMAD.MOV.U32 R2, RZ, RZ, RZ ;  /* 0x000000ffff027224 */ /* 0x000fe200078e00ff */
[----:B------:R-:W-:-:S04]  /*143d0*/  VIADDMNMX R4, R3, R4, R9, PT ;  /* 0x0000000403047246 */ /* 0x000fc80003800109 */
[-C--:B------:R-:W-:Y:S02]  /*143e0*/  IABS R8, R4.reuse ;  /* 0x0000000400087213 */ /* 0x080fe40000000000 */
[----:B------:R-:W-:Y:S02]  /*143f0*/  IABS R6, R4 ;  /* 0x0000000400067213 */ /* 0x000fe40000000000 */
[----:B------:R-:W0:Y:S03]  /*14400*/  I2F.RP R9, R8 ;  /* 0x0000000800097306 */ /* 0x000e260000209400 */
[----:B------:R-:W-:-:S05]  /*14410*/  IMAD.MOV R6, RZ, RZ, -R6 ;  /* 0x000000ffff067224 */ /* 0x000fca00078e0a06 */
[----:B0-----:R-:W0:Y:S02]  /*14420*/  MUFU.RCP R9, R9 ;  /* 0x0000000900097308 */ /* 0x001e240000001000 */
[----:B0-----:R-:W-:-:S06]  /*14430*/  VIADD R10, R9, 0xffffffe ;  /* 0x0ffffffe090a7836 */ /* 0x001fcc0000000000 */
[----:B------:R-:W0:Y:S02]  /*14440*/  F2I.FTZ.U32.TRUNC.NTZ R3, R10 ;  /* 0x0000000a00037305 */ /* 0x000e24000021f000 */
[----:B0-----:R-:W-:-:S04]  /*14450*/  IMAD.MOV R11, RZ, RZ, -R3 ;  /* 0x000000ffff0b7224 */ /* 0x001fc800078e0a03 */
[----:B------:R-:W-:-:S04]  /*14460*/  IMAD R11, R11, R8, RZ ;  /* 0x000000080b0b7224 */ /* 0x000fc800078e02ff */
[----:B------:R-:W-:Y:S01]  /*14470*/  IMAD.HI.U32 R2, R3, R11, R2 ;  /* 0x0000000b03027227 */ /* 0x000fe200078e0002 */
        /* <DEDUP_REMOVED lines=8> */
[C---:B------:R-:W-:Y:S01]  /*14500*/  LOP3.LUT R3, R7.reuse, R4, RZ, 0x3c, !PT ;  /* 0x0000000407037212 */ /* 0x040fe200078e3cff */
[----:B------:R-:W-:-:S03]  /*14510*/  IMAD.IADD R7, R7, 0x1, R0 ;  /* 0x0000000107077824 */ /* 0x000fc600078e0200 */
[----:B------:R-:W-:-:S07]  /*14520*/  ISETP.GE.AND P2, PT, R3, RZ, PT ;  /* 0x000000ff0300720c */ /* 0x000fce0003f46270 */
[----:B------:R-:W-:-:S06]  /*14530*/  @P0 VIADD R2, R2, 0x1 ;  /* 0x0000000102020836 */ /* 0x000fcc0000000000 */
[----:B------:R-:W-:Y:S01]  /*14540*/  @!P2 IMAD.MOV R2, RZ, RZ, -R2 ;  /* 0x000000ffff02a224 */ /* 0x000fe200078e0a02 */
[----:B------:R-:W-:Y:S01]  /*14550*/  @!P1 LOP3.LUT R2, RZ, R4, RZ, 0x33, !PT ;  /* 0x00000004ff029212 */ /* 0x000fe200078e33ff */
[----:B------:R-:W-:-:S04]  /*14560*/  IMAD.MOV R4, RZ, RZ, -R4 ;  /* 0x000000ffff047224 */ /* 0x000fc800078e0a04 */
[----:B------:R-:W-:Y:S01]  /*14570*/  IMAD R4, R2, R4, R7 ;  /* 0x0000000402047224 */ /* 0x000fe200078e0207 */
[----:B------:R-:W-:-:S04]  /*14580*/  LOP3.LUT R2, RZ, R2, RZ, 0x33, !PT ;  /* 0x00000002ff027212 */ /* 0x000fc800078e33ff */
[----:B------:R-:W-:Y:S01]  /*14590*/  R2UR UR38, R4 ;  /* 0x00000000042672ca */ /* 0x000fe200000e0000 */
[----:B------:R-:W-:-:S05]  /*145a0*/  IMAD.IADD R0, R5, 0x1, R2 ;  /* 0x0000000105007824 */ /* 0x000fca00078e0202 */
[----:B------:R1:W-:Y:S01]  /*145b0*/  STL [R1+0x24], R0 ;  /* 0x0000240001007387 */ /* 0x0003e20000100800 */
[----:B------:R-:W-:Y:S08]  /*145c0*/  BRA `(.L_x_1155) ;  /* 0x0000000000107947 */ /* 0x000ff00003800000 */
.L_x_1150:
[----:B------:R0:W-:Y:S01]  /*145d0*/  STL [R1+0x20], R0 ;  /* 0x0000200001007387 */ /* 0x0001e20000100800 */
[----:B------:R-:W-:Y:S01]  /*145e0*/  ULDC UR45, c[0x0][0xc14] ;  /* 0x00030500002d7ab9 */ /* 0x000fe20000000800 */
[----:B------:R-:W-:Y:S02]  /*145f0*/  UMOV UR38, URZ ;  /* 0x0000003f00267c82 */ /* 0x000fe40008000000 */
[----:B------:R0:W-:Y:S03]  /*14600*/  STL [R1+0x24], RZ ;  /* 0x000024ff01007387 */ /* 0x0001e60000100800 */
.L_x_1155:
[----:B------:R-:W2:Y:S04]  /*14610*/  LDL R3, [R1+0x20] ;  /* 0x0000200001037983 */ /* 0x000ea80000100800 */
[----:B------:R-:W3:Y:S01]  /*14620*/  LDL R2, [R1+0x24] ;  /* 0x0000240001027983 */ /* 0x000ee20000100800 */
[----:B------:R-:W-:Y:S02]  /*14630*/  IMAD.U32 R6, RZ, RZ, UR38 ;  /* 0x00000026ff067e24 */ /* 0x000fe4000f8e00ff */
[----:B------:R-:W-:Y:S01]  /*14640*/  IMAD.U32 R7, RZ, RZ, UR45 ;  /* 0x0000002dff077e24 */ /* 0x000fe2000f8e00ff */
[----:B01----:R-:W0:Y:S02]  /*14650*/  S2R R0, SR_TID.X ;  /* 0x0000000000007919 */ /* 0x003e240000002100 */
[----:B0-----:R-:W-:Y:S01]  /*14660*/  LOP3.LUT R0, R0, 0x1f, RZ, 0xc0, !PT ;  /* 0x0000001f00007812 */ /* 0x001fe200078ec0ff */
[----:B------:R-:W-:Y:S03]  /*14670*/  BAR.SYNC.DEFER_BLOCKING 0x4, 0x180 ;  /* 0x0106000000007b1d */ /* 0x000fe60000010000 */
[----:B------:R-:W-:-:S13]  /*14680*/  ISETP.NE.AND P0, PT, R0, RZ, PT ;  /* 0x000000ff0000720c */ /* 0x000fda0003f05270 */
[----:B------:R-:W-:Y:S01]  /*14690*/  @!P0 MOV R0, 0x400 ;  /* 0x0000040000008802 */ /* 0x000fe20000000f00 */
[----:B--2---:R-:W-:Y:S02]  /*146a0*/  IMAD.MOV.U32 R4, RZ, RZ, R3 ;  /* 0x000000ffff047224 */ /* 0x004fe400078e0003 */
[----:B------:R-:W0:Y:S01]  /*146b0*/  @!P0 S2R R3, SR_CgaCtaId ;  /* 0x0000000000038919 */ /* 0x000e220000008800 */
[----:B---3--:R-:W-:Y:S01]  /*146c0*/  IMAD.MOV.U32 R5, RZ, RZ, R2 ;  /* 0x000000ffff057224 */ /* 0x008fe200078e0002 */
[----:B0-----:R-:W-:-:S05]  /*146d0*/  @!P0 LEA R0, R3, R0, 0x18 ;  /* 0x0000000003008211 */ /* 0x001fca00078ec0ff */
[----:B------:R1:W-:Y:S01]  /*146e0*/  @!P0 STS.128 [R0+0x284d0], R4 ;  /* 0x0284d00400008388 */ /* 0x0003e20000000c00 */
[----:B------:R-:W-:Y:S06]  /*146f0*/  BAR.ARV 0x5, 0x180 ;  /* 0x0146000000007b1d */ /* 0x000fec0000002000 */
.L_x_1148:
[----:B------:R-:W-:Y:S02]  /*14700*/  ULDC UR4, c[0x0][0xc14] ;  /* 0x0003050000047ab9 */ /* 0x000fe40000000800 */
[----:B------:R-:W-:-:S06]  /*14710*/  UISETP.GE.AND UP0, UPT, UR45, UR4, UPT ;  /* 0x000000042d00728c */ /* 0x000fcc000bf06270 */
[----:B------:R-:W-:-:S13]  /*14720*/  PLOP3.LUT P0, PT, PT, PT, UP0, 0x80, 0x0 ;  /* 0x000000000000781c */ /* 0x000fda0003f0f008 */
[----:B------:R-:W-:Y:S05]  /*14730*/  @!P0 BRA `(.L_x_1156) ;  /* 0xffffffc000688947 */ /* 0x000fea000383ffff */
.L_x_1088:
[----:B-1----:R-:W2:Y:S01]  /*14740*/  LDL.LU R0, [R1+0x34] ;  /* 0x0000340001007983 */ /* 0x002ea20000300800 */
[----:B------:R-:W-:Y:S01]  /*14750*/  BSSY B0, `(.L_x_1157) ;  /* 0x000000b000007945 */ /* 0x000fe20003800000 */
[----:B0-----:R-:W0:Y:S01]  /*14760*/  S2R R5, SR_CgaCtaId ;  /* 0x0000000000057919 */ /* 0x001e220000008800 */
        /* <DEDUP_REMOVED lines=9> */
.L_x_1188:
[----:B------:R-:W-:Y:S05]  /*14800*/  BSYNC B0 ;  /* 0x0000000000007941 */ /* 0x000fea0003800000 */
.L_x_1157:
[----:B------:R-:W-:-:S03]  /*14810*/  UMOV UR4, 0xffffffff ;  /* 0xffffffff00047882 */ /* 0x000fc60000000000 */
[----:B------:R-:W-:Y:S05]  /*14820*/  BRA.DIV UR4, `(.L_x_1159) ;  /* 0x0000000a04bc7947 */ /* 0x000fea000b800000 */
[----:B------:R-:W1:Y:S02]  /*14830*/  S2R R2, SR_TID.X ;  /* 0x0000000000027919 */ /* 0x000e640000002100 */
[----:B-1----:R-:W-:-:S04]  /*14840*/  SHF.R.U32.HI R2, RZ, 0x5, R2 ;  /* 0x00000005ff027819 */ /* 0x002fc80000011602 */
[----:B------:R-:W-:-:S05]  /*14850*/  LOP3.LUT R2, R2, 0x3, RZ, 0xc0, !PT ;  /* 0x0000000302027812 */ /* 0x000fca00078ec0ff */
[----:B------:R1:W2:Y:S02]  /*14860*/  SHFL.IDX PT, R14, R2, RZ, 0x1f ;  /* 0x00001fff020e7589 */ /* 0x0002a400000e0000 */
.L_x_1191:
[----:B--2---:R-:W-:Y:S01]  /*14870*/  ISETP.NE.AND P0, PT, R14, RZ, PT ;  /* 0x000000ff0e00720c */ /* 0x004fe20003f05270 */
[----:B------:R-:W-:-:S12]  /*14880*/  BSSY B0, `(.L_x_1160) ;  /* 0x000002e000007945 */ /* 0x000fd80003800000 */
[----:B------:R-:W-:Y:S05]  /*14890*/  @P0 BRA `(.L_x_1161) ;  /* 0x0000000000b00947 */ /* 0x000fea0003800000 */
[----:B------:R-:W-:-:S03]  /*148a0*/  UMOV UR4, 0xffffffff ;  /* 0xffffffff00047882 */ /* 0x000fc60000000000 */
[----:B------:R-:W-:Y:S05]  /*148b0*/  BRA.DIV UR4, `(.L_x_1162) ;  /* 0x0000000a04cc7947 */ /* 0x000fea000b800000 */
[----:B------:R-:W-:-:S13]  /*148c0*/  ELECT P6, URZ, PT ;  /* 0x00000000003f782f */ /* 0x000fda00038c0000 */
.L_x_1194:
[----:B------:R-:W-:Y:S05]  /*148d0*/  @!P6 BRA `(.L_x_1161) ;  /* 0x0000000000a0e947 */ /* 0x000fea0003800000 */
[----:B------:R-:W-:-:S06]  /*148e0*/  ULOP3.LUT UR4, UR40, 0x2, URZ, 0xfc, !UPT ;  /* 0x0000000228047892 */ /* 0x000fcc000f8efc3f */
[----:B-1----:R-:W-:-:S05]  /*148f0*/  IMAD.U32 R2, RZ, RZ, UR4 ;  /* 0x00000004ff027e24 */ /* 0x002fca000f8e00ff */
[----:B------:R-:W-:-:S13]  /*14900*/  ISETP.NE.AND P0, PT, R2, 0x3, PT ;  /* 0x000000030200780c */ /* 0x000fda0003f05270 */
[----:B------:R-:W-:Y:S05]  /*14910*/  @!P0 BRA `(.L_x_1163) ;  /* 0x0000000000048947 */ /* 0x000fea0003800000 */
[----:B------:R-:W-:Y:S01]  /*14920*/  BPT.TRAP 0x1 ;  /* 0x000000040000795c */ /* 0x000fe20000300000 */
.L_x_1163:
        /* <DEDUP_REMOVED lines=14> */
.L_x_1195:
[----:B------:R-:W1:Y:S02]  /*14a10*/  SYNCS.PHASECHK.TRANS64.TRYWAIT P1, [R7+URZ], R2 ;  /* 0x00000002070075a7 */ /* 0x000e64000802017f */
[----:B-1----:R-:W-:Y:S05]  /*14a20*/  @!P1 BRA `(.L_x_1165) ;  /* 0x0000000800a49947 */ /* 0x002fea0003800000 */
.L_x_1196:
[----:B------:R-:W-:Y:S05]  /*14a30*/  @!P0 BRA `(.L_x_1166) ;  /* 0x0000000000048947 */ /* 0x000fea0003800000 */
[----:B------:R-:W-:Y:S01]  /*14a40*/  BPT.TRAP 0x1 ;  /* 0x000000040000795c */ /* 0x000fe20000300000 */
.L_x_1166:
[----:B------:R-:W2:Y:S02]  /*14a50*/  LDL.LU R4, [R1+0x8] ;  /* 0x0000080001047983 */ /* 0x000ea40000300800 */
[----:B--2---:R-:W-:-:S04]  /*14a60*/  IMAD R4, R4, 0x8, R0 ;  /* 0x0000000804047824 */ /* 0x004fc800078e0200 */
[----:B------:R-:W2:Y:S02]  /*14a70*/  SYNCS.PHASECHK.TRANS64.TRYWAIT P1, [R4+URZ+0x28460], R5 ;  /* 0x02846005040075a7 */ /* 0x000ea4000802017f */
[----:B--2---:R-:W-:Y:S05]  /*14a80*/  @!P1 BRA `(.L_x_1167) ;  /* 0x0000000800a09947 */ /* 0x004fea0003800000 */
.L_x_1197:
[----:B------:R-:W-:Y:S05]  /*14a90*/  @!P0 BRA `(.L_x_1168) ;  /* 0x0000000000048947 */ /* 0x000fea0003800000 */
[----:B------:R-:W-:Y:S01]  /*14aa0*/  BPT.TRAP 0x1 ;  /* 0x000000040000795c */ /* 0x000fe20000300000 */
.L_x_1168:
[----:B------:R-:W-:-:S04]  /*14ab0*/  IMAD R3, R3, 0x8, R0 ;  /* 0x0000000803037824 */ /* 0x000fc800078e0200 */
[----:B------:R-:W3:Y:S02]  /*14ac0*/  SYNCS.PHASECHK.TRANS64.TRYWAIT P1, [R3+URZ+0x28460], R2 ;  /* 0x02846002030075a7 */ /* 0x000ee4000802017f */
[----:B---3--:R-:W-:Y:S05]  /*14ad0*/  @!P1 BRA `(.L_x_1169) ;  /* 0x0000000800a09947 */ /* 0x008fea0003800000 */
.L_x_1198:
[----:B------:R-:W-:Y:S05]  /*14ae0*/  @!P0 BRA `(.L_x_1170) ;  /* 0x0000000000048947 */ /* 0x000fea0003800000 */
[----:B------:R-:W-:Y:S01]  /*14af0*/  BPT.TRAP 0x1 ;  /* 0x000000040000795c */ /* 0x000fe20000300000 */
.L_x_1170:
[----:B------:R-:W5:Y:S02]  /*14b00*/  SYNCS.PHASECHK.TRANS64.TRYWAIT P0, [R4+URZ+0x28480], R5 ;  /* 0x02848005040075a7 */ /* 0x000f64000800017f */
[----:B-----5:R-:W-:Y:S05]  /*14b10*/  @!P0 BRA `(.L_x_1171) ;  /* 0x0000000800a48947 */ /* 0x020fea0003800000 */
.L_x_1172:
[----:B------:R0:W0:Y:S02]  /*14b20*/  SYNCS.PHASECHK.TRANS64.TRYWAIT P0, [R3+URZ+0x28480], R2 ;  /* 0x02848002030075a7 */ /* 0x000024000800017f */
[----:B0-----:R-:W-:Y:S05]  /*14b30*/  @!P0 NANOSLEEP.SYNCS 0x989680 ;  /* 0x009896800000895d */ /* 0x001fea0003900000 */
[----:B------:R-:W0:Y:S02]  /*14b40*/  @!P0 SYNCS.PHASECHK.TRANS64 P0, [R3+URZ+0x28480], R2 ;  /* 0x02848002030085a7 */ /* 0x000e24000800007f */
[----:B0-----:R-:W-:Y:S05]  /*14b50*/  @!P0 BRA `(.L_x_1172) ;  /* 0xfffffffc00f08947 */ /* 0x001fea000383ffff */
.L_x_1161:
[----:B------:R-:W-:Y:S05]  /*14b60*/  BSYNC B0 ;  /* 0x0000000000007941 */ /* 0x000fea0003800000 */
.L_x_1160:
[----:B------:R-:W-:Y:S05]  /*14b70*/  EXIT ;  /* 0x000000000000794d */ /* 0x000fea0003800000 */
.L_x_986:
[----:B0-----:R-:W-:-:S04]  /*14b80*/  IMAD.U32 R3, RZ, RZ, UR41 ;  /* 0x00000029ff037e24 */ /* 0x001fc8000f8e00ff */
[----:B------:R0:W1:Y:S03]  /*14b90*/  SYNCS.PHASECHK.TRANS64.TRYWAIT P1, [R3+URZ+0x28400], R8 ;  /* 0x02840008030075a7 */ /* 0x000066000802017f */
[----:B-1----:R-:W-:Y:S05]  /*14ba0*/  @!P1 NANOSLEEP.SYNCS 0x989680 ;  /* 0x009896800000995d */ /* 0x002fea0003900000 */
[----:B------:R-:W1:Y:S02]  /*14bb0*/  @!P1 SYNCS.PHASECHK.TRANS64 P1, [R3+URZ+0x28400], R8 ;  /* 0x02840008030095a7 */ /* 0x000e64000802007f */
[----:B-1----:R-:W-:Y:S05]  /*14bc0*/  @!P1 BRA `(.L_x_986) ;  /* 0xfffffffc00ec9947 */ /* 0x002fea000383ffff */
[----:B------:R-:W-:Y:S05]  /*14bd0*/  BRA `(.L_x_1173) ;  /* 0xfffffed000e87947 */ /* 0x000fea000383ffff */
.L_x_990:
[----:B-1----:R1:W2:Y:S02]  /*14be0*/  SYNCS.PHASECHK.TRANS64.TRYWAIT P2, [R4+URZ+0x28430], R3 ;  /* 0x02843003040075a7 */ /* 0x0022a4000804017f */
[----:B--2---:R-:W-:Y:S05]  /*14bf0*/  @!P2 NANOSLEEP.SYNCS 0x989680 ;  /* 0x009896800000a95d */ /* 0x004fea0003900000 */
[----:B------:R-:W2:Y:S02]  /*14c00*/  @!P2 SYNCS.PHASECHK.TRANS64 P2, [R4+URZ+0x28430], R3 ;  /* 0x028430030400a5a7 */ /* 0x000ea4000804007f */
[----:B--2---:R-:W-:Y:S05]  /*14c10*/  @!P2 BRA `(.L_x_990) ;  /* 0xfffffffc00f0a947 */ /* 0x004fea000383ffff */
[----:B------:R-:W-:Y:S05]  /*14c20*/  BRA `(.L_x_989) ;  /* 0xfffffed4000c7947 */ /* 0x000fea000383ffff */
.L_x_1006:
[----:B-1----:R-:W-:-:S04]  /*14c30*/  IMAD.U32 R15, RZ, RZ, UR6 ;  /* 0x00000006ff0f7e24 */ /* 0x002fc8000f8e00ff */
[----:B------:R1:W2:Y:S03]  /*14c40*/  SYNCS.PHASECHK.TRANS64.TRYWAIT P2, [R15+URZ+0x28430], R12 ;  /* 0x0284300c0f0075a7 */ /* 0x0002a6000804017f */
[----:B--2---:R-:W-:Y:S05]  /*14c50*/  @!P2 NANOSLEEP.SYNCS 0x989680 ;  /* 0x009896800000a95d */ /* 0x004fea0003900000 */
[----:B------:R-:W2:Y:S02]  /*14c60*/  @!P2 SYNCS.PHASECHK.TRANS64 P2, [R15+URZ+0x28430], R12 ;  /* 0x0284300c0f00a5a7 */ /* 0x000ea4000804007f */
[----:B--2---:R-:W-:Y:S05]  /*14c70*/  @!P2 BRA `(.L_x_1006) ;  /* 0xfffffffc00eca947 */ /* 0x004fea000383ffff */
[----:B------:R-:W-:Y:S05]  /*14c80*/  BRA `(.L_x_1003) ;  /* 0xfffffef800807947 */ /* 0x000fea000383ffff */
.L_x_1010:
[----:B-1----:R-:W-:-:S04]  /*14c90*/  IMAD.U32 R15, RZ, RZ, UR6 ;  /* 0x00000006ff0f7e24 */ /* 0x002fc8000f8e00ff */
[----:B------:R1:W2:Y:S03]  /*14ca0*/  SYNCS.PHASECHK.TRANS64.TRYWAIT P2, [R15+URZ+0x28450], R12 ;  /* 0x0284500c0f0075a7 */ /* 0x0002a6000804017f */
[----:B--2---:R-:W-:Y:S05]  /*14cb0*/  @!P2 NANOSLEEP.SYNCS 0x989680 ;  /* 0x009896800000a95d */ /* 0x004fea0003900000 */
[----:B------:R-:W2:Y:S02]  /*14cc0*/  @!P2 SYNCS.PHASECHK.TRANS64 P2, [R15+URZ+0x28450], R12 ;  /* 0x0284500c0f00a5a7 */ /* 0x000ea4000804007f */
[----:B--2---:R-:W-:Y:S05]  /*14cd0*/  @!P2 BRA `(.L_x_1010) ;  /* 0xfffffffc00eca947 */ /* 0x004fea000383ffff */
[----:B------:R-:W-:Y:S05]  /*14ce0*/  BRA `(.L_x_1007) ;  /* 0xfffffefc00487947 */ /* 0x000fea000383ffff */
.L_x_1028:
[----:B-1----:R-:W-:-:S04]  /*14cf0*/  IMAD.U32 R8, RZ, RZ, UR6 ;  /* 0x00000006ff087e24 */ /* 0x002fc8000f8e00ff */
[----:B------:R1:W2:Y:S03]  /*14d00*/  SYNCS.PHASECHK.TRANS64.TRYWAIT P2, [R8+URZ+0x28430], R7 ;  /* 0x02843007080075a7 */ /* 0x0002a6000804017f */
[----:B--2---:R-:W-:Y:S05]  /*14d10*/  @!P2 NANOSLEEP.SYNCS 0x989680 ;  /* 0x009896800000a95d */ /* 0x004fea0003900000 */
[----:B------:R-:W2:Y:S02]  /*14d20*/  @!P2 SYNCS.PHASECHK.TRANS64 P2, [R8+URZ+0x28430], R7 ;  /* 0x028430070800a5a7 */ /* 0x000ea4000804007f */
[----:B--2---:R-:W-:Y:S05]  /*14d30*/  @!P2 BRA `(.L_x_1028) ;  /* 0xfffffffc00eca947 */ /* 0x004fea000383ffff */
[----:B------:R-:W-:Y:S05]  /*14d40*/  BRA `(.L_x_1025) ;  /* 0xffffff2000c07947 */ /* 0x000fea000383ffff */
.L_x_1032:
[----:B-1----:R-:W-:-:S04]  /*14d50*/  IMAD.U32 R8, RZ, RZ, UR6 ;  /* 0x00000006ff087e24 */ /* 0x002fc8000f8e00ff */
[----:B------:R1:W2:Y:S03]  /*14d60*/  SYNCS.PHASECHK.TRANS64.TRYWAIT P2, [R8+URZ+0x28450], R7 ;  /* 0x02845007080075a7 */ /* 0x0002a6000804017f */
[----:B--2---:R-:W-:Y:S05]  /*14d70*/  @!P2 NANOSLEEP.SYNCS 0x989680 ;  /* 0x009896800000a95d */ /* 0x004fea0003900000 */
[----:B------:R-:W2:Y:S02]  /*14d80*/  @!P2 SYNCS.PHASECHK.TRANS64 P2, [R8+URZ+0x28450], R7 ;  /* 0x028450070800a5a7 */ /* 0x000ea4000804007f */
[----:B--2---:R-:W-:Y:S05]  /*14d90*/  @!P2 BRA `(.L_x_1032) ;  /* 0xfffffffc00eca947 */ /* 0x004fea000383ffff */
[----:B------:R-:W-:Y:S05]  /*14da0*/  BRA `(.L_x_1029) ;  /* 0xffffff2400947947 */ /* 0x000fea000383ffff */
.L_x_1039:
[----:B-1----:R-:W-:-:S04]  /*14db0*/  IMAD.U32 R8, RZ, RZ, UR6 ;  /* 0x00000006ff087e24 */ /* 0x002fc8000f8e00ff */
[----:B------:R1:W2:Y:S03]  /*14dc0*/  SYNCS.PHASECHK.TRANS64.TRYWAIT P2, [R8+URZ+0x28430], R7 ;  /* 0x02843007080075a7 */ /* 0x0002a6000804017f */
[----:B--2---:R-:W-:Y:S05]  /*14dd0*/  @!P2 NANOSLEEP.SYNCS 0x989680 ;  /* 0x009896800000a95d */ /* 0x004fea0003900000 */
[----:B------:R-:W2:Y:S02]  /*14de0*/  @!P2 SYNCS.PHASECHK.TRANS64 P2, [R8+URZ+0x28430], R7 ;  /* 0x028430070800a5a7 */ /* 0x000ea4000804007f */
[----:B--2---:R-:W-:Y:S05]  /*14df0*/  @!P2 BRA `(.L_x_1039) ;  /* 0xfffffffc00eca947 */ /* 0x004fea000383ffff */
[----:B------:R-:W-:Y:S05]  /*14e00*/  BRA `(.L_x_1036) ;  /* 0xffffff40001c7947 */ /* 0x000fea000383ffff */
.L_x_1043:
[----:B-1----:R-:W-:-:S04]  /*14e10*/  IMAD.U32 R8, RZ, RZ, UR6 ;  /* 0x00000006ff087e24 */ /* 0x002fc8000f8e00ff */
[----:B------:R1:W2:Y:S03]  /*14e20*/  SYNCS.PHASECHK.TRANS64.TRYWAIT P2, [R8+URZ+0x28450], R7 ;  /* 0x02845007080075a7 */ /* 0x0002a6000804017f */
[----:B--2---:R-:W-:Y:S05]  /*14e30*/  @!P2 NANOSLEEP.SYNCS 0x989680 ;  /* 0x009896800000a95d */ /* 0x004fea0003900000 */
[----:B------:R-:W2:Y:S02]  /*14e40*/  @!P2 SYNCS.PHASECHK.TRANS64 P2, [R8+URZ+0x28450], R7 ;  /* 0x028450070800a5a7 */ /* 0x000ea4000804007f */
[----:B--2---:R-:W-:Y:S05]  /*14e50*/  @!P2 BRA `(.L_x_1043) ;  /* 0xfffffffc00eca947 */ /* 0x004fea000383ffff */
[----:B------:R-:W-:Y:S05]  /*14e60*/  BRA `(.L_x_1040) ;  /* 0xffffff4000f07947 */ /* 0x000fea000383ffff */
.L_x_1057:
[----:B-1----:R-:W-:-:S04]  /*14e70*/  IMAD.U32 R3, RZ, RZ, UR11 ;  /* 0x0000000bff037e24 */ /* 0x002fc8000f8e00ff */
[----:B------:R1:W2:Y:S03]  /*14e80*/  SYNCS.PHASECHK.TRANS64.TRYWAIT P1, [R3+URZ+0x28450], R0 ;  /* 0x02845000030075a7 */ /* 0x0002a6000802017f */
[----:B--2---:R-:W-:Y:S05]  /*14e90*/  @!P1 NANOSLEEP.SYNCS 0x989680 ;  /* 0x009896800000995d */ /* 0x004fea0003900000 */
[----:B------:R-:W2:Y:S02]  /*14ea0*/  @!P1 SYNCS.PHASECHK.TRANS64 P1, [R3+URZ+0x28450], R0 ;  /* 0x02845000030095a7 */ /* 0x000ea4000802007f */
[----:B--2---:R-:W-:Y:S05]  /*14eb0*/  @!P1 BRA `(.L_x_1057) ;  /* 0xfffffffc00ec9947 */ /* 0x004fea000383ffff */
[----:B------:R-:W-:Y:S05]  /*14ec0*/  BRA `(.L_x_1056) ;  /* 0xffffff6400a87947 */ /* 0x000fea000383ffff */
.L_x_1105:
[----:B------:R-:W-:Y:S02]  /*14ed0*/  IMAD.MOV.U32 R13, RZ, RZ, R4 ;  /* 0x000000ffff0d7224 */ /* 0x000fe400078e0004 */
[----:B------:R-:W-:Y:S02]  /*14ee0*/  IMAD.MOV.U32 R12, RZ, RZ, RZ ;  /* 0x000000ffff0c7224 */ /* 0x000fe400078e00ff */
[----:B------:R-:W-:Y:S02]  /*14ef0*/  IMAD.MOV.U32 R11, RZ, RZ, 0x1f ;  /* 0x0000001fff0b7424 */ /* 0x000fe400078e00ff */
[----:B------:R-:W-:-:S07]  /*14f00*/  IMAD.MOV.U32 R15, RZ, RZ, -0x1 ;  /* 0xffffffffff0f7424 */ /* 0x000fce00078e00ff */
[----:B-1----:R-:W-:Y:S05]  /*14f10*/  WARPSYNC.COLLECTIVE R15, `(.L_x_1174) ;  /* 0x000000000f087348 */ /* 0x002fea0003c00000 */
[----:B------:R0:W2:Y:S02]  /*14f20*/  SHFL.IDX P6, R14, R13, R12, R11 ;  /* 0x0000000c0d0e7389 */ /* 0x0000a400000c000b */
[----:B012---:R-:W-:Y:S01]  /*14f30*/  ENDCOLLECTIVE ;  /* 0x000000000000791b */ /* 0x007fe20003800000 */
.L_x_1174:
[----:B------:R-:W-:Y:S05]  /*14f40*/  BRA `(.L_x_1175) ;  /* 0xffffffc800d47947 */ /* 0x000fea000383ffff */
.L_x_1107:
[----:B------:R-:W-:Y:S01]  /*14f50*/  BSSY B0, `(.L_x_1176) ;  /* 0x0000006000007945 */ /* 0x000fe20003800000 */
[----:B------:R-:W-:-:S07]  /*14f60*/  IMAD.MOV.U32 R15, RZ, RZ, -0x1 ;  /* 0xffffffffff0f7424 */ /* 0x000fce00078e00ff */
[----:B0-----:R-:W-:Y:S05]  /*14f70*/  WARPSYNC.COLLECTIVE R15, `(.L_x_1177) ;  /* 0x000000000f0c7348 */ /* 0x001fea0003c00000 */
[----:B------:R-:W-:Y:S02]  /*14f80*/  ELECT P6, UR62, PT ;  /* 0x00000000003e782f */ /* 0x000fe400038c0000 */
[----:B------:R-:W-:Y:S01]  /*14f90*/  MOV R14, UR62 ;  /* 0x0000003e000e7c02 */ /* 0x000fe20008000f00 */
[----:B0-----:R-:W-:Y:S10]  /*14fa0*/  ENDCOLLECTIVE ;  /* 0x000000000000791b */ /* 0x001ff40003800000 */
.L_x_1177:
[----:B------:R-:W-:Y:S05]  /*14fb0*/  BSYNC B0 ;  /* 0x0000000000007941 */ /* 0x000fea0003800000 */
.L_x_1176:
[----:B------:R-:W-:Y:S05]  /*14fc0*/  BRA `(.L_x_1178) ;  /* 0xffffffc800d07947 */ /* 0x000fea000383ffff */
.L_x_1110:
[----:B0-----:R0:W1:Y:S02]  /*14fd0*/  SYNCS.PHASECHK.TRANS64.TRYWAIT P2, [R4+URZ+0x28480], R3 ;  /* 0x02848003040075a7 */ /* 0x001064000804017f */
[----:B-1----:R-:W-:Y:S05]  /*14fe0*/  @!P2 NANOSLEEP.SYNCS 0x989680 ;  /* 0x009896800000a95d */ /* 0x002fea0003900000 */
[----:B------:R-:W1:Y:S02]  /*14ff0*/  @!P2 SYNCS.PHASECHK.TRANS64 P2, [R4+URZ+0x28480], R3 ;  /* 0x028480030400a5a7 */ /* 0x000e64000804007f */
[----:B-1----:R-:W-:Y:S05]  /*15000*/  @!P2 BRA `(.L_x_1110) ;  /* 0xfffffffc00f0a947 */ /* 0x002fea000383ffff */
[----:B------:R-:W-:Y:S05]  /*15010*/  BRA `(.L_x_1179) ;  /* 0xffffffcc00307947 */ /* 0x000fea000383ffff */
.L_x_1112:
[----:B-1----:R1:W2:Y:S02]  /*15020*/  SYNCS.PHASECHK.TRANS64.TRYWAIT P2, [R4+URZ+0x28440], R3 ;  /* 0x02844003040075a7 */ /* 0x0022a4000804017f */
[----:B--2---:R-:W-:Y:S05]  /*15030*/  @!P2 NANOSLEEP.SYNCS 0x989680 ;  /* 0x009896800000a95d */ /* 0x004fea0003900000 */
[----:B------:R-:W2:Y:S02]  /*15040*/  @!P2 SYNCS.PHASECHK.TRANS64 P2, [R4+URZ+0x28440], R3 ;  /* 0x028440030400a5a7 */ /* 0x000ea4000804007f */
[----:B--2---:R-:W-:Y:S05]  /*15050*/  @!P2 BRA `(.L_x_1112) ;  /* 0xfffffffc00f0a947 */ /* 0x004fea000383ffff */
[----:B------:R-:W-:Y:S05]  /*15060*/  BRA `(.L_x_1180) ;  /* 0xffffffcc00a07947 */ /* 0x000fea000383ffff */
.L_x_1115:
[----:B--2---:R-:W-:-:S04]  /*15070*/  IMAD.U32 R3, RZ, RZ, UR41 ;  /* 0x00000029ff037e24 */ /* 0x004fc8000f8e00ff */
[----:B------:R2:W3:Y:S03]  /*15080*/  SYNCS.PHASECHK.TRANS64.TRYWAIT P0, [R3+URZ+0x28420], R2 ;  /* 0x02842002030075a7 */ /* 0x0004e6000800017f */
[----:B---3--:R-:W-:Y:S05]  /*15090*/  @!P0 NANOSLEEP.SYNCS 0x989680 ;  /* 0x009896800000895d */ /* 0x008fea0003900000 */
[----:B------:R-:W3:Y:S02]  /*150a0*/  @!P0 SYNCS.PHASECHK.TRANS64 P0, [R3+URZ+0x28420], R2 ;  /* 0x02842002030085a7 */ /* 0x000ee4000800007f */
[----:B---3--:R-:W-:Y:S05]  /*150b0*/  @!P0 BRA `(.L_x_1115) ;  /* 0xfffffffc00ec8947 */ /* 0x008fea000383ffff */
[----:B------:R-:W-:Y:S05]  /*150c0*/  BRA `(.L_x_1181) ;  /* 0xffffffd000807947 */ /* 0x000fea000383ffff */
.L_x_1121:
[----:B--2---:R2:W3:Y:S02]  /*150d0*/  SYNCS.PHASECHK.TRANS64.TRYWAIT P0, [R6+URZ+0x28480], R5 ;  /* 0x02848005060075a7 */ /* 0x0044e4000800017f */
[----:B---3--:R-:W-:Y:S05]  /*150e0*/  @!P0 NANOSLEEP.SYNCS 0x989680 ;  /* 0x009896800000895d */ /* 0x008fea0003900000 */
[----:B------:R-:W3:Y:S02]  /*150f0*/  @!P0 SYNCS.PHASECHK.TRANS64 P0, [R6+URZ+0x28480], R5 ;  /* 0x02848005060085a7 */ /* 0x000ee4000800007f */
[----:B---3--:R-:W-:Y:S05]  /*15100*/  @!P0 BRA `(.L_x_1121) ;  /* 0xfffffffc00f08947 */ /* 0x008fea000383ffff */
[----:B------:R-:W-:Y:S05]  /*15110*/  BRA `(.L_x_1182) ;  /* 0xffffffd400307947 */ /* 0x000fea000383ffff */
.L_x_1127:
[----:B0-----:R0:W2:Y:S02]  /*15120*/  SYNCS.PHASECHK.TRANS64.TRYWAIT P0, [R6+URZ+0x28440], R5 ;  /* 0x02844005060075a7 */ /* 0x0010a4000800017f */
[----:B--2---:R-:W-:Y:S05]  /*15130*/  @!P0 NANOSLEEP.SYNCS 0x989680 ;  /* 0x009896800000895d */ /* 0x004fea0003900000 */
[----:B------:R-:W2:Y:S02]  /*15140*/  @!P0 SYNCS.PHASECHK.TRANS64 P0, [R6+URZ+0x28440], R5 ;  /* 0x02844005060085a7 */ /* 0x000ea4000800007f */
[----:B--2---:R-:W-:Y:S05]  /*15150*/  @!P0 BRA `(.L_x_1127) ;  /* 0xfffffffc00f08947 */ /* 0x004fea000383ffff */
[----:B------:R-:W-:Y:S05]  /*15160*/  BRA `(.L_x_1183) ;  /* 0xffffffd400f87947 */ /* 0x000fea000383ffff */
.L_x_1134:
[----:B--2---:R-:W2:Y:S02]  /*15170*/  LDL R5, [R1] ;  /* 0x0000000001057983 */ /* 0x004ea40000100800 */
[----:B--2---:R2:W3:Y:S02]  /*15180*/  SYNCS.PHASECHK.TRANS64.TRYWAIT P2, [R5+URZ+0x28470], R4 ;  /* 0x02847004050075a7 */ /* 0x0044e4000804017f */
[----:B---3--:R-:W-:Y:S05]  /*15190*/  @!P2 NANOSLEEP.SYNCS 0x989680 ;  /* 0x009896800000a95d */ /* 0x008fea0003900000 */
[----:B------:R-:W3:Y:S02]  /*151a0*/  @!P2 SYNCS.PHASECHK.TRANS64 P2, [R5+URZ+0x28470], R4 ;  /* 0x028470040500a5a7 */ /* 0x000ee4000804007f */
[----:B---3--:R-:W-:Y:S05]  /*151b0*/  @!P2 BRA `(.L_x_1134) ;  /* 0xfffffffc00eca947 */ /* 0x008fea000383ffff */
[----:B------:R-:W-:Y:S05]  /*151c0*/  BRA `(.L_x_1184) ;  /* 0xffffffd800d87947 */ /* 0x000fea000383ffff */
.L_x_1136:
[----:B--2---:R-:W2:Y:S02]  /*151d0*/  LDL R5, [R1] ;  /* 0x0000000001057983 */ /* 0x004ea40000100800 */
[----:B--2---:R2:W3:Y:S02]  /*151e0*/  SYNCS.PHASECHK.TRANS64.TRYWAIT P2, [R5+URZ+0x28460], R4 ;  /* 0x02846004050075a7 */ /* 0x0044e4000804017f */
[----:B---3--:R-:W-:Y:S05]  /*151f0*/  @!P2 NANOSLEEP.SYNCS 0x989680 ;  /* 0x009896800000a95d */ /* 0x008fea0003900000 */
[----:B------:R-:W3:Y:S02]  /*15200*/  @!P2 SYNCS.PHASECHK.TRANS64 P2, [R5+URZ+0x28460], R4 ;  /* 0x028460040500a5a7 */ /* 0x000ee4000804007f */
[----:B---3--:R-:W-:Y:S05]  /*15210*/  @!P2 BRA `(.L_x_1136) ;  /* 0xfffffffc00eca947 */ /* 0x008fea000383ffff */
[----:B------:R-:W-:Y:S05]  /*15220*/  BRA `(.L_x_1185) ;  /* 0xffffffd800e07947 */ /* 0x000fea000383ffff */
.L_x_1143:
[----:B--2---:R2:W3:Y:S02]  /*15230*/  SYNCS.PHASECHK.TRANS64.TRYWAIT P0, [R20+URZ+0x28470], R3 ;  /* 0x02847003140075a7 */ /* 0x0044e4000800017f */
[----:B---3--:R-:W-:Y:S05]  /*15240*/  @!P0 NANOSLEEP.SYNCS 0x989680 ;  /* 0x009896800000895d */ /* 0x008fea0003900000 */
[----:B------:R-:W3:Y:S02]  /*15250*/  @!P0 SYNCS.PHASECHK.TRANS64 P0, [R20+URZ+0x28470], R3 ;  /* 0x02847003140085a7 */ /* 0x000ee4000800007f */
[----:B---3--:R-:W-:Y:S05]  /*15260*/  @!P0 BRA `(.L_x_1143) ;  /* 0xfffffffc00f08947 */ /* 0x008fea000383ffff */
[----:B------:R-:W-:Y:S05]  /*15270*/  BRA `(.L_x_1186) ;  /* 0xffffffe000947947 */ /* 0x000fea000383ffff */
.L_x_1145:
[----:B--2---:R2:W3:Y:S02]  /*15280*/  SYNCS.PHASECHK.TRANS64.TRYWAIT P0, [R20+URZ+0x28460], R3 ;  /* 0x02846003140075a7 */ /* 0x0044e4000800017f */
[----:B---3--:R-:W-:Y:S05]  /*15290*/  @!P0 NANOSLEEP.SYNCS 0x989680 ;  /* 0x009896800000895d */ /* 0x008fea0003900000 */
[----:B------:R-:W3:Y:S02]  /*152a0*/  @!P0 SYNCS.PHASECHK.TRANS64 P0, [R20+URZ+0x28460], R3 ;  /* 0x02846003140085a7 */ /* 0x000ee4000800007f */
[----:B---3--:R-:W-:Y:S05]  /*152b0*/  @!P0 BRA `(.L_x_1145) ;  /* 0xfffffffc00f08947 */ /* 0x008fea000383ffff */
[----:B------:R-:W-:Y:S05]  /*152c0*/  BRA `(.L_x_1187) ;  /* 0xffffffe0009c7947 */ /* 0x000fea000383ffff */
.L_x_1158:
[----:B0-----:R0:W1:Y:S02]  /*152d0*/  SYNCS.PHASECHK.TRANS64.TRYWAIT P0, [R0+URZ+0x28420], R3 ;  /* 0x02842003000075a7 */ /* 0x001064000800017f */
[----:B-1----:R-:W-:Y:S05]  /*152e0*/  @!P0 NANOSLEEP.SYNCS 0x989680 ;  /* 0x009896800000895d */ /* 0x002fea0003900000 */
[----:B------:R-:W1:Y:S02]  /*152f0*/  @!P0 SYNCS.PHASECHK.TRANS64 P0, [R0+URZ+0x28420], R3 ;  /* 0x02842003000085a7 */ /* 0x000e64000800007f */
[----:B-1----:R-:W-:Y:S05]  /*15300*/  @!P0 BRA `(.L_x_1158) ;  /* 0xfffffffc00f08947 */ /* 0x002fea000383ffff */
[----:B------:R-:W-:Y:S05]  /*15310*/  BRA `(.L_x_1188) ;  /* 0xfffffff400387947 */ /* 0x000fea000383ffff */
.L_x_1159:
        /* <DEDUP_REMOVED lines=8> */
[----:B0---4-:R-:W-:Y:S05]  /*153a0*/  WARPSYNC.COLLECTIVE R15, `(.L_x_1190) ;  /* 0x000000000f087348 */ /* 0x011fea0003c00000 */
[----:B------:R1:W2:Y:S02]  /*153b0*/  SHFL.IDX P6, R14, R13, R12, R11 ;  /* 0x0000000c0d0e7389 */ /* 0x0002a400000c000b */
[----:B012-4-:R-:W-:Y:S01]  /*153c0*/  ENDCOLLECTIVE ;  /* 0x000000000000791b */ /* 0x017fe20003800000 */
.L_x_1190:
[----:B------:R-:W-:Y:S05]  /*153d0*/  BSYNC B0 ;  /* 0x0000000000007941 */ /* 0x000fea0003800000 */
.L_x_1189:
[----:B------:R-:W-:Y:S05]  /*153e0*/  BRA `(.L_x_1191) ;  /* 0xfffffff400207947 */ /* 0x000fea000383ffff */
.L_x_1162:
[----:B------:R-:W-:Y:S01]  /*153f0*/  BSSY B1, `(.L_x_1192) ;  /* 0x0000006000017945 */ /* 0x000fe20003800000 */
[----:B------:R-:W-:-:S07]  /*15400*/  IMAD.MOV.U32 R15, RZ, RZ, -0x1 ;  /* 0xffffffffff0f7424 */ /* 0x000fce00078e00ff */
[----:B01--4-:R-:W-:Y:S05]  /*15410*/  WARPSYNC.COLLECTIVE R15, `(.L_x_1193) ;  /* 0x000000000f0c7348 */ /* 0x013fea0003c00000 */
[----:B------:R-:W-:Y:S02]  /*15420*/  ELECT P6, UR62, PT ;  /* 0x00000000003e782f */ /* 0x000fe400038c0000 */
[----:B------:R-:W-:Y:S01]  /*15430*/  MOV R14, UR62 ;  /* 0x0000003e000e7c02 */ /* 0x000fe20008000f00 */
[----:B01--4-:R-:W-:Y:S10]  /*15440*/  ENDCOLLECTIVE ;  /* 0x000000000000791b */ /* 0x013ff40003800000 */
.L_x_1193:
[----:B------:R-:W-:Y:S05]  /*15450*/  BSYNC B1 ;  /* 0x0000000000017941 */ /* 0x000fea0003800000 */
.L_x_1192:
[----:B------:R-:W-:Y:S05]  /*15460*/  BRA `(.L_x_1194) ;  /* 0xfffffff400187947 */ /* 0x000fea000383ffff */
.L_x_1164:
[----:B0-----:R0:W1:Y:S02]  /*15470*/  SYNCS.PHASECHK.TRANS64.TRYWAIT P1, [R6+URZ], R5 ;  /* 0x00000005060075a7 */ /* 0x001064000802017f */
[----:B-1----:R-:W-:Y:S05]  /*15480*/  @!P1 NANOSLEEP.SYNCS 0x989680 ;  /* 0x009896800000995d */ /* 0x002fea0003900000 */
[----:B------:R-:W1:Y:S02]  /*15490*/  @!P1 SYNCS.PHASECHK.TRANS64 P1, [R6+URZ], R5 ;  /* 0x00000005060095a7 */ /* 0x000e64000802007f */
[----:B-1----:R-:W-:Y:S05]  /*154a0*/  @!P1 BRA `(.L_x_1164) ;  /* 0xfffffffc00f09947 */ /* 0x002fea000383ffff */
[----:B------:R-:W-:Y:S05]  /*154b0*/  BRA `(.L_x_1195) ;  /* 0xfffffff400547947 */ /* 0x000fea000383ffff */
.L_x_1165:
[----:B-1----:R1:W2:Y:S02]  /*154c0*/  SYNCS.PHASECHK.TRANS64.TRYWAIT P1, [R7+URZ], R2 ;  /* 0x00000002070075a7 */ /* 0x0022a4000802017f */
[----:B--2---:R-:W-:Y:S05]  /*154d0*/  @!P1 NANOSLEEP.SYNCS 0x989680 ;  /* 0x009896800000995d */ /* 0x004fea0003900000 */
[----:B------:R-:W2:Y:S02]  /*154e0*/  @!P1 SYNCS.PHASECHK.TRANS64 P1, [R7+URZ], R2 ;  /* 0x00000002070095a7 */ /* 0x000ea4000802007f */
[----:B--2---:R-:W-:Y:S05]  /*154f0*/  @!P1 BRA `(.L_x_1165) ;  /* 0xfffffffc00f09947 */ /* 0x004fea000383ffff */
[----:B------:R-:W-:Y:S05]  /*15500*/  BRA `(.L_x_1196) ;  /* 0xfffffff400487947 */ /* 0x000fea000383ffff */
.L_x_1167:
[----:B--2---:R2:W3:Y:S02]  /*15510*/  SYNCS.PHASECHK.TRANS64.TRYWAIT P1, [R4+URZ+0x28460], R5 ;  /* 0x02846005040075a7 */ /* 0x0044e4000802017f */
[----:B---3--:R-:W-:Y:S05]  /*15520*/  @!P1 NANOSLEEP.SYNCS 0x989680 ;  /* 0x009896800000995d */ /* 0x008fea0003900000 */
[----:B------:R-:W3:Y:S02]  /*15530*/  @!P1 SYNCS.PHASECHK.TRANS64 P1, [R4+URZ+0x28460], R5 ;  /* 0x02846005040095a7 */ /* 0x000ee4000802007f */
[----:B---3--:R-:W-:Y:S05]  /*15540*/  @!P1 BRA `(.L_x_1167) ;  /* 0xfffffffc00f09947 */ /* 0x008fea000383ffff */
[----:B------:R-:W-:Y:S05]  /*15550*/  BRA `(.L_x_1197) ;  /* 0xfffffff4004c7947 */ /* 0x000fea000383ffff */
.L_x_1169:
[----:B---3--:R3:W0:Y:S02]  /*15560*/  SYNCS.PHASECHK.TRANS64.TRYWAIT P1, [R3+URZ+0x28460], R2 ;  /* 0x02846002030075a7 */ /* 0x008624000802017f */
[----:B0-----:R-:W-:Y:S05]  /*15570*/  @!P1 NANOSLEEP.SYNCS 0x989680 ;  /* 0x009896800000995d */ /* 0x001fea0003900000 */
[----:B------:R-:W0:Y:S02]  /*15580*/  @!P1 SYNCS.PHASECHK.TRANS64 P1, [R3+URZ+0x28460], R2 ;  /* 0x02846002030095a7 */ /* 0x000e24000802007f */
[----:B0-----:R-:W-:Y:S05]  /*15590*/  @!P1 BRA `(.L_x_1169) ;  /* 0xfffffffc00f09947 */ /* 0x001fea000383ffff */
[----:B------:R-:W-:Y:S05]  /*155a0*/  BRA `(.L_x_1198) ;  /* 0xfffffff4004c7947 */ /* 0x000fea000383ffff */
.L_x_1171:
[----:B------:R0:W0:Y:S02]  /*155b0*/  SYNCS.PHASECHK.TRANS64.TRYWAIT P0, [R4+URZ+0x28480], R5 ;  /* 0x02848005040075a7 */ /* 0x000024000800017f */
[----:B0-----:R-:W-:Y:S05]  /*155c0*/  @!P0 NANOSLEEP.SYNCS 0x989680 ;  /* 0x009896800000895d */ /* 0x001fea0003900000 */
[----:B------:R-:W0:Y:S02]  /*155d0*/  @!P0 SYNCS.PHASECHK.TRANS64 P0, [R4+URZ+0x28480], R5 ;  /* 0x02848005040085a7 */ /* 0x000e24000800007f */
[----:B0-----:R-:W-:Y:S05]  /*155e0*/  @!P0 BRA `(.L_x_1171) ;  /* 0xfffffffc00f08947 */ /* 0x001fea000383ffff */
[----:B------:R-:W-:Y:S05]  /*155f0*/  BRA `(.L_x_1172) ;  /* 0xfffffff400487947 */ /* 0x000fea000383ffff */
.L_x_1199:
        /* <DEDUP_REMOVED lines=16> */
.L_x_2768:


//--------------------- .text._ZN7cutlass13device_kernelIN5flash11enable_sm90INS1_16FlashAttnFwdSm90INS1_25CollectiveMainloopFwdSm90ILi2EN4cute5tupleIJNS5_1CILi1EEES8_S8_EEENS6_IJNS7_ILi128EEENS7_ILi64EEENS7_ILi256EEEEEELi256ENS_12float_e4m3_tEfNS_4arch4Sm90ELb0ELb1ELb1ELb1ELb0ELb1ELb0ELb1ELb1ELb0ELb0ELb0EEENS1_21CollectiveEpilogueFwdINS6_IJSA_SC_SB_EEES9_NS_10bfloat16_tESG_Li256ELb1ELb0ELb0ELb1EEENS1_36VarlenDynamicPersistentTileSchedulerILi128ELi64ELi256ELi128ELb0ELb0ELb1ELb1ELb0ELb1EEEEEEEEEvNT_6ParamsE --------------------------
	.section	.text._ZN7cutlass13device_kernelIN5flash11enable_sm90INS1_16FlashAttnFwdSm90INS1_25CollectiveMainloopFwdSm90ILi2EN4cute5tupleIJNS5_1CILi1EEES8_S8_EEENS6_IJNS7_ILi128EEENS7_ILi64EEENS7_ILi256EEEEEELi256ENS_12float_e4m3_tEfNS_4arch4Sm90ELb0ELb1ELb1ELb1ELb0ELb1ELb0ELb1ELb1ELb0ELb0ELb0EEENS1_21CollectiveEpilogueFwdINS6_IJSA_SC_SB_EEES9_NS_10bfloat16_tESG_Li256ELb1ELb0ELb0ELb1EEENS1_36VarlenDynamicPersistentTileSchedulerILi128ELi64ELi256ELi128ELb0ELb0ELb1ELb1ELb0ELb1EEEEEEEEEvNT_6ParamsE,"ax",@progbits
	.align	128
.text._ZN7cutlass13device_kernelIN5flash11enable_sm90INS1_16FlashAttnFwdSm90INS1_25CollectiveMainloopFwdSm90ILi2EN4cute5tupleIJNS5_1CILi1EEES8_S8_EEENS6_IJNS7_ILi128EEENS7_ILi64EEENS7_ILi256EEEEEELi256ENS_12float_e4m3_tEfNS_4arch4Sm90ELb0ELb1ELb1ELb1ELb0ELb1ELb0ELb1ELb1ELb0ELb0ELb0EEENS1_21CollectiveEpilogueFwdINS6_IJSA_SC_SB_EEES9_NS_10bfloat16_tESG_Li256ELb1ELb0ELb0ELb1EEENS1_36VarlenDynamicPersistentTileSchedulerILi128ELi64ELi256ELi128ELb0ELb0ELb1ELb1ELb0ELb1EEEEEEEEEvNT_6ParamsE:
        .type           _ZN7cutlass13device_kernelIN5flash11enable_sm90INS1_16FlashAttnFwdSm90INS1_25CollectiveMainloopFwdSm90ILi2EN4cute5tupleIJNS5_1CILi1EEES8_S8_EEENS6_IJNS7_ILi128EEENS7_ILi64EEENS7_ILi256EEEEEELi256ENS_12float_e4m3_tEfNS_4arch4Sm90ELb0ELb1ELb1ELb1ELb0ELb1ELb0ELb1ELb1ELb0ELb0ELb0EEENS1_21CollectiveEpilogueFwdINS6_IJSA_SC_SB_EEES9_NS_10bfloat16_tESG_Li256ELb1ELb0ELb0ELb1EEENS1_36VarlenDynamicPersistentTileSchedulerILi128ELi64ELi256ELi128ELb0ELb0ELb1ELb1ELb0ELb1EEEEEEEEEvNT_6ParamsE,@function
        .size           _ZN7cutlass13device_kernelIN5flash11enable_sm90INS1_16FlashAttnFwdSm90INS1_25CollectiveMainloopFwdSm90ILi2EN4cute5tupleIJNS5_1CILi1EEES8_S8_EEENS6_IJNS7_ILi128EEENS7_ILi64EEENS7_ILi256EEEEEELi256ENS_12float_e4m3_tEfNS_4arch4Sm90ELb0ELb1ELb1ELb1ELb0ELb1ELb0ELb1ELb1ELb0ELb0ELb0EEENS1_21CollectiveEpilogueFwdINS6_IJSA_SC_SB_EEES9_NS_10bfloat16_tESG_Li256ELb1ELb0ELb0ELb1EEENS1_36VarlenDynamicPersistentTileSchedulerILi128ELi64ELi256ELi128ELb0ELb0ELb1ELb1ELb0ELb1EEEEEEEEEvNT_6ParamsE,(.L_x_2769 - _ZN7cutlass13device_kernelIN5flash11enable_sm90INS1_16FlashAttnFwdSm90INS1_25CollectiveMainloopFwdSm90ILi2EN4cute5tupleIJNS5_1CILi1EEES8_S8_EEENS6_IJNS7_ILi128EEENS7_ILi64EEENS7_ILi256EEEEEELi256ENS_12float_e4m3_tEfNS_4arch4Sm90ELb0ELb1ELb1ELb1ELb0ELb1ELb0ELb1ELb1ELb0ELb0ELb0EEENS1_21CollectiveEpilogueFwdINS6_IJSA_SC_SB_EEES9_NS_10bfloat16_tESG_Li256ELb1ELb0ELb0ELb1EEENS1_36VarlenDynamicPersistentTileSchedulerILi128ELi64ELi256ELi128ELb0ELb0ELb1ELb1ELb0ELb1EEEEEEEEEvNT_6ParamsE)
        .other          _ZN7cutlass13device_kernelIN5flash11enable_sm90INS1_16FlashAttnFwdSm90INS1_25CollectiveMainloopFwdSm90ILi2EN4cute5tupleIJNS5_1CILi1EEES8_S8_EEENS6_IJNS7_ILi128EEENS7_ILi64EEENS7_ILi256EEEEEELi256ENS_12float_e4m3_tEfNS_4arch4Sm90ELb0ELb1ELb1ELb1ELb0ELb1ELb0ELb1ELb1ELb0ELb0ELb0EEENS1_21CollectiveEpilogueFwdINS6_IJSA_SC_SB_EEES9_NS_10bfloat16_tESG_Li256ELb1ELb0ELb0ELb1EEENS1_36VarlenDynamicPersistentTileSchedulerILi128ELi64ELi256ELi128ELb0ELb0ELb1ELb1ELb0ELb1EEEEEEEEEvNT_6ParamsE,@"STO_CUDA_ENTRY STV_DEFAULT"
_ZN7cutlass13device_kernelIN5flash11enable_sm90INS1_16FlashAttnFwdSm90INS1_25CollectiveMainloopFwdSm90ILi2EN4cute5tupleIJNS5_1CILi1EEES8_S8_EEENS6_IJNS7_ILi128EEENS7_ILi64EEENS7_ILi256EEEEEELi256ENS_12float_e4m3_tEfNS_4arch4Sm90ELb0ELb1ELb1ELb1ELb0ELb1ELb0ELb1ELb1ELb0ELb0ELb0EEENS1_21CollectiveEpilogueFwdINS6_IJSA_SC_SB_EEES9_NS_10bfloat16_tESG_Li256ELb1ELb0ELb0ELb1EEENS1_36VarlenDynamicPersistentTileSchedulerILi128ELi64ELi256ELi128ELb0ELb0ELb1ELb1ELb0ELb1EEEEEEEEEvNT_6ParamsE:
        /* <DEDUP_REMOVED lines=27> */
.L_x_1201:
[----:B------:R-:W-:Y:S05]  /*01b0*/  BSYNC B0 ;  /* 0x0000000000007941 */ /* 0x000fea0003800000 */
.L_x_1200:
        /* <DEDUP_REMOVED lines=41> */
.L_x_1202:
        /* <DEDUP_REMOVED lines=22> */
.L_x_1203:
        /* <DEDUP_REMOVED lines=18> */
.L_x_1204:
        /* <DEDUP_REMOVED lines=22> */
.L_x_1205:
        /* <DEDUP_REMOVED lines=22> */
.L_x_1206:
        /* <DEDUP_REMOVED lines=8> */
.L_x_1209:
        /* <DEDUP_REMOVED lines=22> */
[----:B------:R-:W-:Y:S01]  /*0b70*/  CS2R R200, SRZ ;  /* 0x0000000000c87805 */ /* 0x000fe2000001ff00 */
[----:B------:R-:W-:Y:S01]  /*0b80*/  IMAD.MOV.U32 R194, RZ, RZ, RZ ;  /* 0x000000ffffc27224 */ /* 0x000fe200078e00ff */
[----:B------:R-:W-:Y:S01]  /*0b90*/  ULOP3.LUT UR45, UR40, 0x1, URZ, 0xfc, !UPT ;  /* 0x00000001282d7892 */ /* 0x000fe2000f8efc3f */
[----:B------:R-:W-:-:S08]  /*0ba0*/  UMOV UR43, URZ ;  /* 0x0000003f002b7c82 */ /* 0x000fd00008000000 */
[----:B------:R-:W-:Y:S01]  /*0bb0*/  UIADD3 UR44, UR44, 0x18000, URZ ;  /* 0x000180002c2c7890 */ /* 0x000fe2000fffe03f */
[----:B0-----:R-:W-:-:S05]  /*0bc0*/  VIADD R236, R0, 0xffffff80 ;  /* 0xffffff8000ec7836 */ /* 0x001fca0000000000 */
[----:B------:R-:W-:-:S04]  /*0bd0*/  SHF.R.S32.HI R3, RZ, 0x1f, R236 ;  /* 0x0000001fff037819 */ /* 0x000fc800000114ec */
[CC--:B------:R-:W-:Y:S02]  /*0be0*/  LEA.HI R5, R3.reuse, R236.reuse, RZ, 0x7 ;  /* 0x000000ec03057211 */ /* 0x0c0fe400078f38ff */
[-C--:B------:R-:W-:Y:S02]  /*0bf0*/  LEA.HI R0, R3, R236.reuse, RZ, 0x4 ;  /* 0x000000ec03007211 */ /* 0x080fe400078f20ff */
[----:B------:R-:W-:Y:S02]  /*0c00*/  LOP3.LUT R223, R5, 0xffffff80, RZ, 0xc0, !PT ;  /* 0xffffff8005df7812 */ /* 0x000fe400078ec0ff */
[----:B------:R-:W-:Y:S02]  /*0c10*/  LEA.HI R2, R3, R236, RZ, 0x5 ;  /* 0x000000ec03027211 */ /* 0x000fe400078f28ff */
[----:B------:R-:W-:Y:S01]  /*0c20*/  SHF.R.S32.HI R230, RZ, 0x7, R5 ;  /* 0x00000007ffe67819 */ /* 0x000fe20000011405 */
[----:B------:R-:W-:Y:S02]  /*0c30*/  IMAD.IADD R223, R236, 0x1, -R223 ;  /* 0x00000001ecdf7824 */ /* 0x000fe400078e0adf */
[----:B------:R-:W-:Y:S01]  /*0c40*/  IMAD.SHL.U32 R2, R2, 0x20, RZ ;  /* 0x0000002002027824 */ /* 0x000fe200078e00ff */
[----:B------:R-:W-:-:S02]  /*0c50*/  LEA.HI R5, R5, R230, RZ, 0x1 ;  /* 0x000000e605057211 */ /* 0x000fc400078f08ff */
[----:B------:R-:W-:Y:S02]  /*0c60*/  SHF.R.S32.HI R4, RZ, 0x1f, R223 ;  /* 0x0000001fff047819 */ /* 0x000fe400000114df */
[----:B------:R-:W-:Y:S02]  /*0c70*/  LOP3.LUT R2, R2, 0xfffffc00, RZ, 0xc0, !PT ;  /* 0xfffffc0002027812 */ /* 0x000fe400078ec0ff */
[CC--:B------:R-:W-:Y:S02]  /*0c80*/  LEA.HI R6, R4.reuse, R223.reuse, RZ, 0x2 ;  /* 0x000000df04067211 */ /* 0x0c0fe400078f10ff */
[----:B------:R-:W-:Y:S02]  /*0c90*/  LEA.HI R4, R4, R223, RZ, 0x5 ;  /* 0x000000df04047211 */ /* 0x000fe400078f28ff */
[--C-:B------:R-:W-:Y:S02]  /*0ca0*/  SHF.R.S32.HI R8, RZ, 0x2, R6.reuse ;  /* 0x00000002ff087819 */ /* 0x100fe40000011406 */
[----:B------:R-:W-:-:S02]  /*0cb0*/  SHF.R.S32.HI R7, RZ, 0x1f, R6 ;  /* 0x0000001fff077819 */ /* 0x000fc40000011406 */
[----:B------:R-:W-:Y:S02]  /*0cc0*/  SHF.R.S32.HI R4, RZ, 0x5, R4 ;  /* 0x00000005ff047819 */ /* 0x000fe40000011404 */
[----:B------:R-:W-:Y:S02]  /*0cd0*/  LEA.HI R7, R7, R8, RZ, 0x3 ;  /* 0x0000000807077211 */ /* 0x000fe400078f18ff */
[----:B------:R-:W-:Y:S02]  /*0ce0*/  LOP3.LUT R5, R5, 0x3fffffe, RZ, 0xc0, !PT ;  /* 0x03fffffe05057812 */ /* 0x000fe400078ec0ff */
[----:B------:R-:W-:Y:S02]  /*0cf0*/  LOP3.LUT R9, R7, 0xfffffff8, RZ, 0xc0, !PT ;  /* 0xfffffff807097812 */ /* 0x000fe400078ec0ff */
[----:B------:R-:W-:Y:S01]  /*0d00*/  LOP3.LUT R7, R0, 0x3fffff0, RZ, 0xc0, !PT ;  /* 0x03fffff000077812 */ /* 0x000fe200078ec0ff */
[----:B------:R-:W-:Y:S01]  /*0d10*/  IMAD.IADD R5, R230, 0x1, -R5 ;  /* 0x00000001e6057824 */ /* 0x000fe200078e0a05 */
[----:B------:R-:W-:Y:S01]  /*0d20*/  LOP3.LUT R196, R6, 0x7ffffffc, RZ, 0xc0, !PT ;  /* 0x7ffffffc06c47812 */ /* 0x000fe200078ec0ff */
[----:B------:R-:W-:Y:S01]  /*0d30*/  IMAD.IADD R11, R8, 0x1, -R9 ;  /* 0x00000001080b7824 */ /* 0x000fe200078e0a09 */
[----:B------:R-:W-:Y:S01]  /*0d40*/  SHF.R.S32.HI R9, RZ, 0x4, R0 ;  /* 0x00000004ff097819 */ /* 0x000fe20000011400 */
[----:B------:R-:W-:-:S02]  /*0d50*/  IMAD.IADD R7, R236, 0x1, -R7 ;  /* 0x00000001ec077824 */ /* 0x000fc400078e0a07 */
[----:B------:R-:W-:Y:S01]  /*0d60*/  IMAD.IADD R196, R223, 0x1, -R196 ;  /* 0x00000001dfc47824 */ /* 0x000fe200078e0ac4 */
[----:B------:R-:W-:Y:S01]  /*0d70*/  LEA.HI R0, R0, R9, RZ, 0x1 ;  /* 0x0000000900007211 */ /* 0x000fe200078f08ff */
[----:B------:R-:W-:Y:S01]  /*0d80*/  IMAD R7, R7, 0x40, R2 ;  /* 0x0000004007077824 */ /* 0x000fe200078e0202 */
[----:B------:R-:W-:Y:S02]  /*0d90*/  LEA R4, R4, R11, 0x4 ;  /* 0x0000000b04047211 */ /* 0x000fe400078e20ff */
[----:B------:R-:W-:-:S03]  /*0da0*/  LOP3.LUT R0, R0, 0x1ffffffe, RZ, 0xc0, !PT ;  /* 0x1ffffffe00007812 */ /* 0x000fc600078ec0ff */
[----:B------:R-:W-:Y:S02]  /*0db0*/  IMAD R227, R5, 0x40, R4 ;  /* 0x0000004005e37824 */ /* 0x000fe400078e0204 */
[----:B------:R-:W-:-:S04]  /*0dc0*/  IMAD.IADD R0, R9, 0x1, -R0 ;  /* 0x0000000109007824 */ /* 0x000fc800078e0a00 */
[----:B------:R-:W-:Y:S01]  /*0dd0*/  IMAD R235, R0, 0x8, R7 ;  /* 0x0000000800eb7824 */ /* 0x000fe200078e0207 */
[CC--:B------:R-:W-:Y:S02]  /*0de0*/  LEA.HI R0, R3.reuse, R236.reuse, RZ, 0x6 ;  /* 0x000000ec03007211 */ /* 0x0c0fe400078f30ff */
[----:B------:R-:W-:-:S03]  /*0df0*/  LEA.HI R3, R3, R236, RZ, 0x3 ;  /* 0x000000ec03037211 */ /* 0x000fc600078f18ff */
[----:B------:R-:W-:Y:S01]  /*0e00*/  IMAD.SHL.U32 R0, R0, 0x10, RZ ;  /* 0x0000001000007824 */ /* 0x000fe200078e00ff */
[----:B------:R-:W-:Y:S02]  /*0e10*/  SHF.R.S32.HI R18, RZ, 0x3, R3 ;  /* 0x00000003ff127819 */ /* 0x000fe40000011403 */
[----:B------:R-:W-:Y:S02]  /*0e20*/  LOP3.LUT R5, R3, 0xfffffff8, RZ, 0xc0, !PT ;  /* 0xfffffff803057812 */ /* 0x000fe400078ec0ff */
[----:B------:R-:W-:Y:S01]  /*0e30*/  LOP3.LUT R213, R0, 0xfffffc00, RZ, 0xc0, !PT ;  /* 0xfffffc0000d57812 */ /* 0x000fe200078ec0ff */
[C---:B------:R-:W-:Y:S01]  /*0e40*/  VIADD R222, R18.reuse, 0x40 ;  /* 0x0000004012de7836 */ /* 0x040fe20000000000 */
[C---:B------:R-:W-:Y:S01]  /*0e50*/  SHF.L.U32 R209, R18.reuse, 0x7, RZ ;  /* 0x0000000712d17819 */ /* 0x040fe200000006ff */
[C---:B------:R-:W-:Y:S01]  /*0e60*/  VIADD R221, R18.reuse, 0x60 ;  /* 0x0000006012dd7836 */ /* 0x040fe20000000000 */
[----:B------:R-:W-:Y:S01]  /*0e70*/  SHF.R.S32.HI R19, RZ, 0x1f, R18 ;  /* 0x0000001fff137819 */ /* 0x000fe20000011412 */
[----:B------:R-:W-:Y:S01]  /*0e80*/  VIADD R195, R18, 0x20 ;  /* 0x0000002012c37836 */ /* 0x000fe20000000000 */
[----:B------:R-:W-:Y:S01]  /*0e90*/  SHF.R.S32.HI R3, RZ, 0x1f, R222 ;  /* 0x0000001fff037819 */ /* 0x000fe200000114de */
[----:B------:R-:W-:Y:S01]  /*0ea0*/  IMAD.IADD R218, R236, 0x1, -R5 ;  /* 0x00000001ecda7824 */ /* 0x000fe200078e0a05 */
[----:B------:R-:W-:Y:S01]  /*0eb0*/  SHF.R.S32.HI R2, RZ, 0x1f, R221 ;  /* 0x0000001fff027819 */ /* 0x000fe200000114dd */
[----:B------:R-:W-:Y:S01]  /*0ec0*/  IMAD.SHL.U32 R208, R195, 0x80, RZ ;  /* 0x00000080c3d07824 */ /* 0x000fe200078e00ff */
[----:B------:R-:W-:Y:S01]  /*0ed0*/  SHF.R.S32.HI R0, RZ, 0x1f, R195 ;  /* 0x0000001fff007819 */ /* 0x000fe200000114c3 */
[----:B------:R-:W-:Y:S01]  /*0ee0*/  IMAD.SHL.U32 R229, R222, 0x80, RZ ;  /* 0x00000080dee57824 */ /* 0x000fe200078e00ff */
[----:B------:R-:W-:Y:S01]  /*0ef0*/  LEA.HI R3, R3, R222, RZ, 0x3 ;  /* 0x000000de03037211 */ /* 0x000fe200078f18ff */
[----:B------:R-:W-:Y:S01]  /*0f00*/  IMAD.SHL.U32 R228, R221, 0x80, RZ ;  /* 0x00000080dde47824 */ /* 0x000fe200078e00ff */
[----:B------:R-:W-:Y:S01]  /*0f10*/  LEA.HI R2, R2, R221, RZ, 0x3 ;  /* 0x000000dd02027211 */ /* 0x000fe200078f18ff */
[----:B------:R-:W-:Y:S01]  /*0f20*/  IMAD.SHL.U32 R192, R218, 0x10, RZ ;  /* 0x00000010dac07824 */ /* 0x000fe200078e00ff */
[----:B------:R-:W-:Y:S01]  /*0f30*/  LEA.HI R0, R0, R195, RZ, 0x3 ;  /* 0x000000c300007211 */ /* 0x000fe200078f18ff */
[----:B------:R-:W-:Y:S01]  /*0f40*/  IMAD.SHL.U32 R3, R3, 0x80, RZ ;  /* 0x0000008003037824 */ /* 0x000fe200078e00ff */
[----:B------:R-:W-:Y:S01]  /*0f50*/  LOP3.LUT R209, R209, 0x380, RZ, 0xc0, !PT ;  /* 0x00000380d1d17812 */ /* 0x000fe200078ec0ff */
[----:B------:R-:W-:Y:S01]  /*0f60*/  IMAD.SHL.U32 R232, R2, 0x80, RZ ;  /* 0x0000008002e87824 */ /* 0x000fe200078e00ff */
[----:B------:R-:W-:Y:S01]  /*0f70*/  LOP3.LUT R208, R208, 0x380, RZ, 0xc0, !PT ;  /* 0x00000380d0d07812 */ /* 0x000fe200078ec0ff */
[----:B------:R-:W-:Y:S01]  /*0f80*/  IMAD.SHL.U32 R22, R218, 0x8, RZ ;  /* 0x00000008da167824 */ /* 0x000fe200078e00ff */
[----:B------:R-:W-:-:S02]  /*0f90*/  LOP3.LUT R229, R229, 0x380, RZ, 0xc0, !PT ;  /* 0x00000380e5e57812 */ /* 0x000fc400078ec0ff */
[----:B------:R-:W-:Y:S01]  /*0fa0*/  LOP3.LUT R228, R228, 0x380, RZ, 0xc0, !PT ;  /* 0x00000380e4e47812 */ /* 0x000fe200078ec0ff */
[----:B------:R-:W-:Y:S01]  /*0fb0*/  VIADD R199, R22, 0x40 ;  /* 0x0000004016c77836 */ /* 0x000fe20000000000 */
[----:B------:R-:W-:Y:S02]  /*0fc0*/  SHF.L.U32 R0, R0, 0x7, RZ ;  /* 0x0000000700007819 */ /* 0x000fe400000006ff */
[----:B------:R-:W-:Y:S02]  /*0fd0*/  LOP3.LUT R215, R209, 0x70, R192, 0xf8, !PT ;  /* 0x00000070d1d77812 */ /* 0x000fe400078ef8c0 */
[----:B------:R-:W-:Y:S02]  /*0fe0*/  SHF.R.U32.HI R212, RZ, 0x3, R209 ;  /* 0x00000003ffd47819 */ /* 0x000fe400000116d1 */
[----:B------:R-:W-:Y:S02]  /*0ff0*/  SHF.R.U32.HI R210, RZ, 0x3, R208 ;  /* 0x00000003ffd27819 */ /* 0x000fe400000116d0 */
[----:B------:R-:W-:-:S02]  /*1000*/  LOP3.LUT R2, R208, 0x70, R192, 0xf8, !PT ;  /* 0x00000070d0027812 */ /* 0x000fc400078ef8c0 */
[--C-:B------:R-:W-:Y:S02]  /*1010*/  LOP3.LUT R4, R229, 0x70, R192.reuse, 0xf8, !PT ;  /* 0x00000070e5047812 */ /* 0x100fe400078ef8c0 */
[----:B------:R-:W-:Y:S02]  /*1020*/  SHF.R.U32.HI R233, RZ, 0x3, R229 ;  /* 0x00000003ffe97819 */ /* 0x000fe400000116e5 */
[----:B------:R-:W-:Y:S02]  /*1030*/  LOP3.LUT R5, R228, 0x70, R192, 0xf8, !PT ;  /* 0x00000070e4057812 */ /* 0x000fe400078ef8c0 */
[----:B------:R-:W-:Y:S02]  /*1040*/  SHF.R.U32.HI R231, RZ, 0x3, R228 ;  /* 0x00000003ffe77819 */ /* 0x000fe400000116e4 */
[----:B------:R-:W-:Y:S02]  /*1050*/  LOP3.LUT R211, R0, 0xfffffc00, RZ, 0xc0, !PT ;  /* 0xfffffc0000d37812 */ /* 0x000fe400078ec0ff */
[----:B------:R-:W-:-:S02]  /*1060*/  LOP3.LUT R234, R3, 0xfffffc00, RZ, 0xc0, !PT ;  /* 0xfffffc0003ea7812 */ /* 0x000fc400078ec0ff */
[----:B------:R-:W-:Y:S02]  /*1070*/  LOP3.LUT R232, R232, 0xfffffc00, RZ, 0xc0, !PT ;  /* 0xfffffc00e8e87812 */ /* 0x000fe400078ec0ff */
[----:B------:R-:W-:Y:S02]  /*1080*/  LOP3.LUT R215, R213, R215, R212, 0xf6, !PT ;  /* 0x000000d7d5d77212 */ /* 0x000fe400078ef6d4 */
[----:B------:R-:W-:Y:S02]  /*1090*/  LOP3.LUT R3, R211, R2, R210, 0xf6, !PT ;  /* 0x00000002d3037212 */ /* 0x000fe400078ef6d2 */
[----:B------:R-:W-:Y:S01]  /*10a0*/  LOP3.LUT R225, R234, R4, R233, 0xf6, !PT ;  /* 0x00000004eae17212 */ /* 0x000fe200078ef6e9 */
[----:B------:R-:W-:Y:S01]  /*10b0*/  IMAD.IADD R214, R16, 0x1, R215 ;  /* 0x0000000110d67824 */ /* 0x000fe200078e02d7 */
[----:B------:R-:W-:Y:S01]  /*10c0*/  LOP3.LUT R5, R232, R5, R231, 0xf6, !PT ;  /* 0x00000005e8057212 */ /* 0x000fe200078ef6e7 */
[C---:B------:R-:W-:Y:S01]  /*10d0*/  IMAD.IADD R226, R16.reuse, 0x1, R3 ;  /* 0x0000000110e27824 */ /* 0x040fe200078e0203 */
[----:B------:R-:W-:Y:S01]  /*10e0*/  SHF.R.S32.HI R216, RZ, 0x1f, R195 ;  /* 0x0000001fffd87819 */ /* 0x000fe200000114c3 */
[C---:B------:R-:W-:Y:S01]  /*10f0*/  IMAD.IADD R225, R16.reuse, 0x1, R225 ;  /* 0x0000000110e17824 */ /* 0x040fe200078e02e1 */
[----:B------:R-:W-:Y:S01]  /*1100*/  SHF.R.S32.HI R193, RZ, 0x1f, R192 ;  /* 0x0000001fffc17819 */ /* 0x000fe200000114c0 */
[----:B------:R-:W-:Y:S01]  /*1110*/  IMAD.IADD R224, R16, 0x1, R5 ;  /* 0x0000000110e07824 */ /* 0x000fe200078e0205 */
[----:B------:R-:W-:-:S07]  /*1120*/  SHF.R.S32.HI R23, RZ, 0x1f, R22 ;  /* 0x0000001fff177819 */ /* 0x000fce0000011416 */
.L_x_1457:
[----:B------:R-:W-:Y:S05]  /*1130*/  YIELD ;  /* 0x0000000000007946 */ /* 0x000fea0003800000 */
[----:B------:R-:W-:Y:S01]  /*1140*/  ULDC.64 UR4, c[0x0][0xa28] ;  /* 0x00028a0000047ab9 */ /* 0x000fe20000000a00 */
[----:B0-2345:R-:W0:Y:S01]  /*1150*/  LDC.64 R4, c[0x0][0xa08] ;  /* 0x00028200ff047b82 */ /* 0x03de220000000a00 */
[----:B------:R-:W-:Y:S01]  /*1160*/  ISETP.NE.U32.AND P1, PT, RZ, UR4, PT ;  /* 0x00000004ff007c0c */ /* 0x000fe2000bf25070 */
[----:B------:R-:W-:Y:S01]  /*1170*/  IMAD.MOV.U32 R11, RZ, RZ, RZ ;  /* 0x000000ffff0b7224 */ /* 0x000fe200078e00ff */
[----:B------:R-:W-:Y:S02]  /*1180*/  MOV R25, RZ ;  /* 0x000000ff00197202 */ /* 0x000fe40000000f00 */
[----:B------:R-:W-:Y:S01]  /*1190*/  ISETP.NE.AND.EX P1, PT, RZ, UR5, PT, P1 ;  /* 0x00000005ff007c0c */ /* 0x000fe2000bf25310 */
[----:B------:R-:W-:-:S02]  /*11a0*/  ULDC.64 UR4, c[0x0][0xa18] ;  /* 0x0002860000047ab9 */ /* 0x000fc40000000a00 */
[----:B------:R-:W-:-:S04]  /*11b0*/  ISETP.NE.U32.AND P2, PT, RZ, UR4, PT ;  /* 0x00000004ff007c0c */ /* 0x000fc8000bf45070 */
[----:B------:R-:W-:Y:S01]  /*11c0*/  ISETP.NE.AND.EX P2, PT, RZ, UR5, PT, P2 ;  /* 0x00000005ff007c0c */ /* 0x000fe2000bf45320 */
[----:B------:R-:W-:Y:S02]  /*11d0*/  ULDC.64 UR4, c[0x0][0xa08] ;  /* 0x0002820000047ab9 */ /* 0x000fe40000000a00 */
[----:B------:R-:W-:-:S03]  /*11e0*/  ISETP.NE.U32.AND P0, PT, RZ, UR4, PT ;  /* 0x00000004ff007c0c */ /* 0x000fc6000bf05070 */
[----:B------:R-:W1:Y:S01]  /*11f0*/  @P1 LDC.64 R2, c[0x0][0xa28] ;  /* 0x00028a00ff021b82 */ /* 0x000e620000000a00 */
[----:B------:R-:W-:Y:S01]  /*1200*/  ISETP.NE.AND.EX P0, PT, RZ, UR5, PT, P0 ;  /* 0x00000005ff007c0c */ /* 0x000fe2000bf05300 */
[----:B0-----:R-:W-:-:S06]  /*1210*/  IMAD.WIDE R8, R207, 0x4, R4 ;  /* 0x00000004cf087825 */ /* 0x001fcc00078e0204 */
[----:B------:R-:W0:Y:S01]  /*1220*/  @P2 LDC.64 R6, c[0x0][0xa18] ;  /* 0x00028600ff062b82 */ /* 0x000e220000000a00 */
[----:B------:R-:W-:Y:S02]  /*1230*/  ULDC UR4, c[0x0][0x288] ;  /* 0x0000a20000047ab9 */ /* 0x000fe40000000800 */
[----:B------:R-:W-:Y:S01]  /*1240*/  IMAD.U32 R198, RZ, RZ, UR4 ;  /* 0x00000004ffc67e24 */ /* 0x000fe2000f8e00ff */
[----:B------:R-:W-:Y:S02]  /*1250*/  ULDC.64 UR4, c[0x0][0x3f8] ;  /* 0x0000fe0000047ab9 */ /* 0x000fe40000000a00 */
[----:B------:R2:W5:Y:S01]  /*1260*/  @P0 LDG.E R25, desc[UR46][R8.64] ;  /* 0x0000002e08190981 */ /* 0x000562000c1e1900 */
[----:B-1----:R-:W-:-:S05]  /*1270*/  @P1 IMAD.WIDE R2, R207, 0x4, R2 ;  /* 0x00000004cf021825 */ /* 0x002fca00078e0202 */
[----:B------:R2:W5:Y:S01]  /*1280*/  @P1 LDG.E R11, desc[UR46][R2.64] ;  /* 0x0000002e020b1981 */ /* 0x000562000c1e1900 */
[----:B0-----:R-:W-:-:S05]  /*1290*/  @P2 IMAD.WIDE R4, R207, 0x4, R6 ;  /* 0x00000004cf042825 */ /* 0x001fca00078e0206 */
        /* <DEDUP_REMOVED lines=10> */
[----:B--2---:R-:W-:Y:S06]  /*1340*/  @P2 BRA `(.L_x_1211) ;  /* 0x0000000000242947 */ /* 0x004fec0003800000 */
        /* <DEDUP_REMOVED lines=9> */
.L_x_1211:
[----:B------:R-:W-:Y:S01]  /*13e0*/  ULDC.64 UR4, c[0x0][0xa20] ;  /* 0x0002880000047ab9 */ /* 0x000fe20000000a00 */
[----:B------:R-:W-:Y:S01]  /*13f0*/  IMAD.MOV.U32 R220, RZ, RZ, R205 ;  /* 0x000000ffffdc7224 */ /* 0x000fe200078e00cd */
[----:B------:R-:W-:Y:S01]  /*1400*/  ISETP.NE.U32.AND P1, PT, RZ, UR4, PT ;  /* 0x00000004ff007c0c */ /* 0x000fe2000bf25070 */
[----:B------:R-:W-:Y:S02]  /*1410*/  IMAD.MOV.U32 R217, RZ, RZ, R206 ;  /* 0x000000ffffd97224 */ /* 0x000fe400078e00ce */
[----:B------:R-:W-:Y:S01]  /*1420*/  IMAD.MOV.U32 R219, RZ, RZ, R207 ;  /* 0x000000ffffdb7224 */ /* 0x000fe200078e00cf */
[----:B------:R-:W-:-:S13]  /*1430*/  ISETP.NE.AND.EX P1, PT, RZ, UR5, PT, P1 ;  /* 0x00000005ff007c0c */ /* 0x000fda000bf25310 */
[----:B------:R-:W-:Y:S05]  /*1440*/  @!P1 BRA `(.L_x_1212) ;  /* 0x0000000000109947 */ /* 0x000fea0003800000 */
[----:B------:R-:W0:Y:S02]  /*1450*/  LDC.64 R2, c[0x0][0xa20] ;  /* 0x00028800ff027b82 */ /* 0x000e240000000a00 */
[----:B0-----:R-:W-:-:S05]  /*1460*/  IMAD.WIDE R2, R207, 0x4, R2 ;  /* 0x00000004cf027825 */ /* 0x001fca00078e0202 */
[----:B------:R0:W5:Y:S01]  /*1470*/  LDG.E R24, desc[UR46][R2.64] ;  /* 0x0000002e02187981 */ /* 0x000162000c1e1900 */
[----:B------:R-:W-:Y:S05]  /*1480*/  BRA `(.L_x_1213) ;  /* 0x0000000000107947 */ /* 0x000fea0003800000 */
.L_x_1212:
[----:B------:R-:W-:Y:S05]  /*1490*/  @!P0 BRA `(.L_x_1213) ;  /* 0x00000000000c8947 */ /* 0x000fea0003800000 */
[----:B------:R-:W2:Y:S04]  /*14a0*/  LDG.E R3, desc[UR46][R8.64] ;  /* 0x0000002e08037981 */ /* 0x000ea8000c1e1900 */
[----:B------:R-:W2:Y:S02]  /*14b0*/  LDG.E R24, desc[UR46][R8.64+0x4] ;  /* 0x0000042e08187981 */ /* 0x000ea4000c1e1900 */
[----:B--2---:R-:W-:-:S07]  /*14c0*/  IMAD.IADD R24, R24, 0x1, -R3 ;  /* 0x0000000118187824 */ /* 0x004fce00078e0a03 */
.L_x_1213:
[----:B------:R-:W-:Y:S01]  /*14d0*/  ULDC.64 UR4, c[0x0][0xa10] ;  /* 0x0002840000047ab9 */ /* 0x000fe20000000a00 */
[----:B------:R-:W1:Y:S01]  /*14e0*/  LDC.64 R8, c[0x0][0x9e0] ;  /* 0x00027800ff087b82 */ /* 0x000e620000000a00 */
[----:B------:R-:W-:-:S04]  /*14f0*/  ISETP.NE.U32.AND P0, PT, RZ, UR4, PT ;  /* 0x00000004ff007c0c */ /* 0x000fc8000bf05070 */
[----:B------:R-:W-:Y:S01]  /*1500*/  ISETP.NE.AND.EX P0, PT, RZ, UR5, PT, P0 ;  /* 0x00000005ff007c0c */ /* 0x000fe2000bf05300 */
[----:B------:R-:W-:Y:S02]  /*1510*/  ULDC.64 UR4, c[0x0][0xa30] ;  /* 0x00028c0000047ab9 */ /* 0x000fe40000000a00 */
[----:B------:R-:W-:-:S04]  /*1520*/  ISETP.NE.U32.AND P1, PT, RZ, UR4, PT ;  /* 0x00000004ff007c0c */ /* 0x000fc8000bf25070 */
[----:B------:R-:W-:-:S06]  /*1530*/  ISETP.NE.AND.EX P1, PT, RZ, UR5, PT, P1 ;  /* 0x00000005ff007c0c */ /* 0x000fcc000bf25310 */
[----:B0-----:R-:W0:Y:S08]  /*1540*/  @P0 LDC.64 R2, c[0x0][0xa10] ;  /* 0x00028400ff020b82 */ /* 0x001e300000000a00 */
[----:B------:R-:W2:Y:S01]  /*1550*/  @P1 LDC.64 R4, c[0x0][0xa30] ;  /* 0x00028c00ff041b82 */ /* 0x000ea20000000a00 */
[----:B0-----:R-:W-:-:S05]  /*1560*/  @P0 IMAD.WIDE R2, R207, 0x4, R2 ;  /* 0x00000004cf020825 */ /* 0x001fca00078e0202 */
[----:B------:R-:W3:Y:S04]  /*1570*/  @P0 LDG.E R0, desc[UR46][R2.64] ;  /* 0x0000002e02000981 */ /* 0x000ee8000c1e1900 */
[----:B------:R-:W3:Y:S01]  /*1580*/  @P0 LDG.E R7, desc[UR46][R2.64+0x4] ;  /* 0x0000042e02070981 */ /* 0x000ee2000c1e1900 */
[----:B-----5:R-:W-:Y:S01]  /*1590*/  MOV R27, R24 ;  /* 0x00000018001b7202 */ /* 0x020fe20000000f00 */
[----:B--2---:R-:W-:-:S04]  /*15a0*/  @P1 IMAD.WIDE R4, R207, 0x4, R4 ;  /* 0x00000004cf041825 */ /* 0x004fc800078e0204 */
[----:B------:R-:W-:Y:S01]  /*15b0*/  IMAD.IADD R11, R24, 0x1, -R11 ;  /* 0x00000001180b7824 */ /* 0x000fe200078e0a0b */
[----:B------:R0:W5:Y:S01]  /*15c0*/  @P1 LDG.E R27, desc[UR46][R4.64] ;  /* 0x0000002e041b1981 */ /* 0x000162000c1e1900 */
[----:B-1----:R-:W-:Y:S02]  /*15d0*/  ISETP.GE.AND P1, PT, R9, 0x1, PT ;  /* 0x000000010900780c */ /* 0x002fe40003f26270 */
[----:B------:R-:W-:Y:S01]  /*15e0*/  LEA R6, R205, 0x80, 0x7 ;  /* 0x00000080cd067811 */ /* 0x000fe200078e38ff */
[----:B---3--:R-:W-:-:S04]  /*15f0*/  @P0 IMAD.IADD R48, R7, 0x1, -R0 ;  /* 0x0000000107300824 */ /* 0x008fc800078e0a00 */
[----:B------:R-:W-:-:S04]  /*1600*/  IMAD.IADD R197, R11, 0x1, R48 ;  /* 0x000000010bc57824 */ /* 0x000fc800078e0230 */
[C---:B------:R-:W-:Y:S01]  /*1610*/  VIADD R0, R197.reuse, 0x3f ;  /* 0x0000003fc5007836 */ /* 0x040fe20000000000 */
[----:B------:R-:W-:-:S04]  /*1620*/  IADD3 R3, R197, R6, -R198 ;  /* 0x00000006c5037210 */ /* 0x000fc80007ffe8c6 */
[----:B------:R-:W-:-:S04]  /*1630*/  SHF.R.S32.HI R7, RZ, 0x1f, R0 ;  /* 0x0000001fff077819 */ /* 0x000fc80000011400 */
[----:B------:R-:W-:Y:S01]  /*1640*/  LEA.HI R7, R7, R0, RZ, 0x6 ;  /* 0x0000000007077211 */ /* 0x000fe200078f30ff */
[----:B------:R-:W-:-:S03]  /*1650*/  IMAD.IADD R0, R3, 0x1, R8 ;  /* 0x0000000103007824 */ /* 0x000fc600078e0208 */
[----:B------:R-:W-:Y:S01]  /*1660*/  SHF.R.S32.HI R56, RZ, 0x6, R7 ;  /* 0x00000006ff387819 */ /* 0x000fe20000011407 */
[----:B0-----:R-:W-:Y:S06]  /*1670*/  @!P1 BRA `(.L_x_1214) ;  /* 0x0000000000489947 */ /* 0x001fec0003800000 */
[C---:B------:R-:W-:Y:S01]  /*1680*/  ISETP.GT.AND P0, PT, R3.reuse, RZ, PT ;  /* 0x000000ff0300720c */ /* 0x040fe20003f04270 */
[----:B------:R-:W-:Y:S01]  /*1690*/  BSSY B0, `(.L_x_1215) ;  /* 0x000000e000007945 */ /* 0x000fe20003800000 */
[----:B------:R-:W-:-:S11]  /*16a0*/  VIADD R2, R3, 0xffffffff ;  /* 0xffffffff03027836 */ /* 0x000fd60000000000 */
        /* <DEDUP_REMOVED lines=8> */
.L_x_1216:
[----:B------:R-:W-:-:S13]  /*1730*/  ISETP.NE.AND P0, PT, R9, 0x1, PT ;  /* 0x000000010900780c */ /* 0x000fda0003f05270 */
[----:B------:R-:W0:Y:S02]  /*1740*/  @P0 LDC.64 R4, c[0x0][0x9e8] ;  /* 0x00027a00ff040b82 */ /* 0x000e240000000a00 */
[----:B0-----:R-:W-:-:S05]  /*1750*/  @P0 IMAD.HI.U32 R4, R2, R4, RZ ;  /* 0x0000000402040227 */ /* 0x001fca00078e00ff */
[----:B------:R-:W-:-:S07]  /*1760*/  @P0 SHF.R.U32.HI R2, RZ, R5, R4 ;  /* 0x00000005ff020219 */ /* 0x000fce0000011604 */
.L_x_1217:
[----:B------:R-:W-:Y:S05]  /*1770*/  BSYNC B0 ;  /* 0x0000000000007941 */ /* 0x000fea0003800000 */
.L_x_1215:
[----:B------:R-:W-:-:S05]  /*1780*/  IMAD R3, R2, R9, R9 ;  /* 0x0000000902037224 */ /* 0x000fca00078e0209 */
[----:B------:R-:W-:-:S07]  /*1790*/  VIMNMX R0, R0, R3, PT ;  /* 0x0000000300007248 */ /* 0x000fce0003fe0100 */
.L_x_1214:
[----:B------:R-:W-:Y:S01]  /*17a0*/  IMAD R2, R205, 0x80, -R198 ;  /* 0x00000080cd027824 */ /* 0x000fe200078e0ac6 */
[----:B------:R-:W-:-:S04]  /*17b0*/  ULDC UR4, c[0x0][0x9dc] ;  /* 0x0002770000047ab9 */ /* 0x000fc80000000800 */
[----:B------:R-:W-:-:S05]  /*17c0*/  IADD3 R2, R197, R2, RZ ;  /* 0x00000002c5027210 */ /* 0x000fca0007ffe0ff */
[----:B------:R-:W-:Y:S01]  /*17d0*/  VIADD R3, R2, -UR4 ;  /* 0x8000000402037c36 */ /* 0x000fe20008000000 */
[----:B------:R-:W-:Y:S06]  /*17e0*/  @!P1 BRA `(.L_x_1218) ;  /* 0x0000000000449947 */ /* 0x000fec0003800000 */
[----:B------:R-:W-:Y:S01]  /*17f0*/  ISETP.GT.AND P0, PT, R2, -0x1, PT ;  /* 0xffffffff0200780c */ /* 0x000fe20003f04270 */
[----:B------:R-:W-:-:S12]  /*1800*/  BSSY B0, `(.L_x_1219) ;  /* 0x000000d000007945 */ /* 0x000fd80003800000 */
        /* <DEDUP_REMOVED lines=8> */
.L_x_1220:
[----:B------:R-:W-:-:S13]  /*1890*/  ISETP.NE.AND P0, PT, R9, 0x1, PT ;  /* 0x000000010900780c */ /* 0x000fda0003f05270 */
[----:B------:R-:W0:Y:S02]  /*18a0*/  @P0 LDC.64 R4, c[0x0][0x9e8] ;  /* 0x00027a00ff040b82 */ /* 0x000e240000000a00 */
[----:B0-----:R-:W-:-:S05]  /*18b0*/  @P0 IMAD.HI.U32 R4, R2, R4, RZ ;  /* 0x0000000402040227 */ /* 0x001fca00078e00ff */
[----:B------:R-:W-:-:S07]  /*18c0*/  @P0 SHF.R.U32.HI R2, RZ, R5, R4 ;  /* 0x00000005ff020219 */ /* 0x000fce0000011604 */
.L_x_1221:
[----:B------:R-:W-:Y:S05]  /*18d0*/  BSYNC B0 ;  /* 0x0000000000007941 */ /* 0x000fea0003800000 */
.L_x_1219:
[----:B------:R-:W-:-:S05]  /*18e0*/  IMAD R2, R2, R9, RZ ;  /* 0x0000000902027224 */ /* 0x000fca00078e02ff */
[----:B------:R-:W-:-:S07]  /*18f0*/  VIMNMX R3, R3, R2, !PT ;  /* 0x0000000203037248 */ /* 0x000fce0007fe0100 */
.L_x_1218:
[----:B------:R-:W-:Y:S01]  /*1900*/  VIADD R0, R0, 0x3f ;  /* 0x0000003f00007836 */ /* 0x000fe20000000000 */
[----:B------:R-:W-:-:S04]  /*1910*/  SHF.R.S32.HI R2, RZ, 0x1f, R3 ;  /* 0x0000001fff027819 */ /* 0x000fc80000011403 */
[----:B------:R-:W-:Y:S02]  /*1920*/  SHF.R.S32.HI R5, RZ, 0x1f, R0 ;  /* 0x0000001fff057819 */ /* 0x000fe40000011400 */
[----:B------:R-:W-:Y:S02]  /*1930*/  LEA.HI R2, R2, R3, RZ, 0x6 ;  /* 0x0000000302027211 */ /* 0x000fe400078f30ff */
[----:B------:R-:W-:Y:S02]  /*1940*/  LEA.HI R5, R5, R0, RZ, 0x6 ;  /* 0x0000000005057211 */ /* 0x000fe400078f30ff */
[----:B------:R-:W-:Y:S02]  /*1950*/  SHF.R.S32.HI R2, RZ, 0x6, R2 ;  /* 0x00000006ff027819 */ /* 0x000fe40000011402 */
[----:B------:R-:W-:Y:S02]  /*1960*/  SHF.R.S32.HI R5, RZ, 0x6, R5 ;  /* 0x00000006ff057819 */ /* 0x000fe40000011405 */
[----:B------:R-:W-:-:S02]  /*1970*/  VIMNMX R2, RZ, R2, !PT ;  /* 0x00000002ff027248 */ /* 0x000fc40007fe0100 */
[----:B------:R-:W-:-:S03]  /*1980*/  VIMNMX R5, R56, R5, PT ;  /* 0x0000000538057248 */ /* 0x000fc60003fe0100 */
[--C-:B------:R-:W-:Y:S02]  /*1990*/  IMAD R2, R2, 0x40, -R11.reuse ;  /* 0x0000004002027824 */ /* 0x100fe400078e0a0b */
[----:B------:R-:W-:-:S03]  /*19a0*/  IMAD R5, R5, 0x40, -R11 ;  /* 0x0000004005057824 */ /* 0x000fc600078e0a0b */
[----:B------:R-:W-:Y:S02]  /*19b0*/  VIMNMX R2, RZ, R2, !PT ;  /* 0x00000002ff027248 */ /* 0x000fe40007fe0100 */
[----:B------:R-:W-:Y:S02]  /*19c0*/  VIMNMX R5, R5, R48, PT ;  /* 0x0000003005057248 */ /* 0x000fe40003fe0100 */
[----:B------:R-:W-:Y:S02]  /*19d0*/  SHF.R.U32.HI R26, RZ, 0x6, R2 ;  /* 0x00000006ff1a7819 */ /* 0x000fe40000011602 */
[----:B------:R-:W-:-:S03]  /*19e0*/  ISETP.GT.AND P0, PT, R5, R2, PT ;  /* 0x000000020500720c */ /* 0x000fc60003f04270 */
[----:B------:R-:W-:-:S10]  /*19f0*/  IMAD.MOV.U32 R49, RZ, RZ, R26 ;  /* 0x000000ffff317224 */ /* 0x000fd400078e001a */
[----:B------:R-:W-:-:S05]  /*1a00*/  @P0 VIADD R0, R5, 0x3f ;  /* 0x0000003f05000836 */ /* 0x000fca0000000000 */
[----:B------:R-:W-:-:S04]  /*1a10*/  @P0 SHF.R.S32.HI R3, RZ, 0x1f, R0 ;  /* 0x0000001fff030819 */ /* 0x000fc80000011400 */
[----:B------:R-:W-:-:S04]  /*1a20*/  @P0 LEA.HI R3, R3, R0, RZ, 0x6 ;  /* 0x0000000003030211 */ /* 0x000fc800078f30ff */
[----:B------:R-:W-:Y:S02]  /*1a30*/  @P0 SHF.R.S32.HI R49, RZ, 0x6, R3 ;  /* 0x00000006ff310819 */ /* 0x000fe40000011403 */
[----:B------:R-:W-:Y:S02]  /*1a40*/  PLOP3.LUT P0, PT, PT, PT, PT, 0x80, 0x0 ;  /* 0x000000000000781c */ /* 0x000fe40003f0f070 */
[----:B------:R-:W-:-:S13]  /*1a50*/  ISETP.GT.AND P1, PT, R49, R26, PT ;  /* 0x0000001a3100720c */ /* 0x000fda0003f24270 */
[----:B------:R-:W-:Y:S05]  /*1a60*/  @!P1 BRA `(.L_x_1222) ;  /* 0x0000005400c49947 */ /* 0x000fea0003800000 */
        /* <DEDUP_REMOVED lines=19> */
[----:B-1---5:R-:W-:Y:S05]  /*1ba0*/  CALL.ABS.NOINC R2 ;  /* 0x0000000002007343 */ /* 0x022fea0003c00000 */
.L_x_1224:
[----:B------:R-:W-:Y:S05]  /*1bb0*/  BSYNC B6 ;  /* 0x0000000000067941 */ /* 0x000fea0003800000 */
.L_x_1223:
[----:B------:R-:W-:Y:S01]  /*1bc0*/  VIADD R0, R16, 0x10000 ;  /* 0x0001000010007836 */ /* 0x000fe20000000000 */
[----:B------:R-:W-:Y:S04]  /*1bd0*/  BSSY B6, `(.L_x_1225) ;  /* 0x0000013000067945 */ /* 0x000fe80003800000 */
[----:B------:R-:W-:-:S13]  /*1be0*/  LOP3.LUT P0, RZ, R0, 0x3ff, RZ, 0xc0, !PT ;  /* 0x000003ff00ff7812 */ /* 0x000fda000780c0ff */
[----:B------:R-:W-:Y:S05]  /*1bf0*/  @!P0 BRA `(.L_x_1226) ;  /* 0x0000000000408947 */ /* 0x000fea0003800000 */
[----:B------:R-:W-:Y:S01]  /*1c00*/  MOV R0, 0x0 ;  /* 0x0000000000007802 */ /* 0x000fe20000000f00 */
[----:B------:R-:W-:Y:S01]  /*1c10*/  ULDC.64 UR4, c[0x4][0xc0] ;  /* 0x0100300000047ab9 */ /* 0x000fe20000000a00 */
[----:B------:R-:W-:Y:S01]  /*1c20*/  ULDC.64 UR6, c[0x4][0x58] ;  /* 0x0100160000067ab9 */ /* 0x000fe20000000a00 */
[----:B------:R-:W-:Y:S01]  /*1c30*/  MOV R4, UR4 ;  /* 0x0000000400047c02 */ /* 0x000fe20008000f00 */
        /* <DEDUP_REMOVED lines=12> */
.L_x_1226:
[----:B------:R-:W-:Y:S05]  /*1d00*/  BSYNC B6 ;  /* 0x0000000000067941 */ /* 0x000fea0003800000 */
.L_x_1225:
[----:B------:R-:W-:Y:S01]  /*1d10*/  ULDC.64 UR4, c[0x0][0x9f8] ;  /* 0x00027e0000047ab9 */ /* 0x000fe20000000a00 */
[----:B------:R-:W-:Y:S01]  /*1d20*/  MOV R4, R207 ;  /* 0x000000cf00047202 */ /* 0x000fe20000000f00 */
[----:B------:R-:W0:Y:S01]  /*1d30*/  LDC R0, c[0x0][0x428] ;  /* 0x00010a00ff007b82 */ /* 0x000e220000000800 */
[----:B------:R-:W-:-:S07]  /*1d40*/  ISETP.NE.U32.AND P0, PT, RZ, UR4, PT ;  /* 0x00000004ff007c0c */ /* 0x000fce000bf05070 */
[----:B------:R-:W1:Y:S01]  /*1d50*/  LDC.64 R66, c[0x0][0x2f0] ;  /* 0x0000bc00ff427b82 */ /* 0x000e620000000a00 */
[----:B------:R-:W-:Y:S01]  /*1d60*/  ISETP.NE.AND.EX P0, PT, RZ, UR5, PT, P0 ;  /* 0x00000005ff007c0c */ /* 0x000fe2000bf05300 */
[----:B------:R-:W2:Y:S01]  /*1d70*/  S2R R21, SR_TID.X ;  /* 0x0000000000157919 */ /* 0x000ea20000002100 */
[----:B------:R-:W-:Y:S01]  /*1d80*/  IMAD.IADD R47, R25, 0x1, R24 ;  /* 0x00000001192f7824 */ /* 0x000fe200078e0218 */
[----:B------:R-:W-:Y:S01]  /*1d90*/  ULDC.64 UR6, c[0x0][0xa08] ;  /* 0x0002820000067ab9 */ /* 0x000fe20000000a00 */
[----:B------:R-:W-:-:S03]  /*1da0*/  ULDC.64 UR4, c[0x0][0x2f8] ;  /* 0x0000be0000047ab9 */ /* 0x000fc60000000a00 */
[----:B------:R-:W3:Y:S08]  /*1db0*/  LDC.64 R70, c[0x0][0x3e8] ;  /* 0x0000fa00ff467b82 */ /* 0x000ef00000000a00 */
[----:B------:R-:W4:Y:S08]  /*1dc0*/  @P0 LDC.64 R2, c[0x0][0x9f8] ;  /* 0x00027e00ff020b82 */ /* 0x000f300000000a00 */
[----:B------:R-:W3:Y:S08]  /*1dd0*/  LDC R13, c[0x0][0x3d4] ;  /* 0x0000f500ff0d7b82 */ /* 0x000ef00000000800 */
[----:B------:R-:W3:Y:S01]  /*1de0*/  LDC.64 R74, c[0x0][0x3d8] ;  /* 0x0000f600ff4a7b82 */ /* 0x000ee20000000a00 */
[----:B----4-:R-:W-:-:S05]  /*1df0*/  @P0 IMAD.WIDE R2, R207, 0x4, R2 ;  /* 0x00000004cf020825 */ /* 0x010fca00078e0202 */
[----:B------:R4:W3:Y:S01]  /*1e00*/  @P0 LDG.E R4, desc[UR46][R2.64] ;  /* 0x0000002e02040981 */ /* 0x0008e2000c1e1900 */
[----:B0-----:R-:W-:Y:S01]  /*1e10*/  ISETP.NE.AND P0, PT, R0, 0x1, PT ;  /* 0x000000010000780c */ /* 0x001fe20003f05270 */
[-C--:B-1----:R-:W-:Y:S01]  /*1e20*/  IMAD.WIDE.U32 R60, R18, R66.reuse, R192 ;  /* 0x00000042123c7225 */ /* 0x082fe200078e00c0 */
[----:B------:R-:W-:Y:S02]  /*1e30*/  SHF.R.S32.HI R15, RZ, 0x1f, R47 ;  /* 0x0000001fff0f7819 */ /* 0x000fe4000001142f */
[----:B--2---:R-:W-:Y:S01]  /*1e40*/  SHF.R.U32.HI R28, RZ, 0x7, R21 ;  /* 0x00000007ff1c7819 */ /* 0x004fe20000011615 */
[----:B------:R-:W-:Y:S01]  /*1e50*/  VIADD R101, R192, 0x80 ;  /* 0x00000080c0657836 */ /* 0x000fe20000000000 */
[----:B------:R-:W-:Y:S01]  /*1e60*/  IADD3 R46, P1, R18, R47, RZ ;  /* 0x0000002f122e7210 */ /* 0x000fe20007f3e0ff */
[-C--:B------:R-:W-:Y:S01]  /*1e70*/  IMAD R6, R15, R66.reuse, RZ ;  /* 0x000000420f067224 */ /* 0x080fe200078e02ff */
[----:B------:R-:W-:Y:S01]  /*1e80*/  ISETP.NE.AND P6, PT, R28, 0x1, PT ;  /* 0x000000011c00780c */ /* 0x000fe20003fc5270 */
[----:B----4-:R-:W-:Y:S01]  /*1e90*/  IMAD.WIDE.U32 R2, R47, R66, RZ ;  /* 0x000000422f027225 */ /* 0x010fe200078e00ff */
[----:B------:R-:W-:-:S02]  /*1ea0*/  SHF.L.U64.HI R63, R66, 0x5, R67 ;  /* 0x00000005423f7819 */ /* 0x000fc40000010243 */
[----:B---3--:R-:W-:Y:S01]  /*1eb0*/  SHF.L.U64.HI R68, R70, 0x6, R71 ;  /* 0x0000000646447819 */ /* 0x008fe20000010247 */
[----:B------:R-:W0:Y:S01]  /*1ec0*/  @P0 LDC R5, c[0x0][0x42c] ;  /* 0x00010b00ff050b82 */ /* 0x000e220000000800 */
[----:B------:R-:W-:Y:S01]  /*1ed0*/  IMAD.SHL.U32 R65, R66, 0x40, RZ ;  /* 0x0000004042417824 */ /* 0x000fe200078e00ff */
[----:B------:R-:W-:Y:S01]  /*1ee0*/  SHF.L.U64.HI R72, R74, 0x6, R75 ;  /* 0x000000064a487819 */ /* 0x000fe2000001024b */
[----:B------:R-:W-:Y:S02]  /*1ef0*/  IMAD.SHL.U32 R69, R70, 0x20, RZ ;  /* 0x0000002046457824 */ /* 0x000fe400078e00ff */
[----:B------:R-:W-:Y:S02]  /*1f00*/  IMAD.SHL.U32 R73, R74, 0x20, RZ ;  /* 0x000000204a497824 */ /* 0x000fe400078e00ff */
[----:B------:R-:W-:Y:S01]  /*1f10*/  IMAD.SHL.U32 R76, R13, 0x2, RZ ;  /* 0x000000020d4c7824 */ /* 0x000fe200078e00ff */
[----:B------:R-:W1:Y:S01]  /*1f20*/  @P0 LDC R7, c[0x0][0x430] ;  /* 0x00010c00ff070b82 */ /* 0x000e620000000800 */
[----:B0-----:R-:W-:-:S04]  /*1f30*/  @P0 IMAD.HI.U32 R0, R206, R5, RZ ;  /* 0x00000005ce000227 */ /* 0x001fc800078e00ff */
[----:B------:R-:W-:Y:S01]  /*1f40*/  IMAD.MOV.U32 R5, RZ, RZ, R206 ;  /* 0x000000ffff057224 */ /* 0x000fe200078e00ce */
[----:B-1----:R-:W-:Y:S01]  /*1f50*/  @P0 SHF.R.U32.HI R5, RZ, R7, R0 ;  /* 0x00000007ff050219 */ /* 0x002fe20000011600 */
[----:B------:R-:W-:Y:S01]  /*1f60*/  IMAD R7, R47, R67, R6 ;  /* 0x000000432f077224 */ /* 0x000fe200078e0206 */
[----:B------:R-:W-:Y:S01]  /*1f70*/  ISETP.NE.U32.AND P0, PT, RZ, UR6, PT ;  /* 0x00000006ff007c0c */ /* 0x000fe2000bf05070 */
[----:B------:R-:W-:Y:S01]  /*1f80*/  IMAD.X R47, R19, 0x1, R15, P1 ;  /* 0x00000001132f7824 */ /* 0x000fe200008e060f */
[----:B------:R-:W-:Y:S01]  /*1f90*/  SHF.R.S32.HI R8, RZ, 0x1f, R5 ;  /* 0x0000001fff087819 */ /* 0x000fe20000011405 */
[----:B------:R-:W-:Y:S01]  /*1fa0*/  IMAD.IADD R3, R3, 0x1, R7 ;  /* 0x0000000103037824 */ /* 0x000fe200078e0207 */
[----:B------:R-:W-:-:S03]  /*1fb0*/  ISETP.NE.AND.EX P0, PT, RZ, UR7, PT, P0 ;  /* 0x00000007ff007c0c */ /* 0x000fc6000bf05300 */
[----:B------:R-:W-:Y:S02]  /*1fc0*/  IMAD R6, R8, UR4, RZ ;  /* 0x0000000408067c24 */ /* 0x000fe4000f8e02ff */
[----:B------:R-:W-:-:S04]  /*1fd0*/  IMAD.WIDE.U32 R2, R5, UR4, R2 ;  /* 0x0000000405027c25 */ /* 0x000fc8000f8e0002 */
[----:B------:R-:W-:Y:S01]  /*1fe0*/  IMAD R7, R5, UR5, R6 ;  /* 0x0000000505077c24 */ /* 0x000fe2000f8e0206 */
[----:B------:R-:W-:Y:S01]  /*1ff0*/  ULDC.64 UR4, c[0x0][0x300] ;  /* 0x0000c00000047ab9 */ /* 0x000fe20000000a00 */
[----:B------:R-:W-:Y:S02]  /*2000*/  IMAD R6, R19, R70, RZ ;  /* 0x0000004613067224 */ /* 0x000fe400078e02ff */
[----:B------:R-:W-:Y:S01]  /*2010*/  IMAD.IADD R3, R3, 0x1, R7 ;  /* 0x0000000103037824 */ /* 0x000fe200078e0207 */
[----:B------:R-:W-:Y:S02]  /*2020*/  SHF.R.S32.HI R0, RZ, 0x1f, R4 ;  /* 0x0000001fff007819 */ /* 0x000fe40000011404 */
[----:B------:R-:W-:Y:S02]  /*2030*/  SEL R25, R4, RZ, !P0 ;  /* 0x000000ff04197207 */ /* 0x000fe40004000000 */
[----:B------:R-:W-:-:S03]  /*2040*/  SEL R10, R0, RZ, !P0 ;  /* 0x000000ff000a7207 */ /* 0x000fc60004000000 */
[----:B------:R-:W-:-:S04]  /*2050*/  IMAD.WIDE.U32 R40, R25, UR4, R2 ;  /* 0x0000000419287c25 */ /* 0x000fc8000f8e0002 */
[----:B------:R-:W-:Y:S01]  /*2060*/  IMAD R0, R10, UR4, RZ ;  /* 0x000000040a007c24 */ /* 0x000fe2000f8e02ff */
[----:B------:R-:W-:-:S03]  /*2070*/  IADD3 R57, P0, R40, R60, RZ ;  /* 0x0000003c28397210 */ /* 0x000fc60007f1e0ff */
[----:B------:R-:W-:Y:S01]  /*2080*/  IMAD R7, R25, UR5, R0 ;  /* 0x0000000519077c24 */ /* 0x000fe2000f8e0200 */
[----:B------:R-:W-:Y:S05]  /*2090*/  @!P6 WARPSYNC.ALL ;  /* 0x000000000000e948 */ /* 0x000fea0003800000 */
[----:B------:R-:W-:Y:S01]  /*20a0*/  ULDC.64 UR4, c[0x0][0x320] ;  /* 0x0000c80000047ab9 */ /* 0x000fe20000000a00 */
[----:B------:R-:W-:Y:S02]  /*20b0*/  IMAD R0, R19, R66, RZ ;  /* 0x0000004213007224 */ /* 0x000fe400078e02ff */
[----:B------:R-:W-:Y:S02]  /*20c0*/  IMAD R2, R8, UR4, RZ ;  /* 0x0000000408027c24 */ /* 0x000fe4000f8e02ff */
[----:B------:R-:W-:-:S02]  /*20d0*/  IMAD R3, R18, R67, R0 ;  /* 0x0000004312037224 */ /* 0x000fc400078e0200 */
[----:B------:R-:W-:Y:S02]  /*20e0*/  IMAD R9, R5, UR5, R2 ;  /* 0x0000000505097c24 */ /* 0x000fe4000f8e0202 */
[----:B------:R-:W-:Y:S02]  /*20f0*/  IMAD.IADD R0, R41, 0x1, R7 ;  /* 0x0000000129007824 */ /* 0x000fe400078e0207 */
[----:B------:R-:W-:Y:S01]  /*2100*/  IMAD.WIDE.U32 R4, R5, UR4, R192 ;  /* 0x0000000405047c25 */ /* 0x000fe2000f8e00c0 */
[----:B------:R-:W-:Y:S02]  /*2110*/  ULDC.64 UR4, c[0x0][0x328] ;  /* 0x0000ca0000047ab9 */ /* 0x000fe40000000a00 */
[----:B------:R-:W-:Y:S01]  /*2120*/  IADD3.X R60, R0, R61, R3, P0, !PT ;  /* 0x0000003d003c7210 */ /* 0x000fe200007fe403 */
[----:B------:R-:W-:Y:S01]  /*2130*/  IMAD.IADD R5, R5, 0x1, R9 ;  /* 0x0000000105057824 */ /* 0x000fe200078e0209 */
[----:B------:R-:W-:Y:S01]  /*2140*/  @!P6 BAR.SYNC.DEFER_BLOCKING 0x9, 0x100 ;  /* 0x024400000000eb1d */ /* 0x000fe20000010000 */
[----:B------:R-:W-:Y:S01]  /*2150*/  IMAD.WIDE.U32 R2, R18, R70, R22 ;  /* 0x0000004612027225 */ /* 0x000fe200078e0016 */
[----:B------:R-:W-:-:S02]  /*2160*/  ISETP.GE.AND P0, PT, R192, R13, PT ;  /* 0x0000000dc000720c */ /* 0x000fc40003f06270 */
[----:B------:R-:W-:Y:S01]  /*2170*/  SHF.L.U64.HI R61, R66, 0x6, R67 ;  /* 0x00000006423d7819 */ /* 0x000fe20000010243 */
[----:B------:R-:W-:Y:S01]  /*2180*/  IMAD R9, R18, R71, R6 ;  /* 0x0000004712097224 */ /* 0x000fe200078e0206 */
[----:B------:R-:W-:Y:S01]  /*2190*/  SHF.L.U64.HI R67, R70, 0x5, R71 ;  /* 0x0000000546437819 */ /* 0x000fe20000010247 */
[----:B------:R-:W-:Y:S02]  /*21a0*/  IMAD R8, R10, UR4, RZ ;  /* 0x000000040a087c24 */ /* 0x000fe4000f8e02ff */
[----:B------:R-:W-:Y:S01]  /*21b0*/  IMAD.IADD R21, R3, 0x1, R9 ;  /* 0x0000000103157824 */ /* 0x000fe200078e0209 */
[----:B------:R-:W-:Y:S01]  /*21c0*/  SEL R3, R13, RZ, P0 ;  /* 0x000000ff0d037207 */ /* 0x000fe20000000000 */
[----:B------:R-:W-:-:S04]  /*21d0*/  IMAD.WIDE.U32 R6, R18, R70, R192 ;  /* 0x0000004612067225 */ /* 0x000fc800078e00c0 */
[----:B------:R-:W-:Y:S01]  /*21e0*/  IMAD R83, R25, UR5, R8 ;  /* 0x0000000519537c24 */ /* 0x000fe2000f8e0208 */
[----:B------:R-:W-:Y:S01]  /*21f0*/  IADD3 R8, R192, R3, RZ ;  /* 0x00000003c0087210 */ /* 0x000fe20007ffe0ff */
[----:B------:R-:W-:Y:S02]  /*2200*/  IMAD.IADD R7, R9, 0x1, R7 ;  /* 0x0000000109077824 */ /* 0x000fe400078e0207 */
[----:B------:R-:W-:Y:S01]  /*2210*/  IMAD.WIDE.U32 R24, R25, UR4, R4 ;  /* 0x0000000419187c25 */ /* 0x000fe2000f8e0004 */
[----:B------:R-:W-:Y:S01]  /*2220*/  SHF.R.S32.HI R9, RZ, 0x1f, R8 ;  /* 0x0000001fff097819 */ /* 0x000fe20000011408 */
[----:B------:R-:W-:Y:S02]  /*2230*/  ULDC UR4, c[0x0][0x2e4] ;  /* 0x0000b90000047ab9 */ /* 0x000fe40000000800 */
[----:B------:R-:W-:Y:S01]  /*2240*/  IMAD R4, R19, R74, RZ ;  /* 0x0000004a13047224 */ /* 0x000fe200078e02ff */
[CC--:B------:R-:W-:Y:S01]  /*2250*/  LEA.HI R10, R9.reuse, R8.reuse, RZ, 0x7 ;  /* 0x00000008090a7211 */ /* 0x0c0fe200078f38ff */
[----:B------:R-:W-:Y:S01]  /*2260*/  IMAD.MOV.U32 R20, RZ, RZ, R2 ;  /* 0x000000ffff147224 */ /* 0x000fe200078e0002 */
[----:B------:R-:W-:Y:S01]  /*2270*/  LEA.HI R8, R9, R8, RZ, 0x4 ;  /* 0x0000000809087211 */ /* 0x000fe200078f20ff */
[----:B------:R-:W-:Y:S01]  /*2280*/  IMAD.WIDE.U32 R2, R18, R74, R22 ;  /* 0x0000004a12027225 */ /* 0x000fe200078e0016 */
[----:B------:R-:W-:-:S02]  /*2290*/  ISETP.GE.AND P1, PT, R192, UR4, PT ;  /* 0x00000004c0007c0c */ /* 0x000fc4000bf26270 */
[----:B------:R-:W-:Y:S01]  /*22a0*/  LOP3.LUT R9, R208, 0x70, R8, 0xf8, !PT ;  /* 0x00000070d0097812 */ /* 0x000fe200078ef808 */
[----:B------:R-:W-:Y:S01]  /*22b0*/  IMAD R11, R18, R75, R4 ;  /* 0x0000004b120b7224 */ /* 0x000fe200078e0204 */
[----:B------:R-:W-:Y:S01]  /*22c0*/  LOP3.LUT R77, R8, 0xfffffff0, RZ, 0xc0, !PT ;  /* 0xfffffff0084d7812 */ /* 0x000fe200078ec0ff */
[----:B------:R-:W-:Y:S01]  /*22d0*/  IMAD.WIDE.U32 R4, R18, R74, R192 ;  /* 0x0000004a12047225 */ /* 0x000fe200078e00c0 */
[----:B------:R-:W-:Y:S02]  /*22e0*/  LOP3.LUT R9, R9, R210, RZ, 0x3c, !PT ;  /* 0x000000d209097212 */ /* 0x000fe400078e3cff */
[----:B------:R-:W-:Y:S01]  /*22f0*/  ISETP.GE.AND P2, PT, R101, UR4, PT ;  /* 0x0000000465007c0c */ /* 0x000fe2000bf46270 */
[----:B------:R-:W-:Y:S01]  /*2300*/  IMAD.IADD R43, R3, 0x1, R11 ;  /* 0x00000001032b7824 */ /* 0x000fe200078e020b */
[--C-:B------:R-:W-:Y:S01]  /*2310*/  LOP3.LUT R3, R209, 0x70, R8.reuse, 0xf8, !PT ;  /* 0x00000070d1037812 */ /* 0x100fe200078ef808 */
[----:B------:R-:W-:Y:S01]  /*2320*/  IMAD.SHL.U32 R10, R10, 0x40, RZ ;  /* 0x000000400a0a7824 */ /* 0x000fe200078e00ff */
[----:B------:R-:W-:Y:S01]  /*2330*/  SHF.R.S32.HI R79, RZ, 0x4, R8 ;  /* 0x00000004ff4f7819 */ /* 0x000fe20000011408 */
[----:B------:R-:W-:Y:S01]  /*2340*/  IMAD.IADD R5, R11, 0x1, R5 ;  /* 0x000000010b057824 */ /* 0x000fe200078e0205 */
[----:B-----5:R-:W-:Y:S01]  /*2350*/  SHF.R.S32.HI R11, RZ, 0x1f, R27 ;  /* 0x0000001fff0b7819 */ /* 0x020fe2000001141b */
[----:B------:R-:W-:Y:S01]  /*2360*/  IMAD.MOV.U32 R42, RZ, RZ, R2 ;  /* 0x000000ffff2a7224 */ /* 0x000fe200078e0002 */
[----:B------:R-:W-:Y:S01]  /*2370*/  LOP3.LUT R10, R10, 0xffffe000, RZ, 0xc0, !PT ;  /* 0xffffe0000a0a7812 */ /* 0x000fe200078ec0ff */
[----:B------:R-:W-:Y:S01]  /*2380*/  IMAD.WIDE.U32 R20, R27, R70, R20 ;  /* 0x000000461b147225 */ /* 0x000fe200078e0014 */
[----:B------:R-:W-:-:S02]  /*2390*/  LOP3.LUT R3, R3, R212, RZ, 0x3c, !PT ;  /* 0x000000d403037212 */ /* 0x000fc400078e3cff */
[----:B------:R-:W-:Y:S01]  /*23a0*/  IADD3 R64, R9, R10, R211 ;  /* 0x0000000a09407210 */ /* 0x000fe20007ffe0d3 */
[----:B------:R-:W-:Y:S01]  /*23b0*/  IMAD R2, R11, R70, RZ ;  /* 0x000000460b027224 */ /* 0x000fe200078e02ff */
[----:B------:R-:W-:Y:S01]  /*23c0*/  IADD3 R62, R3, R10, R213 ;  /* 0x0000000a033e7210 */ /* 0x000fe20007ffe0d5 */
[----:B------:R-:W-:Y:S01]  /*23d0*/  IMAD R10, R11, R74, RZ ;  /* 0x0000004a0b0a7224 */ /* 0x000fe200078e02ff */
[----:B------:R-:W-:Y:S01]  /*23e0*/  SHF.R.S32.HI R81, RZ, 0x1f, R77 ;  /* 0x0000001fff517819 */ /* 0x000fe2000001144d */
[C---:B------:R-:W-:Y:S01]  /*23f0*/  IMAD R9, R27.reuse, R71, R2 ;  /* 0x000000471b097224 */ /* 0x040fe200078e0202 */
[----:B------:R-:W-:Y:S01]  /*2400*/  SHF.L.U64.HI R71, R74, 0x5, R75 ;  /* 0x000000054a477819 */ /* 0x000fe2000001024b */
[----:B------:R-:W-:Y:S01]  /*2410*/  IMAD.WIDE.U32 R2, R27, R70, R6 ;  /* 0x000000461b027225 */ /* 0x000fe200078e0006 */
[----:B------:R-:W-:-:S03]  /*2420*/  SHF.L.U32 R70, R70, 0x6, RZ ;  /* 0x0000000646467819 */ /* 0x000fc600000006ff */
[C---:B------:R-:W-:Y:S02]  /*2430*/  IMAD R7, R27.reuse, R75, R10 ;  /* 0x0000004b1b077224 */ /* 0x040fe400078e020a */
[----:B------:R-:W-:-:S04]  /*2440*/  IMAD.WIDE.U32 R42, R27, R74, R42 ;  /* 0x0000004a1b2a7225 */ /* 0x000fc800078e002a */
[----:B------:R-:W-:Y:S01]  /*2450*/  IMAD.WIDE.U32 R44, R27, R74, R4 ;  /* 0x0000004a1b2c7225 */ /* 0x000fe200078e0004 */
[----:B------:R-:W-:-:S03]  /*2460*/  IADD3 R82, R43, R7, RZ ;  /* 0x000000072b527210 */ /* 0x000fc60007ffe0ff */
[----:B------:R-:W-:Y:S02]  /*2470*/  IMAD.SHL.U32 R66, R66, 0x20, RZ ;  /* 0x0000002042427824 */ /* 0x000fe400078e00ff */
[----:B------:R-:W-:Y:S02]  /*2480*/  IMAD.SHL.U32 R74, R74, 0x40, RZ ;  /* 0x000000404a4a7824 */ /* 0x000fe400078e00ff */
[----:B------:R-:W-:Y:S02]  /*2490*/  VIADD R75, R28, 0x8 ;  /* 0x000000081c4b7836 */ /* 0x000fe40000000000 */
[----:B------:R-:W-:Y:S02]  /*24a0*/  IMAD.IADD R78, R21, 0x1, R9 ;  /* 0x00000001154e7824 */ /* 0x000fe400078e0209 */
[----:B------:R-:W-:Y:S02]  /*24b0*/  IMAD.IADD R80, R9, 0x1, R3 ;  /* 0x0000000109507824 */ /* 0x000fe400078e0203 */
[----:B------:R-:W-:-:S02]  /*24c0*/  IMAD.IADD R84, R7, 0x1, R45 ;  /* 0x0000000107547824 */ /* 0x000fc400078e022d */
[----:B------:R-:W-:-:S07]  /*24d0*/  IMAD.IADD R83, R25, 0x1, R83 ;  /* 0x0000000119537824 */ /* 0x000fce00078e0253 */
.L_x_1274:
[----:B------:R-:W0:Y:S01]  /*24e0*/  LDC.64 R50, c[0x0][0x2d8] ;  /* 0x0000b600ff327b82 */ /* 0x000e220000000a00 */
[----:B------:R-:W-:Y:S01]  /*24f0*/  VIADD R49, R49, 0xffffffff ;  /* 0xffffffff31317836 */ /* 0x000fe20000000000 */
[----:B------:R-:W-:Y:S05]  /*2500*/  YIELD ;  /* 0x0000000000007946 */ /* 0x000fea0003800000 */
[----:B--23--:R-:W-:Y:S01]  /*2510*/  SHF.R.S32.HI R11, RZ, 0x1f, R49 ;  /* 0x0000001fff0b7819 */ /* 0x00cfe20000011431 */
[----:B------:R-:W1:Y:S01]  /*2520*/  LDC R37, c[0x0][0x3d4] ;  /* 0x0000f500ff257b82 */ /* 0x000e620000000800 */
[-C--:B------:R-:W-:Y:S01]  /*2530*/  IMAD R4, R61, R49.reuse, RZ ;  /* 0x000000313d047224 */ /* 0x080fe200078e02ff */
[----:B------:R-:W-:Y:S01]  /*2540*/  BSSY B0, `(.L_x_1227) ;  /* 0x000046f000007945 */ /* 0x000fe20003800000 */
[----:B------:R-:W-:-:S04]  /*2550*/  IMAD.WIDE.U32 R54, R65, R49, RZ ;  /* 0x0000003141367225 */ /* 0x000fc800078e00ff */
[----:B------:R-:W-:Y:S01]  /*2560*/  IMAD R5, R11, R65, R4 ;  /* 0x000000410b057224 */ /* 0x000fe200078e0204 */
[----:B------:R-:W-:-:S03]  /*2570*/  IADD3 R13, P3, P4, R57, R54, R66 ;  /* 0x00000036390d7210 */ /* 0x000fc60007c7e042 */
[----:B------:R-:W-:Y:S02]  /*2580*/  IMAD.IADD R59, R55, 0x1, R5 ;  /* 0x00000001373b7824 */ /* 0x000fe400078e0205 */
[----:B------:R-:W-:-:S03]  /*2590*/  IMAD R5, R17, 0x4000, R215 ;  /* 0x0000400011057824 */ /* 0x000fc600078e02d7 */
[----:B------:R-:W-:Y:S01]  /*25a0*/  IADD3.X R4, R60, R59, R63, P3, P4 ;  /* 0x0000003b3c047210 */ /* 0x000fe20001fe843f */
[----:B------:R-:W-:Y:S01]  /*25b0*/  IMAD.IADD R86, R16, 0x1, R5 ;  /* 0x0000000110567824 */ /* 0x000fe200078e0205 */
[-C--:B0-----:R-:W-:Y:S02]  /*25c0*/  IADD3 R14, P4, P5, R54, R50.reuse, R57 ;  /* 0x00000032360e7210 */ /* 0x081fe40007d9e039 */
[----:B------:R-:W-:Y:S02]  /*25d0*/  IADD3 R12, P3, R13, R50, RZ ;  /* 0x000000320d0c7210 */ /* 0x000fe40007f7e0ff */
[----:B------:R-:W-:Y:S02]  /*25e0*/  IADD3.X R15, R59, R51, R60, P4, P5 ;  /* 0x000000333b0f7210 */ /* 0x000fe400027ea43c */
[----:B-1----:R-:W-:Y:S01]  /*25f0*/  ISETP.GE.AND P4, PT, R37, 0x1, PT ;  /* 0x000000012500780c */ /* 0x002fe20003f86270 */
[----:B------:R-:W-:Y:S01]  /*2600*/  IMAD.X R13, R4, 0x1, R51, P3 ;  /* 0x00000001040d7824 */ /* 0x000fe200018e0633 */
[----:B------:R-:W-:-:S04]  /*2610*/  ISETP.GT.AND P5, PT, R49, R26, PT ;  /* 0x0000001a3100720c */ /* 0x000fc80003fa4270 */
[----:B------:R-:W-:-:S07]  /*2620*/  P2R R102, PR, RZ, 0x20 ;  /* 0x00000020ff667803 */ /* 0x000fce0000000000 */
[----:B----4-:R-:W-:Y:S05]  /*2630*/  @!P4 BRA `(.L_x_1228) ;  /* 0x000000440014c947 */ /* 0x010fea0003800000 */
[----:B------:R-:W-:Y:S01]  /*2640*/  ULDC.U8 UR4, c[0x0][0x3f0] ;  /* 0x0000fc0000047ab9 */ /* 0x000fe20000000000 */
[-C--:B------:R-:W-:Y:S01]  /*2650*/  IMAD R5, R72, R49.reuse, RZ ;  /* 0x0000003148057224 */ /* 0x080fe200078e02ff */
[----:B------:R-:W-:Y:S01]  /*2660*/  ISETP.NE.AND P3, PT, RZ, UR4, PT ;  /* 0x00000004ff007c0c */ /* 0x000fe2000bf65270 */
[-C--:B------:R-:W-:Y:S02]  /*2670*/  IMAD R7, R68, R49.reuse, RZ ;  /* 0x0000003144077224 */ /* 0x080fe400078e02ff */
[C---:B------:R-:W-:Y:S02]  /*2680*/  IMAD R9, R11.reuse, R74, R5 ;  /* 0x0000004a0b097224 */ /* 0x040fe400078e0205 */
[----:B------:R-:W-:Y:S02]  /*2690*/  IMAD R11, R11, R70, R7 ;  /* 0x000000460b0b7224 */ /* 0x000fe400078e0207 */
[----:B------:R-:W-:Y:S02]  /*26a0*/  IMAD R87, R49, -0x40, R48 ;  /* 0xffffffc031577824 */ /* 0x000fe400078e0230 */
[----:B------:R-:W-:-:S03]  /*26b0*/  IMAD.WIDE.U32 R4, R70, R49, RZ ;  /* 0x0000003146047225 */ /* 0x000fc600078e00ff */
[----:B------:R-:W-:Y:S01]  /*26c0*/  VIMNMX R87, R87, 0x40, PT ;  /* 0x0000004057577848 */ /* 0x000fe20003fe0100 */
[----:B------:R-:W-:Y:S01]  /*26d0*/  IMAD.WIDE.U32 R6, R74, R49, RZ ;  /* 0x000000314a067225 */ /* 0x000fe200078e00ff */
[----:B------:R-:W-:-:S03]  /*26e0*/  IADD3 R85, R5, R11, RZ ;  /* 0x0000000b05557210 */ /* 0x000fc60007ffe0ff */
        /* <DEDUP_REMOVED lines=26> */
.L_x_1231:
[----:B------:R-:W-:Y:S05]  /*2890*/  BSYNC B1 ;  /* 0x0000000000017941 */ /* 0x000fea0003800000 */
.L_x_1230:
[----:B------:R-:W-:Y:S01]  /*28a0*/  ISETP.GE.AND P5, PT, R195, R87, PT ;  /* 0x00000057c300720c */ /* 0x000fe20003fa6270 */
[----:B------:R-:W-:Y:S01]  /*28b0*/  BSSY B1, `(.L_x_1232) ;  /* 0x000001b000017945 */ /* 0x000fe20003800000 */
[----:B------:R-:W-:Y:S02]  /*28c0*/  CS2R R30, SRZ ;  /* 0x00000000001e7805 */ /* 0x000fe4000001ff00 */
[----:B0-----:R-:W-:Y:S01]  /*28d0*/  CS2R R10, SRZ ;  /* 0x00000000000a7805 */ /* 0x001fe2000001ff00 */
[----:B-----5:R-:W-:Y:S01]  /*28e0*/  IMAD.MOV.U32 R36, RZ, RZ, R32 ;  /* 0x000000ffff247224 */ /* 0x020fe200078e0020 */
[----:B------:R-:W-:Y:S01]  /*28f0*/  CS2R R28, SRZ ;  /* 0x00000000001c7805 */ /* 0x000fe2000001ff00 */
[----:B------:R-:W-:-:S06]  /*2900*/  IMAD.MOV.U32 R99, RZ, RZ, R58 ;  /* 0x000000ffff637224 */ /* 0x000fcc00078e003a */
[----:B------:R-:W-:Y:S05]  /*2910*/  @P5 BRA `(.L_x_1233) ;  /* 0x0000000000505947 */ /* 0x000fea0003800000 */
        /* <DEDUP_REMOVED lines=20> */
.L_x_1233:
[----:B------:R-:W-:Y:S05]  /*2a60*/  BSYNC B1 ;  /* 0x0000000000017941 */ /* 0x000fea0003800000 */
.L_x_1232:
[----:B------:R-:W-:Y:S01]  /*2a70*/  UISETP.NE.AND UP0, UPT, UR45, 0x3, UPT ;  /* 0x000000032d00788c */ /* 0x000fe2000bf05270 */
[----:B------:R-:W-:Y:S02]  /*2a80*/  IMAD.MOV.U32 R52, RZ, RZ, R34 ;  /* 0x000000ffff347224 */ /* 0x000fe400078e0022 */
[----:B------:R-:W-:Y:S02]  /*2a90*/  IMAD.MOV.U32 R96, RZ, RZ, R54 ;  /* 0x000000ffff607224 */ /* 0x000fe400078e0036 */
[----:B-----5:R-:W-:Y:S01]  /*2aa0*/  IMAD.MOV.U32 R38, RZ, RZ, R8 ;  /* 0x000000ffff267224 */ /* 0x020fe200078e0008 */
[----:B------:R-:W-:Y:S01]  /*2ab0*/  PLOP3.LUT P3, PT, PT, PT, UP0, 0x80, 0x0 ;  /* 0x000000000000781c */ /* 0x000fe20003f6f008 */
[----:B------:R-:W-:Y:S02]  /*2ac0*/  IMAD.MOV.U32 R50, RZ, RZ, R30 ;  /* 0x000000ffff327224 */ /* 0x000fe400078e001e */
[----:B------:R-:W-:Y:S02]  /*2ad0*/  IMAD.MOV.U32 R39, RZ, RZ, R10 ;  /* 0x000000ffff277224 */ /* 0x000fe400078e000a */
[----:B------:R-:W-:-:S08]  /*2ae0*/  IMAD.MOV.U32 R51, RZ, RZ, R28 ;  /* 0x000000ffff337224 */ /* 0x000fd000078e001c */
[----:B------:R-:W-:Y:S05]  /*2af0*/  @!P3 BRA `(.L_x_1234) ;  /* 0x000000000004b947 */ /* 0x000fea0003800000 */
[----:B------:R-:W-:Y:S01]  /*2b00*/  BPT.TRAP 0x1 ;  /* 0x000000040000795c */ /* 0x000fe20000300000 */
.L_x_1234:
[----:B------:R-:W-:Y:S01]  /*2b10*/  LEA R85, R17, R16, 0x3 ;  /* 0x0000001011557211 */ /* 0x000fe200078e18ff */
[----:B------:R-:W-:Y:S01]  /*2b20*/  BSSY B1, `(.L_x_1235) ;  /* 0x0000004000017945 */ /* 0x000fe20003800000 */
[----:B------:R-:W-:-:S04]  /*2b30*/  SHF.L.U32 R88, R201, 0x1f, RZ ;  /* 0x0000001fc9587819 */ /* 0x000fc800000006ff */
[----:B------:R-:W1:Y:S02]  /*2b40*/  SYNCS.PHASECHK.TRANS64.TRYWAIT P6, [R85+URZ+0x28490], R88 ;  /* 0x02849058550075a7 */ /* 0x000e6400080c017f */
[----:B-1----:R-:W-:Y:S05]  /*2b50*/  @!P6 BRA `(.L_x_1236) ;  /* 0x0000023000c8e947 */ /* 0x002fea0003800000 */
.L_x_1602:
[----:B------:R-:W-:Y:S05]  /*2b60*/  BSYNC B1 ;  /* 0x0000000000017941 */ /* 0x000fea0003800000 */
.L_x_1235:
[----:B------:R-:W-:Y:S04]  /*2b70*/  BSSY B1, `(.L_x_1237) ;  /* 0x00000e2000017945 */ /* 0x000fe80003800000 */
[----:B------:R-:W-:Y:S05]  /*2b80*/  @P4 BRA `(.L_x_1238) ;  /* 0x0000000c00804947 */ /* 0x000fea0003800000 */
[----:B------:R-:W-:Y:S04]  /*2b90*/  BSSY B2, `(.L_x_1239) ;  /* 0x0000070000027945 */ /* 0x000fe80003800000 */
[----:B------:R-:W-:Y:S05]  /*2ba0*/  @P1 BRA `(.L_x_1240) ;  /* 0x0000000400b81947 */ /* 0x000fea0003800000 */
[----:B0-----:R0:W2:Y:S01]  /*2bb0*/  LDS.128 R4, [R86+0x20000] ;  /* 0x0200000056047984 */ /* 0x0010a20000000c00 */
[----:B------:R-:W-:Y:S01]  /*2bc0*/  ISETP.GE.AND P4, PT, R22, R37, PT ;  /* 0x000000251600720c */ /* 0x000fe20003f86270 */
[----:B------:R-:W-:-:S12]  /*2bd0*/  BSSY B3, `(.L_x_1241) ;  /* 0x000006a000037945 */ /* 0x000fd80003800000 */
[----:B0-----:R-:W-:Y:S05]  /*2be0*/  @P4 BRA `(.L_x_1242) ;  /* 0x0000000400a04947 */ /* 0x001fea0003800000 */
[----:B------:R-:W-:Y:S01]  /*2bf0*/  SHF.R.U32.HI R58, RZ, 0x8, R55 ;  /* 0x00000008ff3a7819 */ /* 0x000fe20000011637 */
[----:B--2---:R-:W-:Y:S01]  /*2c00*/  IMAD.MOV.U32 R54, RZ, RZ, R6 ;  /* 0x000000ffff367224 */ /* 0x004fe200078e0006 */
[--C-:B------:R-:W-:Y:S02]  /*2c10*/  SHF.R.U32.HI R91, RZ, 0x10, R59.reuse ;  /* 0x00000010ff5b7819 */ /* 0x100fe4000001163b */
[----:B------:R-:W-:Y:S02]  /*2c20*/  SHF.R.U32.HI R89, RZ, 0x8, R59 ;  /* 0x00000008ff597819 */ /* 0x000fe4000001163b */
[----:B------:R-:W-:Y:S02]  /*2c30*/  LOP3.LUT R53, R59, 0xff0000ff, RZ, 0xc0, !PT ;  /* 0xff0000ff3b357812 */ /* 0x000fe400078ec0ff */
[----:B------:R-:W-:Y:S01]  /*2c40*/  SHF.R.U32.HI R59, RZ, 0x10, R55 ;  /* 0x00000010ff3b7819 */ /* 0x000fe20000011637 */
[----:B------:R-:W-:Y:S01]  /*2c50*/  IMAD.SHL.U32 R6, R89, 0x100, RZ ;  /* 0x0000010059067824 */ /* 0x000fe200078e00ff */
[----:B------:R-:W-:Y:S01]  /*2c60*/  LOP3.LUT R90, R55, 0xff0000ff, RZ, 0xc0, !PT ;  /* 0xff0000ff375a7812 */ /* 0x000fe200078ec0ff */
[----:B------:R-:W-:-:S02]  /*2c70*/  IMAD.MOV.U32 R55, RZ, RZ, R7 ;  /* 0x000000ffff377224 */ /* 0x000fc400078e0007 */
[----:B------:R-:W-:Y:S01]  /*2c80*/  IMAD.SHL.U32 R7, R58, 0x100, RZ ;  /* 0x000001003a077824 */ /* 0x000fe200078e00ff */
[----:B------:R-:W-:Y:S01]  /*2c90*/  LOP3.LUT R58, R53, 0xff00, R6, 0xf8, !PT ;  /* 0x0000ff00353a7812 */ /* 0x000fe200078ef806 */
[----:B------:R-:W-:Y:S01]  /*2ca0*/  IMAD.U32 R59, R59, 0x10000, RZ ;  /* 0x000100003b3b7824 */ /* 0x000fe200078e00ff */
[----:B------:R-:W-:Y:S02]  /*2cb0*/  F2FP.F16.E4M3.UNPACK_B R53, R96.H1 ;  /* 0x00000060ff35723e */ /* 0x000fe400030006ff */
[----:B------:R-:W-:Y:S01]  /*2cc0*/  LOP3.LUT R90, R90, 0xff00, R7, 0xf8, !PT ;  /* 0x0000ff005a5a7812 */ /* 0x000fe200078ef807 */
[----:B------:R-:W-:Y:S01]  /*2cd0*/  IMAD.U32 R7, R91, 0x10000, RZ ;  /* 0x000100005b077824 */ /* 0x000fe200078e00ff */
[-C--:B------:R-:W-:Y:S01]  /*2ce0*/  F2FP.F16.E4M3.UNPACK_B R6, R5.reuse ;  /* 0x00000005ff06723e */ /* 0x080fe200020006ff */
[--C-:B------:R-:W-:Y:S01]  /*2cf0*/  HADD2.F32 R92, -RZ, R53.reuse.H1_H1 ;  /* 0x30000035ff5c7230 */ /* 0x100fe20000004100 */
[----:B------:R-:W-:Y:S02]  /*2d00*/  F2FP.F16.E4M3.UNPACK_B R5, R5.H1 ;  /* 0x00000005ff05723e */ /* 0x000fe400030006ff */
[----:B------:R-:W-:Y:S01]  /*2d10*/  LOP3.LUT R89, R58, 0xff0000, R7, 0xf8, !PT ;  /* 0x00ff00003a597812 */ /* 0x000fe200078ef807 */
[----:B------:R-:W-:Y:S01]  /*2d20*/  HADD2.F32 R7, -RZ, R6.H1_H1 ;  /* 0x30000006ff077230 */ /* 0x000fe20000004100 */
[----:B------:R-:W-:Y:S01]  /*2d30*/  LOP3.LUT R91, R90, 0xff0000, R59, 0xf8, !PT ;  /* 0x00ff00005a5b7812 */ /* 0x000fe200078ef83b */
[----:B------:R-:W-:Y:S01]  /*2d40*/  HADD2.F32 R90, -RZ, R53.H0_H0 ;  /* 0x20000035ff5a7230 */ /* 0x000fe20000004100 */
[----:B------:R-:W-:Y:S01]  /*2d50*/  F2FP.F16.E4M3.UNPACK_B R58, R99.H1 ;  /* 0x00000063ff3a723e */ /* 0x000fe200030006ff */
[----:B------:R-:W-:-:S02]  /*2d60*/  HADD2.F32 R53, -RZ, R5.H1_H1 ;  /* 0x30000005ff357230 */ /* 0x000fc40000004100 */
[----:B------:R-:W-:Y:S02]  /*2d70*/  HADD2.F32 R6, -RZ, R6.H0_H0 ;  /* 0x20000006ff067230 */ /* 0x000fe40000004100 */
[----:B------:R-:W-:Y:S01]  /*2d80*/  FMUL.FTZ R93, R7, R90 ;  /* 0x0000005a075d7220 */ /* 0x000fe20000410000 */
[--C-:B------:R-:W-:Y:S02]  /*2d90*/  HADD2.F32 R59, -RZ, R58.reuse.H0_H0 ;  /* 0x2000003aff3b7230 */ /* 0x100fe40000004100 */
[----:B------:R-:W-:Y:S01]  /*2da0*/  FMUL.FTZ R94, R53, R92 ;  /* 0x0000005c355e7220 */ /* 0x000fe20000410000 */
[----:B------:R-:W-:Y:S02]  /*2db0*/  HADD2.F32 R5, -RZ, R5.H0_H0 ;  /* 0x20000005ff057230 */ /* 0x000fe40000004100 */
[C---:B------:R-:W-:Y:S01]  /*2dc0*/  FMUL.FTZ R90, R6.reuse, R90 ;  /* 0x0000005a065a7220 */ /* 0x040fe20000410000 */
[----:B------:R-:W-:Y:S02]  /*2dd0*/  HADD2.F32 R58, -RZ, R58.H1_H1 ;  /* 0x3000003aff3a7230 */ /* 0x000fe40000004100 */
[-C--:B------:R-:W-:Y:S01]  /*2de0*/  FFMA.FTZ R95, R6, R59.reuse, -R93 ;  /* 0x0000003b065f7223 */ /* 0x080fe2000001085d */
[----:B------:R-:W-:Y:S01]  /*2df0*/  F2FP.F16.E4M3.UNPACK_B R6, R96 ;  /* 0x00000060ff06723e */ /* 0x000fe200020006ff */
[----:B------:R-:W-:Y:S01]  /*2e00*/  FMUL.FTZ R92, R5, R92 ;  /* 0x0000005c055c7220 */ /* 0x000fe20000410000 */
[----:B------:R-:W-:Y:S01]  /*2e10*/  FFMA.FTZ R96, R7, R59, R90 ;  /* 0x0000003b07607223 */ /* 0x000fe2000001005a */
[----:B------:R-:W-:Y:S01]  /*2e20*/  FFMA.FTZ R97, R5, R58, -R94 ;  /* 0x0000003a05617223 */ /* 0x000fe2000001085e */
[-C--:B------:R-:W-:Y:S01]  /*2e30*/  F2FP.F16.E4M3.UNPACK_B R5, R4.reuse.H1 ;  /* 0x00000004ff05723e */ /* 0x080fe200030006ff */
[--C-:B------:R-:W-:Y:S01]  /*2e40*/  HADD2.F32 R90, -RZ, R6.reuse.H1_H1 ;  /* 0x30000006ff5a7230 */ /* 0x100fe20000004100 */
[----:B------:R-:W-:Y:S01]  /*2e50*/  F2FP.F16.E4M3.UNPACK_B R4, R4 ;  /* 0x00000004ff04723e */ /* 0x000fe200020006ff */
[----:B------:R-:W-:-:S02]  /*2e60*/  HADD2.F32 R59, -RZ, R6.H0_H0 ;  /* 0x20000006ff3b7230 */ /* 0x000fc40000004100 */
[----:B------:R-:W-:Y:S01]  /*2e70*/  FFMA.FTZ R98, R53, R58, R92 ;  /* 0x0000003a35627223 */ /* 0x000fe2000001005c */
[--C-:B------:R-:W-:Y:S01]  /*2e80*/  HADD2.F32 R6, -RZ, R5.reuse.H0_H0 ;  /* 0x20000005ff067230 */ /* 0x100fe20000004100 */
[----:B------:R-:W-:Y:S01]  /*2e90*/  F2FP.F16.E4M3.UNPACK_B R53, R99 ;  /* 0x00000063ff35723e */ /* 0x000fe200020006ff */
[----:B------:R-:W-:Y:S02]  /*2ea0*/  HADD2.F32 R7, -RZ, R5.H1_H1 ;  /* 0x30000005ff077230 */ /* 0x000fe40000004100 */
[--C-:B------:R-:W-:Y:S02]  /*2eb0*/  HADD2.F32 R5, -RZ, R4.reuse.H0_H0 ;  /* 0x20000004ff057230 */ /* 0x100fe40000004100 */
[-C--:B------:R-:W-:Y:S01]  /*2ec0*/  FMUL.FTZ R92, R6, R90.reuse ;  /* 0x0000005a065c7220 */ /* 0x080fe20000410000 */
[----:B------:R-:W-:Y:S02]  /*2ed0*/  HADD2.F32 R4, -RZ, R4.H1_H1 ;  /* 0x30000004ff047230 */ /* 0x000fe40000004100 */
[----:B------:R-:W-:Y:S01]  /*2ee0*/  FMUL.FTZ R93, R7, R90 ;  /* 0x0000005a075d7220 */ /* 0x000fe20000410000 */
[--C-:B------:R-:W-:Y:S01]  /*2ef0*/  HADD2.F32 R58, -RZ, R53.reuse.H1_H1 ;  /* 0x30000035ff3a7230 */ /* 0x100fe20000004100 */
[----:B------:R-:W-:Y:S01]  /*2f00*/  F2FP.SATFINITE.E4M3.F32.PACK_AB_MERGE_C R103, R98, R97, RZ ;  /* 0x000000616267723e */ /* 0x000fe200048070ff */
[----:B------:R-:W-:-:S02]  /*2f10*/  HADD2.F32 R53, -RZ, R53.H0_H0 ;  /* 0x20000035ff357230 */ /* 0x000fc40000004100 */
[-C--:B------:R-:W-:Y:S01]  /*2f20*/  FMUL.FTZ R90, R4, R59.reuse ;  /* 0x0000003b045a7220 */ /* 0x080fe20000410000 */
[----:B------:R-:W-:Y:S01]  /*2f30*/  FMUL.FTZ R59, R5, R59 ;  /* 0x0000003b053b7220 */ /* 0x000fe20000410000 */
[-C--:B------:R-:W-:Y:S01]  /*2f40*/  FFMA.FTZ R6, R6, R58.reuse, -R93 ;  /* 0x0000003a06067223 */ /* 0x080fe2000001085d */
[----:B------:R-:W-:Y:S01]  /*2f50*/  FFMA.FTZ R7, R7, R58, R92 ;  /* 0x0000003a07077223 */ /* 0x000fe2000001005c */
[-C--:B------:R-:W-:Y:S01]  /*2f60*/  FFMA.FTZ R93, R5, R53.reuse, -R90 ;  /* 0x00000035055d7223 */ /* 0x080fe2000001085a */
[----:B------:R-:W-:Y:S01]  /*2f70*/  FFMA.FTZ R94, R4, R53, R59 ;  /* 0x00000035045e7223 */ /* 0x000fe2000001003b */
[----:B------:R-:W-:Y:S02]  /*2f80*/  F2FP.F16.E4M3.UNPACK_B R5, R55.H1 ;  /* 0x00000037ff05723e */ /* 0x000fe400030006ff */
[----:B------:R-:W-:Y:S02]  /*2f90*/  F2FP.F16.E4M3.UNPACK_B R59, R91.H1 ;  /* 0x0000005bff3b723e */ /* 0x000fe400030006ff */
[----:B------:R-:W-:Y:S01]  /*2fa0*/  F2FP.SATFINITE.E4M3.F32.PACK_AB_MERGE_C R100, R7, R6, RZ ;  /* 0x000000060764723e */ /* 0x000fe200048070ff */
[----:B------:R-:W-:Y:S01]  /*2fb0*/  HADD2.F32 R7, -RZ, R5.H1_H1 ;  /* 0x30000005ff077230 */ /* 0x000fe20000004100 */
        /* <DEDUP_REMOVED lines=15> */
[-C--:B------:R-:W-:Y:S01]  /*30b0*/  FMUL.FTZ R97, R5, R90.reuse ;  /* 0x0000005a05617220 */ /* 0x080fe20000410000 */
[----:B------:R-:W-:Y:S01]  /*30c0*/  F2FP.F16.E4M3.UNPACK_B R55, R55 ;  /* 0x00000037ff37723e */ /* 0x000fe200020006ff */
[C---:B------:R-:W-:Y:S01]  /*30d0*/  FMUL.FTZ R90, R4.reuse, R90 ;  /* 0x0000005a045a7220 */ /* 0x040fe20000410000 */
[----:B------:R-:W-:Y:S01]  /*30e0*/  FFMA.FTZ R99, R7, R58, R92 ;  /* 0x0000003a07637223 */ /* 0x000fe2000001005c */
[----:B------:R-:W-:Y:S01]  /*30f0*/  FFMA.FTZ R97, R4, R6, -R97 ;  /* 0x0000000604617223 */ /* 0x000fe20000010861 */
[----:B------:R-:W-:-:S02]  /*3100*/  HADD2.F32 R4, -RZ, R54.H0_H0 ;  /* 0x20000036ff047230 */ /* 0x000fc40000004100 */
[----:B------:R-:W-:Y:S01]  /*3110*/  FFMA.FTZ R90, R5, R6, R90 ;  /* 0x00000006055a7223 */ /* 0x000fe2000001005a */
[----:B------:R-:W-:Y:S01]  /*3120*/  HADD2.F32 R5, -RZ, R55.H0_H0 ;  /* 0x20000037ff057230 */ /* 0x000fe20000004100 */
[----:B------:R-:W-:Y:S01]  /*3130*/  F2FP.SATFINITE.E4M3.F32.PACK_AB_MERGE_C R98, R99, R98, RZ ;  /* 0x000000626362723e */ /* 0x000fe200048070ff */
[----:B------:R-:W-:Y:S02]  /*3140*/  HADD2.F32 R54, -RZ, R54.H1_H1 ;  /* 0x30000036ff367230 */ /* 0x000fe40000004100 */
[----:B------:R-:W-:Y:S01]  /*3150*/  HADD2.F32 R91, -RZ, R91.H0_H0 ;  /* 0x2000005bff5b7230 */ /* 0x000fe20000004100 */
[----:B------:R-:W-:Y:S01]  /*3160*/  F2FP.SATFINITE.E4M3.F32.PACK_AB_MERGE_C R90, R90, R97, RZ ;  /* 0x000000615a5a723e */ /* 0x000fe200048070ff */
[----:B------:R-:W-:Y:S02]  /*3170*/  HADD2.F32 R55, -RZ, R55.H1_H1 ;  /* 0x30000037ff377230 */ /* 0x000fe40000004100 */
[----:B------:R-:W-:Y:S02]  /*3180*/  HADD2.F32 R58, -RZ, R59.H0_H0 ;  /* 0x2000003bff3a7230 */ /* 0x000fe40000004100 */
[----:B------:R-:W-:Y:S01]  /*3190*/  FMUL.FTZ R7, R54, R91 ;  /* 0x0000005b36077220 */ /* 0x000fe20000410000 */
[----:B------:R-:W-:-:S02]  /*31a0*/  HADD2.F32 R89, -RZ, R89.H0_H0 ;  /* 0x20000059ff597230 */ /* 0x000fc40000004100 */
[C---:B------:R-:W-:Y:S01]  /*31b0*/  FMUL.FTZ R91, R4.reuse, R91 ;  /* 0x0000005b045b7220 */ /* 0x040fe20000410000 */
[----:B------:R-:W-:Y:S02]  /*31c0*/  HADD2.F32 R6, -RZ, R53.H0_H0 ;  /* 0x20000035ff067230 */ /* 0x000fe40000004100 */
[-C--:B------:R-:W-:Y:S01]  /*31d0*/  FMUL.FTZ R92, R55, R58.reuse ;  /* 0x0000003a375c7220 */ /* 0x080fe20000410000 */
[C---:B------:R-:W-:Y:S01]  /*31e0*/  FMUL.FTZ R58, R5.reuse, R58 ;  /* 0x0000003a053a7220 */ /* 0x040fe20000410000 */
[-C--:B------:R-:W-:Y:S01]  /*31f0*/  FFMA.FTZ R7, R4, R89.reuse, -R7 ;  /* 0x0000005904077223 */ /* 0x080fe20000010807 */
[----:B------:R-:W-:Y:S01]  /*3200*/  FFMA.FTZ R54, R54, R89, R91 ;  /* 0x0000005936367223 */ /* 0x000fe2000001005b */
[-C--:B------:R-:W-:Y:S01]  /*3210*/  FFMA.FTZ R92, R5, R6.reuse, -R92 ;  /* 0x00000006055c7223 */ /* 0x080fe2000001085c */
[----:B------:R-:W-:Y:S01]  /*3220*/  FFMA.FTZ R55, R55, R6, R58 ;  /* 0x0000000637377223 */ /* 0x000fe2000001003a */
[----:B------:R-:W-:Y:S02]  /*3230*/  F2FP.SATFINITE.E4M3.F32.PACK_AB_MERGE_C R5, R96, R95, R103 ;  /* 0x0000005f6005723e */ /* 0x000fe40004807067 */
[----:B------:R-:W-:-:S02]  /*3240*/  F2FP.SATFINITE.E4M3.F32.PACK_AB_MERGE_C R6, R54, R7, R90 ;  /* 0x000000073606723e */ /* 0x000fc4000480705a */
[----:B------:R-:W-:Y:S02]  /*3250*/  F2FP.SATFINITE.E4M3.F32.PACK_AB_MERGE_C R4, R94, R93, R100 ;  /* 0x0000005d5e04723e */ /* 0x000fe40004807064 */
[----:B------:R-:W-:-:S07]  /*3260*/  F2FP.SATFINITE.E4M3.F32.PACK_AB_MERGE_C R7, R55, R92, R98 ;  /* 0x0000005c3707723e */ /* 0x000fce0004807062 */
.L_x_1242:
[----:B------:R-:W-:Y:S05]  /*3270*/  BSYNC B3 ;  /* 0x0000000000037941 */ /* 0x000fea0003800000 */
.L_x_1241:
[----:B--2---:R2:W-:Y:S02]  /*3280*/  STG.E.128 desc[UR46][R14.64], R4 ;  /* 0x000000040e007986 */ /* 0x0045e4000c101d2e */
.L_x_1240:
[----:B------:R-:W-:Y:S05]  /*3290*/  BSYNC B2 ;  /* 0x0000000000027941 */ /* 0x000fea0003800000 */
.L_x_1239:
[----:B------:R-:W-:Y:S05]  /*32a0*/  @P2 BRA `(.L_x_1238) ;  /* 0x0000000400b82947 */ /* 0x000fea0003800000 */
[----:B0-2---:R0:W2:Y:S01]  /*32b0*/  LDS.128 R4, [R86+0x22000] ;  /* 0x0220000056047984 */ /* 0x0050a20000000c00 */
[----:B------:R-:W-:Y:S01]  /*32c0*/  ISETP.GE.AND P4, PT, R199, R37, PT ;  /* 0x00000025c700720c */ /* 0x000fe20003f86270 */
[----:B------:R-:W-:-:S12]  /*32d0*/  BSSY B2, `(.L_x_1243) ;  /* 0x000006a000027945 */ /* 0x000fd80003800000 */
[----:B0-----:R-:W-:Y:S05]  /*32e0*/  @P4 BRA `(.L_x_1244) ;  /* 0x0000000400a04947 */ /* 0x001fea0003800000 */
[----:B------:R-:W-:Y:S01]  /*32f0*/  SHF.R.U32.HI R54, RZ, 0x8, R35 ;  /* 0x00000008ff367819 */ /* 0x000fe20000011623 */
[----:B--2---:R-:W-:Y:S01]  /*3300*/  IMAD.MOV.U32 R34, RZ, RZ, R7 ;  /* 0x000000ffff227224 */ /* 0x004fe200078e0007 */
[--C-:B------:R-:W-:Y:S02]  /*3310*/  SHF.R.U32.HI R59, RZ, 0x8, R33.reuse ;  /* 0x00000008ff3b7819 */ /* 0x100fe40000011621 */
[----:B------:R-:W-:Y:S02]  /*3320*/  LOP3.LUT R32, R33, 0xff0000ff, RZ, 0xc0, !PT ;  /* 0xff0000ff21207812 */ /* 0x000fe400078ec0ff */
[----:B------:R-:W-:Y:S01]  /*3330*/  SHF.R.U32.HI R55, RZ, 0x10, R33 ;  /* 0x00000010ff377819 */ /* 0x000fe20000011621 */
[----:B------:R-:W-:Y:S01]  /*3340*/  IMAD.MOV.U32 R33, RZ, RZ, R6 ;  /* 0x000000ffff217224 */ /* 0x000fe200078e0006 */
[----:B------:R-:W-:Y:S01]  /*3350*/  SHF.R.U32.HI R58, RZ, 0x10, R35 ;  /* 0x00000010ff3a7819 */ /* 0x000fe20000011623 */
[----:B------:R-:W-:Y:S01]  /*3360*/  IMAD.SHL.U32 R6, R54, 0x100, RZ ;  /* 0x0000010036067824 */ /* 0x000fe200078e00ff */
[----:B------:R-:W-:-:S02]  /*3370*/  SHF.L.U32 R7, R59, 0x8, RZ ;  /* 0x000000083b077819 */ /* 0x000fc400000006ff */
[----:B------:R-:W-:Y:S01]  /*3380*/  LOP3.LUT R53, R35, 0xff0000ff, RZ, 0xc0, !PT ;  /* 0xff0000ff23357812 */ /* 0x000fe200078ec0ff */
[----:B------:R-:W-:Y:S01]  /*3390*/  IMAD.U32 R58, R58, 0x10000, RZ ;  /* 0x000100003a3a7824 */ /* 0x000fe200078e00ff */
[----:B------:R-:W-:Y:S01]  /*33a0*/  LOP3.LUT R7, R32, 0xff00, R7, 0xf8, !PT ;  /* 0x0000ff0020077812 */ /* 0x000fe200078ef807 */
[----:B------:R-:W-:Y:S01]  /*33b0*/  IMAD.U32 R32, R55, 0x10000, RZ ;  /* 0x0001000037207824 */ /* 0x000fe200078e00ff */
[----:B------:R-:W-:Y:S02]  /*33c0*/  LOP3.LUT R35, R53, 0xff00, R6, 0xf8, !PT ;  /* 0x0000ff0035237812 */ /* 0x000fe400078ef806 */
[----:B------:R-:W-:Y:S02]  /*33d0*/  F2FP.F16.E4M3.UNPACK_B R53, R52.H1 ;  /* 0x00000034ff35723e */ /* 0x000fe400030006ff */
[-C--:B------:R-:W-:Y:S02]  /*33e0*/  F2FP.F16.E4M3.UNPACK_B R6, R5.reuse ;  /* 0x00000005ff06723e */ /* 0x080fe400020006ff */
[----:B------:R-:W-:Y:S01]  /*33f0*/  LOP3.LUT R59, R35, 0xff0000, R58, 0xf8, !PT ;  /* 0x00ff0000233b7812 */ /* 0x000fe200078ef83a */
[--C-:B------:R-:W-:Y:S01]  /*3400*/  HADD2.F32 R55, -RZ, R53.reuse.H0_H0 ;  /* 0x20000035ff377230 */ /* 0x100fe20000004100 */
[----:B------:R-:W-:Y:S01]  /*3410*/  LOP3.LUT R54, R7, 0xff0000, R32, 0xf8, !PT ;  /* 0x00ff000007367812 */ /* 0x000fe200078ef820 */
[--C-:B------:R-:W-:Y:S01]  /*3420*/  HADD2.F32 R7, -RZ, R6.reuse.H1_H1 ;  /* 0x30000006ff077230 */ /* 0x100fe20000004100 */
        /* <DEDUP_REMOVED lines=26> */
[----:B------:R-:W-:Y:S02]  /*35d0*/  HADD2.F32 R52, -RZ, R52.H0_H0 ;  /* 0x20000034ff347230 */ /* 0x000fe40000004100 */
[----:B------:R-:W-:Y:S01]  /*35e0*/  FMUL.FTZ R53, R7, R35 ;  /* 0x0000002307357220 */ /* 0x000fe20000410000 */
[----:B------:R-:W-:-:S02]  /*35f0*/  HADD2.F32 R4, -RZ, R4.H1_H1 ;  /* 0x30000004ff047230 */ /* 0x000fc40000004100 */
[--C-:B------:R-:W-:Y:S02]  /*3600*/  HADD2.F32 R32, -RZ, R36.reuse.H1_H1 ;  /* 0x30000024ff207230 */ /* 0x100fe40000004100 */
[-C--:B------:R-:W-:Y:S01]  /*3610*/  FMUL.FTZ R35, R5, R52.reuse ;  /* 0x0000003405237220 */ /* 0x080fe20000410000 */
[----:B------:R-:W-:Y:S02]  /*3620*/  HADD2.F32 R36, -RZ, R36.H0_H0 ;  /* 0x20000024ff247230 */ /* 0x000fe40000004100 */
[----:B------:R-:W-:Y:S01]  /*3630*/  FMUL.FTZ R58, R4, R52 ;  /* 0x00000034043a7220 */ /* 0x000fe20000410000 */
[-C--:B------:R-:W-:Y:S01]  /*3640*/  FFMA.FTZ R53, R6, R32.reuse, -R53 ;  /* 0x0000002006357223 */ /* 0x080fe20000010835 */
[----:B------:R-:W-:Y:S02]  /*3650*/  FFMA.FTZ R90, R7, R32, R90 ;  /* 0x00000020075a7223 */ /* 0x000fe4000001005a */
[-C--:B------:R-:W-:Y:S01]  /*3660*/  FFMA.FTZ R58, R5, R36.reuse, -R58 ;  /* 0x00000024053a7223 */ /* 0x080fe2000001083a */
[----:B------:R-:W-:Y:S01]  /*3670*/  FFMA.FTZ R55, R4, R36, R35 ;  /* 0x0000002404377223 */ /* 0x000fe20000010023 */
[----:B------:R-:W-:-:S02]  /*3680*/  F2FP.F16.E4M3.UNPACK_B R5, R34.H1 ;  /* 0x00000022ff05723e */ /* 0x000fc400030006ff */
[----:B------:R-:W-:Y:S02]  /*3690*/  F2FP.F16.E4M3.UNPACK_B R36, R59.H1 ;  /* 0x0000003bff24723e */ /* 0x000fe400030006ff */
        /* <DEDUP_REMOVED lines=12> */
[--C-:B------:R-:W-:Y:S02]  /*3760*/  HADD2.F32 R52, -RZ, R59.reuse.H1_H1 ;  /* 0x3000003bff347230 */ /* 0x100fe40000004100 */
        /* <DEDUP_REMOVED lines=11> */
[--C-:B------:R-:W-:Y:S02]  /*3820*/  HADD2.F32 R5, -RZ, R34.reuse.H0_H0 ;  /* 0x20000022ff057230 */ /* 0x100fe40000004100 */
[----:B------:R-:W-:Y:S01]  /*3830*/  FFMA.FTZ R94, R7, R35, R90 ;  /* 0x00000023075e7223 */ /* 0x000fe2000001005a */
[----:B------:R-:W-:Y:S02]  /*3840*/  HADD2.F32 R33, -RZ, R33.H1_H1 ;  /* 0x30000021ff217230 */ /* 0x000fe40000004100 */
[----:B------:R-:W-:Y:S01]  /*3850*/  FMUL.FTZ R6, R4, R59 ;  /* 0x0000003b04067220 */ /* 0x000fe20000410000 */
[----:B------:R-:W-:Y:S01]  /*3860*/  HADD2.F32 R34, -RZ, R34.H1_H1 ;  /* 0x30000022ff227230 */ /* 0x000fe20000004100 */
[----:B------:R-:W-:Y:S01]  /*3870*/  F2FP.SATFINITE.E4M3.F32.PACK_AB_MERGE_C R52, R52, R53, RZ ;  /* 0x000000353434723e */ /* 0x000fe200048070ff */
        /* <DEDUP_REMOVED lines=15> */
.L_x_1244:
[----:B------:R-:W-:Y:S05]  /*3970*/  BSYNC B2 ;  /* 0x0000000000027941 */ /* 0x000fea0003800000 */
.L_x_1243:
[----:B--2---:R3:W-:Y:S02]  /*3980*/  STG.E.128 desc[UR46][R14.64+0x80], R4 ;  /* 0x000080040e007986 */ /* 0x0047e4000c101d2e */
.L_x_1238:
[----:B------:R-:W-:Y:S05]  /*3990*/  BSYNC B1 ;  /* 0x0000000000017941 */ /* 0x000fea0003800000 */
.L_x_1237:
[----:B------:R-:W-:Y:S05]  /*39a0*/  @P5 BRA `(.L_x_1245) ;  /* 0x0000003000a05947 */ /* 0x000fea0003800000 */
[----:B------:R-:W-:Y:S04]  /*39b0*/  BSSY B1, `(.L_x_1246) ;  /* 0x0000071000017945 */ /* 0x000fe80003800000 */
[----:B------:R-:W-:Y:S05]  /*39c0*/  @P1 BRA `(.L_x_1247) ;  /* 0x0000000400bc1947 */ /* 0x000fea0003800000 */
[----:B0-23--:R0:W2:Y:S01]  /*39d0*/  LDS.128 R4, [R86+0x21000] ;  /* 0x0210000056047984 */ /* 0x00d0a20000000c00 */
[----:B------:R-:W-:Y:S01]  /*39e0*/  ISETP.GE.AND P4, PT, R22, R37, PT ;  /* 0x000000251600720c */ /* 0x000fe20003f86270 */
[----:B------:R-:W-:-:S12]  /*39f0*/  BSSY B2, `(.L_x_1248) ;  /* 0x000006b000027945 */ /* 0x000fd80003800000 */
[----:B0-----:R-:W-:Y:S05]  /*3a00*/  @P4 BRA `(.L_x_1249) ;  /* 0x0000000400a44947 */ /* 0x001fea0003800000 */
[----:B------:R-:W-:Y:S01]  /*3a10*/  SHF.R.U32.HI R34, RZ, 0x8, R31 ;  /* 0x00000008ff227819 */ /* 0x000fe2000001161f */
[----:B--2---:R-:W-:Y:S01]  /*3a20*/  IMAD.MOV.U32 R28, RZ, RZ, R7 ;  /* 0x000000ffff1c7224 */ /* 0x004fe200078e0007 */
[----:B------:R-:W-:Y:S01]  /*3a30*/  LOP3.LUT R14, R31, 0xff0000ff, RZ, 0xc0, !PT ;  /* 0xff0000ff1f0e7812 */ /* 0x000fe200078ec0ff */
[----:B------:R-:W-:Y:S01]  /*3a40*/  IMAD.MOV.U32 R15, RZ, RZ, R6 ;  /* 0x000000ffff0f7224 */ /* 0x000fe200078e0006 */
[----:B------:R-:W-:Y:S01]  /*3a50*/  SHF.R.U32.HI R33, RZ, 0x10, R31 ;  /* 0x00000010ff217819 */ /* 0x000fe2000001161f */
[----:B------:R-:W-:Y:S01]  /*3a60*/  IMAD.SHL.U32 R7, R34, 0x100, RZ ;  /* 0x0000010022077824 */ /* 0x000fe200078e00ff */
[--C-:B------:R-:W-:Y:S02]  /*3a70*/  SHF.R.U32.HI R31, RZ, 0x8, R29.reuse ;  /* 0x00000008ff1f7819 */ /* 0x100fe4000001161d */
[----:B------:R-:W-:Y:S02]  /*3a80*/  LOP3.LUT R30, R29, 0xff0000ff, RZ, 0xc0, !PT ;  /* 0xff0000ff1d1e7812 */ /* 0x000fe400078ec0ff */
[----:B------:R-:W-:Y:S01]  /*3a90*/  SHF.R.U32.HI R32, RZ, 0x10, R29 ;  /* 0x00000010ff207819 */ /* 0x000fe2000001161d */
[----:B------:R-:W-:Y:S01]  /*3aa0*/  IMAD.SHL.U32 R29, R31, 0x100, RZ ;  /* 0x000001001f1d7824 */ /* 0x000fe200078e00ff */
[----:B------:R-:W-:Y:S01]  /*3ab0*/  LOP3.LUT R7, R14, 0xff00, R7, 0xf8, !PT ;  /* 0x0000ff000e077812 */ /* 0x000fe200078ef807 */
[----:B------:R-:W-:Y:S01]  /*3ac0*/  IMAD.U32 R14, R33, 0x10000, RZ ;  /* 0x00010000210e7824 */ /* 0x000fe200078e00ff */
[----:B------:R-:W-:-:S02]  /*3ad0*/  SHF.L.U32 R32, R32, 0x10, RZ ;  /* 0x0000001020207819 */ /* 0x000fc400000006ff */
        /* <DEDUP_REMOVED lines=92> */
.L_x_1249:
[----:B------:R-:W-:Y:S05]  /*40a0*/  BSYNC B2 ;  /* 0x0000000000027941 */ /* 0x000fea0003800000 */
.L_x_1248:
[----:B--2---:R4:W-:Y:S02]  /*40b0*/  STG.E.128 desc[UR46][R12.64], R4 ;  /* 0x000000040c007986 */ /* 0x0049e4000c101d2e */
.L_x_1247:
[----:B------:R-:W-:Y:S05]  /*40c0*/  BSYNC B1 ;  /* 0x0000000000017941 */ /* 0x000fea0003800000 */
.L_x_1246:
[----:B------:R-:W-:Y:S05]  /*40d0*/  @P2 BRA `(.L_x_1245) ;  /* 0x0000002800d42947 */ /* 0x000fea0003800000 */
[----:B0-234-:R0:W2:Y:S01]  /*40e0*/  LDS.128 R4, [R86+0x23000] ;  /* 0x0230000056047984 */ /* 0x01d0a20000000c00 */
[----:B------:R-:W-:Y:S01]  /*40f0*/  ISETP.GE.AND P4, PT, R199, R37, PT ;  /* 0x00000025c700720c */ /* 0x000fe20003f86270 */
[----:B------:R-:W-:-:S12]  /*4100*/  BSSY B1, `(.L_x_1250) ;  /* 0x000006b000017945 */ /* 0x000fd80003800000 */
[----:B0-----:R-:W-:Y:S05]  /*4110*/  @P4 BRA `(.L_x_1251) ;  /* 0x0000000400a44947 */ /* 0x001fea0003800000 */
[----:B------:R-:W-:Y:S01]  /*4120*/  SHF.R.U32.HI R8, RZ, 0x8, R11 ;  /* 0x00000008ff087819 */ /* 0x000fe2000001160b */
[----:B--2---:R-:W-:Y:S01]  /*4130*/  IMAD.MOV.U32 R10, RZ, RZ, R7 ;  /* 0x000000ffff0a7224 */ /* 0x004fe200078e0007 */
[--C-:B------:R-:W-:Y:S02]  /*4140*/  SHF.R.U32.HI R28, RZ, 0x8, R9.reuse ;  /* 0x00000008ff1c7819 */ /* 0x100fe40000011609 */
[----:B------:R-:W-:Y:S01]  /*4150*/  SHF.R.U32.HI R30, RZ, 0x10, R9 ;  /* 0x00000010ff1e7819 */ /* 0x000fe20000011609 */
[----:B------:R-:W-:Y:S01]  /*4160*/  IMAD.SHL.U32 R7, R8, 0x100, RZ ;  /* 0x0000010008077824 */ /* 0x000fe200078e00ff */
[----:B------:R-:W-:Y:S01]  /*4170*/  LOP3.LUT R15, R9, 0xff0000ff, RZ, 0xc0, !PT ;  /* 0xff0000ff090f7812 */ /* 0x000fe200078ec0ff */
[----:B------:R-:W-:Y:S01]  /*4180*/  IMAD.MOV.U32 R9, RZ, RZ, R6 ;  /* 0x000000ffff097224 */ /* 0x000fe200078e0006 */
[----:B------:R-:W-:Y:S01]  /*4190*/  SHF.R.U32.HI R29, RZ, 0x10, R11 ;  /* 0x00000010ff1d7819 */ /* 0x000fe2000001160b */
[----:B------:R-:W-:Y:S01]  /*41a0*/  IMAD.SHL.U32 R6, R28, 0x100, RZ ;  /* 0x000001001c067824 */ /* 0x000fe200078e00ff */
[----:B------:R-:W-:-:S03]  /*41b0*/  LOP3.LUT R14, R11, 0xff0000ff, RZ, 0xc0, !PT ;  /* 0xff0000ff0b0e7812 */ /* 0x000fc600078ec0ff */
[----:B------:R-:W-:Y:S01]  /*41c0*/  IMAD.U32 R11, R29, 0x10000, RZ ;  /* 0x000100001d0b7824 */ /* 0x000fe200078e00ff */
        /* <DEDUP_REMOVED lines=94> */
.L_x_1251:
[----:B------:R-:W-:Y:S05]  /*47b0*/  BSYNC B1 ;  /* 0x0000000000017941 */ /* 0x000fea0003800000 */
.L_x_1250:
[----:B--2---:R0:W-:Y:S01]  /*47c0*/  STG.E.128 desc[UR46][R12.64+0x80], R4 ;  /* 0x000080040c007986 */ /* 0x0041e2000c101d2e */
[----:B------:R-:W-:Y:S05]  /*47d0*/  BRA `(.L_x_1245) ;  /* 0x0000002400147947 */ /* 0x000fea0003800000 */
.L_x_1229:
[----:B------:R-:W-:Y:S02]  /*47e0*/  ISETP.GE.AND P3, PT, R195, R87, PT ;  /* 0x00000057c300720c */ /* 0x000fe40003f66270 */
[----:B------:R-:W-:Y:S02]  /*47f0*/  CS2R R14, SRZ ;  /* 0x00000000000e7805 */ /* 0x000fe4000001ff00 */
[----:B------:R-:W-:Y:S02]  /*4800*/  CS2R R12, SRZ ;  /* 0x00000000000c7805 */ /* 0x000fe4000001ff00 */
[----:B------:R-:W-:Y:S02]  /*4810*/  CS2R R30, SRZ ;  /* 0x00000000001e7805 */ /* 0x000fe4000001ff00 */
[----:B------:R-:W-:Y:S02]  /*4820*/  ISETP.GE.OR P3, PT, R192, R37, P3 ;  /* 0x00000025c000720c */ /* 0x000fe40001f66670 */
[----:B------:R-:W-:-:S11]  /*4830*/  CS2R R28, SRZ ;  /* 0x00000000001c7805 */ /* 0x000fd6000001ff00 */
[----:B------:R-:W-:-:S04]  /*4840*/  @!P3 IADD3 R39, P4, P5, R44, R6, R73 ;  /* 0x000000062c27b210 */ /* 0x000fc80007d9e049 */
[----:B------:R-:W-:Y:S02]  /*4850*/  @!P3 IADD3.X R8, R84, R53, R71, P4, P5 ;  /* 0x000000355408b210 */ /* 0x000fe400027ea447 */
[----:B------:R-:W-:-:S04]  /*4860*/  ISETP.GE.AND P4, PT, R18, R87, PT ;  /* 0x000000571200720c */ /* 0x000fc80003f86270 */
[----:B------:R-:W-:-:S13]  /*4870*/  ISETP.GE.OR P4, PT, R192, R37, P4 ;  /* 0x00000025c000720c */ /* 0x000fda0002786670 */
[----:B------:R-:W0:Y:S08]  /*4880*/  @!P4 LDC.64 R32, c[0x0][0x3c8] ;  /* 0x0000f200ff20cb82 */ /* 0x000e300000000a00 */
[----:B------:R-:W1:Y:S01]  /*4890*/  @!P4 LDC.64 R34, c[0x0][0x3e0] ;  /* 0x0000f800ff22cb82 */ /* 0x000e620000000a00 */
[----:B0-----:R-:W-:-:S07]  /*48a0*/  @!P4 IADD3 R32, P5, P6, R44, R32, R6 ;  /* 0x000000202c20c210 */ /* 0x001fce0007ebe006 */
[----:B------:R-:W0:Y:S01]  /*48b0*/  @!P3 LDC.64 R6, c[0x0][0x3c8] ;  /* 0x0000f200ff06bb82 */ /* 0x000e220000000a00 */
[----:B------:R-:W-:Y:S02]  /*48c0*/  @!P4 IADD3.X R33, R84, R33, R53, P5, P6 ;  /* 0x000000215421c210 */ /* 0x000fe40002fec435 */
[----:B-1----:R-:W-:-:S03]  /*48d0*/  @!P4 IADD3 R34, P5, P6, R2, R34, R4 ;  /* 0x000000220222c210 */ /* 0x002fc60007ebe004 */
[----:B------:R-:W2:Y:S02]  /*48e0*/  @!P4 LDG.E.128 R12, desc[UR46][R32.64] ;  /* 0x0000002e200cc981 */ /* 0x000ea4000c1e1d00 */
[----:B------:R-:W1:Y:S01]  /*48f0*/  @!P3 LDC.64 R52, c[0x0][0x3e0] ;  /* 0x0000f800ff34bb82 */ /* 0x000e620000000a00 */
[----:B------:R-:W-:Y:S02]  /*4900*/  @!P4 IADD3.X R35, R80, R35, R85, P5, P6 ;  /* 0x000000235023c210 */ /* 0x000fe40002fec455 */
[----:B------:R-:W-:-:S03]  /*4910*/  @!P3 IADD3 R5, P5, P6, R2, R4, R69 ;  /* 0x000000040205b210 */ /* 0x000fc60007ebe045 */
[----:B------:R-:W3:Y:S01]  /*4920*/  @!P4 LDG.E.128 R28, desc[UR46][R34.64] ;  /* 0x0000002e221cc981 */ /* 0x000ee2000c1e1d00 */
[----:B------:R-:W-:Y:S02]  /*4930*/  @!P3 IADD3.X R4, R80, R85, R67, P5, P6 ;  /* 0x000000555004b210 */ /* 0x000fe40002fec443 */
[----:B0-----:R-:W-:-:S04]  /*4940*/  @!P3 IADD3 R38, P4, R39, R6, RZ ;  /* 0x000000062726b210 */ /* 0x001fc80007f9e0ff */
[----:B------:R-:W-:Y:S02]  /*4950*/  @!P3 IADD3.X R39, R8, R7, RZ, P4, !PT ;  /* 0x000000070827b210 */ /* 0x000fe400027fe4ff */
[----:B-1----:R-:W-:Y:S02]  /*4960*/  @!P3 IADD3 R52, P4, R5, R52, RZ ;  /* 0x000000340534b210 */ /* 0x002fe40007f9e0ff */
[----:B------:R-:W-:Y:S02]  /*4970*/  CS2R R6, SRZ ;  /* 0x0000000000067805 */ /* 0x000fe4000001ff00 */
[----:B------:R-:W-:Y:S02]  /*4980*/  CS2R R10, SRZ ;  /* 0x00000000000a7805 */ /* 0x000fe4000001ff00 */
[----:B------:R-:W-:Y:S01]  /*4990*/  CS2R R8, SRZ ;  /* 0x0000000000087805 */ /* 0x000fe2000001ff00 */
[----:B------:R-:W-:Y:S01]  /*49a0*/  @!P3 IMAD.X R53, R4, 0x1, R53, P4 ;  /* 0x000000010435b824 */ /* 0x000fe200020e0635 */
[----:B------:R-:W-:-:S04]  /*49b0*/  CS2R R4, SRZ ;  /* 0x0000000000047805 */ /* 0x000fc8000001ff00 */
[----:B------:R-:W4:Y:S04]  /*49c0*/  @!P3 LDG.E.128 R8, desc[UR46][R52.64] ;  /* 0x0000002e3408b981 */ /* 0x000f28000c1e1d00 */
[----:B------:R-:W5:Y:S01]  /*49d0*/  @!P3 LDG.E.128 R4, desc[UR46][R38.64] ;  /* 0x0000002e2604b981 */ /* 0x000f62000c1e1d00 */
[----:B------:R-:W-:-:S06]  /*49e0*/  UISETP.NE.AND UP0, UPT, UR45, 0x3, UPT ;  /* 0x000000032d00788c */ /* 0x000fcc000bf05270 */
[----:B------:R-:W-:Y:S02]  /*49f0*/  PLOP3.LUT P3, PT, PT, PT, UP0, 0x80, 0x0 ;  /* 0x000000000000781c */ /* 0x000fe40003f6f008 */
[----:B------:R-:W-:Y:S01]  /*4a00*/  ISETP.GE.AND P4, PT, R192, R37, PT ;  /* 0x00000025c000720c */ /* 0x000fe20003f86270 */
[----:B--2---:R-:W-:Y:S02]  /*4a10*/  IMAD.MOV.U32 R98, RZ, RZ, R14 ;  /* 0x000000ffff627224 */ /* 0x004fe400078e000e */
[----:B------:R-:W-:Y:S02]  /*4a20*/  IMAD.MOV.U32 R111, RZ, RZ, R12 ;  /* 0x000000ffff6f7224 */ /* 0x000fe400078e000c */
[----:B---3--:R-:W-:Y:S02]  /*4a30*/  IMAD.MOV.U32 R100, RZ, RZ, R30 ;  /* 0x000000ffff647224 */ /* 0x008fe400078e001e */
[----:B------:R-:W-:Y:S02]  /*4a40*/  IMAD.MOV.U32 R113, RZ, RZ, R28 ;  /* 0x000000ffff717224 */ /* 0x000fe400078e001c */
[----:B----4-:R-:W-:Y:S01]  /*4a50*/  IMAD.MOV.U32 R91, RZ, RZ, R10 ;  /* 0x000000ffff5b7224 */ /* 0x010fe200078e000a */
[----:B------:R-:W-:Y:S01]  /*4a60*/  MOV R92, R8 ;  /* 0x00000008005c7202 */ /* 0x000fe20000000f00 */
[----:B-----5:R-:W-:-:S02]  /*4a70*/  IMAD.MOV.U32 R89, RZ, RZ, R6 ;  /* 0x000000ffff597224 */ /* 0x020fc400078e0006 */
[----:B------:R-:W-:Y:S01]  /*4a80*/  IMAD.MOV.U32 R90, RZ, RZ, R4 ;  /* 0x000000ffff5a7224 */ /* 0x000fe200078e0004 */
[----:B------:R-:W-:Y:S06]  /*4a90*/  @!P3 BRA `(.L_x_1252) ;  /* 0x000000000004b947 */ /* 0x000fec0003800000 */
[----:B------:R-:W-:Y:S01]  /*4aa0*/  BPT.TRAP 0x1 ;  /* 0x000000040000795c */ /* 0x000fe20000300000 */
.L_x_1252:
[----:B------:R-:W-:Y:S01]  /*4ab0*/  IMAD R85, R17, 0x8, R16 ;  /* 0x0000000811557824 */ /* 0x000fe200078e0210 */
[----:B------:R-:W-:Y:S01]  /*4ac0*/  SHF.L.U32 R88, R201, 0x1f, RZ ;  /* 0x0000001fc9587819 */ /* 0x000fe200000006ff */
[----:B------:R-:W0:Y:S01]  /*4ad0*/  LDC R93, c[0x0][0x2e4] ;  /* 0x0000b900ff5d7b82 */ /* 0x000e220000000800 */
[----:B------:R-:W-:Y:S01]  /*4ae0*/  BSSY B1, `(.L_x_1253) ;  /* 0x0000006000017945 */ /* 0x000fe20003800000 */
[----:B------:R-:W-:Y:S01]  /*4af0*/  IMAD.MOV.U32 R55, RZ, RZ, R59 ;  /* 0x000000ffff377224 */ /* 0x000fe200078e003b */
[----:B------:R-:W1:Y:S05]  /*4b00*/  SYNCS.PHASECHK.TRANS64.TRYWAIT P5, [R85+URZ+0x28490], R88 ;  /* 0x02849058550075a7 */ /* 0x000e6a00080a017f */
[----:B------:R-:W2:Y:S01]  /*4b10*/  LDC.64 R52, c[0x0][0x2f0] ;  /* 0x0000bc00ff347b82 */ /* 0x000ea20000000a00 */
[----:B0-----:R-:W-:Y:S01]  /*4b20*/  IMAD.IADD R95, R93, 0x1, -R76 ;  /* 0x000000015d5f7824 */ /* 0x001fe200078e0a4c */
[----:B-1----:R-:W-:Y:S06]  /*4b30*/  @!P5 BRA `(.L_x_1254) ;  /* 0x0000021000e4d947 */ /* 0x002fec0003800000 */
.L_x_1603:
[----:B------:R-:W-:Y:S05]  /*4b40*/  BSYNC B1 ;  /* 0x0000000000017941 */ /* 0x000fea0003800000 */
.L_x_1253:
[----:B------:R-:W-:Y:S01]  /*4b50*/  ISETP.GE.OR P5, PT, R18, R87, P1 ;  /* 0x000000571200720c */ /* 0x000fe20000fa6670 */
[----:B------:R-:W-:-:S12]  /*4b60*/  BSSY B1, `(.L_x_1255) ;  /* 0x00000f8000017945 */ /* 0x000fd80003800000 */
[----:B------:R-:W-:Y:S05]  /*4b70*/  @P5 BRA `(.L_x_1256) ;  /* 0x0000000c00d85947 */ /* 0x000fea0003800000 */
[-C--:B--2---:R-:W-:Y:S01]  /*4b80*/  IMAD R32, R19, R52.reuse, RZ ;  /* 0x0000003413207224 */ /* 0x084fe200078e02ff */
[----:B------:R-:W-:Y:S01]  /*4b90*/  BSSY B2, `(.L_x_1257) ;  /* 0x00000e8000027945 */ /* 0x000fe20003800000 */
[----:B------:R-:W-:-:S04]  /*4ba0*/  IMAD.WIDE.U32 R58, R18, R52, R54 ;  /* 0x00000034123a7225 */ /* 0x000fc800078e0036 */
[----:B------:R-:W-:Y:S01]  /*4bb0*/  IMAD R97, R18, R53, R32 ;  /* 0x0000003512617224 */ /* 0x000fe200078e0220 */
[----:B------:R-:W-:Y:S02]  /*4bc0*/  SEL R32, R76, R95, !P0 ;  /* 0x0000005f4c207207 */ /* 0x000fe40004000000 */
[----:B------:R-:W-:Y:S01]  /*4bd0*/  IADD3 R99, P5, P6, R40, R58, R77 ;  /* 0x0000003a28637210 */ /* 0x000fe20007ebe04d */
[----:B------:R-:W-:Y:S01]  /*4be0*/  IMAD.IADD R97, R97, 0x1, R59 ;  /* 0x0000000161617824 */ /* 0x000fe200078e023b */
[----:B------:R-:W-:-:S04]  /*4bf0*/  SHF.R.S32.HI R33, RZ, 0x1f, R32 ;  /* 0x0000001fff217819 */ /* 0x000fc80000011420 */
        /* <DEDUP_REMOVED lines=10> */
[----:B------:R-:W-:Y:S01]  /*4ca0*/  IADD3 R32, R33, R32, R213 ;  /* 0x0000002021207210 */ /* 0x000fe20007ffe0d5 */
[----:B------:R-:W-:-:S04]  /*4cb0*/  IMAD R33, R17, 0x4000, R62 ;  /* 0x0000400011217824 */ /* 0x000fc800078e023e */
[----:B------:R-:W-:Y:S01]  /*4cc0*/  IMAD R35, R17, 0x4000, R32 ;  /* 0x0000400011237824 */ /* 0x000fe200078e0220 */
[----:B------:R-:W-:-:S03]  /*4cd0*/  IADD3 R33, R16, R33, RZ ;  /* 0x0000002110217210 */ /* 0x000fc60007ffe0ff */
[----:B------:R-:W-:-:S03]  /*4ce0*/  IMAD.IADD R36, R16, 0x1, R35 ;  /* 0x0000000110247824 */ /* 0x000fc600078e0223 */
[----:B------:R-:W1:Y:S04]  /*4cf0*/  LDS.128 R32, [R33+0x20000] ;  /* 0x0200000021207984 */ /* 0x000e680000000c00 */
[----:B------:R-:W2:Y:S01]  /*4d00*/  LDS.128 R36, [R36+0x20000] ;  /* 0x0200000024247984 */ /* 0x000ea20000000c00 */
[----:B------:R-:W-:Y:S05]  /*4d10*/  @P4 BRA `(.L_x_1258) ;  /* 0x0000000c003c4947 */ /* 0x000fea0003800000 */
[--C-:B------:R-:W-:Y:S02]  /*4d20*/  SHF.R.U32.HI R109, RZ, 0x8, R13.reuse ;  /* 0x00000008ff6d7819 */ /* 0x100fe4000001160d */
[----:B------:R-:W-:Y:S02]  /*4d30*/  LOP3.LUT R12, R13, 0xff0000ff, RZ, 0xc0, !PT ;  /* 0xff0000ff0d0c7812 */ /* 0x000fe400078ec0ff */
[----:B------:R-:W-:Y:S01]  /*4d40*/  SHF.R.U32.HI R107, RZ, 0x10, R13 ;  /* 0x00000010ff6b7819 */ /* 0x000fe2000001160d */
[----:B------:R-:W-:Y:S01]  /*4d50*/  IMAD.SHL.U32 R13, R109, 0x100, RZ ;  /* 0x000001006d0d7824 */ /* 0x000fe200078e00ff */
[----:B------:R-:W-:Y:S02]  /*4d60*/  SHF.R.U32.HI R106, RZ, 0x8, R15 ;  /* 0x00000008ff6a7819 */ /* 0x000fe4000001160f */
[----:B------:R-:W-:Y:S02]  /*4d70*/  SHF.R.U32.HI R103, RZ, 0x8, R31 ;  /* 0x00000008ff677819 */ /* 0x000fe4000001161f */
[----:B------:R-:W-:-:S02]  /*4d80*/  SHF.R.U32.HI R104, RZ, 0x8, R29 ;  /* 0x00000008ff687819 */ /* 0x000fc4000001161d */
[----:B------:R-:W-:Y:S02]  /*4d90*/  LOP3.LUT R14, R15, 0xff0000ff, RZ, 0xc0, !PT ;  /* 0xff0000ff0f0e7812 */ /* 0x000fe400078ec0ff */
[----:B------:R-:W-:Y:S01]  /*4da0*/  SHF.R.U32.HI R105, RZ, 0x10, R15 ;  /* 0x00000010ff697819 */ /* 0x000fe2000001160f */
[----:B------:R-:W-:Y:S01]  /*4db0*/  IMAD.SHL.U32 R15, R106, 0x100, RZ ;  /* 0x000001006a0f7824 */ /* 0x000fe200078e00ff */
[----:B------:R-:W-:Y:S01]  /*4dc0*/  LOP3.LUT R12, R12, 0xff00, R13, 0xf8, !PT ;  /* 0x0000ff000c0c7812 */ /* 0x000fe200078ef80d */
[----:B------:R-:W-:Y:S01]  /*4dd0*/  IMAD.U32 R13, R107, 0x10000, RZ ;  /* 0x000100006b0d7824 */ /* 0x000fe200078e00ff */
[----:B------:R-:W-:Y:S02]  /*4de0*/  LOP3.LUT R30, R31, 0xff0000ff, RZ, 0xc0, !PT ;  /* 0xff0000ff1f1e7812 */ /* 0x000fe400078ec0ff */
[----:B------:R-:W-:Y:S01]  /*4df0*/  SHF.R.U32.HI R110, RZ, 0x10, R31 ;  /* 0x00000010ff6e7819 */ /* 0x000fe2000001161f */
[----:B------:R-:W-:Y:S01]  /*4e00*/  IMAD.SHL.U32 R31, R103, 0x100, RZ ;  /* 0x00000100671f7824 */ /* 0x000fe200078e00ff */
[----:B------:R-:W-:-:S02]  /*4e10*/  LOP3.LUT R28, R29, 0xff0000ff, RZ, 0xc0, !PT ;  /* 0xff0000ff1d1c7812 */ /* 0x000fc400078ec0ff */
[----:B------:R-:W-:Y:S01]  /*4e20*/  SHF.R.U32.HI R108, RZ, 0x10, R29 ;  /* 0x00000010ff6c7819 */ /* 0x000fe2000001161d */
[----:B------:R-:W-:Y:S01]  /*4e30*/  IMAD.SHL.U32 R29, R104, 0x100, RZ ;  /* 0x00000100681d7824 */ /* 0x000fe200078e00ff */
[----:B------:R-:W-:Y:S02]  /*4e40*/  LOP3.LUT R15, R14, 0xff00, R15, 0xf8, !PT ;  /* 0x0000ff000e0f7812 */ /* 0x000fe400078ef80f */
[----:B------:R-:W-:Y:S01]  /*4e50*/  LOP3.LUT R14, R12, 0xff0000, R13, 0xf8, !PT ;  /* 0x00ff00000c0e7812 */ /* 0x000fe200078ef80d */
[----:B------:R-:W-:Y:S01]  /*4e60*/  IMAD.U32 R12, R105, 0x10000, RZ ;  /* 0x00010000690c7824 */ /* 0x000fe200078e00ff */
[----:B------:R-:W-:Y:S01]  /*4e70*/  LOP3.LUT R109, R30, 0xff00, R31, 0xf8, !PT ;  /* 0x0000ff001e6d7812 */ /* 0x000fe200078ef81f */
[----:B------:R-:W-:Y:S01]  /*4e80*/  IMAD.U32 R108, R108, 0x10000, RZ ;  /* 0x000100006c6c7824 */ /* 0x000fe200078e00ff */
[----:B------:R-:W-:Y:S02]  /*4e90*/  LOP3.LUT R107, R28, 0xff00, R29, 0xf8, !PT ;  /* 0x0000ff001c6b7812 */ /* 0x000fe400078ef81d */
[----:B------:R-:W-:-:S02]  /*4ea0*/  F2FP.F16.E4M3.UNPACK_B R105, R113.H1 ;  /* 0x00000071ff69723e */ /* 0x000fc400030006ff */
[----:B--2---:R-:W-:Y:S02]  /*4eb0*/  F2FP.F16.E4M3.UNPACK_B R30, R36.H1 ;  /* 0x00000024ff1e723e */ /* 0x004fe400030006ff */
[----:B-1----:R-:W-:Y:S01]  /*4ec0*/  F2FP.F16.E4M3.UNPACK_B R28, R32.H1 ;  /* 0x00000020ff1c723e */ /* 0x002fe200030006ff */
[----:B------:R-:W-:Y:S01]  /*4ed0*/  HADD2.F32 R106, -RZ, R105.H0_H0 ;  /* 0x20000069ff6a7230 */ /* 0x000fe20000004100 */
[----:B------:R-:W-:Y:S01]  /*4ee0*/  F2FP.F16.E4M3.UNPACK_B R103, R111.H1 ;  /* 0x0000006fff67723e */ /* 0x000fe200030006ff */
[----:B------:R-:W-:Y:S01]  /*4ef0*/  HADD2.F32 R31, -RZ, R30.H0_H0 ;  /* 0x2000001eff1f7230 */ /* 0x000fe20000004100 */
[----:B------:R-:W-:Y:S01]  /*4f00*/  SHF.L.U32 R110, R110, 0x10, RZ ;  /* 0x000000106e6e7819 */ /* 0x000fe200000006ff */
[--C-:B------:R-:W-:Y:S01]  /*4f10*/  HADD2.F32 R29, -RZ, R28.reuse.H0_H0 ;  /* 0x2000001cff1d7230 */ /* 0x100fe20000004100 */
[----:B------:R-:W-:Y:S01]  /*4f20*/  F2FP.F16.E4M3.UNPACK_B R36, R36 ;  /* 0x00000024ff24723e */ /* 0x000fe200020006ff */
[----:B------:R-:W-:Y:S02]  /*4f30*/  HADD2.F32 R104, -RZ, R103.H0_H0 ;  /* 0x20000067ff687230 */ /* 0x000fe40000004100 */
[-C--:B------:R-:W-:Y:S01]  /*4f40*/  FMUL.FTZ R112, R31, R106.reuse ;  /* 0x0000006a1f707220 */ /* 0x080fe20000410000 */
[----:B------:R-:W-:Y:S01]  /*4f50*/  LOP3.LUT R13, R109, 0xff0000, R110, 0xf8, !PT ;  /* 0x00ff00006d0d7812 */ /* 0x000fe200078ef86e */
[C---:B------:R-:W-:Y:S01]  /*4f60*/  FMUL.FTZ R106, R29.reuse, R106 ;  /* 0x0000006a1d6a7220 */ /* 0x040fe20000410000 */
[----:B------:R-:W-:Y:S01]  /*4f70*/  F2FP.F16.E4M3.UNPACK_B R32, R32 ;  /* 0x00000020ff20723e */ /* 0x000fe200020006ff */
[----:B------:R-:W-:Y:S01]  /*4f80*/  FFMA.FTZ R112, R29, R104, -R112 ;  /* 0x000000681d707223 */ /* 0x000fe20000010870 */
[----:B------:R-:W-:-:S02]  /*4f90*/  HADD2.F32 R29, -RZ, R28.H1_H1 ;  /* 0x3000001cff1d7230 */ /* 0x000fc40000004100 */
[----:B------:R-:W-:Y:S01]  /*4fa0*/  FFMA.FTZ R110, R31, R104, R106 ;  /* 0x000000681f6e7223 */ /* 0x000fe2000001006a */
[----:B------:R-:W-:Y:S01]  /*4fb0*/  HADD2.F32 R106, -RZ, R105.H1_H1 ;  /* 0x30000069ff6a7230 */ /* 0x000fe20000004100 */
[----:B------:R-:W-:Y:S01]  /*4fc0*/  F2FP.F16.E4M3.UNPACK_B R105, R113 ;  /* 0x00000071ff69723e */ /* 0x000fe200020006ff */
[----:B------:R-:W-:Y:S01]  /*4fd0*/  HADD2.F32 R31, -RZ, R30.H1_H1 ;  /* 0x3000001eff1f7230 */ /* 0x000fe20000004100 */
[----:B------:R-:W-:Y:S01]  /*4fe0*/  LOP3.LUT R12, R15, 0xff0000, R12, 0xf8, !PT ;  /* 0x00ff00000f0c7812 */ /* 0x000fe200078ef80c */
[----:B------:R-:W-:Y:S01]  /*4ff0*/  HADD2.F32 R104, -RZ, R103.H1_H1 ;  /* 0x30000067ff687230 */ /* 0x000fe20000004100 */
[----:B------:R-:W-:Y:S01]  /*5000*/  LOP3.LUT R15, R107, 0xff0000, R108, 0xf8, !PT ;  /* 0x00ff00006b0f7812 */ /* 0x000fe200078ef86c */
        /* <DEDUP_REMOVED lines=30> */
[----:B------:R-:W-:Y:S01]  /*51f0*/  FMUL.FTZ R114, R31, R104 ;  /* 0x000000681f727220 */ /* 0x000fe20000410000 */
[----:B------:R-:W-:Y:S01]  /*5200*/  HADD2.F32 R36, -RZ, R32.H0_H0 ;  /* 0x20000020ff247230 */ /* 0x000fe20000004100 */
[----:B------:R-:W-:Y:S01]  /*5210*/  F2FP.F16.E4M3.UNPACK_B R100, R100 ;  /* 0x00000064ff64723e */ /* 0x000fe200020006ff */
[----:B------:R-:W-:Y:S02]  /*5220*/  HADD2.F32 R30, -RZ, R30.H1_H1 ;  /* 0x3000001eff1e7230 */ /* 0x000fe40000004100 */
[----:B------:R-:W-:Y:S01]  /*5230*/  FMUL.FTZ R104, R29, R104 ;  /* 0x000000681d687220 */ /* 0x000fe20000410000 */
[----:B------:R-:W-:-:S02]  /*5240*/  HADD2.F32 R28, -RZ, R28.H1_H1 ;  /* 0x3000001cff1c7230 */ /* 0x000fc40000004100 */
[----:B------:R-:W-:Y:S01]  /*5250*/  FFMA.FTZ R114, R29, R36, -R114 ;  /* 0x000000241d727223 */ /* 0x000fe20000010872 */
[----:B------:R-:W-:Y:S02]  /*5260*/  HADD2.F32 R29, -RZ, R32.H1_H1 ;  /* 0x30000020ff1d7230 */ /* 0x000fe40000004100 */
[-C--:B------:R-:W-:Y:S01]  /*5270*/  FMUL.FTZ R109, R30, R103.reuse ;  /* 0x000000671e6d7220 */ /* 0x080fe20000410000 */
[----:B------:R-:W-:Y:S01]  /*5280*/  F2FP.F16.E4M3.UNPACK_B R34, R34 ;  /* 0x00000022ff22723e */ /* 0x000fe200020006ff */
[C---:B------:R-:W-:Y:S01]  /*5290*/  FMUL.FTZ R103, R28.reuse, R103 ;  /* 0x000000671c677220 */ /* 0x040fe20000410000 */
[----:B------:R-:W-:Y:S02]  /*52a0*/  HADD2.F32 R32, -RZ, R100.H0_H0 ;  /* 0x20000064ff207230 */ /* 0x000fe40000004100 */
[-C--:B------:R-:W-:Y:S01]  /*52b0*/  FFMA.FTZ R117, R28, R29.reuse, -R109 ;  /* 0x0000001d1c757223 */ /* 0x080fe2000001086d */
[----:B------:R-:W-:Y:S01]  /*52c0*/  F2FP.F16.E4M3.UNPACK_B R98, R98 ;  /* 0x00000062ff62723e */ /* 0x000fe200020006ff */
[----:B------:R-:W-:Y:S01]  /*52d0*/  FFMA.FTZ R119, R30, R29, R103 ;  /* 0x0000001d1e777223 */ /* 0x000fe20000010067 */
[----:B------:R-:W-:-:S02]  /*52e0*/  HADD2.F32 R29, -RZ, R38.H0_H0 ;  /* 0x20000026ff1d7230 */ /* 0x000fc40000004100 */
[----:B------:R-:W-:Y:S01]  /*52f0*/  FFMA.FTZ R104, R31, R36, R104 ;  /* 0x000000241f687223 */ /* 0x000fe20000010068 */
[----:B------:R-:W-:Y:S01]  /*5300*/  HADD2.F32 R103, -RZ, R100.H1_H1 ;  /* 0x30000064ff677230 */ /* 0x000fe20000004100 */
[----:B------:R-:W-:Y:S01]  /*5310*/  F2FP.SATFINITE.E4M3.F32.PACK_AB_MERGE_C R114, R117, R114, RZ ;  /* 0x000000727572723e */ /* 0x000fe200048070ff */
[----:B------:R-:W-:Y:S02]  /*5320*/  HADD2.F32 R28, -RZ, R34.H0_H0 ;  /* 0x20000022ff1c7230 */ /* 0x000fe40000004100 */
[----:B------:R-:W-:Y:S01]  /*5330*/  FMUL.FTZ R109, R29, R32 ;  /* 0x000000201d6d7220 */ /* 0x000fe20000410000 */
[----:B------:R-:W-:Y:S01]  /*5340*/  HADD2.F32 R38, -RZ, R38.H1_H1 ;  /* 0x30000026ff267230 */ /* 0x000fe20000004100 */
[----:B------:R-:W-:Y:S01]  /*5350*/  F2FP.SATFINITE.E4M3.F32.PACK_AB_MERGE_C R104, R119, R104, RZ ;  /* 0x000000687768723e */ /* 0x000fe200048070ff */
[----:B------:R-:W-:Y:S02]  /*5360*/  HADD2.F32 R34, -RZ, R34.H1_H1 ;  /* 0x30000022ff227230 */ /* 0x000fe40000004100 */
[----:B------:R-:W-:Y:S01]  /*5370*/  FMUL.FTZ R32, R28, R32 ;  /* 0x000000201c207220 */ /* 0x000fe20000410000 */
[----:B------:R-:W-:-:S02]  /*5380*/  HADD2.F32 R30, -RZ, R98.H0_H0 ;  /* 0x20000062ff1e7230 */ /* 0x000fc40000004100 */
[-C--:B------:R-:W-:Y:S01]  /*5390*/  FMUL.FTZ R115, R38, R103.reuse ;  /* 0x0000006726737220 */ /* 0x080fe20000410000 */
[----:B------:R-:W-:Y:S02]  /*53a0*/  HADD2.F32 R31, -RZ, R98.H1_H1 ;  /* 0x30000062ff1f7230 */ /* 0x000fe40000004100 */
[----:B------:R-:W-:Y:S01]  /*53b0*/  FMUL.FTZ R103, R34, R103 ;  /* 0x0000006722677220 */ /* 0x000fe20000410000 */
[----:B------:R-:W-:Y:S01]  /*53c0*/  F2FP.SATFINITE.E4M3.F32.PACK_AB_MERGE_C R110, R113, R110, RZ ;  /* 0x0000006e716e723e */ /* 0x000fe200048070ff */
[-C--:B------:R-:W-:Y:S01]  /*53d0*/  FFMA.FTZ R109, R28, R30.reuse, -R109 ;  /* 0x0000001e1c6d7223 */ /* 0x080fe2000001086d */
[----:B------:R-:W-:Y:S01]  /*53e0*/  FFMA.FTZ R36, R29, R30, R32 ;  /* 0x0000001e1d247223 */ /* 0x000fe20000010020 */
[----:B------:R-:W-:Y:S01]  /*53f0*/  FFMA.FTZ R103, R38, R31, R103 ;  /* 0x0000001f26677223 */ /* 0x000fe20000010067 */
[----:B------:R-:W-:Y:S01]  /*5400*/  F2FP.F16.E4M3.UNPACK_B R30, R37 ;  /* 0x00000025ff1e723e */ /* 0x000fe200020006ff */
[----:B------:R-:W-:Y:S01]  /*5410*/  FFMA.FTZ R100, R34, R31, -R115 ;  /* 0x0000001f22647223 */ /* 0x000fe20000010873 */
[----:B------:R-:W-:-:S02]  /*5420*/  F2FP.F16.E4M3.UNPACK_B R38, R15 ;  /* 0x0000000fff26723e */ /* 0x000fc400020006ff */
[----:B------:R-:W-:Y:S01]  /*5430*/  F2FP.F16.E4M3.UNPACK_B R28, R33 ;  /* 0x00000021ff1c723e */ /* 0x000fe200020006ff */
[----:B------:R-:W-:Y:S01]  /*5440*/  HADD2.F32 R31, -RZ, R30.H0_H0 ;  /* 0x2000001eff1f7230 */ /* 0x000fe20000004100 */
[----:B------:R-:W-:Y:S01]  /*5450*/  F2FP.F16.E4M3.UNPACK_B R34, R14 ;  /* 0x0000000eff22723e */ /* 0x000fe200020006ff */
[----:B------:R-:W-:Y:S01]  /*5460*/  HADD2.F32 R98, -RZ, R38.H0_H0 ;  /* 0x20000026ff627230 */ /* 0x000fe20000004100 */
[----:B------:R-:W-:Y:S01]  /*5470*/  F2FP.SATFINITE.E4M3.F32.PACK_AB_MERGE_C R32, R111, R112, RZ ;  /* 0x000000706f20723e */ /* 0x000fe200048070ff */
[----:B------:R-:W-:Y:S01]  /*5480*/  HADD2.F32 R29, -RZ, R28.H0_H0 ;  /* 0x2000001cff1d7230 */ /* 0x000fe20000004100 */
[----:B------:R-:W-:Y:S01]  /*5490*/  F2FP.SATFINITE.E4M3.F32.PACK_AB_MERGE_C R112, R103, R36, R104 ;  /* 0x000000246770723e */ /* 0x000fe20004807068 */
[----:B------:R-:W-:Y:S01]  /*54a0*/  HADD2.F32 R36, -RZ, R34.H0_H0 ;  /* 0x20000022ff247230 */ /* 0x000fe20000004100 */
[----:B------:R-:W-:Y:S01]  /*54b0*/  F2FP.SATFINITE.E4M3.F32.PACK_AB_MERGE_C R114, R100, R109, R114 ;  /* 0x0000006d6472723e */ /* 0x000fe20004807072 */
[----:B------:R-:W-:Y:S01]  /*54c0*/  FMUL.FTZ R100, R31, R98 ;  /* 0x000000621f647220 */ /* 0x000fe20000410000 */
[----:B------:R-:W-:-:S02]  /*54d0*/  HADD2.F32 R30, -RZ, R30.H1_H1 ;  /* 0x3000001eff1e7230 */ /* 0x000fc40000004100 */
[C---:B------:R-:W-:Y:S01]  /*54e0*/  FMUL.FTZ R98, R29.reuse, R98 ;  /* 0x000000621d627220 */ /* 0x040fe20000410000 */
[----:B------:R-:W-:Y:S02]  /*54f0*/  HADD2.F32 R103, -RZ, R38.H1_H1 ;  /* 0x30000026ff677230 */ /* 0x000fe40000004100 */
[-C--:B------:R-:W-:Y:S01]  /*5500*/  FFMA.FTZ R100, R29, R36.reuse, -R100 ;  /* 0x000000241d647223 */ /* 0x080fe20000010864 */
[----:B------:R-:W-:Y:S02]  /*5510*/  HADD2.F32 R28, -RZ, R28.H1_H1 ;  /* 0x3000001cff1c7230 */ /* 0x000fe40000004100 */
[----:B------:R-:W-:Y:S01]  /*5520*/  FFMA.FTZ R98, R31, R36, R98 ;  /* 0x000000241f627223 */ /* 0x000fe20000010062 */
[----:B------:R-:W-:Y:S02]  /*5530*/  HADD2.F32 R29, -RZ, R34.H1_H1 ;  /* 0x30000022ff1d7230 */ /* 0x000fe40000004100 */
[-C--:B------:R-:W-:Y:S01]  /*5540*/  FMUL.FTZ R31, R30, R103.reuse ;  /* 0x000000671e1f7220 */ /* 0x080fe20000410000 */
[----:B------:R-:W-:Y:S01]  /*5550*/  F2FP.SATFINITE.E4M3.F32.PACK_AB_MERGE_C R32, R105, R106, R32 ;  /* 0x0000006a6920723e */ /* 0x000fe20004807020 */
[C---:B------:R-:W-:Y:S01]  /*5560*/  FMUL.FTZ R103, R28.reuse, R103 ;  /* 0x000000671c677220 */ /* 0x040fe20000410000 */
[----:B------:R-:W-:Y:S01]  /*5570*/  F2FP.F16.E4M3.UNPACK_B R33, R33.H1 ;  /* 0x00000021ff21723e */ /* 0x000fe200030006ff */
[----:B------:R-:W-:Y:S01]  /*5580*/  FFMA.FTZ R105, R28, R29, -R31 ;  /* 0x0000001d1c697223 */ /* 0x000fe2000001081f */
[----:B------:R-:W-:-:S02]  /*5590*/  F2FP.F16.E4M3.UNPACK_B R37, R37.H1 ;  /* 0x00000025ff25723e */ /* 0x000fc400030006ff */
[----:B------:R-:W-:Y:S01]  /*55a0*/  F2FP.F16.E4M3.UNPACK_B R31, R15.H1 ;  /* 0x0000000fff1f723e */ /* 0x000fe200030006ff */
[----:B------:R-:W-:Y:S01]  /*55b0*/  HADD2.F32 R15, -RZ, R33.H0_H0 ;  /* 0x20000021ff0f7230 */ /* 0x000fe20000004100 */
[----:B------:R-:W-:Y:S01]  /*55c0*/  F2FP.SATFINITE.E4M3.F32.PACK_AB_MERGE_C R110, R108, R107, R110 ;  /* 0x0000006b6c6e723e */ /* 0x000fe2000480706e */
[----:B------:R-:W-:Y:S01]  /*55d0*/  FFMA.FTZ R107, R30, R29, R103 ;  /* 0x0000001d1e6b7223 */ /* 0x000fe20000010067 */
[----:B------:R-:W-:Y:S01]  /*55e0*/  HADD2.F32 R28, -RZ, R37.H0_H0 ;  /* 0x20000025ff1c7230 */ /* 0x000fe20000004100 */
[----:B------:R-:W-:Y:S01]  /*55f0*/  F2FP.F16.E4M3.UNPACK_B R14, R14.H1 ;  /* 0x0000000eff0e723e */ /* 0x000fe200030006ff */
[----:B------:R-:W-:Y:S02]  /*5600*/  HADD2.F32 R30, -RZ, R31.H0_H0 ;  /* 0x2000001fff1e7230 */ /* 0x000fe40000004100 */
[----:B------:R-:W-:Y:S02]  /*5610*/  HADD2.F32 R37, -RZ, R37.H1_H1 ;  /* 0x30000025ff257230 */ /* 0x000fe40000004100 */
[----:B------:R-:W-:-:S02]  /*5620*/  HADD2.F32 R34, -RZ, R31.H1_H1 ;  /* 0x3000001fff227230 */ /* 0x000fc40000004100 */
[CC--:B------:R-:W-:Y:S01]  /*5630*/  FMUL.FTZ R36, R28.reuse, R30.reuse ;  /* 0x0000001e1c247220 */ /* 0x0c0fe20000410000 */
[----:B------:R-:W-:Y:S02]  /*5640*/  HADD2.F32 R33, -RZ, R33.H1_H1 ;  /* 0x30000021ff217230 */ /* 0x000fe40000004100 */
[----:B------:R-:W-:Y:S01]  /*5650*/  FMUL.FTZ R31, R15, R30 ;  /* 0x0000001e0f1f7220 */ /* 0x000fe20000410000 */
[--C-:B------:R-:W-:Y:S02]  /*5660*/  HADD2.F32 R29, -RZ, R14.reuse.H0_H0 ;  /* 0x2000000eff1d7230 */ /* 0x100fe40000004100 */
[----:B------:R-:W-:Y:S02]  /*5670*/  HADD2.F32 R30, -RZ, R14.H1_H1 ;  /* 0x3000000eff1e7230 */ /* 0x000fe40000004100 */
[-C--:B------:R-:W-:Y:S01]  /*5680*/  FMUL.FTZ R14, R37, R34.reuse ;  /* 0x00000022250e7220 */ /* 0x080fe20000410000 */
[----:B------:R-:W-:Y:S01]  /*5690*/  FMUL.FTZ R34, R33, R34 ;  /* 0x0000002221227220 */ /* 0x000fe20000410000 */
[-C--:B------:R-:W-:Y:S01]  /*56a0*/  FFMA.FTZ R104, R15, R29.reuse, -R36 ;  /* 0x0000001d0f687223 */ /* 0x080fe20000010824 */
[----:B------:R-:W-:Y:S01]  /*56b0*/  FFMA.FTZ R106, R28, R29, R31 ;  /* 0x0000001d1c6a7223 */ /* 0x000fe2000001001f */
[-C--:B------:R-:W-:Y:S01]  /*56c0*/  FFMA.FTZ R109, R33, R30.reuse, -R14 ;  /* 0x0000001e216d7223 */ /* 0x080fe2000001080e */
[----:B------:R-:W-:Y:S01]  /*56d0*/  F2FP.F16.E4M3.UNPACK_B R29, R39 ;  /* 0x00000027ff1d723e */ /* 0x000fe200020006ff */
[----:B------:R-:W-:Y:S01]  /*56e0*/  FFMA.FTZ R111, R37, R30, R34 ;  /* 0x0000001e256f7223 */ /* 0x000fe20000010022 */
[----:B------:R-:W-:-:S02]  /*56f0*/  F2FP.F16.E4M3.UNPACK_B R14, R35 ;  /* 0x00000023ff0e723e */ /* 0x000fc400020006ff */
[----:B------:R-:W-:Y:S01]  /*5700*/  F2FP.F16.E4M3.UNPACK_B R39, R39.H1 ;  /* 0x00000027ff27723e */ /* 0x000fe200030006ff */
[--C-:B------:R-:W-:Y:S01]  /*5710*/  HADD2.F32 R30, -RZ, R29.reuse.H0_H0 ;  /* 0x2000001dff1e7230 */ /* 0x100fe20000004100 */
[----:B------:R-:W-:Y:S01]  /*5720*/  F2FP.F16.E4M3.UNPACK_B R36, R13.H1 ;  /* 0x0000000dff24723e */ /* 0x000fe200030006ff */
[----:B------:R-:W-:Y:S01]  /*5730*/  HADD2.F32 R15, -RZ, R14.H0_H0 ;  /* 0x2000000eff0f7230 */ /* 0x000fe20000004100 */
[----:B------:R-:W-:Y:S01]  /*5740*/  F2FP.F16.E4M3.UNPACK_B R35, R35.H1 ;  /* 0x00000023ff23723e */ /* 0x000fe200030006ff */
[----:B------:R-:W-:Y:S01]  /*5750*/  HADD2.F32 R29, -RZ, R29.H1_H1 ;  /* 0x3000001dff1d7230 */ /* 0x000fe20000004100 */
[----:B------:R-:W-:Y:S01]  /*5760*/  F2FP.F16.E4M3.UNPACK_B R34, R13 ;  /* 0x0000000dff22723e */ /* 0x000fe200020006ff */
[----:B------:R-:W-:Y:S01]  /*5770*/  HADD2.F32 R103, -RZ, R36.H0_H0 ;  /* 0x20000024ff677230 */ /* 0x000fe20000004100 */
[-C--:B------:R-:W-:Y:S01]  /*5780*/  F2FP.F16.E4M3.UNPACK_B R13, R12.reuse ;  /* 0x0000000cff0d723e */ /* 0x080fe200020006ff */
[----:B------:R-:W-:Y:S01]  /*5790*/  HADD2.F32 R28, -RZ, R35.H0_H0 ;  /* 0x20000023ff1c7230 */ /* 0x000fe20000004100 */
[----:B------:R-:W-:Y:S01]  /*57a0*/  F2FP.F16.E4M3.UNPACK_B R31, R12.H1 ;  /* 0x0000000cff1f723e */ /* 0x000fe200030006ff */
[----:B------:R-:W-:Y:S01]  /*57b0*/  HADD2.F32 R12, -RZ, R39.H0_H0 ;  /* 0x20000027ff0c7230 */ /* 0x000fe20000004100 */
[----:B------:R-:W-:Y:S01]  /*57c0*/  F2FP.SATFINITE.E4M3.F32.PACK_AB_MERGE_C R104, R109, R104, RZ ;  /* 0x000000686d68723e */ /* 0x000fe200048070ff */
[----:B------:R-:W-:Y:S01]  /*57d0*/  HADD2.F32 R38, -RZ, R34.H0_H0 ;  /* 0x20000022ff267230 */ /* 0x000fe20000004100 */
[----:B------:R-:W-:Y:S01]  /*57e0*/  F2FP.SATFINITE.E4M3.F32.PACK_AB_MERGE_C R106, R111, R106, RZ ;  /* 0x0000006a6f6a723e */ /* 0x000fe200048070ff */
[----:B------:R-:W-:-:S02]  /*57f0*/  HADD2.F32 R37, -RZ, R31.H0_H0 ;  /* 0x2000001fff257230 */ /* 0x000fc40000004100 */
[-C--:B------:R-:W-:Y:S01]  /*5800*/  FMUL.FTZ R115, R12, R103.reuse ;  /* 0x000000670c737220 */ /* 0x080fe20000410000 */
[----:B------:R-:W-:Y:S01]  /*5810*/  FMUL.FTZ R103, R28, R103 ;  /* 0x000000671c677220 */ /* 0x000fe20000410000 */
[----:B------:R-:W-:Y:S02]  /*5820*/  HADD2.F32 R39, -RZ, R39.H1_H1 ;  /* 0x30000027ff277230 */ /* 0x000fe40000004100 */
[----:B------:R-:W-:Y:S01]  /*5830*/  FMUL.FTZ R108, R30, R38 ;  /* 0x000000261e6c7220 */ /* 0x000fe20000410000 */
[----:B------:R-:W-:Y:S02]  /*5840*/  HADD2.F32 R36, -RZ, R36.H1_H1 ;  /* 0x30000024ff247230 */ /* 0x000fe40000004100 */
[-C--:B------:R-:W-:Y:S01]  /*5850*/  FFMA.FTZ R115, R28, R37.reuse, -R115 ;  /* 0x000000251c737223 */ /* 0x080fe20000010873 */
[----:B------:R-:W-:Y:S02]  /*5860*/  HADD2.F32 R35, -RZ, R35.H1_H1 ;  /* 0x30000023ff237230 */ /* 0x000fe40000004100 */
[----:B------:R-:W-:Y:S01]  /*5870*/  FFMA.FTZ R103, R12, R37, R103 ;  /* 0x000000250c677223 */ /* 0x000fe20000010067 */
[----:B------:R-:W-:-:S02]  /*5880*/  HADD2.F32 R33, -RZ, R13.H0_H0 ;  /* 0x2000000dff217230 */ /* 0x000fc40000004100 */
[-C--:B------:R-:W-:Y:S01]  /*5890*/  FMUL.FTZ R28, R39, R36.reuse ;  /* 0x00000024271c7220 */ /* 0x080fe20000410000 */
[----:B------:R-:W-:Y:S02]  /*58a0*/  HADD2.F32 R34, -RZ, R34.H1_H1 ;  /* 0x30000022ff227230 */ /* 0x000fe40000004100 */
[----:B------:R-:W-:Y:S01]  /*58b0*/  FMUL.FTZ R36, R35, R36 ;  /* 0x0000002423247220 */ /* 0x000fe20000410000 */
[----:B------:R-:W-:Y:S02]  /*58c0*/  HADD2.F32 R14, -RZ, R14.H1_H1 ;  /* 0x3000000eff0e7230 */ /* 0x000fe40000004100 */
[C---:B------:R-:W-:Y:S01]  /*58d0*/  FMUL.FTZ R113, R15.reuse, R38 ;  /* 0x000000260f717220 */ /* 0x040fe20000410000 */
[----:B------:R-:W-:Y:S02]  /*58e0*/  HADD2.F32 R12, -RZ, R31.H1_H1 ;  /* 0x3000001fff0c7230 */ /* 0x000fe40000004100 */
[----:B------:R-:W-:Y:S01]  /*58f0*/  FFMA.FTZ R108, R15, R33, -R108 ;  /* 0x000000210f6c7223 */ /* 0x000fe2000001086c */
[----:B------:R-:W-:-:S02]  /*5900*/  HADD2.F32 R13, -RZ, R13.H1_H1 ;  /* 0x3000000dff0d7230 */ /* 0x000fc40000004100 */
[-C--:B------:R-:W-:Y:S01]  /*5910*/  FMUL.FTZ R15, R29, R34.reuse ;  /* 0x000000221d0f7220 */ /* 0x080fe20000410000 */
[----:B------:R-:W-:Y:S01]  /*5920*/  FMUL.FTZ R34, R14, R34 ;  /* 0x000000220e227220 */ /* 0x000fe20000410000 */
[-C--:B------:R-:W-:Y:S01]  /*5930*/  FFMA.FTZ R36, R39, R12.reuse, R36 ;  /* 0x0000000c27247223 */ /* 0x080fe20000010024 */
[----:B------:R-:W-:Y:S01]  /*5940*/  FFMA.FTZ R28, R35, R12, -R28 ;  /* 0x0000000c231c7223 */ /* 0x000fe2000001081c */
[----:B------:R-:W-:Y:S01]  /*5950*/  FFMA.FTZ R113, R30, R33, R113 ;  /* 0x000000211e717223 */ /* 0x000fe20000010071 */
[-C--:B------:R-:W-:Y:S01]  /*5960*/  FFMA.FTZ R34, R29, R13.reuse, R34 ;  /* 0x0000000d1d227223 */ /* 0x080fe20000010022 */
[----:B------:R-:W-:Y:S01]  /*5970*/  FFMA.FTZ R15, R14, R13, -R15 ;  /* 0x0000000d0e0f7223 */ /* 0x000fe2000001080f */
[----:B------:R-:W-:Y:S01]  /*5980*/  F2FP.SATFINITE.E4M3.F32.PACK_AB_MERGE_C R36, R36, R103, RZ ;  /* 0x000000672424723e */ /* 0x000fe200048070ff */
[----:B------:R-:W-:Y:S01]  /*5990*/  IMAD.MOV.U32 R38, RZ, RZ, R112 ;  /* 0x000000ffff267224 */ /* 0x000fe200078e0070 */
[----:B------:R-:W-:Y:S02]  /*59a0*/  F2FP.SATFINITE.E4M3.F32.PACK_AB_MERGE_C R28, R28, R115, RZ ;  /* 0x000000731c1c723e */ /* 0x000fe400048070ff */
[----:B------:R-:W-:Y:S01]  /*59b0*/  F2FP.SATFINITE.E4M3.F32.PACK_AB_MERGE_C R39, R34, R113, R36 ;  /* 0x000000712227723e */ /* 0x000fe20004807024 */
[----:B------:R-:W-:Y:S01]  /*59c0*/  IMAD.MOV.U32 R36, RZ, RZ, R110 ;  /* 0x000000ffff247224 */ /* 0x000fe200078e006e */
[----:B------:R-:W-:Y:S01]  /*59d0*/  F2FP.SATFINITE.E4M3.F32.PACK_AB_MERGE_C R33, R105, R100, R104 ;  /* 0x000000646921723e */ /* 0x000fe20004807068 */
[----:B------:R-:W-:Y:S01]  /*59e0*/  IMAD.MOV.U32 R34, RZ, RZ, R114 ;  /* 0x000000ffff227224 */ /* 0x000fe200078e0072 */
[----:B------:R-:W-:-:S02]  /*59f0*/  F2FP.SATFINITE.E4M3.F32.PACK_AB_MERGE_C R35, R15, R108, R28 ;  /* 0x0000006c0f23723e */ /* 0x000fc4000480701c */
[----:B------:R-:W-:-:S07]  /*5a00*/  F2FP.SATFINITE.E4M3.F32.PACK_AB_MERGE_C R37, R107, R98, R106 ;  /* 0x000000626b25723e */ /* 0x000fce000480706a */
.L_x_1258:
[----:B------:R-:W-:Y:S05]  /*5a10*/  BSYNC B2 ;  /* 0x0000000000027941 */ /* 0x000fea0003800000 */
.L_x_1257:
[----:B------:R-:W-:Y:S02]  /*5a20*/  ISETP.GE.AND P5, PT, R96, R93, PT ;  /* 0x0000005d6000720c */ /* 0x000fe40003fa6270 */
[----:B------:R-:W-:-:S11]  /*5a30*/  P2R R13, PR, RZ, 0x1 ;  /* 0x00000001ff0d7803 */ /* 0x000fd60000000000 */
[--C-:B------:R-:W-:Y:S02]  /*5a40*/  @!P5 SHF.R.S32.HI R12, RZ, 0x1f, R96.reuse ;  /* 0x0000001fff0cd819 */ /* 0x100fe40000011460 */
[----:B------:R-:W-:-:S04]  /*5a50*/  @!P5 IADD3 R15, P0, P6, R40, R58, R96 ;  /* 0x0000003a280fd210 */ /* 0x000fc80007e1e060 */
[----:B------:R-:W-:Y:S02]  /*5a60*/  @!P5 IADD3.X R28, R0, R97, R12, P0, P6 ;  /* 0x00000061001cd210 */ /* 0x000fe400007ec40c */
[----:B------:R-:W-:Y:S02]  /*5a70*/  IADD3 R12, P6, R99, R50, RZ ;  /* 0x00000032630c7210 */ /* 0x000fe40007fde0ff */
[----:B------:R-:W-:-:S03]  /*5a80*/  ISETP.NE.AND P0, PT, R13, RZ, PT ;  /* 0x000000ff0d00720c */ /* 0x000fc60003f05270 */
[----:B------:R-:W-:Y:S01]  /*5a90*/  IMAD.X R13, R94, 0x1, R51, P6 ;  /* 0x000000015e0d7824 */ /* 0x000fe200030e0633 */
[----:B------:R-:W-:-:S04]  /*5aa0*/  @!P5 IADD3 R14, P6, R15, R50, RZ ;  /* 0x000000320f0ed210 */ /* 0x000fc80007fde0ff */
[----:B-1----:R1:W-:Y:S01]  /*5ab0*/  STG.E.128 desc[UR46][R12.64], R32 ;  /* 0x000000200c007986 */ /* 0x0023e2000c101d2e */
[----:B------:R-:W-:-:S05]  /*5ac0*/  @!P5 IMAD.X R15, R28, 0x1, R51, P6 ;  /* 0x000000011c0fd824 */ /* 0x000fca00030e0633 */
[----:B--2---:R1:W-:Y:S03]  /*5ad0*/  @!P5 STG.E.128 desc[UR46][R14.64], R36 ;  /* 0x000000240e00d986 */ /* 0x0043e6000c101d2e */
.L_x_1256:
[----:B------:R-:W-:Y:S05]  /*5ae0*/  BSYNC B1 ;  /* 0x0000000000017941 */ /* 0x000fea0003800000 */
.L_x_1255:
[C---:B------:R-:W-:Y:S01]  /*5af0*/  ISETP.GE.OR P5, PT, R195.reuse, R87, P1 ;  /* 0x00000057c300720c */ /* 0x040fe20000fa6670 */
[-C--:B-12---:R-:W-:Y:S02]  /*5b00*/  IMAD R12, R216, R52.reuse, RZ ;  /* 0x00000034d80c7224 */ /* 0x086fe400078e02ff */
[----:B------:R-:W-:-:S04]  /*5b10*/  IMAD.WIDE.U32 R54, R195, R52, R54 ;  /* 0x00000034c3367225 */ /* 0x000fc800078e0036 */
[----:B------:R-:W-:-:S06]  /*5b20*/  IMAD R35, R195, R53, R12 ;  /* 0x00000035c3237224 */ /* 0x000fcc00078e020c */
[----:B------:R-:W-:Y:S05]  /*5b30*/  @P5 BRA `(.L_x_1245) ;  /* 0x00000010003c5947 */ /* 0x000fea0003800000 */
[----:B------:R-:W-:Y:S01]  /*5b40*/  IMAD.IADD R35, R55, 0x1, R35 ;  /* 0x0000000137237824 */ /* 0x000fe200078e0223 */
[----:B------:R-:W-:Y:S01]  /*5b50*/  IADD3 R33, P5, P6, R40, R54, R77 ;  /* 0x0000003628217210 */ /* 0x000fe20007ebe04d */
[----:B------:R-:W-:Y:S01]  /*5b60*/  BSSY B1, `(.L_x_1259) ;  /* 0x00000e8000017945 */ /* 0x000fe20003800000 */
[----:B------:R-:W-:Y:S02]  /*5b70*/  SEL R95, R76, R95, !P0 ;  /* 0x0000005f4c5f7207 */ /* 0x000fe40004000000 */
[----:B------:R-:W-:Y:S02]  /*5b80*/  IADD3.X R12, R0, R35, R81, P5, P6 ;  /* 0x00000023000c7210 */ /* 0x000fe40002fec451 */
[----:B------:R-:W-:-:S05]  /*5b90*/  IADD3 R32, P5, R33, R50, RZ ;  /* 0x0000003221207210 */ /* 0x000fca0007fbe0ff */
[----:B------:R-:W-:Y:S01]  /*5ba0*/  IMAD.X R33, R12, 0x1, R51, P5 ;  /* 0x000000010c217824 */ /* 0x000fe200028e0633 */
[----:B------:R-:W-:-:S04]  /*5bb0*/  SHF.R.S32.HI R12, RZ, 0x1f, R95 ;  /* 0x0000001fff0c7819 */ /* 0x000fc8000001145f */
[----:B------:R-:W-:-:S04]  /*5bc0*/  LEA.HI R12, R12, R95, RZ, 0x5 ;  /* 0x0000005f0c0c7211 */ /* 0x000fc800078f28ff */
[----:B------:R-:W-:-:S04]  /*5bd0*/  LEA.HI.SX32 R12, R12, R79, 0x1b ;  /* 0x0000004f0c0c7211 */ /* 0x000fc800078fdaff */
[----:B------:R-:W-:Y:S01]  /*5be0*/  SHF.R.S32.HI R13, RZ, 0x1f, R12 ;  /* 0x0000001fff0d7819 */ /* 0x000fe2000001140c */
[----:B------:R-:W-:-:S03]  /*5bf0*/  IMAD.SHL.U32 R37, R12, 0x10, RZ ;  /* 0x000000100c257824 */ /* 0x000fc600078e00ff */
[----:B------:R-:W-:Y:S02]  /*5c00*/  LEA.HI R12, R13, R12, RZ, 0x3 ;  /* 0x0000000c0d0c7211 */ /* 0x000fe400078f18ff */
[----:B------:R-:W-:Y:S02]  /*5c10*/  LOP3.LUT R13, R208, 0x70, R37, 0xf8, !PT ;  /* 0x00000070d00d7812 */ /* 0x000fe400078ef825 */
[----:B------:R-:W-:Y:S02]  /*5c20*/  SHF.L.U32 R14, R12, 0xa, RZ ;  /* 0x0000000a0c0e7819 */ /* 0x000fe400000006ff */
[----:B------:R-:W-:Y:S01]  /*5c30*/  LOP3.LUT R12, R13, R210, RZ, 0x3c, !PT ;  /* 0x000000d20d0c7212 */ /* 0x000fe200078e3cff */
[----:B------:R-:W-:Y:S01]  /*5c40*/  IMAD R13, R17, 0x4000, R64 ;  /* 0x00004000110d7824 */ /* 0x000fe200078e0240 */
[----:B------:R-:W-:-:S03]  /*5c50*/  LOP3.LUT R14, R14, 0xffffe000, RZ, 0xc0, !PT ;  /* 0xffffe0000e0e7812 */ /* 0x000fc600078ec0ff */
[----:B------:R-:W-:Y:S01]  /*5c60*/  IMAD.IADD R13, R16, 0x1, R13 ;  /* 0x00000001100d7824 */ /* 0x000fe200078e020d */
[----:B------:R-:W-:-:S05]  /*5c70*/  IADD3 R12, R12, R14, R211 ;  /* 0x0000000e0c0c7210 */ /* 0x000fca0007ffe0d3 */
[----:B------:R-:W-:-:S04]  /*5c80*/  IMAD R15, R17, 0x4000, R12 ;  /* 0x00004000110f7824 */ /* 0x000fc800078e020c */
[----:B------:R-:W-:Y:S02]  /*5c90*/  IMAD.IADD R28, R16, 0x1, R15 ;  /* 0x00000001101c7824 */ /* 0x000fe400078e020f */
[----:B------:R-:W1:Y:S04]  /*5ca0*/  LDS.128 R12, [R13+0x20000] ;  /* 0x020000000d0c7984 */ /* 0x000e680000000c00 */
[----:B------:R-:W2:Y:S01]  /*5cb0*/  LDS.128 R28, [R28+0x20000] ;  /* 0x020000001c1c7984 */ /* 0x000ea20000000c00 */
[----:B------:R-:W-:Y:S05]  /*5cc0*/  @P4 BRA `(.L_x_1260) ;  /* 0x0000000c00444947 */ /* 0x000fea0003800000 */
[----:B------:R-:W-:Y:S02]  /*5cd0*/  SHF.R.U32.HI R4, RZ, 0x8, R5 ;  /* 0x00000008ff047819 */ /* 0x000fe40000011605 */
[----:B------:R-:W-:Y:S02]  /*5ce0*/  SHF.R.U32.HI R10, RZ, 0x8, R11 ;  /* 0x00000008ff0a7819 */ /* 0x000fe4000001160b */
[----:B------:R-:W-:Y:S01]  /*5cf0*/  SHF.R.U32.HI R8, RZ, 0x8, R9 ;  /* 0x00000008ff087819 */ /* 0x000fe20000011609 */
[----:B------:R-:W-:Y:S01]  /*5d00*/  IMAD.SHL.U32 R4, R4, 0x100, RZ ;  /* 0x0000010004047824 */ /* 0x000fe200078e00ff */
[----:B------:R-:W-:Y:S01]  /*5d10*/  SHF.R.U32.HI R38, RZ, 0x10, R5 ;  /* 0x00000010ff267819 */ /* 0x000fe20000011605 */
[----:B------:R-:W-:Y:S01]  /*5d20*/  IMAD.SHL.U32 R10, R10, 0x100, RZ ;  /* 0x000001000a0a7824 */ /* 0x000fe200078e00ff */
[----:B------:R-:W-:Y:S01]  /*5d30*/  LOP3.LUT R5, R5, 0xff0000ff, RZ, 0xc0, !PT ;  /* 0xff0000ff05057812 */ /* 0x000fe200078ec0ff */
[----:B------:R-:W-:Y:S01]  /*5d40*/  IMAD.SHL.U32 R8, R8, 0x100, RZ ;  /* 0x0000010008087824 */ /* 0x000fe200078e00ff */
[----:B------:R-:W-:-:S02]  /*5d50*/  SHF.R.U32.HI R6, RZ, 0x8, R7 ;  /* 0x00000008ff067819 */ /* 0x000fc40000011607 */
[----:B------:R-:W-:Y:S02]  /*5d60*/  SHF.R.U32.HI R36, RZ, 0x10, R11 ;  /* 0x00000010ff247819 */ /* 0x000fe4000001160b */
[----:B------:R-:W-:Y:S02]  /*5d70*/  SHF.R.U32.HI R39, RZ, 0x10, R9 ;  /* 0x00000010ff277819 */ /* 0x000fe40000011609 */
[----:B------:R-:W-:Y:S02]  /*5d80*/  LOP3.LUT R11, R11, 0xff0000ff, RZ, 0xc0, !PT ;  /* 0xff0000ff0b0b7812 */ /* 0x000fe400078ec0ff */
[----:B------:R-:W-:Y:S02]  /*5d90*/  LOP3.LUT R9, R9, 0xff0000ff, RZ, 0xc0, !PT ;  /* 0xff0000ff09097812 */ /* 0x000fe400078ec0ff */
[----:B------:R-:W-:Y:S01]  /*5da0*/  LOP3.LUT R5, R5, 0xff00, R4, 0xf8, !PT ;  /* 0x0000ff0005057812 */ /* 0x000fe200078ef804 */
[----:B------:R-:W-:Y:S01]  /*5db0*/  IMAD.SHL.U32 R4, R6, 0x100, RZ ;  /* 0x0000010006047824 */ /* 0x000fe200078e00ff */
[----:B------:R-:W-:-:S02]  /*5dc0*/  SHF.R.U32.HI R34, RZ, 0x10, R7 ;  /* 0x00000010ff227819 */ /* 0x000fc40000011607 */
[----:B------:R-:W-:Y:S02]  /*5dd0*/  LOP3.LUT R7, R7, 0xff0000ff, RZ, 0xc0, !PT ;  /* 0xff0000ff07077812 */ /* 0x000fe400078ec0ff */
[----:B------:R-:W-:Y:S02]  /*5de0*/  SHF.L.U32 R6, R38, 0x10, RZ ;  /* 0x0000001026067819 */ /* 0x000fe400000006ff */
[----:B------:R-:W-:Y:S02]  /*5df0*/  LOP3.LUT R94, R11, 0xff00, R10, 0xf8, !PT ;  /* 0x0000ff000b5e7812 */ /* 0x000fe400078ef80a */
[----:B------:R-:W-:Y:S02]  /*5e00*/  LOP3.LUT R58, R9, 0xff00, R8, 0xf8, !PT ;  /* 0x0000ff00093a7812 */ /* 0x000fe400078ef808 */
[----:B------:R-:W-:Y:S02]  /*5e10*/  F2FP.F16.E4M3.UNPACK_B R38, R92.H1 ;  /* 0x0000005cff26723e */ /* 0x000fe400030006ff */
[----:B--2---:R-:W-:-:S02]  /*5e20*/  F2FP.F16.E4M3.UNPACK_B R10, R28.H1 ;  /* 0x0000001cff0a723e */ /* 0x004fc400030006ff */
[----:B-1----:R-:W-:Y:S01]  /*5e30*/  F2FP.F16.E4M3.UNPACK_B R8, R12.H1 ;  /* 0x0000000cff08723e */ /* 0x002fe200030006ff */
[----:B------:R-:W-:Y:S01]  /*5e40*/  HADD2.F32 R52, -RZ, R38.H0_H0 ;  /* 0x20000026ff347230 */ /* 0x000fe20000004100 */
[----:B------:R-:W-:Y:S01]  /*5e50*/  LOP3.LUT R7, R7, 0xff00, R4, 0xf8, !PT ;  /* 0x0000ff0007077812 */ /* 0x000fe200078ef804 */
[----:B------:R-:W-:Y:S01]  /*5e60*/  IMAD.U32 R4, R34, 0x10000, RZ ;  /* 0x0001000022047824 */ /* 0x000fe200078e00ff */
[----:B------:R-:W-:Y:S01]  /*5e70*/  F2FP.F16.E4M3.UNPACK_B R34, R90.H1 ;  /* 0x0000005aff22723e */ /* 0x000fe200030006ff */
[----:B------:R-:W-:Y:S01]  /*5e80*/  HADD2.F32 R11, -RZ, R10.H0_H0 ;  /* 0x2000000aff0b7230 */ /* 0x000fe20000004100 */
[----:B------:R-:W-:Y:S01]  /*5e90*/  LOP3.LUT R6, R5, 0xff0000, R6, 0xf8, !PT ;  /* 0x00ff000005067812 */ /* 0x000fe200078ef806 */
[----:B------:R-:W-:Y:S01]  /*5ea0*/  HADD2.F32 R9, -RZ, R8.H0_H0 ;  /* 0x20000008ff097230 */ /* 0x000fe20000004100 */
[----:B------:R-:W-:Y:S01]  /*5eb0*/  LOP3.LUT R4, R7, 0xff0000, R4, 0xf8, !PT ;  /* 0x00ff000007047812 */ /* 0x000fe200078ef804 */
[----:B------:R-:W-:Y:S02]  /*5ec0*/  IMAD.U32 R7, R39, 0x10000, RZ ;  /* 0x0001000027077824 */ /* 0x000fe400078e00ff */
[----:B------:R-:W-:Y:S01]  /*5ed0*/  FMUL.FTZ R96, R11, R52 ;  /* 0x000000340b607220 */ /* 0x000fe20000410000 */
[----:B------:R-:W-:-:S02]  /*5ee0*/  IMAD.U32 R5, R36, 0x10000, RZ ;  /* 0x0001000024057824 */ /* 0x000fc400078e00ff */
[----:B------:R-:W-:Y:S01]  /*5ef0*/  FMUL.FTZ R52, R9, R52 ;  /* 0x0000003409347220 */ /* 0x000fe20000410000 */
[----:B------:R-:W-:Y:S01]  /*5f00*/  HADD2.F32 R36, -RZ, R34.H0_H0 ;  /* 0x20000022ff247230 */ /* 0x000fe20000004100 */
[----:B------:R-:W-:Y:S01]  /*5f10*/  LOP3.LUT R7, R58, 0xff0000, R7, 0xf8, !PT ;  /* 0x00ff00003a077812 */ /* 0x000fe200078ef807 */
[----:B------:R-:W-:Y:S01]  /*5f20*/  HADD2.F32 R38, -RZ, R38.H1_H1 ;  /* 0x30000026ff267230 */ /* 0x000fe20000004100 */
[----:B------:R-:W-:Y:S01]  /*5f30*/  F2FP.F16.E4M3.UNPACK_B R92, R92 ;  /* 0x0000005cff5c723e */ /* 0x000fe200020006ff */
[----:B------:R-:W-:Y:S02]  /*5f40*/  HADD2.F32 R34, -RZ, R34.H1_H1 ;  /* 0x30000022ff227230 */ /* 0x000fe40000004100 */
[----:B------:R-:W-:Y:S01]  /*5f50*/  FFMA.FTZ R58, R11, R36, R52 ;  /* 0x000000240b3a7223 */ /* 0x000fe20000010034 */
[----:B------:R-:W-:Y:S01]  /*5f60*/  HADD2.F32 R11, -RZ, R10.H1_H1 ;  /* 0x3000000aff0b7230 */ /* 0x000fe20000004100 */
[----:B------:R-:W-:Y:S01]  /*5f70*/  F2FP.F16.E4M3.UNPACK_B R28, R28 ;  /* 0x0000001cff1c723e */ /* 0x000fe200020006ff */
[----:B------:R-:W-:Y:S01]  /*5f80*/  FFMA.FTZ R96, R9, R36, -R96 ;  /* 0x0000002409607223 */ /* 0x000fe20000010860 */
[----:B------:R-:W-:Y:S01]  /*5f90*/  F2FP.F16.E4M3.UNPACK_B R12, R12 ;  /* 0x0000000cff0c723e */ /* 0x000fe200020006ff */
[----:B------:R-:W-:Y:S01]  /*5fa0*/  HADD2.F32 R9, -RZ, R8.H1_H1 ;  /* 0x30000008ff097230 */ /* 0x000fe20000004100 */
[----:B------:R-:W-:Y:S01]  /*5fb0*/  F2FP.F16.E4M3.UNPACK_B R90, R90 ;  /* 0x0000005aff5a723e */ /* 0x000fe200020006ff */
[----:B------:R-:W-:-:S02]  /*5fc0*/  HADD2.F32 R39, -RZ, R92.H0_H0 ;  /* 0x2000005cff277230 */ /* 0x000fc40000004100 */
[-C--:B------:R-:W-:Y:S01]  /*5fd0*/  FMUL.FTZ R36, R11, R38.reuse ;  /* 0x000000260b247220 */ /* 0x080fe20000410000 */
[----:B------:R-:W-:Y:S02]  /*5fe0*/  HADD2.F32 R10, -RZ, R28.H0_H0 ;  /* 0x2000001cff0a7230 */ /* 0x000fe40000004100 */
[C---:B------:R-:W-:Y:S01]  /*5ff0*/  FMUL.FTZ R38, R9.reuse, R38 ;  /* 0x0000002609267220 */ /* 0x040fe20000410000 */
[----:B------:R-:W-:Y:S02]  /*6000*/  HADD2.F32 R8, -RZ, R12.H0_H0 ;  /* 0x2000000cff087230 */ /* 0x000fe40000004100 */
[-C--:B------:R-:W-:Y:S01]  /*6010*/  FFMA.FTZ R95, R9, R34.reuse, -R36 ;  /* 0x00000022095f7223 */ /* 0x080fe20000010824 */
[----:B------:R-:W-:Y:S02]  /*6020*/  HADD2.F32 R9, -RZ, R90.H0_H0 ;  /* 0x2000005aff097230 */ /* 0x000fe40000004100 */
[-C--:B------:R-:W-:Y:S01]  /*6030*/  FMUL.FTZ R53, R10, R39.reuse ;  /* 0x000000270a357220 */ /* 0x080fe20000410000 */
[----:B------:R-:W-:Y:S01]  /*6040*/  FFMA.FTZ R97, R11, R34, R38 ;  /* 0x000000220b617223 */ /* 0x000fe20000010026 */
[----:B------:R-:W-:Y:S01]  /*6050*/  FMUL.FTZ R39, R8, R39 ;  /* 0x0000002708277220 */ /* 0x000fe20000410000 */
[----:B------:R-:W-:-:S02]  /*6060*/  HADD2.F32 R11, -RZ, R92.H1_H1 ;  /* 0x3000005cff0b7230 */ /* 0x000fc40000004100 */
[-C--:B------:R-:W-:Y:S01]  /*6070*/  FFMA.FTZ R53, R8, R9.reuse, -R53 ;  /* 0x0000000908357223 */ /* 0x080fe20000010835 */
[----:B------:R-:W-:Y:S02]  /*6080*/  HADD2.F32 R28, -RZ, R28.H1_H1 ;  /* 0x3000001cff1c7230 */ /* 0x000fe40000004100 */
[----:B------:R-:W-:Y:S01]  /*6090*/  FFMA.FTZ R38, R10, R9, R39 ;  /* 0x000000090a267223 */ /* 0x000fe20000010027 */
[----:B------:R-:W-:Y:S01]  /*60a0*/  HADD2.F32 R12, -RZ, R12.H1_H1 ;  /* 0x3000000cff0c7230 */ /* 0x000fe20000004100 */
[----:B------:R-:W-:Y:S01]  /*60b0*/  F2FP.F16.E4M3.UNPACK_B R34, R91.H1 ;  /* 0x0000005bff22723e */ /* 0x000fe200030006ff */
        /* <DEDUP_REMOVED lines=11> */
[----:B------:R-:W-:Y:S01]  /*6170*/  HADD2.F32 R9, -RZ, R8.H0_H0 ;  /* 0x20000008ff097230 */ /* 0x000fe20000004100 */
[----:B------:R-:W-:Y:S01]  /*6180*/  F2FP.F16.E4M3.UNPACK_B R14, R14 ;  /* 0x0000000eff0e723e */ /* 0x000fe200020006ff */
[----:B------:R-:W-:Y:S02]  /*6190*/  HADD2.F32 R39, -RZ, R34.H1_H1 ;  /* 0x30000022ff277230 */ /* 0x000fe40000004100 */
[-C--:B------:R-:W-:Y:S01]  /*61a0*/  FMUL.FTZ R34, R11, R36.reuse ;  /* 0x000000240b227220 */ /* 0x080fe20000410000 */
[----:B------:R-:W-:Y:S02]  /*61b0*/  HADD2.F32 R28, -RZ, R12.H0_H0 ;  /* 0x2000000cff1c7230 */ /* 0x000fe40000004100 */
[----:B------:R-:W-:Y:S01]  /*61c0*/  FMUL.FTZ R90, R9, R36 ;  /* 0x00000024095a7220 */ /* 0x000fe20000410000 */
[----:B------:R-:W-:Y:S01]  /*61d0*/  HADD2.F32 R10, -RZ, R10.H1_H1 ;  /* 0x3000000aff0a7230 */ /* 0x000fe20000004100 */
[----:B------:R-:W-:Y:S01]  /*61e0*/  F2FP.F16.E4M3.UNPACK_B R30, R30 ;  /* 0x0000001eff1e723e */ /* 0x000fe200020006ff */
[----:B------:R-:W-:-:S02]  /*61f0*/  HADD2.F32 R8, -RZ, R8.H1_H1 ;  /* 0x30000008ff087230 */ /* 0x000fc40000004100 */
[-C--:B------:R-:W-:Y:S01]  /*6200*/  FFMA.FTZ R36, R9, R28.reuse, -R34 ;  /* 0x0000001c09247223 */ /* 0x080fe20000010822 */
[----:B------:R-:W-:Y:S02]  /*6210*/  HADD2.F32 R9, -RZ, R12.H1_H1 ;  /* 0x3000000cff097230 */ /* 0x000fe40000004100 */
[-C--:B------:R-:W-:Y:S01]  /*6220*/  FMUL.FTZ R99, R10, R39.reuse ;  /* 0x000000270a637220 */ /* 0x080fe20000410000 */
[----:B------:R-:W-:Y:S01]  /*6230*/  FFMA.FTZ R90, R11, R28, R90 ;  /* 0x0000001c0b5a7223 */ /* 0x000fe2000001005a */
[C---:B------:R-:W-:Y:S01]  /*6240*/  FMUL.FTZ R39, R8.reuse, R39 ;  /* 0x0000002708277220 */ /* 0x040fe20000410000 */
[----:B------:R-:W-:Y:S01]  /*6250*/  F2FP.F16.E4M3.UNPACK_B R89, R89 ;  /* 0x00000059ff59723e */ /* 0x000fe200020006ff */
[-C--:B------:R-:W-:Y:S01]  /*6260*/  FFMA.FTZ R99, R8, R9.reuse, -R99 ;  /* 0x0000000908637223 */ /* 0x080fe20000010863 */
[--C-:B------:R-:W-:Y:S02]  /*6270*/  HADD2.F32 R11, -RZ, R91.reuse.H0_H0 ;  /* 0x2000005bff0b7230 */ /* 0x100fe40000004100 */
[----:B------:R-:W-:Y:S01]  /*6280*/  FFMA.FTZ R103, R10, R9, R39 ;  /* 0x000000090a677223 */ /* 0x000fe20000010027 */
[----:B------:R-:W-:Y:S01]  /*6290*/  HADD2.F32 R8, -RZ, R14.H0_H0 ;  /* 0x2000000eff087230 */ /* 0x000fe20000004100 */
[----:B------:R-:W-:Y:S01]  /*62a0*/  F2FP.F16.E4M3.UNPACK_B R28, R7 ;  /* 0x00000007ff1c723e */ /* 0x000fe200020006ff */
[----:B------:R-:W-:Y:S01]  /*62b0*/  HADD2.F32 R9, -RZ, R30.H0_H0 ;  /* 0x2000001eff097230 */ /* 0x000fe20000004100 */
[----:B------:R-:W-:Y:S01]  /*62c0*/  F2FP.SATFINITE.E4M3.F32.PACK_AB_MERGE_C R36, R99, R36, RZ ;  /* 0x000000246324723e */ /* 0x000fe200048070ff */
[----:B------:R-:W-:-:S02]  /*62d0*/  HADD2.F32 R91, -RZ, R91.H1_H1 ;  /* 0x3000005bff5b7230 */ /* 0x000fc40000004100 */
[-C--:B------:R-:W-:Y:S01]  /*62e0*/  FMUL.FTZ R12, R8, R11.reuse ;  /* 0x0000000b080c7220 */ /* 0x080fe20000410000 */
[----:B------:R-:W-:Y:S02]  /*62f0*/  HADD2.F32 R30, -RZ, R30.H1_H1 ;  /* 0x3000001eff1e7230 */ /* 0x000fe40000004100 */
[----:B------:R-:W-:Y:S01]  /*6300*/  FMUL.FTZ R39, R9, R11 ;  /* 0x0000000b09277220 */ /* 0x000fe20000410000 */
[--C-:B------:R-:W-:Y:S01]  /*6310*/  HADD2.F32 R10, -RZ, R89.reuse.H0_H0 ;  /* 0x20000059ff0a7230 */ /* 0x100fe20000004100 */
[----:B------:R-:W-:Y:S01]  /*6320*/  F2FP.SATFINITE.E4M3.F32.PACK_AB_MERGE_C R103, R103, R90, RZ ;  /* 0x0000005a6767723e */ /* 0x000fe200048070ff */
[----:B------:R-:W-:Y:S02]  /*6330*/  HADD2.F32 R14, -RZ, R14.H1_H1 ;  /* 0x3000000eff0e7230 */ /* 0x000fe40000004100 */
[-C--:B------:R-:W-:Y:S01]  /*6340*/  FMUL.FTZ R11, R30, R91.reuse ;  /* 0x0000005b1e0b7220 */ /* 0x080fe20000410000 */
[----:B------:R-:W-:Y:S02]  /*6350*/  HADD2.F32 R89, -RZ, R89.H1_H1 ;  /* 0x30000059ff597230 */ /* 0x000fe40000004100 */
[-C--:B------:R-:W-:Y:S01]  /*6360*/  FFMA.FTZ R39, R8, R10.reuse, -R39 ;  /* 0x0000000a08277223 */ /* 0x080fe20000010827 */
[----:B------:R-:W-:Y:S01]  /*6370*/  FFMA.FTZ R34, R9, R10, R12 ;  /* 0x0000000a09227223 */ /* 0x000fe2000001000c */
[C---:B------:R-:W-:Y:S01]  /*6380*/  FMUL.FTZ R91, R14.reuse, R91 ;  /* 0x0000005b0e5b7220 */ /* 0x040fe20000410000 */
[----:B------:R-:W-:Y:S01]  /*6390*/  F2FP.F16.E4M3.UNPACK_B R10, R29 ;  /* 0x0000001dff0a723e */ /* 0x000fe200020006ff */
[----:B------:R-:W-:Y:S01]  /*63a0*/  FFMA.FTZ R14, R14, R89, -R11 ;  /* 0x000000590e0e7223 */ /* 0x000fe2000001080b */
[----:B------:R-:W-:Y:S01]  /*63b0*/  F2FP.F16.E4M3.UNPACK_B R8, R13 ;  /* 0x0000000dff08723e */ /* 0x000fe200020006ff */
[----:B------:R-:W-:Y:S01]  /*63c0*/  FFMA.FTZ R91, R30, R89, R91 ;  /* 0x000000591e5b7223 */ /* 0x000fe2000001005b */
[----:B------:R-:W-:Y:S01]  /*63d0*/  F2FP.F16.E4M3.UNPACK_B R12, R6 ;  /* 0x00000006ff0c723e */ /* 0x000fe200020006ff */
[----:B------:R-:W-:Y:S01]  /*63e0*/  HADD2.F32 R11, -RZ, R10.H0_H0 ;  /* 0x2000000aff0b7230 */ /* 0x000fe20000004100 */
[----:B------:R-:W-:Y:S01]  /*63f0*/  F2FP.SATFINITE.E4M3.F32.PACK_AB_MERGE_C R90, R14, R39, R36 ;  /* 0x000000270e5a723e */ /* 0x000fe20004807024 */
[----:B------:R-:W-:Y:S01]  /*6400*/  HADD2.F32 R30, -RZ, R28.H0_H0 ;  /* 0x2000001cff1e7230 */ /* 0x000fe20000004100 */
[----:B------:R-:W-:Y:S01]  /*6410*/  F2FP.SATFINITE.E4M3.F32.PACK_AB_MERGE_C R103, R91, R34, R103 ;  /* 0x000000225b67723e */ /* 0x000fe20004807067 */
[----:B------:R-:W-:Y:S01]  /*6420*/  HADD2.F32 R9, -RZ, R8.H0_H0 ;  /* 0x20000008ff097230 */ /* 0x000fe20000004100 */
[----:B------:R-:W-:Y:S01]  /*6430*/  F2FP.SATFINITE.E4M3.F32.PACK_AB_MERGE_C R95, R95, R96, RZ ;  /* 0x000000605f5f723e */ /* 0x000fe200048070ff */
[----:B------:R-:W-:-:S02]  /*6440*/  HADD2.F32 R14, -RZ, R12.H0_H0 ;  /* 0x2000000cff0e7230 */ /* 0x000fc40000004100 */
[-C--:B------:R-:W-:Y:S01]  /*6450*/  FMUL.FTZ R34, R11, R30.reuse ;  /* 0x0000001e0b227220 */ /* 0x080fe20000410000 */
[----:B------:R-:W-:Y:S02]  /*6460*/  HADD2.F32 R10, -RZ, R10.H1_H1 ;  /* 0x3000000aff0a7230 */ /* 0x000fe40000004100 */
[C---:B------:R-:W-:Y:S01]  /*6470*/  FMUL.FTZ R30, R9.reuse, R30 ;  /* 0x0000001e091e7220 */ /* 0x040fe20000410000 */
[----:B------:R-:W-:Y:S02]  /*6480*/  HADD2.F32 R39, -RZ, R28.H1_H1 ;  /* 0x3000001cff277230 */ /* 0x000fe40000004100 */
[-C--:B------:R-:W-:Y:S01]  /*6490*/  FFMA.FTZ R34, R9, R14.reuse, -R34 ;  /* 0x0000000e09227223 */ /* 0x080fe20000010822 */
[----:B------:R-:W-:Y:S02]  /*64a0*/  HADD2.F32 R8, -RZ, R8.H1_H1 ;  /* 0x30000008ff087230 */ /* 0x000fe40000004100 */
[----:B------:R-:W-:Y:S01]  /*64b0*/  FFMA.FTZ R30, R11, R14, R30 ;  /* 0x0000000e0b1e7223 */ /* 0x000fe2000001001e */
[----:B------:R-:W-:-:S02]  /*64c0*/  HADD2.F32 R9, -RZ, R12.H1_H1 ;  /* 0x3000000cff097230 */ /* 0x000fc40000004100 */
[-C--:B------:R-:W-:Y:S01]  /*64d0*/  FMUL.FTZ R11, R10, R39.reuse ;  /* 0x000000270a0b7220 */ /* 0x080fe20000410000 */
[----:B------:R-:W-:Y:S01]  /*64e0*/  F2FP.SATFINITE.E4M3.F32.PACK_AB_MERGE_C R97, R97, R58, RZ ;  /* 0x0000003a6161723e */ /* 0x000fe200048070ff */
[----:B------:R-:W-:Y:S01]  /*64f0*/  FMUL.FTZ R39, R8, R39 ;  /* 0x0000002708277220 */ /* 0x000fe20000410000 */
[----:B------:R-:W-:Y:S01]  /*6500*/  F2FP.SATFINITE.E4M3.F32.PACK_AB_MERGE_C R58, R52, R53, R95 ;  /* 0x00000035343a723e */ /* 0x000fe2000480705f */
[----:B------:R-:W-:Y:S01]  /*6510*/  FFMA.FTZ R53, R8, R9, -R11 ;  /* 0x0000000908357223 */ /* 0x000fe2000001080b */
[----:B------:R-:W-:Y:S02]  /*6520*/  F2FP.F16.E4M3.UNPACK_B R13, R13.H1 ;  /* 0x0000000dff0d723e */ /* 0x000fe400030006ff */
[----:B------:R-:W-:Y:S02]  /*6530*/  F2FP.F16.E4M3.UNPACK_B R29, R29.H1 ;  /* 0x0000001dff1d723e */ /* 0x000fe400030006ff */
[----:B------:R-:W-:Y:S01]  /*6540*/  F2FP.F16.E4M3.UNPACK_B R11, R7.H1 ;  /* 0x00000007ff0b723e */ /* 0x000fe200030006ff */
[----:B------:R-:W-:Y:S01]  /*6550*/  HADD2.F32 R7, -RZ, R13.H0_H0 ;  /* 0x2000000dff077230 */ /* 0x000fe20000004100 */
[----:B------:R-:W-:Y:S01]  /*6560*/  F2FP.SATFINITE.E4M3.F32.PACK_AB_MERGE_C R97, R59, R38, R97 ;  /* 0x000000263b61723e */ /* 0x000fe20004807061 */
[----:B------:R-:W-:Y:S01]  /*6570*/  FFMA.FTZ R59, R10, R9, R39 ;  /* 0x000000090a3b7223 */ /* 0x000fe20000010027 */
[----:B------:R-:W-:Y:S01]  /*6580*/  HADD2.F32 R8, -RZ, R29.H0_H0 ;  /* 0x2000001dff087230 */ /* 0x000fe20000004100 */
[----:B------:R-:W-:Y:S01]  /*6590*/  F2FP.F16.E4M3.UNPACK_B R6, R6.H1 ;  /* 0x00000006ff06723e */ /* 0x000fe200030006ff */
[----:B------:R-:W-:Y:S01]  /*65a0*/  HADD2.F32 R10, -RZ, R11.H0_H0 ;  /* 0x2000000bff0a7230 */ /* 0x000fe20000004100 */
[----:B------:R-:W-:Y:S01]  /*65b0*/  LOP3.LUT R5, R94, 0xff0000, R5, 0xf8, !PT ;  /* 0x00ff00005e057812 */ /* 0x000fe200078ef805 */
[----:B------:R-:W-:-:S02]  /*65c0*/  HADD2.F32 R29, -RZ, R29.H1_H1 ;  /* 0x3000001dff1d7230 */ /* 0x000fc40000004100 */
[----:B------:R-:W-:Y:S02]  /*65d0*/  HADD2.F32 R12, -RZ, R11.H1_H1 ;  /* 0x3000000bff0c7230 */ /* 0x000fe40000004100 */
[CC--:B------:R-:W-:Y:S01]  /*65e0*/  FMUL.FTZ R14, R8.reuse, R10.reuse ;  /* 0x0000000a080e7220 */ /* 0x0c0fe20000410000 */
[--C-:B------:R-:W-:Y:S02]  /*65f0*/  HADD2.F32 R9, -RZ, R6.reuse.H0_H0 ;  /* 0x20000006ff097230 */ /* 0x100fe40000004100 */
[----:B------:R-:W-:Y:S01]  /*6600*/  FMUL.FTZ R11, R7, R10 ;  /* 0x0000000a070b7220 */ /* 0x000fe20000410000 */
[----:B------:R-:W-:Y:S01]  /*6610*/  HADD2.F32 R13, -RZ, R13.H1_H1 ;  /* 0x3000000dff0d7230 */ /* 0x000fe20000004100 */
[----:B------:R-:W-:Y:S01]  /*6620*/  F2FP.F16.E4M3.UNPACK_B R28, R5.H1 ;  /* 0x00000005ff1c723e */ /* 0x000fe200030006ff */
[----:B------:R-:W-:Y:S02]  /*6630*/  HADD2.F32 R10, -RZ, R6.H1_H1 ;  /* 0x30000006ff0a7230 */ /* 0x000fe40000004100 */
[----:B------:R-:W-:Y:S01]  /*6640*/  FMUL.FTZ R6, R29, R12 ;  /* 0x0000000c1d067220 */ /* 0x000fe20000410000 */
[-C--:B------:R-:W-:Y:S01]  /*6650*/  FFMA.FTZ R36, R7, R9.reuse, -R14 ;  /* 0x0000000907247223 */ /* 0x080fe2000001080e */
[----:B------:R-:W-:Y:S01]  /*6660*/  FFMA.FTZ R38, R8, R9, R11 ;  /* 0x0000000908267223 */ /* 0x000fe2000001000b */
[----:B------:R-:W-:Y:S01]  /*6670*/  F2FP.F16.E4M3.UNPACK_B R9, R31 ;  /* 0x0000001fff09723e */ /* 0x000fe200020006ff */
[C---:B------:R-:W-:Y:S01]  /*6680*/  FFMA.FTZ R89, R13.reuse, R10, -R6 ;  /* 0x0000000a0d597223 */ /* 0x040fe20000010806 */
[----:B------:R-:W-:Y:S01]  /*6690*/  F2FP.F16.E4M3.UNPACK_B R6, R15 ;  /* 0x0000000fff06723e */ /* 0x000fe200020006ff */
[----:B------:R-:W-:Y:S01]  /*66a0*/  FMUL.FTZ R12, R13, R12 ;  /* 0x0000000c0d0c7220 */ /* 0x000fe20000410000 */
[----:B------:R-:W-:Y:S01]  /*66b0*/  F2FP.F16.E4M3.UNPACK_B R31, R31.H1 ;  /* 0x0000001fff1f723e */ /* 0x000fe200030006ff */
[----:B------:R-:W-:Y:S01]  /*66c0*/  HADD2.F32 R39, -RZ, R28.H0_H0 ;  /* 0x2000001cff277230 */ /* 0x000fe20000004100 */
        /* <DEDUP_REMOVED lines=22> */
[----:B------:R-:W-:Y:S02]  /*6830*/  HADD2.F32 R12, -RZ, R5.H0_H0 ;  /* 0x20000005ff0c7230 */ /* 0x000fe40000004100 */
[----:B------:R-:W-:Y:S01]  /*6840*/  FMUL.FTZ R28, R15, R28 ;  /* 0x0000001c0f1c7220 */ /* 0x000fe20000410000 */
[----:B------:R-:W-:Y:S02]  /*6850*/  HADD2.F32 R9, -RZ, R9.H1_H1 ;  /* 0x30000009ff097230 */ /* 0x000fe40000004100 */
[C---:B------:R-:W-:Y:S01]  /*6860*/  FMUL.FTZ R29, R7.reuse, R29 ;  /* 0x0000001d071d7220 */ /* 0x040fe20000410000 */
[----:B------:R-:W-:Y:S02]  /*6870*/  HADD2.F32 R14, -RZ, R14.H1_H1 ;  /* 0x3000000eff0e7230 */ /* 0x000fe40000004100 */
[----:B------:R-:W-:Y:S01]  /*6880*/  FFMA.FTZ R52, R7, R12, -R52 ;  /* 0x0000000c07347223 */ /* 0x000fe20000010834 */
[----:B------:R-:W-:-:S02]  /*6890*/  HADD2.F32 R6, -RZ, R6.H1_H1 ;  /* 0x30000006ff067230 */ /* 0x000fc40000004100 */
[----:B------:R-:W-:Y:S01]  /*68a0*/  FFMA.FTZ R29, R10, R12, R29 ;  /* 0x0000000c0a1d7223 */ /* 0x000fe2000001001d */
[----:B------:R-:W-:Y:S02]  /*68b0*/  HADD2.F32 R4, -RZ, R11.H1_H1 ;  /* 0x3000000bff047230 */ /* 0x000fe40000004100 */
[-C--:B------:R-:W-:Y:S01]  /*68c0*/  FMUL.FTZ R7, R9, R14.reuse ;  /* 0x0000000e09077220 */ /* 0x080fe20000410000 */
[----:B------:R-:W-:Y:S02]  /*68d0*/  HADD2.F32 R5, -RZ, R5.H1_H1 ;  /* 0x30000005ff057230 */ /* 0x000fe40000004100 */
[C---:B------:R-:W-:Y:S01]  /*68e0*/  FMUL.FTZ R14, R6.reuse, R14 ;  /* 0x0000000e060e7220 */ /* 0x040fe20000410000 */
[----:B------:R-:W-:Y:S01]  /*68f0*/  F2FP.SATFINITE.E4M3.F32.PACK_AB_MERGE_C R30, R59, R30, R38 ;  /* 0x0000001e3b1e723e */ /* 0x000fe20004807026 */
[-C--:B------:R-:W-:Y:S01]  /*6900*/  FFMA.FTZ R28, R31, R4.reuse, R28 ;  /* 0x000000041f1c7223 */ /* 0x080fe2000001001c */
[----:B------:R-:W-:Y:S01]  /*6910*/  FFMA.FTZ R8, R15, R4, -R8 ;  /* 0x000000040f087223 */ /* 0x000fe20000010808 */
[-C--:B------:R-:W-:Y:S01]  /*6920*/  FFMA.FTZ R14, R9, R5.reuse, R14 ;  /* 0x00000005090e7223 */ /* 0x080fe2000001000e */
[----:B------:R-:W-:Y:S01]  /*6930*/  FFMA.FTZ R7, R6, R5, -R7 ;  /* 0x0000000506077223 */ /* 0x000fe20000010807 */
[----:B------:R-:W-:Y:S01]  /*6940*/  F2FP.SATFINITE.E4M3.F32.PACK_AB_MERGE_C R13, R53, R34, R36 ;  /* 0x00000022350d723e */ /* 0x000fe20004807024 */
[----:B------:R-:W-:Y:S01]  /*6950*/  IMAD.MOV.U32 R12, RZ, RZ, R58 ;  /* 0x000000ffff0c7224 */ /* 0x000fe200078e003a */
[----:B------:R-:W-:-:S02]  /*6960*/  F2FP.SATFINITE.E4M3.F32.PACK_AB_MERGE_C R28, R28, R39, RZ ;  /* 0x000000271c1c723e */ /* 0x000fc400048070ff */
[----:B------:R-:W-:Y:S02]  /*6970*/  F2FP.SATFINITE.E4M3.F32.PACK_AB_MERGE_C R8, R8, R95, RZ ;  /* 0x0000005f0808723e */ /* 0x000fe400048070ff */
[----:B------:R-:W-:Y:S01]  /*6980*/  F2FP.SATFINITE.E4M3.F32.PACK_AB_MERGE_C R31, R14, R29, R28 ;  /* 0x0000001d0e1f723e */ /* 0x000fe2000480701c */
[----:B------:R-:W-:Y:S01]  /*6990*/  IMAD.MOV.U32 R29, RZ, RZ, R30 ;  /* 0x000000ffff1d7224 */ /* 0x000fe200078e001e */
[----:B------:R-:W-:Y:S01]  /*69a0*/  F2FP.SATFINITE.E4M3.F32.PACK_AB_MERGE_C R15, R7, R52, R8 ;  /* 0x00000034070f723e */ /* 0x000fe20004807008 */
[----:B------:R-:W-:Y:S02]  /*69b0*/  IMAD.MOV.U32 R28, RZ, RZ, R97 ;  /* 0x000000ffff1c7224 */ /* 0x000fe400078e0061 */
[----:B------:R-:W-:Y:S02]  /*69c0*/  IMAD.MOV.U32 R14, RZ, RZ, R90 ;  /* 0x000000ffff0e7224 */ /* 0x000fe400078e005a */
[----:B------:R-:W-:-:S07]  /*69d0*/  IMAD.MOV.U32 R30, RZ, RZ, R103 ;  /* 0x000000ffff1e7224 */ /* 0x000fce00078e0067 */
.L_x_1260:
[----:B------:R-:W-:Y:S05]  /*69e0*/  BSYNC B1 ;  /* 0x0000000000017941 */ /* 0x000fea0003800000 */
.L_x_1259:
[----:B-1----:R1:W-:Y:S01]  /*69f0*/  STG.E.128 desc[UR46][R32.64], R12 ;  /* 0x0000000c20007986 */ /* 0x0023e2000c101d2e */
[----:B------:R-:W-:-:S13]  /*6a00*/  ISETP.GE.AND P4, PT, R37, R93, PT ;  /* 0x0000005d2500720c */ /* 0x000fda0003f86270 */
[----:B------:R-:W-:Y:S05]  /*6a10*/  @P4 BRA `(.L_x_1245) ;  /* 0x0000000000844947 */ /* 0x000fea0003800000 */
[--C-:B------:R-:W-:Y:S02]  /*6a20*/  SHF.R.S32.HI R4, RZ, 0x1f, R37.reuse ;  /* 0x0000001fff047819 */ /* 0x100fe40000011425 */
[----:B------:R-:W-:-:S04]  /*6a30*/  IADD3 R37, P4, P5, R40, R54, R37 ;  /* 0x0000003628257210 */ /* 0x000fc80007d9e025 */
[----:B------:R-:W-:Y:S02]  /*6a40*/  IADD3.X R4, R0, R35, R4, P4, P5 ;  /* 0x0000002300047210 */ /* 0x000fe400027ea404 */
[----:B------:R-:W-:-:S04]  /*6a50*/  IADD3 R50, P4, R37, R50, RZ ;  /* 0x0000003225327210 */ /* 0x000fc80007f9e0ff */
[----:B------:R-:W-:-:S05]  /*6a60*/  IADD3.X R51, R4, R51, RZ, P4, !PT ;  /* 0x0000003304337210 */ /* 0x000fca00027fe4ff */
[----:B--2---:R2:W-:Y:S01]  /*6a70*/  STG.E.128 desc[UR46][R50.64], R28 ;  /* 0x0000001c32007986 */ /* 0x0045e2000c101d2e */
[----:B------:R-:W-:Y:S05]  /*6a80*/  BRA `(.L_x_1245) ;  /* 0x0000000000687947 */ /* 0x000fea0003800000 */
.L_x_1228:
[----:B------:R-:W-:-:S06]  /*6a90*/  UISETP.NE.AND UP0, UPT, UR45, 0x3, UPT ;  /* 0x000000032d00788c */ /* 0x000fcc000bf05270 */
[----:B------:R-:W-:-:S13]  /*6aa0*/  PLOP3.LUT P3, PT, PT, PT, UP0, 0x80, 0x0 ;  /* 0x000000000000781c */ /* 0x000fda0003f6f008 */
[----:B------:R-:W-:Y:S05]  /*6ab0*/  @!P3 BRA `(.L_x_1261) ;  /* 0x000000000004b947 */ /* 0x000fea0003800000 */
[----:B------:R-:W-:Y:S01]  /*6ac0*/  BPT.TRAP 0x1 ;  /* 0x000000040000795c */ /* 0x000fe20000300000 */
.L_x_1261:
[----:B------:R-:W-:Y:S01]  /*6ad0*/  IMAD R85, R17, 0x8, R16 ;  /* 0x0000000811557824 */ /* 0x000fe200078e0210 */
[----:B------:R-:W-:Y:S01]  /*6ae0*/  SHF.L.U32 R88, R201, 0x1f, RZ ;  /* 0x0000001fc9587819 */ /* 0x000fe200000006ff */
[----:B------:R-:W-:Y:S01]  /*6af0*/  IMAD R87, R49, -0x40, R48 ;  /* 0xffffffc031577824 */ /* 0x000fe200078e0230 */
[----:B------:R-:W-:Y:S02]  /*6b00*/  BSSY B1, `(.L_x_1262) ;  /* 0x0000004000017945 */ /* 0x000fe40003800000 */
[----:B------:R-:W0:Y:S02]  /*6b10*/  SYNCS.PHASECHK.TRANS64.TRYWAIT P4, [R85+URZ+0x28490], R88 ;  /* 0x02849058550075a7 */ /* 0x000e24000808017f */
[----:B------:R-:W-:Y:S01]  /*6b20*/  VIMNMX R87, R87, 0x40, PT ;  /* 0x0000004057577848 */ /* 0x000fe20003fe0100 */
[----:B0-----:R-:W-:Y:S06]  /*6b30*/  @!P4 BRA `(.L_x_1263) ;  /* 0x000001f000f8c947 */ /* 0x001fec0003800000 */
.L_x_1604:
[----:B------:R-:W-:Y:S05]  /*6b40*/  BSYNC B1 ;  /* 0x0000000000017941 */ /* 0x000fea0003800000 */
.L_x_1262:
[-C--:B------:R-:W-:Y:S01]  /*6b50*/  ISETP.GE.AND P5, PT, R18, R87.reuse, PT ;  /* 0x000000571200720c */ /* 0x080fe20003fa6270 */
[----:B------:R-:W-:Y:S01]  /*6b60*/  BSSY B1, `(.L_x_1264) ;  /* 0x0000007000017945 */ /* 0x000fe20003800000 */
[----:B------:R-:W-:-:S11]  /*6b70*/  ISETP.GE.AND P4, PT, R195, R87, PT ;  /* 0x00000057c300720c */ /* 0x000fd60003f86270 */
[----:B------:R-:W-:Y:S05]  /*6b80*/  @P5 BRA `(.L_x_1265) ;  /* 0x0000000000105947 */ /* 0x000fea0003800000 */
[----:B------:R-:W1:Y:S04]  /*6b90*/  @!P1 LDS.128 R4, [R86+0x20000] ;  /* 0x0200000056049984 */ /* 0x000e680000000c00 */
[----:B------:R-:W2:Y:S04]  /*6ba0*/  @!P2 LDS.128 R8, [R86+0x22000] ;  /* 0x022000005608a984 */ /* 0x000ea80000000c00 */
[----:B-1----:R1:W-:Y:S04]  /*6bb0*/  @!P1 STG.E.128 desc[UR46][R14.64], R4 ;  /* 0x000000040e009986 */ /* 0x0023e8000c101d2e */
[----:B--2---:R1:W-:Y:S02]  /*6bc0*/  @!P2 STG.E.128 desc[UR46][R14.64+0x80], R8 ;  /* 0x000080080e00a986 */ /* 0x0043e4000c101d2e */
.L_x_1265:
[----:B------:R-:W-:Y:S05]  /*6bd0*/  BSYNC B1 ;  /* 0x0000000000017941 */ /* 0x000fea0003800000 */
.L_x_1264:
[----:B------:R-:W-:Y:S05]  /*6be0*/  @P4 BRA `(.L_x_1245) ;  /* 0x0000000000104947 */ /* 0x000fea0003800000 */
[----:B-1----:R-:W1:Y:S04]  /*6bf0*/  @!P1 LDS.128 R4, [R86+0x21000] ;  /* 0x0210000056049984 */ /* 0x002e680000000c00 */
[----:B------:R-:W2:Y:S04]  /*6c00*/  @!P2 LDS.128 R8, [R86+0x23000] ;  /* 0x023000005608a984 */ /* 0x000ea80000000c00 */
[----:B-1----:R1:W-:Y:S04]  /*6c10*/  @!P1 STG.E.128 desc[UR46][R12.64], R4 ;  /* 0x000000040c009986 */ /* 0x0023e8000c101d2e */
[----:B--2---:R1:W-:Y:S02]  /*6c20*/  @!P2 STG.E.128 desc[UR46][R12.64+0x80], R8 ;  /* 0x000080080c00a986 */ /* 0x0043e4000c101d2e */
.L_x_1245:
[----:B------:R-:W-:Y:S05]  /*6c30*/  BSYNC B0 ;  /* 0x0000000000007941 */ /* 0x000fea0003800000 */
.L_x_1227:
[----:B01234-:R-:W0:Y:S01]  /*6c40*/  S2R R4, SR_TID.X ;  /* 0x0000000000047919 */ /* 0x01fe220000002100 */
[----:B------:R-:W-:Y:S01]  /*6c50*/  @!PT LDS RZ, [RZ] ;  /* 0x00000000fffff984 */ /* 0x000fe20000000800 */
[----:B------:R-:W-:Y:S01]  /*6c60*/  @!PT LDS RZ, [RZ] ;  /* 0x00000000fffff984 */ /* 0x000fe20000000800 */
[----:B------:R-:W-:Y:S01]  /*6c70*/  @!PT LDS RZ, [RZ] ;  /* 0x00000000fffff984 */ /* 0x000fe20000000800 */
[----:B------:R-:W-:Y:S01]  /*6c80*/  @!PT LDS RZ, [RZ] ;  /* 0x00000000fffff984 */ /* 0x000fe20000000800 */
[----:B------:R1:W-:Y:S06]  /*6c90*/  MEMBAR.ALL.CTA ;  /* 0x0000000000007992 */ /* 0x0003ec0000008000 */
[----:B-1----:R-:W1:Y:S01]  /*6ca0*/  FENCE.VIEW.ASYNC.S ;  /* 0x00000000000073c6 */ /* 0x002e620000000000 */
[----:B------:R-:W-:Y:S05]  /*6cb0*/  WARPSYNC.ALL ;  /* 0x0000000000007948 */ /* 0x000fea0003800000 */
[----:B------:R-:W-:Y:S01]  /*6cc0*/  BSSY B0, `(.L_x_1266) ;  /* 0x0000009000007945 */ /* 0x000fe20003800000 */
[----:B0-----:R-:W-:Y:S01]  /*6cd0*/  LOP3.LUT R4, R4, 0x7f, RZ, 0xc0, !PT ;  /* 0x0000007f04047812 */ /* 0x001fe200078ec0ff */
[----:B-1----:R0:W-:Y:S03]  /*6ce0*/  BAR.SYNC.DEFER_BLOCKING R75, 0x80 ;  /* 0x0002004b0000751d */ /* 0x0021e60000010000 */
[----:B------:R-:W-:-:S13]  /*6cf0*/  ISETP.NE.AND P4, PT, R4, RZ, PT ;  /* 0x000000ff0400720c */ /* 0x000fda0003f85270 */
[----:B------:R-:W-:-:S05]  /*6d00*/  @!P4 VIADD R4, R85, 0x284a0 ;  /* 0x000284a05504c836 */ /* 0x000fca0000000000 */
[----:B------:R-:W-:-:S04]  /*6d10*/  @!P4 PRMT R4, RZ, 0x654, R4 ;  /* 0x00000654ff04c816 */ /* 0x000fc80000000004 */
[----:B------:R0:W-:Y:S01]  /*6d20*/  @!P4 SYNCS.ARRIVE.TRANS64.RED.A1T0 RZ, [R4+URZ], RZ ;  /* 0x000000ff04ffc9a7 */ /* 0x0001e2000810043f */
[----:B------:R-:W-:Y:S05]  /*6d30*/  @!P3 BRA `(.L_x_1267) ;  /* 0x000000000004b947 */ /* 0x000fea0003800000 */
[----:B------:R-:W-:Y:S01]  /*6d40*/  BPT.TRAP 0x1 ;  /* 0x000000040000795c */ /* 0x000fe20000300000 */
.L_x_1267:
[----:B------:R-:W-:Y:S05]  /*6d50*/  BSYNC B0 ;  /* 0x0000000000007941 */ /* 0x000fea0003800000 */
.L_x_1266:
[----:B------:R-:W1:Y:S01]  /*6d60*/  SYNCS.PHASECHK.TRANS64.TRYWAIT P3, [R85+URZ+0x284b0], R88 ;  /* 0x0284b058550075a7 */ /* 0x000e62000806017f */
[----:B------:R-:W-:Y:S01]  /*6d70*/  ULDC UR41, c[0x0][0x2e4] ;  /* 0x0000b90000297ab9 */ /* 0x000fe20000000800 */
[----:B------:R-:W-:Y:S01]  /*6d80*/  ULDC.64 UR36, c[0x0][0x318] ;  /* 0x0000c60000247ab9 */ /* 0x000fe20000000a00 */
[----:B------:R-:W-:Y:S01]  /*6d90*/  ULDC.64 UR38, c[0x0][0x308] ;  /* 0x0000c20000267ab9 */ /* 0x000fe20000000a00 */
[----:B------:R-:W-:Y:S04]  /*6da0*/  BSSY B0, `(.L_x_1268) ;  /* 0x0000002000007945 */ /* 0x000fe80003800000 */
[----:B-1----:R-:W-:Y:S05]  /*6db0*/  @!P3 BRA `(.L_x_1269) ;  /* 0x000001f0006cb947 */ /* 0x002fea0003800000 */
.L_x_1605:
[----:B------:R-:W-:Y:S05]  /*6dc0*/  BSYNC B0 ;  /* 0x0000000000007941 */ /* 0x000fea0003800000 */
.L_x_1268:
[----:B------:R-:W-:Y:S01]  /*6dd0*/  ISETP.GE.AND P3, PT, R18, R87, PT ;  /* 0x000000571200720c */ /* 0x000fe20003f66270 */
[----:B------:R-:W-:Y:S01]  /*6de0*/  BSSY B0, `(.L_x_1270) ;  /* 0x0000010000007945 */ /* 0x000fe20003800000 */
[----:B------:R-:W-:-:S11]  /*6df0*/  IMAD.WIDE R12, R49, 0x40, R46 ;  /* 0x00000040310c7825 */ /* 0x000fd600078e022e */
[----:B------:R-:W-:Y:S05]  /*6e00*/  @P3 BRA `(.L_x_1271) ;  /* 0x0000000000343947 */ /* 0x000fea0003800000 */
[----:B0-----:R-:W-:Y:S02]  /*6e10*/  IMAD.MOV.U32 R4, RZ, RZ, R24 ;  /* 0x000000ffff047224 */ /* 0x001fe400078e0018 */
[----:B------:R-:W-:Y:S02]  /*6e20*/  IMAD.MOV.U32 R5, RZ, RZ, R83 ;  /* 0x000000ffff057224 */ /* 0x000fe400078e0053 */
[----:B------:R-:W-:Y:S02]  /*6e30*/  IMAD R7, R13, UR36, RZ ;  /* 0x000000240d077c24 */ /* 0x000fe4000f8e02ff */
[----:B------:R-:W-:-:S04]  /*6e40*/  IMAD.WIDE.U32 R4, R12, UR36, R4 ;  /* 0x000000240c047c25 */ /* 0x000fc8000f8e0004 */
[----:B------:R-:W-:Y:S01]  /*6e50*/  IMAD R7, R12, UR37, R7 ;  /* 0x000000250c077c24 */ /* 0x000fe2000f8e0207 */
[----:B------:R-:W-:-:S04]  /*6e60*/  IADD3 R14, P3, R4, UR38, RZ ;  /* 0x00000026040e7c10 */ /* 0x000fc8000ff7e0ff */
[----:B------:R-:W-:Y:S02]  /*6e70*/  IADD3.X R15, R5, UR39, R7, P3, !PT ;  /* 0x00000027050f7c10 */ /* 0x000fe40009ffe407 */
[----:B------:R-:W-:-:S13]  /*6e80*/  ISETP.GE.AND P3, PT, R192, UR41, PT ;  /* 0x00000029c0007c0c */ /* 0x000fda000bf66270 */
[----:B------:R-:W0:Y:S04]  /*6e90*/  @!P3 LDS.128 R4, [R86+0x10000] ;  /* 0x010000005604b984 */ /* 0x000e280000000c00 */
[----:B0-----:R-:W-:Y:S01]  /*6ea0*/  @!P3 STG.E.128 desc[UR46][R14.64], R4 ;  /* 0x000000040e00b986 */ /* 0x001fe2000c101d2e */
[----:B------:R-:W-:-:S13]  /*6eb0*/  ISETP.GE.AND P3, PT, R101, UR41, PT ;  /* 0x0000002965007c0c */ /* 0x000fda000bf66270 */
[----:B------:R-:W0:Y:S04]  /*6ec0*/  @!P3 LDS.128 R8, [R86+0x12000] ;  /* 0x012000005608b984 */ /* 0x000e280000000c00 */
[----:B0-----:R2:W-:Y:S02]  /*6ed0*/  @!P3 STG.E.128 desc[UR46][R14.64+0x80], R8 ;  /* 0x000080080e00b986 */ /* 0x0015e4000c101d2e */
.L_x_1271:
[----:B------:R-:W-:Y:S05]  /*6ee0*/  BSYNC B0 ;  /* 0x0000000000007941 */ /* 0x000fea0003800000 */
.L_x_1270:
[----:B------:R-:W-:Y:S01]  /*6ef0*/  ISETP.GE.AND P3, PT, R195, R87, PT ;  /* 0x00000057c300720c */ /* 0x000fe20003f66270 */
[----:B------:R-:W-:-:S12]  /*6f00*/  BSSY B0, `(.L_x_1272) ;  /* 0x0000011000007945 */ /* 0x000fd80003800000 */
[----:B------:R-:W-:Y:S05]  /*6f10*/  @P3 BRA `(.L_x_1273) ;  /* 0x00000000003c3947 */ /* 0x000fea0003800000 */
[----:B------:R-:W-:Y:S01]  /*6f20*/  IADD3 R7, P3, R12, 0x20, RZ ;  /* 0x000000200c077810 */ /* 0x000fe20007f7e0ff */
[----:B0-----:R-:W-:Y:S02]  /*6f30*/  IMAD.MOV.U32 R4, RZ, RZ, R24 ;  /* 0x000000ffff047224 */ /* 0x001fe400078e0018 */
[----:B------:R-:W-:Y:S02]  /*6f40*/  IMAD.MOV.U32 R5, RZ, RZ, R83 ;  /* 0x000000ffff057224 */ /* 0x000fe400078e0053 */
[----:B------:R-:W-:Y:S02]  /*6f50*/  IMAD.X R12, RZ, RZ, R13, P3 ;  /* 0x000000ffff0c7224 */ /* 0x000fe400018e060d */
[----:B------:R-:W-:-:S04]  /*6f60*/  IMAD.WIDE.U32 R4, R7, UR36, R4 ;  /* 0x0000002407047c25 */ /* 0x000fc8000f8e0004 */
[----:B------:R-:W-:-:S04]  /*6f70*/  IMAD R12, R12, UR36, RZ ;  /* 0x000000240c0c7c24 */ /* 0x000fc8000f8e02ff */
[----:B------:R-:W-:Y:S01]  /*6f80*/  IMAD R7, R7, UR37, R12 ;  /* 0x0000002507077c24 */ /* 0x000fe2000f8e020c */
[----:B------:R-:W-:-:S04]  /*6f90*/  IADD3 R12, P3, R4, UR38, RZ ;  /* 0x00000026040c7c10 */ /* 0x000fc8000ff7e0ff */
[----:B------:R-:W-:Y:S02]  /*6fa0*/  IADD3.X R13, R5, UR39, R7, P3, !PT ;  /* 0x00000027050d7c10 */ /* 0x000fe40009ffe407 */
[----:B------:R-:W-:-:S13]  /*6fb0*/  ISETP.GE.AND P3, PT, R192, UR41, PT ;  /* 0x00000029c0007c0c */ /* 0x000fda000bf66270 */
[----:B------:R-:W0:Y:S04]  /*6fc0*/  @!P3 LDS.128 R4, [R86+0x11000] ;  /* 0x011000005604b984 */ /* 0x000e280000000c00 */
[----:B0-----:R-:W-:Y:S01]  /*6fd0*/  @!P3 STG.E.128 desc[UR46][R12.64], R4 ;  /* 0x000000040c00b986 */ /* 0x001fe2000c101d2e */
[----:B------:R-:W-:-:S13]  /*6fe0*/  ISETP.GE.AND P3, PT, R101, UR41, PT ;  /* 0x0000002965007c0c */ /* 0x000fda000bf66270 */
[----:B--2---:R-:W0:Y:S04]  /*6ff0*/  @!P3 LDS.128 R8, [R86+0x13000] ;  /* 0x013000005608b984 */ /* 0x004e280000000c00 */
[----:B0-----:R3:W-:Y:S02]  /*7000*/  @!P3 STG.E.128 desc[UR46][R12.64+0x80], R8 ;  /* 0x000080080c00b986 */ /* 0x0017e4000c101d2e */
.L_x_1273:
[----:B------:R-:W-:Y:S05]  /*7010*/  BSYNC B0 ;  /* 0x0000000000007941 */ /* 0x000fea0003800000 */
.L_x_1272:
[----:B------:R-:W-:Y:S01]  /*7020*/  @!PT LDS RZ, [RZ] ;  /* 0x00000000fffff984 */ /* 0x000fe20000000800 */
[----:B------:R-:W-:Y:S01]  /*7030*/  @!PT LDS RZ, [RZ] ;  /* 0x00000000fffff984 */ /* 0x000fe20000000800 */
[----:B------:R-:W-:Y:S01]  /*7040*/  @!PT LDS RZ, [RZ] ;  /* 0x00000000fffff984 */ /* 0x000fe20000000800 */
[----:B------:R-:W-:Y:S01]  /*7050*/  @!PT LDS RZ, [RZ] ;  /* 0x00000000fffff984 */ /* 0x000fe20000000800 */
[----:B------:R4:W-:Y:S06]  /*7060*/  MEMBAR.ALL.CTA ;  /* 0x0000000000007992 */ /* 0x0009ec0000008000 */
[----:B----4-:R-:W4:Y:S02]  /*7070*/  FENCE.VIEW.ASYNC.S ;  /* 0x00000000000073c6 */ /* 0x010f240000000000 */
[----:B----4-:R4:W-:Y:S01]  /*7080*/  BAR.SYNC.DEFER_BLOCKING R75, 0x80 ;  /* 0x0002004b0000751d */ /* 0x0109e20000010000 */
[----:B------:R-:W-:Y:S01]  /*7090*/  ISETP.NE.AND P5, PT, R102, RZ, PT ;  /* 0x000000ff6600720c */ /* 0x000fe20003fa5270 */
[----:B-1----:R-:W-:Y:S01]  /*70a0*/  @!P4 VIADD R85, R85, 0x284c0 ;  /* 0x000284c05555c836 */ /* 0x002fe20000000000 */
[----:B------:R-:W-:-:S04]  /*70b0*/  IADD3 R17, R17, 0x1, RZ ;  /* 0x0000000111117810 */ /* 0x000fc80007ffe0ff */
[C---:B------:R-:W-:Y:S02]  /*70c0*/  ISETP.NE.AND P3, PT, R17.reuse, 0x2, PT ;  /* 0x000000021100780c */ /* 0x040fe40003f65270 */
[----:B------:R-:W-:Y:S02]  /*70d0*/  @!P4 PRMT R85, RZ, 0x654, R85 ;  /* 0x00000654ff55c816 */ /* 0x000fe40000000055 */
[----:B0-----:R-:W-:Y:S02]  /*70e0*/  SEL R4, RZ, 0x1, P3 ;  /* 0x00000001ff047807 */ /* 0x001fe40001800000 */
[----:B------:R-:W-:Y:S02]  /*70f0*/  SEL R17, R17, RZ, P3 ;  /* 0x000000ff11117207 */ /* 0x000fe40001800000 */
[----:B------:R-:W-:Y:S01]  /*7100*/  LOP3.LUT R201, R201, R4, RZ, 0x3c, !PT ;  /* 0x00000004c9c97212 */ /* 0x000fe200078e3cff */
[----:B------:R4:W-:Y:S01]  /*7110*/  @!P4 SYNCS.ARRIVE.TRANS64.RED.A1T0 RZ, [R85+URZ], RZ ;  /* 0x000000ff55ffc9a7 */ /* 0x0009e2000810043f */
[----:B------:R-:W-:Y:S05]  /*7120*/  @P5 BRA `(.L_x_1274) ;  /* 0xffffffb000ec5947 */ /* 0x000fea000383ffff */
[----:B------:R-:W0:Y:S01]  /*7130*/  S2R R5, SR_TID.X ;  /* 0x0000000000057919 */ /* 0x000e220000002100 */
[----:B------:R-:W-:Y:S02]  /*7140*/  PLOP3.LUT P0, PT, PT, PT, PT, 0x8, 0x0 ;  /* 0x000000000000781c */ /* 0x000fe40003f0e170 */
[----:B0-----:R-:W-:-:S04]  /*7150*/  SHF.R.U32.HI R5, RZ, 0x7, R5 ;  /* 0x00000007ff057819 */ /* 0x001fc80000011605 */
[----:B------:R-:W-:-:S13]  /*7160*/  ISETP.NE.AND P5, PT, R5, 0x1, PT ;  /* 0x000000010500780c */ /* 0x000fda0003fa5270 */
[----:B------:R-:W-:Y:S06]  /*7170*/  @!P5 BAR.ARV 0x9, 0x100 ;  /* 0x024400000000db1d */ /* 0x000fec0000002000 */
.L_x_1222:
[----:B------:R-:W0:Y:S01]  /*7180*/  LDC R0, c[0x0][0x428] ;  /* 0x00010a00ff007b82 */ /* 0x000e220000000800 */
[----:B------:R-:W-:-:S05]  /*7190*/  IADD3 R204, R197, 0x80, -R198 ;  /* 0x00000080c5cc7810 */ /* 0x000fca0007ffe8c6 */
[----:B------:R-:W-:Y:S02]  /*71a0*/  IMAD R204, R205, 0x80, R204 ;  /* 0x00000080cdcc7824 */ /* 0x000fe400078e02cc */
[----:B------:R-:W1:Y:S01]  /*71b0*/  LDC.64 R4, c[0x0][0x9e0] ;  /* 0x00027800ff047b82 */ /* 0x000e620000000a00 */
[----:B0-----:R-:W-:Y:S02]  /*71c0*/  ISETP.NE.AND P1, PT, R0, 0x1, PT ;  /* 0x000000010000780c */ /* 0x001fe40003f25270 */
[----:B-1----:R-:W-:-:S11]  /*71d0*/  ISETP.GE.AND P2, PT, R5, 0x1, PT ;  /* 0x000000010500780c */ /* 0x002fd60003f46270 */
[----:B------:R-:W0:Y:S08]  /*71e0*/  @P1 LDC R3, c[0x0][0x42c] ;  /* 0x00010b00ff031b82 */ /* 0x000e300000000800 */
[----:B------:R-:W1:Y:S01]  /*71f0*/  @P1 LDC R0, c[0x0][0x430] ;  /* 0x00010c00ff001b82 */ /* 0x000e620000000800 */
[----:B0-----:R-:W-:Y:S01]  /*7200*/  @P1 IMAD.HI.U32 R3, R206, R3, RZ ;  /* 0x00000003ce031227 */ /* 0x001fe200078e00ff */
[----:B------:R-:W-:Y:S06]  /*7210*/  @P0 BRA `(.L_x_1275) ;  /* 0x00000000000c0947 */ /* 0x000fec0003800000 */
[----:B------:R-:W0:Y:S01]  /*7220*/  FENCE.VIEW.ASYNC.G ;  /* 0x00000000000073c6 */ /* 0x000e220000000100 */
[----:B------:R-:W-:Y:S05]  /*7230*/  WARPSYNC.ALL ;  /* 0x0000000000007948 */ /* 0x000fea0003800000 */
[----:B0-----:R-:W-:Y:S06]  /*7240*/  BAR.ARV 0xc, 0x180 ;  /* 0x0306000000007b1d */ /* 0x001fec0000002000 */
.L_x_1275:
[----:B-1----:R-:W-:Y:S01]  /*7250*/  @P1 SHF.R.U32.HI R206, RZ, R0, R3 ;  /* 0x00000000ffce1219 */ /* 0x002fe20000011603 */
[----:B------:R-:W-:Y:S01]  /*7260*/  IMAD.IADD R0, R204, 0x1, R4 ;  /* 0x00000001cc007824 */ /* 0x000fe200078e0204 */
[----:B------:R-:W-:Y:S06]  /*7270*/  @!P2 BRA `(.L_x_1276) ;  /* 0x000000000048a947 */ /* 0x000fec0003800000 */
        /* <DEDUP_REMOVED lines=11> */
.L_x_1278:
[----:B------:R-:W-:-:S13]  /*7330*/  ISETP.NE.AND P0, PT, R5, 0x1, PT ;  /* 0x000000010500780c */ /* 0x000fda0003f05270 */
[----:B------:R-:W0:Y:S02]  /*7340*/  @P0 LDC.64 R6, c[0x0][0x9e8] ;  /* 0x00027a00ff060b82 */ /* 0x000e240000000a00 */
[----:B0-----:R-:W-:-:S05]  /*7350*/  @P0 IMAD.HI.U32 R4, R2, R6, RZ ;  /* 0x0000000602040227 */ /* 0x001fca00078e00ff */
[----:B------:R-:W-:-:S07]  /*7360*/  @P0 SHF.R.U32.HI R2, RZ, R7, R4 ;  /* 0x00000007ff020219 */ /* 0x000fce0000011604 */
.L_x_1279:
[----:B------:R-:W-:Y:S05]  /*7370*/  BSYNC B0 ;  /* 0x0000000000007941 */ /* 0x000fea0003800000 */
.L_x_1277:
[----:B------:R-:W-:-:S05]  /*7380*/  IMAD R3, R2, R5, R5 ;  /* 0x0000000502037224 */ /* 0x000fca00078e0205 */
[----:B------:R-:W-:-:S07]  /*7390*/  VIMNMX R0, R0, R3, PT ;  /* 0x0000000300007248 */ /* 0x000fce0003fe0100 */
.L_x_1276:
[----:B------:R-:W-:Y:S01]  /*73a0*/  VIADD R0, R0, 0x3f ;  /* 0x0000003f00007836 */ /* 0x000fe20000000000 */
[----:B------:R-:W-:Y:S01]  /*73b0*/  ULDC UR4, c[0x0][0x9dc] ;  /* 0x0002770000047ab9 */ /* 0x000fe20000000800 */
[----:B------:R-:W-:-:S03]  /*73c0*/  IMAD.IADD R152, R197, 0x1, -R198 ;  /* 0x00000001c5987824 */ /* 0x000fc600078e0ac6 */
[----:B------:R-:W-:Y:S01]  /*73d0*/  SHF.R.S32.HI R3, RZ, 0x1f, R0 ;  /* 0x0000001fff037819 */ /* 0x000fe20000011400 */
[----:B------:R-:W-:-:S03]  /*73e0*/  IMAD R57, R205, 0x80, R152 ;  /* 0x00000080cd397824 */ /* 0x000fc600078e0298 */
[----:B------:R-:W-:Y:S01]  /*73f0*/  LEA.HI R3, R3, R0, RZ, 0x6 ;  /* 0x0000000003037211 */ /* 0x000fe200078f30ff */
[----:B------:R-:W-:-:S03]  /*7400*/  VIADD R0, R57, -UR4 ;  /* 0x8000000439007c36 */ /* 0x000fc60008000000 */
[----:B------:R-:W-:-:S04]  /*7410*/  SHF.R.S32.HI R3, RZ, 0x6, R3 ;  /* 0x00000006ff037819 */ /* 0x000fc80000011403 */
[----:B------:R-:W-:Y:S01]  /*7420*/  VIMNMX R56, R56, R3, PT ;  /* 0x0000000338387248 */ /* 0x000fe20003fe0100 */
        /* <DEDUP_REMOVED lines=11> */
.L_x_1282:
[----:B------:R-:W-:-:S13]  /*74e0*/  ISETP.NE.AND P0, PT, R5, 0x1, PT ;  /* 0x000000010500780c */ /* 0x000fda0003f05270 */
[----:B------:R-:W0:Y:S02]  /*74f0*/  @P0 LDC.64 R2, c[0x0][0x9e8] ;  /* 0x00027a00ff020b82 */ /* 0x000e240000000a00 */
[----:B0-----:R-:W-:Y:S01]  /*7500*/  @P0 IMAD.HI.U32 R4, R57, R2, RZ ;  /* 0x0000000239040227 */ /* 0x001fe200078e00ff */
[----:B------:R-:W-:-:S04]  /*7510*/  MOV R2, R57 ;  /* 0x0000003900027202 */ /* 0x000fc80000000f00 */
[----:B------:R-:W-:-:S07]  /*7520*/  @P0 SHF.R.U32.HI R2, RZ, R3, R4 ;  /* 0x00000003ff020219 */ /* 0x000fce0000011604 */
.L_x_1283:
[----:B------:R-:W-:Y:S05]  /*7530*/  BSYNC B0 ;  /* 0x0000000000007941 */ /* 0x000fea0003800000 */
.L_x_1281:
[----:B------:R-:W-:-:S05]  /*7540*/  IMAD R3, R2, R5, RZ ;  /* 0x0000000502037224 */ /* 0x000fca00078e02ff */
[----:B------:R-:W-:-:S07]  /*7550*/  VIMNMX R0, R0, R3, !PT ;  /* 0x0000000300007248 */ /* 0x000fce0007fe0100 */
.L_x_1280:
[----:B------:R-:W-:Y:S01]  /*7560*/  SHF.R.S32.HI R3, RZ, 0x1f, R0 ;  /* 0x0000001fff037819 */ /* 0x000fe20000011400 */
[----:B------:R-:W-:Y:S01]  /*7570*/  IMAD.MOV.U32 R2, RZ, RZ, RZ ;  /* 0x000000ffff027224 */ /* 0x000fe200078e00ff */
[----:B------:R-:W-:Y:S01]  /*7580*/  PLOP3.LUT P0, PT, PT, PT, PT, 0x80, 0x0 ;  /* 0x000000000000781c */ /* 0x000fe20003f0f070 */
[----:B------:R-:W-:Y:S01]  /*7590*/  IMAD.MOV.U32 R156, RZ, RZ, RZ ;  /* 0x000000ffff9c7224 */ /* 0x000fe200078e00ff */
[----:B------:R-:W-:Y:S01]  /*75a0*/  LEA.HI R3, R3, R0, RZ, 0x6 ;  /* 0x0000000003037211 */ /* 0x000fe200078f30ff */
[----:B------:R-:W-:Y:S01]  /*75b0*/  IMAD.MOV.U32 R0, RZ, RZ, RZ ;  /* 0x000000ffff007224 */ /* 0x000fe200078e00ff */
[----:B------:R-:W-:Y:S01]  /*75c0*/  CS2R R108, SRZ ;  /* 0x00000000006c7805 */ /* 0x000fe2000001ff00 */
[----:B------:R-:W-:Y:S01]  /*75d0*/  IMAD.MOV.U32 R147, RZ, RZ, RZ ;  /* 0x000000ffff937224 */ /* 0x000fe200078e00ff */
[----:B------:R-:W-:Y:S02]  /*75e0*/  SHF.R.S32.HI R3, RZ, 0x6, R3 ;  /* 0x00000006ff037819 */ /* 0x000fe40000011403 */
[----:B------:R-:W-:Y:S01]  /*75f0*/  CS2R R144, SRZ ;  /* 0x0000000000907805 */ /* 0x000fe2000001ff00 */
[----:B------:R-:W-:Y:S01]  /*7600*/  IMAD.MOV.U32 R150, RZ, RZ, RZ ;  /* 0x000000ffff967224 */ /* 0x000fe200078e00ff */
[----:B------:R-:W-:-:S02]  /*7610*/  CS2R R132, SRZ ;  /* 0x0000000000847805 */ /* 0x000fc4000001ff00 */
[----:B------:R-:W-:Y:S01]  /*7620*/  VIMNMX R203, RZ, R3, !PT ;  /* 0x00000003ffcb7248 */ /* 0x000fe20007fe0100 */
[----:B------:R-:W-:Y:S01]  /*7630*/  IMAD.MOV.U32 R154, RZ, RZ, RZ ;  /* 0x000000ffff9a7224 */ /* 0x000fe200078e00ff */
[----:B------:R-:W-:Y:S02]  /*7640*/  CS2R R138, SRZ ;  /* 0x00000000008a7805 */ /* 0x000fe4000001ff00 */
[----:B------:R-:W-:Y:S02]  /*7650*/  CS2R R100, SRZ ;  /* 0x0000000000647805 */ /* 0x000fe4000001ff00 */
[----:B------:R-:W-:Y:S02]  /*7660*/  ISETP.GT.AND P1, PT, R56, R203, PT ;  /* 0x000000cb3800720c */ /* 0x000fe40003f24270 */
[----:B------:R-:W-:Y:S01]  /*7670*/  CS2R R136, SRZ ;  /* 0x0000000000887805 */ /* 0x000fe2000001ff00 */
[----:B------:R-:W-:Y:S01]  /*7680*/  IMAD.MOV.U32 R127, RZ, RZ, RZ ;  /* 0x000000ffff7f7224 */ /* 0x000fe200078e00ff */
[----:B------:R-:W-:Y:S01]  /*7690*/  MOV R131, RZ ;  /* 0x000000ff00837202 */ /* 0x000fe20000000f00 */
[----:B------:R-:W-:Y:S01]  /*76a0*/  IMAD.MOV.U32 R148, RZ, RZ, RZ ;  /* 0x000000ffff947224 */ /* 0x000fe200078e00ff */
[----:B------:R-:W-:-:S02]  /*76b0*/  CS2R R92, SRZ ;  /* 0x00000000005c7805 */ /* 0x000fc4000001ff00 */
[----:B------:R-:W-:Y:S01]  /*76c0*/  CS2R R128, SRZ ;  /* 0x0000000000807805 */ /* 0x000fe2000001ff00 */
[----:B------:R-:W-:Y:S01]  /*76d0*/  IMAD.MOV.U32 R140, RZ, RZ, RZ ;  /* 0x000000ffff8c7224 */ /* 0x000fe200078e00ff */
[----:B------:R-:W-:Y:S02]  /*76e0*/  CS2R R124, SRZ ;  /* 0x00000000007c7805 */ /* 0x000fe4000001ff00 */
[----:B------:R-:W-:Y:S02]  /*76f0*/  CS2R R122, SRZ ;  /* 0x00000000007a7805 */ /* 0x000fe4000001ff00 */
[----:B----4-:R-:W-:Y:S02]  /*7700*/  CS2R R84, SRZ ;  /* 0x0000000000547805 */ /* 0x010fe4000001ff00 */
[----:B------:R-:W-:Y:S01]  /*7710*/  CS2R R120, SRZ ;  /* 0x0000000000787805 */ /* 0x000fe2000001ff00 */
[----:B------:R-:W-:Y:S01]  /*7720*/  IMAD.MOV.U32 R119, RZ, RZ, RZ ;  /* 0x000000ffff777224 */ /* 0x000fe200078e00ff */
        /* <DEDUP_REMOVED lines=30> */
[----:B--2---:R-:W-:-:S02]  /*7910*/  CS2R R14, SRZ ;  /* 0x00000000000e7805 */ /* 0x004fc4000001ff00 */
[----:B------:R-:W-:Y:S01]  /*7920*/  CS2R R54, SRZ ;  /* 0x0000000000367805 */ /* 0x000fe2000001ff00 */
[----:B---3--:R-:W-:Y:S01]  /*7930*/  IMAD.MOV.U32 R13, RZ, RZ, RZ ;  /* 0x000000ffff0d7224 */ /* 0x008fe200078e00ff */
        /* <DEDUP_REMOVED lines=16> */
[----:B------:R-:W-:-:S03]  /*7a40*/  UMOV UR4, 0xffffffff ;  /* 0xffffffff00047882 */ /* 0x000fc60000000000 */
[----:B------:R-:W-:Y:S05]  /*7a50*/  BRA.DIV UR4, `(.L_x_1285) ;  /* 0x000001e604587947 */ /* 0x000fea000b800000 */
[----:B------:R0:W1:Y:S02]  /*7a60*/  SHFL.IDX PT, R202, R230, RZ, 0x1f ;  /* 0x00001fffe6ca7589 */ /* 0x00006400000e0000 */
.L_x_1608:
[----:B-1----:R-:W-:Y:S01]  /*7a70*/  LEA.HI R0, R202, R202, RZ, 0x1 ;  /* 0x000000caca007211 */ /* 0x002fe200078f08ff */
[----:B------:R-:W-:-:S03]  /*7a80*/  ULOP3.LUT UP0, URZ, UR44, 0x1bf, URZ, 0xc0, !UPT ;  /* 0x000001bf2c3f7892 */ /* 0x000fc6000f80c03f */
[----:B------:R-:W-:-:S03]  /*7a90*/  LOP3.LUT R3, R0, 0x1e, RZ, 0xc0, !PT ;  /* 0x0000001e00037812 */ /* 0x000fc600078ec0ff */
[----:B------:R-:W-:Y:S02]  /*7aa0*/  PLOP3.LUT P0, PT, PT, PT, UP0, 0x80, 0x0 ;  /* 0x000000000000781c */ /* 0x000fe40003f0f008 */
[----:B------:R-:W-:-:S05]  /*7ab0*/  IMAD.IADD R3, R202, 0x1, -R3 ;  /* 0x00000001ca037824 */ /* 0x000fca00078e0a03 */
[----:B------:R-:W-:-:S04]  /*7ac0*/  LEA R3, R3, UR44, 0xd ;  /* 0x0000002c03037c11 */ /* 0x000fc8000f8e68ff */
[----:B------:R-:W-:-:S04]  /*7ad0*/  SHF.R.U32.HI R3, RZ, 0x4, R3 ;  /* 0x00000004ff037819 */ /* 0x000fc80000011603 */
[----:B------:R-:W-:Y:S01]  /*7ae0*/  LOP3.LUT R52, R3, 0x3fff, RZ, 0xc0, !PT ;  /* 0x00003fff03347812 */ /* 0x000fe200078ec0ff */
[----:B------:R-:W-:Y:S06]  /*7af0*/  @!P0 BRA `(.L_x_1286) ;  /* 0x0000000000408947 */ /* 0x000fec0003800000 */
[----:B------:R-:W-:Y:S01]  /*7b00*/  MOV R0, 0x0 ;  /* 0x0000000000007802 */ /* 0x000fe20000000f00 */
[----:B------:R-:W-:Y:S01]  /*7b10*/  ULDC.64 UR4, c[0x4][0xc0] ;  /* 0x0100300000047ab9 */ /* 0x000fe20000000a00 */
[----:B------:R-:W-:Y:S01]  /*7b20*/  ULDC.64 UR6, c[0x4][0xc8] ;  /* 0x0100320000067ab9 */ /* 0x000fe20000000a00 */
[----:B------:R-:W-:Y:S01]  /*7b30*/  IMAD.U32 R4, RZ, RZ, UR4 ;  /* 0x00000004ff047e24 */ /* 0x000fe2000f8e00ff */
[----:B------:R1:W2:Y:S01]  /*7b40*/  LDC.64 R2, c[0x4][R0] ;  /* 0x0100000000027b82 */ /* 0x0002a20000000a00 */
[----:B------:R-:W-:Y:S01]  /*7b50*/  IMAD.U32 R5, RZ, RZ, UR5 ;  /* 0x00000005ff057e24 */ /* 0x000fe2000f8e00ff */
[----:B------:R-:W-:Y:S01]  /*7b60*/  ULDC.64 UR4, c[0x4][0x60] ;  /* 0x0100180000047ab9 */ /* 0x000fe20000000a00 */
[----:B------:R-:W-:Y:S01]  /*7b70*/  IMAD.U32 R6, RZ, RZ, UR6 ;  /* 0x00000006ff067e24 */ /* 0x000fe2000f8e00ff */
[----:B------:R-:W-:Y:S01]  /*7b80*/  MOV R10, UR4 ;  /* 0x00000004000a7c02 */ /* 0x000fe20008000f00 */
[----:B------:R-:W-:Y:S02]  /*7b90*/  IMAD.U32 R7, RZ, RZ, UR7 ;  /* 0x00000007ff077e24 */ /* 0x000fe4000f8e00ff */
[----:B------:R-:W-:-:S02]  /*7ba0*/  IMAD.U32 R11, RZ, RZ, UR5 ;  /* 0x00000005ff0b7e24 */ /* 0x000fc4000f8e00ff */
[----:B------:R-:W-:Y:S02]  /*7bb0*/  IMAD.MOV.U32 R8, RZ, RZ, 0x70 ;  /* 0x00000070ff087424 */ /* 0x000fe400078e00ff */
[----:B------:R-:W-:Y:S02]  /*7bc0*/  IMAD.MOV.U32 R12, RZ, RZ, 0x1 ;  /* 0x00000001ff0c7424 */ /* 0x000fe400078e00ff */
[----:B-1----:R-:W-:-:S07]  /*7bd0*/  IMAD.MOV.U32 R13, RZ, RZ, RZ ;  /* 0x000000ffff0d7224 */ /* 0x002fce00078e00ff */
[----:B------:R-:W-:-:S07]  /*7be0*/  LEPC R20, `(.L_x_1286) ;  /* 0x000000001014794e */ /* 0x000fce0000000000 */
[----:B0-2--5:R-:W-:Y:S05]  /*7bf0*/  CALL.ABS.NOINC R2 ;  /* 0x0000000002007343 */ /* 0x025fea0003c00000 */
.L_x_1286:
[----:B------:R-:W-:Y:S01]  /*7c00*/  ULDC.64 UR4, c[0x0][0x990] ;  /* 0x0002640000047ab9 */ /* 0x000fe20000000a00 */
[----:B------:R-:W-:Y:S01]  /*7c10*/  ULDC.64 UR6, c[0x0][0x998] ;  /* 0x0002660000067ab9 */ /* 0x000fe20000000a00 */
[----:B------:R-:W-:Y:S02]  /*7c20*/  ISETP.NE.U32.AND P0, PT, RZ, UR4, PT ;  /* 0x00000004ff007c0c */ /* 0x000fe4000bf05070 */
[----:B------:R-:W-:Y:S02]  /*7c30*/  ISETP.NE.U32.AND P1, PT, RZ, UR6, PT ;  /* 0x00000006ff007c0c */ /* 0x000fe4000bf25070 */
[----:B------:R-:W-:Y:S02]  /*7c40*/  ISETP.NE.AND.EX P0, PT, RZ, UR5, PT, P0 ;  /* 0x00000005ff007c0c */ /* 0x000fe4000bf05300 */
[----:B------:R-:W-:-:S11]  /*7c50*/  ISETP.NE.AND.EX P1, PT, RZ, UR7, PT, P1 ;  /* 0x00000007ff007c0c */ /* 0x000fd6000bf25310 */
[----:B------:R-:W1:Y:S01]  /*7c60*/  @P0 LDC.64 R8, c[0x0][0x9a8] ;  /* 0x00026a00ff080b82 */ /* 0x000e620000000a00 */
[--C-:B------:R-:W-:Y:S02]  /*7c70*/  @P0 SHF.R.S32.HI R3, RZ, 0x1f, R207.reuse ;  /* 0x0000001fff030819 */ /* 0x100fe400000114cf */
[----:B------:R-:W-:Y:S02]  /*7c80*/  @P1 SHF.R.S32.HI R5, RZ, 0x1f, R207 ;  /* 0x0000001fff051819 */ /* 0x000fe400000114cf */
[----:B------:R-:W-:-:S03]  /*7c90*/  @P0 SHF.R.S32.HI R7, RZ, 0x1f, R206 ;  /* 0x0000001fff070819 */ /* 0x000fc600000114ce */
[----:B------:R-:W2:Y:S08]  /*7ca0*/  @P1 LDC.64 R10, c[0x0][0x9b8] ;  /* 0x00026e00ff0a1b82 */ /* 0x000eb00000000a00 */
[----:B------:R-:W3:Y:S08]  /*7cb0*/  @P0 LDC.64 R12, c[0x0][0x9b0] ;  /* 0x00026c00ff0c0b82 */ /* 0x000ef00000000a00 */
[----:B------:R-:W4:Y:S01]  /*7cc0*/  @P1 LDC.64 R14, c[0x0][0x9c0] ;  /* 0x00027000ff0e1b82 */ /* 0x000f220000000a00 */
[----:B-1----:R-:W-:-:S02]  /*7cd0*/  @P0 IMAD R0, R3, R8, RZ ;  /* 0x0000000803000224 */ /* 0x002fc400078e02ff */
[----:B------:R-:W-:-:S04]  /*7ce0*/  @P0 IMAD.WIDE.U32 R2, R207, R8, RZ ;  /* 0x00000008cf020225 */ /* 0x000fc800078e00ff */
[----:B------:R-:W-:Y:S02]  /*7cf0*/  @P0 IMAD R9, R207, R9, R0 ;  /* 0x00000009cf090224 */ /* 0x000fe400078e0200 */
[-C--:B--2---:R-:W-:Y:S02]  /*7d00*/  @P1 IMAD R4, R5, R10.reuse, RZ ;  /* 0x0000000a05041224 */ /* 0x084fe400078e02ff */
[----:B------:R-:W-:Y:S01]  /*7d10*/  @P0 IMAD.IADD R3, R3, 0x1, R9 ;  /* 0x0000000103030824 */ /* 0x000fe200078e0209 */
[----:B------:R-:W-:Y:S01]  /*7d20*/  @P1 SHF.R.S32.HI R9, RZ, 0x1f, R206 ;  /* 0x0000001fff091819 */ /* 0x000fe200000114ce */
[C---:B------:R-:W-:Y:S02]  /*7d30*/  @P1 IMAD R11, R207.reuse, R11, R4 ;  /* 0x0000000bcf0b1224 */ /* 0x040fe400078e0204 */
[----:B------:R-:W-:-:S04]  /*7d40*/  @P1 IMAD.WIDE.U32 R4, R207, R10, RZ ;  /* 0x0000000acf041225 */ /* 0x000fc800078e00ff */
[-C--:B---3--:R-:W-:Y:S02]  /*7d50*/  @P0 IMAD R7, R7, R12.reuse, RZ ;  /* 0x0000000c07070224 */ /* 0x088fe400078e02ff */
[----:B------:R-:W-:Y:S02]  /*7d60*/  @P1 IMAD.IADD R5, R5, 0x1, R11 ;  /* 0x0000000105051824 */ /* 0x000fe400078e020b */
[----:B------:R-:W-:-:S04]  /*7d70*/  @P0 IMAD.WIDE.U32 R2, R206, R12, R2 ;  /* 0x0000000cce020225 */ /* 0x000fc800078e0002 */
[-C--:B----4-:R-:W-:Y:S02]  /*7d80*/  @P1 IMAD R0, R9, R14.reuse, RZ ;  /* 0x0000000e09001224 */ /* 0x090fe400078e02ff */
[C---:B------:R-:W-:Y:S02]  /*7d90*/  @P0 IMAD R9, R206.reuse, R13, R7 ;  /* 0x0000000dce090224 */ /* 0x040fe400078e0207 */
[C---:B------:R-:W-:Y:S02]  /*7da0*/  @P1 IMAD R11, R206.reuse, R15, R0 ;  /* 0x0000000fce0b1224 */ /* 0x040fe400078e0200 */
[----:B------:R-:W-:Y:S01]  /*7db0*/  @P1 IMAD.WIDE.U32 R6, R206, R14, R4 ;  /* 0x0000000ece061225 */ /* 0x000fe200078e0004 */
[----:B------:R-:W-:Y:S01]  /*7dc0*/  @P0 LEA R4, P2, R2, UR4, 0x2 ;  /* 0x0000000402040c11 */ /* 0x000fe2000f8410ff */
[----:B------:R-:W-:Y:S02]  /*7dd0*/  ULDC UR4, c[0x0][0x3d4] ;  /* 0x0000f50000047ab9 */ /* 0x000fe40000000800 */
[----:B------:R-:W-:Y:S01]  /*7de0*/  @P0 IMAD.IADD R5, R3, 0x1, R9 ;  /* 0x0000000103050824 */ /* 0x000fe200078e0209 */
[----:B------:R-:W-:Y:S01]  /*7df0*/  @P1 LEA R8, P3, R6, UR6, 0x2 ;  /* 0x0000000606081c11 */ /* 0x000fe2000f8610ff */
[----:B------:R-:W-:-:S02]  /*7e00*/  @P1 IMAD.IADD R3, R7, 0x1, R11 ;  /* 0x0000000107031824 */ /* 0x000fc400078e020b */
[----:B------:R-:W-:Y:S01]  /*7e10*/  IMAD.MOV.U32 R0, RZ, RZ, 0x3f800000 ;  /* 0x3f800000ff007424 */ /* 0x000fe200078e00ff */
[----:B------:R-:W-:Y:S02]  /*7e20*/  @P0 LEA.HI.X R5, R2, UR5, R5, 0x2, P2 ;  /* 0x0000000502050c11 */ /* 0x000fe400090f1405 */
        /* <DEDUP_REMOVED lines=14> */
[----:B------:R1:W2:Y:S03]  /*7f10*/  SYNCS.PHASECHK.TRANS64.TRYWAIT P0, [R16+URZ+0x28400], R3 ;  /* 0x02840003100075a7 */ /* 0x0002a6000800017f */
[----:B--2---:R-:W-:Y:S05]  /*7f20*/  @!P0 NANOSLEEP.SYNCS 0x989680 ;  /* 0x009896800000895d */ /* 0x004fea0003900000 */
[----:B------:R-:W2:Y:S01]  /*7f30*/  @!P0 SYNCS.PHASECHK.TRANS64 P0, [R16+URZ+0x28400], R3 ;  /* 0x02840003100085a7 */ /* 0x000ea2000800007f */
[----:B------:R-:W-:Y:S04]  /*7f40*/  BSSY B0, `(.L_x_1288) ;  /* 0x0000006000007945 */ /* 0x000fe80003800000 */
[----:B--2---:R-:W-:Y:S05]  /*7f50*/  @P0 BRA `(.L_x_1289) ;  /* 0x0000000000100947 */ /* 0x004fea0003800000 */
.L_x_1290:
[----:B--2---:R2:W3:Y:S02]  /*7f60*/  SYNCS.PHASECHK.TRANS64.TRYWAIT P0, [R16+URZ+0x28400], R3 ;  /* 0x02840003100075a7 */ /* 0x0044e4000800017f */
[----:B---3--:R-:W-:Y:S05]  /*7f70*/  @!P0 NANOSLEEP.SYNCS 0x989680 ;  /* 0x009896800000895d */ /* 0x008fea0003900000 */
[----:B------:R-:W3:Y:S02]  /*7f80*/  @!P0 SYNCS.PHASECHK.TRANS64 P0, [R16+URZ+0x28400], R3 ;  /* 0x02840003100085a7 */ /* 0x000ee4000800007f */
[----:B---3--:R-:W-:Y:S05]  /*7f90*/  @!P0 BRA `(.L_x_1290) ;  /* 0xfffffffc00f08947 */ /* 0x008fea000383ffff */
.L_x_1289:
[----:B------:R-:W-:Y:S05]  /*7fa0*/  BSYNC B0 ;  /* 0x0000000000007941 */ /* 0x000fea0003800000 */
.L_x_1288:
[----:B------:R-:W-:Y:S05]  /*7fb0*/  BRA `(.L_x_1291) ;  /* 0x0000009400a87947 */ /* 0x000fea0003800000 */
.L_x_1287:
[----:B------:R-:W1:Y:S01]  /*7fc0*/  LDC.64 R12, c[0x0][0x3d8] ;  /* 0x0000f600ff0c7b82 */ /* 0x000e620000000a00 */
[----:B-----5:R-:W-:Y:S01]  /*7fd0*/  SHF.R.S32.HI R3, RZ, 0x1f, R27 ;  /* 0x0000001fff037819 */ /* 0x020fe2000001141b */
[----:B------:R-:W-:Y:S01]  /*7fe0*/  IMAD.MOV.U32 R4, RZ, RZ, R22 ;  /* 0x000000ffff047224 */ /* 0x000fe200078e0016 */
[----:B------:R-:W-:Y:S01]  /*7ff0*/  ULOP3.LUT UP0, URZ, UR44, 0x3ff, URZ, 0xc0, !UPT ;  /* 0x000003ff2c3f7892 */ /* 0x000fe2000f80c03f */
[----:B------:R-:W-:Y:S02]  /*8000*/  IMAD.MOV.U32 R5, RZ, RZ, R23 ;  /* 0x000000ffff057224 */ /* 0x000fe400078e0017 */
[----:B------:R-:W-:Y:S02]  /*8010*/  IMAD.MOV.U32 R9, RZ, RZ, R193 ;  /* 0x000000ffff097224 */ /* 0x000fe400078e00c1 */
[----:B------:R-:W2:Y:S01]  /*8020*/  LDC.64 R14, c[0x0][0x3e8] ;  /* 0x0000fa00ff0e7b82 */ /* 0x000ea20000000a00 */
[-C--:B-1----:R-:W-:Y:S01]  /*8030*/  IMAD R8, R19, R12.reuse, RZ ;  /* 0x0000000c13087224 */ /* 0x082fe200078e02ff */
[----:B------:R-:W-:Y:S01]  /*8040*/  SHF.L.U32 R30, R12, 0x5, RZ ;  /* 0x000000050c1e7819 */ /* 0x000fe200000006ff */
[----:B------:R-:W-:-:S02]  /*8050*/  IMAD R0, R3, R12, RZ ;  /* 0x0000000c03007224 */ /* 0x000fc400078e02ff */
[----:B------:R-:W-:Y:S02]  /*8060*/  IMAD R24, R18, R13, R8 ;  /* 0x0000000d12187224 */ /* 0x000fe400078e0208 */
[----:B------:R-:W-:Y:S02]  /*8070*/  IMAD.MOV.U32 R8, RZ, RZ, R192 ;  /* 0x000000ffff087224 */ /* 0x000fe400078e00c0 */
[----:B------:R-:W-:Y:S01]  /*8080*/  IMAD.WIDE.U32 R54, R27, R12, RZ ;  /* 0x0000000c1b367225 */ /* 0x000fe200078e00ff */
[----:B--2---:R-:W-:-:S03]  /*8090*/  SHF.L.U64.HI R31, R14, 0x5, R15 ;  /* 0x000000050e1f7819 */ /* 0x004fc6000001020f */
[----:B------:R-:W-:-:S04]  /*80a0*/  IMAD.WIDE.U32 R6, R18, R12, R4 ;  /* 0x0000000c12067225 */ /* 0x000fc800078e0004 */
[----:B------:R-:W-:Y:S01]  /*80b0*/  IMAD R53, R27, R13, R0 ;  /* 0x0000000d1b357224 */ /* 0x000fe200078e0200 */
[----:B------:R-:W-:Y:S01]  /*80c0*/  IADD3 R63, P0, R6, R54, RZ ;  /* 0x00000036063f7210 */ /* 0x000fe20007f1e0ff */
[----:B------:R-:W-:-:S04]  /*80d0*/  IMAD.WIDE.U32 R10, R18, R12, R8 ;  /* 0x0000000c120a7225 */ /* 0x000fc800078e0008 */
[----:B------:R-:W-:Y:S01]  /*80e0*/  IMAD.IADD R53, R53, 0x1, R55 ;  /* 0x0000000135357824 */ /* 0x000fe200078e0237 */
[----:B------:R-:W-:Y:S01]  /*80f0*/  IADD3 R25, P1, R10, R54, RZ ;  /* 0x000000360a197210 */ /* 0x000fe20007f3e0ff */
[-C--:B------:R-:W-:Y:S02]  /*8100*/  IMAD R0, R3, R14.reuse, RZ ;  /* 0x0000000e03007224 */ /* 0x080fe400078e02ff */
[----:B------:R-:W-:Y:S01]  /*8110*/  IMAD.WIDE.U32 R4, R18, R14, R4 ;  /* 0x0000000e12047225 */ /* 0x000fe200078e0004 */
[C---:B------:R-:W-:Y:S02]  /*8120*/  IADD3.X R62, R53.reuse, R7, R24, P0, !PT ;  /* 0x00000007353e7210 */ /* 0x040fe400007fe418 */
[----:B------:R-:W-:Y:S01]  /*8130*/  IADD3.X R24, R53, R24, R11, P1, !PT ;  /* 0x0000001835187210 */ /* 0x000fe20000ffe40b */
[----:B------:R-:W-:Y:S01]  /*8140*/  IMAD R3, R19, R14, RZ ;  /* 0x0000000e13037224 */ /* 0x000fe200078e02ff */
[----:B------:R-:W-:Y:S01]  /*8150*/  PLOP3.LUT P1, PT, PT, PT, UP0, 0x80, 0x0 ;  /* 0x000000000000781c */ /* 0x000fe20003f2f008 */
[----:B------:R-:W-:-:S02]  /*8160*/  IMAD R61, R27, R15, R0 ;  /* 0x0000000f1b3d7224 */ /* 0x000fc400078e0200 */
[----:B------:R-:W-:Y:S01]  /*8170*/  IMAD.WIDE.U32 R58, R27, R14, RZ ;  /* 0x0000000e1b3a7225 */ /* 0x000fe200078e00ff */
[----:B------:R-:W-:-:S03]  /*8180*/  SHF.L.U64.HI R27, R12, 0x5, R13 ;  /* 0x000000050c1b7819 */ /* 0x000fc6000001020d */
[----:B------:R-:W-:Y:S01]  /*8190*/  IMAD.WIDE.U32 R8, R18, R14, R8 ;  /* 0x0000000e12087225 */ /* 0x000fe200078e0008 */
[----:B------:R-:W-:-:S03]  /*81a0*/  IADD3 R65, P0, R4, R58, RZ ;  /* 0x0000003a04417210 */ /* 0x000fc60007f1e0ff */
[----:B------:R-:W-:Y:S01]  /*81b0*/  IMAD R3, R18, R15, R3 ;  /* 0x0000000f12037224 */ /* 0x000fe200078e0203 */
[----:B------:R-:W-:Y:S01]  /*81c0*/  IADD3 R73, P2, R8, R58, RZ ;  /* 0x0000003a08497210 */ /* 0x000fe20007f5e0ff */
[----:B------:R-:W-:Y:S02]  /*81d0*/  IMAD.IADD R61, R61, 0x1, R59 ;  /* 0x000000013d3d7824 */ /* 0x000fe400078e023b */
[----:B------:R-:W-:-:S03]  /*81e0*/  IMAD.SHL.U32 R32, R14, 0x20, RZ ;  /* 0x000000200e207824 */ /* 0x000fc600078e00ff */
[C---:B------:R-:W-:Y:S02]  /*81f0*/  IADD3.X R67, R61.reuse, R5, R3, P0, !PT ;  /* 0x000000053d437210 */ /* 0x040fe400007fe403 */
[----:B------:R-:W-:Y:S01]  /*8200*/  IADD3.X R26, R61, R3, R9, P2, !PT ;  /* 0x000000033d1a7210 */ /* 0x000fe200017fe409 */
        /* <DEDUP_REMOVED lines=9> */
[----:B------:R-:W-:Y:S01]  /*82a0*/  MOV R12, 0x1 ;  /* 0x00000001000c7802 */ /* 0x000fe20000000f00 */
[----:B------:R-:W-:Y:S02]  /*82b0*/  IMAD.U32 R7, RZ, RZ, UR7 ;  /* 0x00000007ff077e24 */ /* 0x000fe4000f8e00ff */
[----:B------:R-:W-:-:S02]  /*82c0*/  IMAD.U32 R10, RZ, RZ, UR4 ;  /* 0x00000004ff0a7e24 */ /* 0x000fc4000f8e00ff */
[----:B------:R-:W-:Y:S02]  /*82d0*/  IMAD.U32 R11, RZ, RZ, UR5 ;  /* 0x00000005ff0b7e24 */ /* 0x000fe4000f8e00ff */
[----:B------:R-:W-:Y:S02]  /*82e0*/  IMAD.MOV.U32 R8, RZ, RZ, 0x70 ;  /* 0x00000070ff087424 */ /* 0x000fe400078e00ff */
[----:B-1----:R-:W-:-:S07]  /*82f0*/  IMAD.MOV.U32 R13, RZ, RZ, RZ ;  /* 0x000000ffff0d7224 */ /* 0x002fce00078e00ff */
[----:B------:R-:W-:-:S07]  /*8300*/  LEPC R20, `(.L_x_1292) ;  /* 0x000000001014794e */ /* 0x000fce0000000000 */
[----:B0-2---:R-:W-:Y:S05]  /*8310*/  CALL.ABS.NOINC R14 ;  /* 0x000000000e007343 */ /* 0x005fea0003c00000 */
.L_x_1292:
[----:B------:R-:W1:Y:S01]  /*8320*/  LDC.64 R12, c[0x0][0x3d8] ;  /* 0x0000f600ff0c7b82 */ /* 0x000e620000000a00 */
[----:B------:R-:W-:Y:S01]  /*8330*/  SHF.R.S32.HI R3, RZ, 0x1f, R205 ;  /* 0x0000001fff037819 */ /* 0x000fe200000114cd */
[----:B------:R-:W-:Y:S01]  /*8340*/  ULDC.U8 UR4, c[0x0][0x3f0] ;  /* 0x0000fc0000047ab9 */ /* 0x000fe20000000000 */
[----:B------:R-:W-:Y:S01]  /*8350*/  BSSY B0, `(.L_x_1293) ;  /* 0x0000928000007945 */ /* 0x000fe20003800000 */
[----:B------:R-:W-:-:S04]  /*8360*/  ISETP.NE.AND P0, PT, RZ, UR4, PT ;  /* 0x00000004ff007c0c */ /* 0x000fc8000bf05270 */
[----:B------:R-:W2:Y:S01]  /*8370*/  LDC.64 R10, c[0x0][0x3e8] ;  /* 0x0000fa00ff0a7b82 */ /* 0x000ea20000000a00 */
[-C--:B-1----:R-:W-:Y:S02]  /*8380*/  IMAD R0, R3, R12.reuse, RZ ;  /* 0x0000000c03007224 */ /* 0x082fe400078e02ff */
[----:B------:R-:W-:-:S04]  /*8390*/  IMAD.WIDE.U32 R4, R205, R12, RZ ;  /* 0x0000000ccd047225 */ /* 0x000fc800078e00ff */
[-C--:B--2---:R-:W-:Y:S02]  /*83a0*/  IMAD R6, R3, R10.reuse, RZ ;  /* 0x0000000a03067224 */ /* 0x084fe400078e02ff */
[C---:B------:R-:W-:Y:S02]  /*83b0*/  IMAD R3, R205.reuse, R13, R0 ;  /* 0x0000000dcd037224 */ /* 0x040fe400078e0200 */
[----:B------:R-:W-:-:S04]  /*83c0*/  IMAD.WIDE.U32 R8, R205, R10, RZ ;  /* 0x0000000acd087225 */ /* 0x000fc800078e00ff */
[----:B------:R-:W-:Y:S02]  /*83d0*/  IMAD R7, R205, R11, R6 ;  /* 0x0000000bcd077224 */ /* 0x000fe400078e0206 */
[----:B------:R-:W-:Y:S02]  /*83e0*/  IMAD.IADD R5, R5, 0x1, R3 ;  /* 0x0000000105057824 */ /* 0x000fe400078e0203 */
[----:B------:R-:W-:Y:S02]  /*83f0*/  IMAD R0, R205, -0x80, R198 ;  /* 0xffffff80cd007824 */ /* 0x000fe400078e02c6 */
[----:B------:R-:W-:Y:S01]  /*8400*/  IMAD.IADD R3, R9, 0x1, R7 ;  /* 0x0000000109037824 */ /* 0x000fe200078e0207 */
[C---:B------:R-:W-:Y:S01]  /*8410*/  SHF.L.U64.HI R7, R4.reuse, 0x7, R5 ;  /* 0x0000000704077819 */ /* 0x040fe20000010205 */
[----:B------:R-:W-:Y:S01]  /*8420*/  IMAD.SHL.U32 R6, R4, 0x80, RZ ;  /* 0x0000008004067824 */ /* 0x000fe200078e00ff */
[----:B------:R-:W-:Y:S01]  /*8430*/  VIMNMX R74, R0, 0x80, PT ;  /* 0x00000080004a7848 */ /* 0x000fe20003fe0100 */
[C---:B------:R-:W-:Y:S01]  /*8440*/  IMAD.SHL.U32 R4, R8.reuse, 0x80, RZ ;  /* 0x0000008008047824 */ /* 0x040fe200078e00ff */
[----:B------:R-:W-:Y:S01]  /*8450*/  SHF.L.U64.HI R5, R8, 0x7, R3 ;  /* 0x0000000708057819 */ /* 0x000fe20000010203 */
[----:B------:R-:W-:Y:S06]  /*8460*/  @!P0 BRA `(.L_x_1294) ;  /* 0x0000004800648947 */ /* 0x000fec0003800000 */
[----:B------:R-:W1:Y:S01]  /*8470*/  LDC R0, c[0x0][0x428] ;  /* 0x00010a00ff007b82 */ /* 0x000e620000000800 */
[----:B------:R-:W-:Y:S01]  /*8480*/  ISETP.GE.AND P0, PT, R18, R74, PT ;  /* 0x0000004a1200720c */ /* 0x000fe20003f06270 */
[----:B------:R-:W-:Y:S01]  /*8490*/  BSSY B1, `(.L_x_1295) ;  /* 0x000001c000017945 */ /* 0x000fe20003800000 */
[----:B------:R-:W-:Y:S01]  /*84a0*/  IMAD R3, R205, 0x80, R18 ;  /* 0x00000080cd037824 */ /* 0x000fe200078e0212 */
[----:B------:R-:W-:Y:S02]  /*84b0*/  CS2R R28, SRZ ;  /* 0x00000000001c7805 */ /* 0x000fe4000001ff00 */
[----:B------:R-:W-:Y:S02]  /*84c0*/  CS2R R44, SRZ ;  /* 0x00000000002c7805 */ /* 0x000fe4000001ff00 */
[----:B------:R-:W-:Y:S02]  /*84d0*/  CS2R R48, SRZ ;  /* 0x0000000000307805 */ /* 0x000fe4000001ff00 */
[----:B------:R-:W-:-:S02]  /*84e0*/  CS2R R46, SRZ ;  /* 0x00000000002e7805 */ /* 0x000fc4000001ff00 */
[----:B------:R-:W-:Y:S02]  /*84f0*/  CS2R R50, SRZ ;  /* 0x0000000000327805 */ /* 0x000fe4000001ff00 */
[----:B-1----:R-:W-:-:S13]  /*8500*/  ISETP.NE.AND P1, PT, R0, 0x1, PT ;  /* 0x000000010000780c */ /* 0x002fda0003f25270 */
[----:B------:R-:W1:Y:S08]  /*8510*/  @P1 LDC R0, c[0x0][0x42c] ;  /* 0x00010b00ff001b82 */ /* 0x000e700000000800 */
[----:B------:R-:W2:Y:S01]  /*8520*/  @P1 LDC R21, c[0x0][0x430] ;  /* 0x00010c00ff151b82 */ /* 0x000ea20000000800 */
[----:B------:R-:W-:Y:S05]  /*8530*/  @P0 BRA `(.L_x_1296) ;  /* 0x0000000000440947 */ /* 0x000fea0003800000 */
[----:B------:R-:W-:Y:S01]  /*8540*/  ULDC.64 UR6, c[0x0][0x3c8] ;  /* 0x0000f20000067ab9 */ /* 0x000fe20000000a00 */
[----:B------:R-:W-:Y:S01]  /*8550*/  ULDC UR4, c[0x0][0x3d4] ;  /* 0x0000f50000047ab9 */ /* 0x000fe20000000800 */
[----:B------:R-:W-:Y:S01]  /*8560*/  IADD3 R8, P4, P5, R63, UR6, R6 ;  /* 0x000000063f087c10 */ /* 0x000fe2000fd9e006 */
[----:B------:R-:W-:Y:S01]  /*8570*/  ULDC.64 UR8, c[0x0][0x3e0] ;  /* 0x0000f80000087ab9 */ /* 0x000fe20000000a00 */
[----:B------:R-:W-:Y:S02]  /*8580*/  ISETP.GE.AND P3, PT, R22, UR4, PT ;  /* 0x0000000416007c0c */ /* 0x000fe4000bf66270 */
[----:B------:R-:W-:Y:S02]  /*8590*/  CS2R R48, SRZ ;  /* 0x0000000000307805 */ /* 0x000fe4000001ff00 */
[----:B------:R-:W-:Y:S02]  /*85a0*/  ISETP.GE.AND P2, PT, R199, UR4, PT ;  /* 0x00000004c7007c0c */ /* 0x000fe4000bf46270 */
[----:B------:R-:W-:-:S02]  /*85b0*/  CS2R R44, SRZ ;  /* 0x00000000002c7805 */ /* 0x000fc4000001ff00 */
[----:B------:R-:W-:Y:S02]  /*85c0*/  IADD3.X R9, R62, UR7, R7, P4, P5 ;  /* 0x000000073e097c10 */ /* 0x000fe4000a7ea407 */
[----:B------:R-:W-:Y:S02]  /*85d0*/  CS2R R50, SRZ ;  /* 0x0000000000327805 */ /* 0x000fe4000001ff00 */
[----:B------:R-:W-:Y:S02]  /*85e0*/  IADD3 R14, P4, P5, R65, UR8, R4 ;  /* 0x00000008410e7c10 */ /* 0x000fe4000fd9e004 */
[----:B------:R-:W-:Y:S02]  /*85f0*/  CS2R R46, SRZ ;  /* 0x00000000002e7805 */ /* 0x000fe4000001ff00 */
[----:B------:R-:W-:Y:S01]  /*8600*/  IADD3.X R15, R67, UR9, R5, P4, P5 ;  /* 0x00000009430f7c10 */ /* 0x000fe2000a7ea405 */
[----:B------:R3:W5:Y:S04]  /*8610*/  @!P3 LDG.E.64 R48, desc[UR46][R8.64] ;  /* 0x0000002e0830b981 */ /* 0x000768000c1e1b00 */
[----:B------:R3:W5:Y:S04]  /*8620*/  @!P2 LDG.E.64 R44, desc[UR46][R8.64+0x40] ;  /* 0x0000402e082ca981 */ /* 0x000768000c1e1b00 */
[----:B------:R3:W5:Y:S04]  /*8630*/  @!P3 LDG.E.64 R50, desc[UR46][R14.64] ;  /* 0x0000002e0e32b981 */ /* 0x000768000c1e1b00 */
[----:B------:R3:W5:Y:S02]  /*8640*/  @!P2 LDG.E.64 R46, desc[UR46][R14.64+0x40] ;  /* 0x0000402e0e2ea981 */ /* 0x000764000c1e1b00 */
.L_x_1296:
[----:B------:R-:W-:Y:S05]  /*8650*/  BSYNC B1 ;  /* 0x0000000000017941 */ /* 0x000fea0003800000 */
.L_x_1295:
[----:B------:R-:W-:Y:S01]  /*8660*/  ISETP.GE.AND P2, PT, R195, R74, PT ;  /* 0x0000004ac300720c */ /* 0x000fe20003f46270 */
[----:B------:R-:W-:Y:S01]  /*8670*/  IMAD R3, R218, 0x20, R3 ;  /* 0x00000020da037824 */ /* 0x000fe200078e0203 */
[----:B------:R-:W-:Y:S01]  /*8680*/  BSSY B1, `(.L_x_1297) ;  /* 0x000001b000017945 */ /* 0x000fe20003800000 */
[----:B------:R-:W-:Y:S02]  /*8690*/  CS2R R40, SRZ ;  /* 0x0000000000287805 */ /* 0x000fe4000001ff00 */
[----:B------:R-:W-:Y:S01]  /*86a0*/  CS2R R34, SRZ ;  /* 0x0000000000227805 */ /* 0x000fe2000001ff00 */
[----:B-1----:R-:W-:Y:S01]  /*86b0*/  @P1 IMAD.HI.U32 R0, R3, R0, RZ ;  /* 0x0000000003001227 */ /* 0x002fe200078e00ff */
[----:B------:R-:W-:-:S06]  /*86c0*/  CS2R R42, SRZ ;  /* 0x00000000002a7805 */ /* 0x000fcc000001ff00 */
[----:B------:R-:W-:Y:S05]  /*86d0*/  @P2 BRA `(.L_x_1298) ;  /* 0x0000000000542947 */ /* 0x000fea0003800000 */
[----:B---3--:R-:W-:Y:S01]  /*86e0*/  IADD3 R8, P3, P4, R63, R30, R6 ;  /* 0x0000001e3f087210 */ /* 0x008fe20007c7e006 */
[----:B------:R-:W-:Y:S01]  /*86f0*/  ULDC.64 UR6, c[0x0][0x3c8] ;  /* 0x0000f20000067ab9 */ /* 0x000fe20000000a00 */
[----:B------:R-:W-:Y:S01]  /*8700*/  ULDC UR4, c[0x0][0x3d4] ;  /* 0x0000f50000047ab9 */ /* 0x000fe20000000800 */
[----:B------:R-:W-:Y:S01]  /*8710*/  ULDC.64 UR8, c[0x0][0x3e0] ;  /* 0x0000f80000087ab9 */ /* 0x000fe20000000a00 */
[----:B------:R-:W-:Y:S02]  /*8720*/  IADD3.X R9, R62, R27, R7, P3, P4 ;  /* 0x0000001b3e097210 */ /* 0x000fe40001fe8407 */
[----:B------:R-:W-:Y:S02]  /*8730*/  CS2R R40, SRZ ;  /* 0x0000000000287805 */ /* 0x000fe4000001ff00 */
[----:B------:R-:W-:Y:S02]  /*8740*/  IADD3 R14, P4, P5, R65, R32, R4 ;  /* 0x00000020410e7210 */ /* 0x000fe40007d9e004 */
[----:B------:R-:W-:-:S02]  /*8750*/  CS2R R28, SRZ ;  /* 0x00000000001c7805 */ /* 0x000fc4000001ff00 */
[----:B------:R-:W-:Y:S02]  /*8760*/  IADD3 R8, P3, R8, UR6, RZ ;  /* 0x0000000608087c10 */ /* 0x000fe4000ff7e0ff */
[----:B------:R-:W-:Y:S02]  /*8770*/  CS2R R42, SRZ ;  /* 0x00000000002a7805 */ /* 0x000fe4000001ff00 */
[----:B------:R-:W-:Y:S02]  /*8780*/  IADD3.X R15, R67, R31, R5, P4, P5 ;  /* 0x0000001f430f7210 */ /* 0x000fe400027ea405 */
[----:B------:R-:W-:Y:S02]  /*8790*/  CS2R R34, SRZ ;  /* 0x0000000000227805 */ /* 0x000fe4000001ff00 */
[----:B------:R-:W-:Y:S02]  /*87a0*/  ISETP.GE.AND P5, PT, R22, UR4, PT ;  /* 0x0000000416007c0c */ /* 0x000fe4000bfa6270 */
[----:B------:R-:W-:-:S02]  /*87b0*/  ISETP.GE.AND P4, PT, R199, UR4, PT ;  /* 0x00000004c7007c0c */ /* 0x000fc4000bf86270 */
[----:B------:R-:W-:Y:S02]  /*87c0*/  IADD3.X R9, R9, UR7, RZ, P3, !PT ;  /* 0x0000000709097c10 */ /* 0x000fe40009ffe4ff */
[----:B------:R-:W-:-:S04]  /*87d0*/  IADD3 R14, P3, R14, UR8, RZ ;  /* 0x000000080e0e7c10 */ /* 0x000fc8000ff7e0ff */
[----:B------:R-:W-:-:S03]  /*87e0*/  IADD3.X R15, R15, UR9, RZ, P3, !PT ;  /* 0x000000090f0f7c10 */ /* 0x000fc60009ffe4ff */
[----:B------:R1:W5:Y:S04]  /*87f0*/  @!P5 LDG.E.64 R40, desc[UR46][R8.64] ;  /* 0x0000002e0828d981 */ /* 0x000368000c1e1b00 */
[----:B------:R1:W5:Y:S04]  /*8800*/  @!P4 LDG.E.64 R28, desc[UR46][R8.64+0x40] ;  /* 0x0000402e081cc981 */ /* 0x000368000c1e1b00 */
[----:B------:R1:W5:Y:S04]  /*8810*/  @!P5 LDG.E.64 R42, desc[UR46][R14.64] ;  /* 0x0000002e0e2ad981 */ /* 0x000368000c1e1b00 */
[----:B------:R1:W5:Y:S02]  /*8820*/  @!P4 LDG.E.64 R34, desc[UR46][R14.64+0x40] ;  /* 0x0000402e0e22c981 */ /* 0x000364000c1e1b00 */
.L_x_1298:
[----:B------:R-:W-:Y:S05]  /*8830*/  BSYNC B1 ;  /* 0x0000000000017941 */ /* 0x000fea0003800000 */
.L_x_1297:
[-C--:B------:R-:W-:Y:S01]  /*8840*/  ISETP.GE.AND P3, PT, R222, R74.reuse, PT ;  /* 0x0000004ade00720c */ /* 0x080fe20003f66270 */
[----:B------:R-:W-:Y:S01]  /*8850*/  BSSY B1, `(.L_x_1299) ;  /* 0x0000024000017945 */ /* 0x000fe20003800000 */
[----:B--2---:R-:W-:Y:S01]  /*8860*/  @P1 SHF.R.U32.HI R3, RZ, R21, R0 ;  /* 0x00000015ff031219 */ /* 0x004fe20000011600 */
[----:B------:R-:W-:Y:S01]  /*8870*/  IMAD.MOV.U32 R55, RZ, RZ, R53 ;  /* 0x000000ffff377224 */ /* 0x000fe200078e0035 */
[----:B------:R-:W-:Y:S02]  /*8880*/  ISETP.GE.AND P4, PT, R221, R74, PT ;  /* 0x0000004add00720c */ /* 0x000fe40003f86270 */
[----:B-1-3--:R-:W-:Y:S02]  /*8890*/  CS2R R8, SRZ ;  /* 0x0000000000087805 */ /* 0x00afe4000001ff00 */
[----:B------:R-:W-:Y:S02]  /*88a0*/  MOV R60, R58 ;  /* 0x0000003a003c7202 */ /* 0x000fe40000000f00 */
[----:B------:R-:W-:-:S02]  /*88b0*/  CS2R R30, SRZ ;  /* 0x00000000001e7805 */ /* 0x000fc4000001ff00 */
[----:B------:R-:W-:Y:S02]  /*88c0*/  CS2R R36, SRZ ;  /* 0x0000000000247805 */ /* 0x000fe4000001ff00 */
[----:B------:R-:W-:Y:S02]  /*88d0*/  CS2R R32, SRZ ;  /* 0x0000000000207805 */ /* 0x000fe4000001ff00 */
[----:B------:R-:W-:Y:S02]  /*88e0*/  CS2R R26, SRZ ;  /* 0x00000000001a7805 */ /* 0x000fe4000001ff00 */
[----:B------:R-:W-:Y:S02]  /*88f0*/  CS2R R20, SRZ ;  /* 0x0000000000147805 */ /* 0x000fe4000001ff00 */
[----:B------:R-:W-:Y:S02]  /*8900*/  CS2R R24, SRZ ;  /* 0x0000000000187805 */ /* 0x000fe4000001ff00 */
[----:B------:R-:W-:-:S02]  /*8910*/  SHF.R.S32.HI R53, RZ, 0x1f, R3 ;  /* 0x0000001fff357819 */ /* 0x000fc40000011403 */
[----:B------:R-:W-:Y:S01]  /*8920*/  CS2R R38, SRZ ;  /* 0x0000000000267805 */ /* 0x000fe2000001ff00 */
[----:B------:R-:W-:Y:S06]  /*8930*/  @P3 BRA `(.L_x_1300) ;  /* 0x0000000000543947 */ /* 0x000fec0003800000 */
[----:B------:R-:W-:Y:S01]  /*8940*/  LEA R14, P1, R12, R6, 0x6 ;  /* 0x000000060c0e7211 */ /* 0x000fe200078230ff */
[----:B------:R-:W-:Y:S01]  /*8950*/  ULDC.64 UR4, c[0x0][0x3c8] ;  /* 0x0000f20000047ab9 */ /* 0x000fe20000000a00 */
[----:B------:R-:W-:Y:S01]  /*8960*/  LEA R58, P5, R10, R4, 0x6 ;  /* 0x000000040a3a7211 */ /* 0x000fe200078a30ff */
[----:B------:R-:W-:Y:S01]  /*8970*/  ULDC.64 UR6, c[0x0][0x3e0] ;  /* 0x0000f80000067ab9 */ /* 0x000fe20000000a00 */
[----:B------:R-:W-:Y:S02]  /*8980*/  LEA.HI.X R15, R12, R7, R13, 0x6, P1 ;  /* 0x000000070c0f7211 */ /* 0x000fe400008f340d */
[----:B------:R-:W-:Y:S02]  /*8990*/  CS2R R36, SRZ ;  /* 0x0000000000247805 */ /* 0x000fe4000001ff00 */
[----:B------:R-:W-:Y:S02]  /*89a0*/  LEA.HI.X R0, R10, R5, R11, 0x6, P5 ;  /* 0x000000050a007211 */ /* 0x000fe400028f340b */
[----:B------:R-:W-:-:S02]  /*89b0*/  CS2R R30, SRZ ;  /* 0x00000000001e7805 */ /* 0x000fc4000001ff00 */
[----:B------:R-:W-:Y:S01]  /*89c0*/  IADD3 R14, P1, P5, R63, UR4, R14 ;  /* 0x000000043f0e7c10 */ /* 0x000fe2000fd3e00e */
[----:B------:R-:W-:Y:S01]  /*89d0*/  ULDC UR4, c[0x0][0x3d4] ;  /* 0x0000f50000047ab9 */ /* 0x000fe20000000800 */
[----:B------:R-:W-:Y:S02]  /*89e0*/  CS2R R38, SRZ ;  /* 0x0000000000267805 */ /* 0x000fe4000001ff00 */
[----:B------:R-:W-:Y:S02]  /*89f0*/  CS2R R32, SRZ ;  /* 0x0000000000207805 */ /* 0x000fe4000001ff00 */
[----:B------:R-:W-:Y:S02]  /*8a00*/  IADD3.X R15, R62, UR5, R15, P1, P5 ;  /* 0x000000053e0f7c10 */ /* 0x000fe40008fea40f */
[----:B------:R-:W-:-:S04]  /*8a10*/  IADD3 R58, P1, P5, R65, UR6, R58 ;  /* 0x00000006413a7c10 */ /* 0x000fc8000fd3e03a */
[----:B------:R-:W-:Y:S02]  /*8a20*/  IADD3.X R59, R67, UR7, R0, P1, P5 ;  /* 0x00000007433b7c10 */ /* 0x000fe40008fea400 */
[----:B------:R-:W-:Y:S02]  /*8a30*/  ISETP.GE.AND P1, PT, R22, UR4, PT ;  /* 0x0000000416007c0c */ /* 0x000fe4000bf26270 */
[----:B------:R-:W-:-:S11]  /*8a40*/  ISETP.GE.AND P5, PT, R199, UR4, PT ;  /* 0x00000004c7007c0c */ /* 0x000fd6000bfa6270 */
[----:B------:R1:W5:Y:S04]  /*8a50*/  @!P1 LDG.E.64 R36, desc[UR46][R14.64] ;  /* 0x0000002e0e249981 */ /* 0x000368000c1e1b00 */
[----:B------:R1:W5:Y:S04]  /*8a60*/  @!P5 LDG.E.64 R30, desc[UR46][R14.64+0x40] ;  /* 0x0000402e0e1ed981 */ /* 0x000368000c1e1b00 */
[----:B------:R1:W5:Y:S04]  /*8a70*/  @!P1 LDG.E.64 R38, desc[UR46][R58.64] ;  /* 0x0000002e3a269981 */ /* 0x000368000c1e1b00 */
[----:B------:R1:W5:Y:S02]  /*8a80*/  @!P5 LDG.E.64 R32, desc[UR46][R58.64+0x40] ;  /* 0x0000402e3a20d981 */ /* 0x000364000c1e1b00 */
.L_x_1300:
[----:B------:R-:W-:Y:S05]  /*8a90*/  BSYNC B1 ;  /* 0x0000000000017941 */ /* 0x000fea0003800000 */
.L_x_1299:
[----:B------:R-:W-:Y:S04]  /*8aa0*/  BSSY B1, `(.L_x_1301) ;  /* 0x0000019000017945 */ /* 0x000fe80003800000 */
[----:B------:R-:W-:Y:S05]  /*8ab0*/  @P4 BRA `(.L_x_1302) ;  /* 0x00000000005c4947 */ /* 0x000fea0003800000 */
[----:B------:R-:W-:Y:S01]  /*8ac0*/  IMAD R9, R13, 0x60, RZ ;  /* 0x000000600d097824 */ /* 0x000fe200078e02ff */
[----:B------:R-:W-:Y:S01]  /*8ad0*/  ULDC.64 UR4, c[0x0][0x3c8] ;  /* 0x0000f20000047ab9 */ /* 0x000fe20000000a00 */
[----:B------:R-:W-:Y:S01]  /*8ae0*/  IMAD.WIDE.U32 R6, R12, 0x60, R6 ;  /* 0x000000600c067825 */ /* 0x000fe200078e0006 */
[----:B------:R-:W-:Y:S01]  /*8af0*/  ULDC.64 UR6, c[0x0][0x3e0] ;  /* 0x0000f80000067ab9 */ /* 0x000fe20000000a00 */
[----:B------:R-:W-:Y:S02]  /*8b00*/  CS2R R26, SRZ ;  /* 0x00000000001a7805 */ /* 0x000fe4000001ff00 */
[----:B------:R-:W-:Y:S01]  /*8b10*/  CS2R R24, SRZ ;  /* 0x0000000000187805 */ /* 0x000fe2000001ff00 */
[----:B------:R-:W-:Y:S01]  /*8b20*/  IMAD.IADD R7, R7, 0x1, R9 ;  /* 0x0000000107077824 */ /* 0x000fe200078e0209 */
[----:B------:R-:W-:Y:S01]  /*8b30*/  IADD3 R6, P1, P5, R63, UR4, R6 ;  /* 0x000000043f067c10 */ /* 0x000fe2000fd3e006 */
[----:B-1----:R-:W-:Y:S01]  /*8b40*/  IMAD R15, R11, 0x60, RZ ;  /* 0x000000600b0f7824 */ /* 0x002fe200078e02ff */
[----:B------:R-:W-:Y:S01]  /*8b50*/  ULDC UR4, c[0x0][0x3d4] ;  /* 0x0000f50000047ab9 */ /* 0x000fe20000000800 */
[----:B------:R-:W-:Y:S01]  /*8b60*/  IMAD.WIDE.U32 R4, R10, 0x60, R4 ;  /* 0x000000600a047825 */ /* 0x000fe200078e0004 */
[----:B------:R-:W-:-:S02]  /*8b70*/  IADD3.X R7, R62, UR5, R7, P1, P5 ;  /* 0x000000053e077c10 */ /* 0x000fc40008fea407 */
[----:B------:R-:W-:Y:S02]  /*8b80*/  CS2R R8, SRZ ;  /* 0x0000000000087805 */ /* 0x000fe4000001ff00 */
[----:B------:R-:W-:Y:S01]  /*8b90*/  CS2R R20, SRZ ;  /* 0x0000000000147805 */ /* 0x000fe2000001ff00 */
[----:B------:R-:W-:Y:S01]  /*8ba0*/  IMAD.IADD R0, R5, 0x1, R15 ;  /* 0x0000000105007824 */ /* 0x000fe200078e020f */
        /* <DEDUP_REMOVED lines=8> */
.L_x_1302:
[----:B------:R-:W-:Y:S05]  /*8c30*/  BSYNC B1 ;  /* 0x0000000000017941 */ /* 0x000fea0003800000 */
.L_x_1301:
[----:B------:R-:W-:Y:S01]  /*8c40*/  IMAD R0, R53, R12, RZ ;  /* 0x0000000c35007224 */ /* 0x000fe200078e02ff */
[----:B------:R-:W-:Y:S01]  /*8c50*/  ULDC.64 UR4, c[0x0][0x3c8] ;  /* 0x0000f20000047ab9 */ /* 0x000fe20000000a00 */
[----:B--2---:R-:W-:Y:S01]  /*8c60*/  IMAD.WIDE.U32 R6, R3, R10, R60 ;  /* 0x0000000a03067225 */ /* 0x004fe200078e003c */
[----:B------:R-:W-:-:S03]  /*8c70*/  ULDC.64 UR6, c[0x0][0x3e0] ;  /* 0x0000f80000067ab9 */ /* 0x000fc60000000a00 */
[----:B------:R-:W-:-:S04]  /*8c80*/  IMAD.WIDE.U32 R4, R3, R12, R54 ;  /* 0x0000000c03047225 */ /* 0x000fc800078e0036 */
[----:B------:R-:W-:Y:S01]  /*8c90*/  IMAD R10, R53, R10, RZ ;  /* 0x0000000a350a7224 */ /* 0x000fe200078e02ff */
[----:B------:R-:W-:Y:S01]  /*8ca0*/  IADD3 R4, P1, R4, UR4, RZ ;  /* 0x0000000404047c10 */ /* 0x000fe2000ff3e0ff */
[C---:B------:R-:W-:Y:S01]  /*8cb0*/  IMAD R13, R3.reuse, R13, R0 ;  /* 0x0000000d030d7224 */ /* 0x040fe200078e0200 */
[----:B------:R-:W-:Y:S01]  /*8cc0*/  IADD3 R0, P5, R6, UR6, RZ ;  /* 0x0000000606007c10 */ /* 0x000fe2000ffbe0ff */
[----:B------:R-:W-:Y:S01]  /*8cd0*/  IMAD R3, R3, R11, R10 ;  /* 0x0000000b03037224 */ /* 0x000fe200078e020a */
[----:B------:R-:W-:Y:S02]  /*8ce0*/  UMOV UR4, 0xffffffff ;  /* 0xffffffff00047882 */ /* 0x000fe40000000000 */
[----:B------:R-:W-:Y:S02]  /*8cf0*/  IADD3.X R5, R5, UR5, R13, P1, !PT ;  /* 0x0000000505057c10 */ /* 0x000fe40008ffe40d */
[----:B------:R-:W-:Y:S01]  /*8d00*/  IADD3.X R3, R7, UR7, R3, P5, !PT ;  /* 0x0000000707037c10 */ /* 0x000fe2000affe403 */
[----:B------:R-:W-:Y:S06]  /*8d10*/  BRA.DIV UR4, `(.L_x_1303) ;  /* 0x000001d204d47947 */ /* 0x000fec000b800000 */
.L_x_1611:
[----:B------:R-:W-:-:S03]  /*8d20*/  UMOV UR4, 0xffffffff ;  /* 0xffffffff00047882 */ /* 0x000fc60000000000 */
[----:B------:R-:W-:Y:S05]  /*8d30*/  BRA.DIV UR4, `(.L_x_1304) ;  /* 0x000001d204f47947 */ /* 0x000fea000b800000 */
.L_x_1614:
[----:B------:R-:W-:-:S03]  /*8d40*/  UMOV UR4, 0xffffffff ;  /* 0xffffffff00047882 */ /* 0x000fc60000000000 */
[----:B------:R-:W-:Y:S05]  /*8d50*/  BRA.DIV UR4, `(.L_x_1305) ;  /* 0x000001d604147947 */ /* 0x000fea000b800000 */
.L_x_1617:
[----:B------:R-:W-:-:S03]  /*8d60*/  UMOV UR4, 0xffffffff ;  /* 0xffffffff00047882 */ /* 0x000fc60000000000 */
[----:B------:R-:W-:Y:S05]  /*8d70*/  BRA.DIV UR4, `(.L_x_1306) ;  /* 0x000001d604347947 */ /* 0x000fea000b800000 */
.L_x_1620:
[----:B------:R-:W-:-:S03]  /*8d80*/  UMOV UR4, 0xffffffff ;  /* 0xffffffff00047882 */ /* 0x000fc60000000000 */
[----:B------:R-:W-:Y:S05]  /*8d90*/  BRA.DIV UR4, `(.L_x_1307) ;  /* 0x000001d604547947 */ /* 0x000fea000b800000 */
.L_x_1623:
[----:B------:R-:W-:-:S03]  /*8da0*/  UMOV UR4, 0xffffffff ;  /* 0xffffffff00047882 */ /* 0x000fc60000000000 */
[----:B------:R-:W-:Y:S05]  /*8db0*/  BRA.DIV UR4, `(.L_x_1308) ;  /* 0x000001d604747947 */ /* 0x000fea000b800000 */
.L_x_1626:
[----:B------:R-:W-:-:S03]  /*8dc0*/  UMOV UR4, 0xffffffff ;  /* 0xffffffff00047882 */ /* 0x000fc60000000000 */
[----:B------:R-:W-:Y:S05]  /*8dd0*/  BRA.DIV UR4, `(.L_x_1309) ;  /* 0x000001d604947947 */ /* 0x000fea000b800000 */
.L_x_1629:
[----:B------:R-:W-:-:S03]  /*8de0*/  UMOV UR4, 0xffffffff ;  /* 0xffffffff00047882 */ /* 0x000fc60000000000 */
[----:B------:R-:W-:Y:S05]  /*8df0*/  BRA.DIV UR4, `(.L_x_1310) ;  /* 0x000001d604b47947 */ /* 0x000fea000b800000 */
.L_x_1632:
[----:B------:R-:W-:-:S03]  /*8e00*/  UMOV UR4, 0xffffffff ;  /* 0xffffffff00047882 */ /* 0x000fc60000000000 */
[----:B------:R-:W-:Y:S05]  /*8e10*/  BRA.DIV UR4, `(.L_x_1311) ;  /* 0x000001d604d47947 */ /* 0x000fea000b800000 */
.L_x_1635:
[----:B------:R-:W-:-:S03]  /*8e20*/  UMOV UR4, 0xffffffff ;  /* 0xffffffff00047882 */ /* 0x000fc60000000000 */
[----:B------:R-:W-:Y:S05]  /*8e30*/  BRA.DIV UR4, `(.L_x_1312) ;  /* 0x000001d604f47947 */ /* 0x000fea000b800000 */
.L_x_1638:
[----:B------:R-:W-:-:S03]  /*8e40*/  UMOV UR4, 0xffffffff ;  /* 0xffffffff00047882 */ /* 0x000fc60000000000 */
[----:B------:R-:W-:Y:S05]  /*8e50*/  BRA.DIV UR4, `(.L_x_1313) ;  /* 0x000001da04147947 */ /* 0x000fea000b800000 */
.L_x_1641:
[----:B------:R-:W-:-:S03]  /*8e60*/  UMOV UR4, 0xffffffff ;  /* 0xffffffff00047882 */ /* 0x000fc60000000000 */
[----:B------:R-:W-:Y:S05]  /*8e70*/  BRA.DIV UR4, `(.L_x_1314) ;  /* 0x000001da04347947 */ /* 0x000fea000b800000 */
.L_x_1644:
[----:B------:R-:W-:-:S03]  /*8e80*/  UMOV UR4, 0xffffffff ;  /* 0xffffffff00047882 */ /* 0x000fc60000000000 */
[----:B------:R-:W-:Y:S05]  /*8e90*/  BRA.DIV UR4, `(.L_x_1315) ;  /* 0x000001da04547947 */ /* 0x000fea000b800000 */
.L_x_1647:
[----:B------:R-:W-:-:S03]  /*8ea0*/  UMOV UR4, 0xffffffff ;  /* 0xffffffff00047882 */ /* 0x000fc60000000000 */
[----:B------:R-:W-:Y:S05]  /*8eb0*/  BRA.DIV UR4, `(.L_x_1316) ;  /* 0x000001da04747947 */ /* 0x000fea000b800000 */
.L_x_1650:
[----:B------:R-:W-:-:S03]  /*8ec0*/  UMOV UR4, 0xffffffff ;  /* 0xffffffff00047882 */ /* 0x000fc60000000000 */
[----:B------:R-:W-:Y:S05]  /*8ed0*/  BRA.DIV UR4, `(.L_x_1317) ;  /* 0x000001da04947947 */ /* 0x000fea000b800000 */
.L_x_1653:
[----:B------:R-:W-:-:S03]  /*8ee0*/  UMOV UR4, 0xffffffff ;  /* 0xffffffff00047882 */ /* 0x000fc60000000000 */
[----:B------:R-:W-:Y:S05]  /*8ef0*/  BRA.DIV UR4, `(.L_x_1318) ;  /* 0x000001da04b47947 */ /* 0x000fea000b800000 */
.L_x_1656:
[----:B------:R-:W-:Y:S01]  /*8f00*/  ULEA.HI UR4, UR43, UR43, URZ, 0x1 ;  /* 0x0000002b2b047291 */ /* 0x000fe2000f8f083f */
[----:B------:R-:W-:Y:S03]  /*8f10*/  BSSY B1, `(.L_x_1319) ;  /* 0x0000007000017945 */ /* 0x000fe60003800000 */
[----:B------:R-:W-:-:S04]  /*8f20*/  ULOP3.LUT UR4, UR4, 0xfffffffe, URZ, 0xc0, !UPT ;  /* 0xfffffffe04047892 */ /* 0x000fc8000f8ec03f */
[----:B------:R-:W-:-:S06]  /*8f30*/  UIADD3 UR4, UR43, -UR4, URZ ;  /* 0x800000042b047290 */ /* 0x000fcc000fffe03f */
[----:B------:R-:W-:-:S05]  /*8f40*/  IMAD.U32 R3, RZ, RZ, UR4 ;  /* 0x00000004ff037e24 */ /* 0x000fca000f8e00ff */
[----:B------:R-:W-:-:S04]  /*8f50*/  SHF.L.U32 R3, R3, 0x1f, RZ ;  /* 0x0000001f03037819 */ /* 0x000fc800000006ff */
[----:B------:R-:W2:Y:S02]  /*8f60*/  SYNCS.PHASECHK.TRANS64.TRYWAIT P1, [R16+URZ+0x28400], R3 ;  /* 0x02840003100075a7 */ /* 0x000ea4000802017f */
[----:B--2---:R-:W-:Y:S05]  /*8f70*/  @!P1 BRA `(.L_x_1320) ;  /* 0x000001d800bc9947 */ /* 0x004fea0003800000 */
.L_x_1657:
[----:B------:R-:W-:Y:S05]  /*8f80*/  BSYNC B1 ;  /* 0x0000000000017941 */ /* 0x000fea0003800000 */
.L_x_1319:
[----:B------:R-:W-:Y:S04]  /*8f90*/  BSSY B1, `(.L_x_1321) ;  /* 0x00000f9000017945 */ /* 0x000fe80003800000 */
[----:B------:R-:W-:Y:S05]  /*8fa0*/  @P0 BRA `(.L_x_1322) ;  /* 0x0000000c00dc0947 */ /* 0x000fea0003800000 */
[----:B------:R-:W3:Y:S01]  /*8fb0*/  LDC R0, c[0x0][0x3d4] ;  /* 0x0000f500ff007b82 */ /* 0x000ee20000000800 */
[----:B------:R-:W-:Y:S01]  /*8fc0*/  BSSY B2, `(.L_x_1323) ;  /* 0x000007a000027945 */ /* 0x000fe20003800000 */
[-C--:B---3--:R-:W-:Y:S02]  /*8fd0*/  ISETP.GE.AND P0, PT, R22, R0.reuse, PT ;  /* 0x000000001600720c */ /* 0x088fe40003f06270 */
[----:B------:R-:W-:-:S11]  /*8fe0*/  ISETP.GE.AND P1, PT, R199, R0, PT ;  /* 0x00000000c700720c */ /* 0x000fd60003f26270 */
[----:B------:R-:W-:Y:S05]  /*8ff0*/  @P0 BRA `(.L_x_1324) ;  /* 0x0000000400d80947 */ /* 0x000fea0003800000 */
[----:B------:R-:W3:Y:S01]  /*9000*/  LDS.128 R4, [R214+0x18000] ;  /* 0x01800000d6047984 */ /* 0x000ee20000000c00 */
[----:B-----5:R-:W-:Y:S02]  /*9010*/  SHF.R.U32.HI R10, RZ, 0x8, R49 ;  /* 0x00000008ff0a7819 */ /* 0x020fe40000011631 */
[----:B------:R-:W-:Y:S02]  /*9020*/  LOP3.LUT R11, R49, 0xff, RZ, 0xc0, !PT ;  /* 0x000000ff310b7812 */ /* 0x000fe400078ec0ff */
[----:B------:R-:W-:Y:S02]  /*9030*/  LOP3.LUT R10, R10, 0xff, RZ, 0xc0, !PT ;  /* 0x000000ff0a0a7812 */ /* 0x000fe400078ec0ff */
[----:B------:R-:W-:Y:S02]  /*9040*/  SHF.R.U32.HI R12, RZ, 0x8, R51 ;  /* 0x00000008ff0c7819 */ /* 0x000fe40000011633 */
[----:B------:R-:W-:Y:S02]  /*9050*/  SHF.R.U32.HI R0, RZ, 0x8, R48 ;  /* 0x00000008ff007819 */ /* 0x000fe40000011630 */
[----:B------:R-:W-:-:S02]  /*9060*/  PRMT R10, R10, 0x7604, R11 ;  /* 0x000076040a0a7816 */ /* 0x000fc4000000000b */
[----:B-1----:R-:W-:Y:S02]  /*9070*/  LOP3.LUT R15, R51, 0xff, RZ, 0xc0, !PT ;  /* 0x000000ff330f7812 */ /* 0x002fe400078ec0ff */
[----:B------:R-:W-:Y:S02]  /*9080*/  LOP3.LUT R12, R12, 0xff, RZ, 0xc0, !PT ;  /* 0x000000ff0c0c7812 */ /* 0x000fe400078ec0ff */
[----:B------:R-:W-:Y:S02]  /*9090*/  SHF.R.U32.HI R14, RZ, 0x10, R51 ;  /* 0x00000010ff0e7819 */ /* 0x000fe40000011633 */
[----:B------:R-:W-:Y:S02]  /*90a0*/  SHF.R.U32.HI R11, RZ, 0x10, R49 ;  /* 0x00000010ff0b7819 */ /* 0x000fe40000011631 */
[----:B--2---:R-:W-:Y:S02]  /*90b0*/  LOP3.LUT R3, R48, 0xff, RZ, 0xc0, !PT ;  /* 0x000000ff30037812 */ /* 0x004fe400078ec0ff */
[----:B------:R-:W-:Y:S01]  /*90c0*/  LOP3.LUT R0, R0, 0xff, RZ, 0xc0, !PT ;  /* 0x000000ff00007812 */ /* 0x000fe200078ec0ff */
[----:B------:R-:W-:Y:S01]  /*90d0*/  IMAD.U32 R11, R11, 0x10000, RZ ;  /* 0x000100000b0b7824 */ /* 0x000fe200078e00ff */
[----:B------:R-:W-:Y:S01]  /*90e0*/  PRMT R12, R12, 0x7604, R15 ;  /* 0x000076040c0c7816 */ /* 0x000fe2000000000f */
[----:B------:R-:W-:Y:S01]  /*90f0*/  IMAD.U32 R15, R14, 0x10000, RZ ;  /* 0x000100000e0f7824 */ /* 0x000fe200078e00ff */
[----:B------:R-:W-:-:S02]  /*9100*/  PRMT R3, R0, 0x7604, R3 ;  /* 0x0000760400037816 */ /* 0x000fc40000000003 */
[----:B------:R-:W-:Y:S02]  /*9110*/  SHF.R.U32.HI R0, RZ, 0x8, R50 ;  /* 0x00000008ff007819 */ /* 0x000fe40000011632 */
[----:B------:R-:W-:Y:S02]  /*9120*/  LOP3.LUT R3, R3, 0xff0000, R48, 0xf8, !PT ;  /* 0x00ff000003037812 */ /* 0x000fe400078ef830 */
[----:B------:R-:W-:Y:S02]  /*9130*/  LOP3.LUT R15, R12, 0xff0000, R15, 0xf8, !PT ;  /* 0x00ff00000c0f7812 */ /* 0x000fe400078ef80f */
[----:B------:R-:W-:Y:S02]  /*9140*/  LOP3.LUT R11, R10, 0xff0000, R11, 0xf8, !PT ;  /* 0x00ff00000a0b7812 */ /* 0x000fe400078ef80b */
[----:B------:R-:W-:Y:S02]  /*9150*/  LOP3.LUT R13, R50, 0xff, RZ, 0xc0, !PT ;  /* 0x000000ff320d7812 */ /* 0x000fe400078ec0ff */
[----:B------:R-:W-:-:S02]  /*9160*/  LOP3.LUT R0, R0, 0xff, RZ, 0xc0, !PT ;  /* 0x000000ff00007812 */ /* 0x000fc400078ec0ff */
[----:B------:R-:W-:Y:S02]  /*9170*/  LOP3.LUT R14, R3, 0xff000000, R48, 0xf8, !PT ;  /* 0xff000000030e7812 */ /* 0x000fe400078ef830 */
[----:B------:R-:W-:Y:S02]  /*9180*/  LOP3.LUT R51, R15, 0xff000000, R51, 0xf8, !PT ;  /* 0xff0000000f337812 */ /* 0x000fe400078ef833 */
[----:B------:R-:W-:Y:S02]  /*9190*/  LOP3.LUT R48, R11, 0xff000000, R49, 0xf8, !PT ;  /* 0xff0000000b307812 */ /* 0x000fe400078ef831 */
[----:B------:R-:W-:Y:S02]  /*91a0*/  PRMT R13, R0, 0x7604, R13 ;  /* 0x00007604000d7816 */ /* 0x000fe4000000000d */
[----:B---3--:R-:W-:Y:S02]  /*91b0*/  F2FP.F16.E4M3.UNPACK_B R0, R6.H1 ;  /* 0x00000006ff00723e */ /* 0x008fe400030006ff */
[----:B------:R-:W-:-:S02]  /*91c0*/  F2FP.F16.E4M3.UNPACK_B R53, R51 ;  /* 0x00000033ff35723e */ /* 0x000fc400020006ff */
[----:B------:R-:W-:Y:S01]  /*91d0*/  F2FP.F16.E4M3.UNPACK_B R15, R48 ;  /* 0x00000030ff0f723e */ /* 0x000fe200020006ff */
[--C-:B------:R-:W-:Y:S01]  /*91e0*/  HADD2.F32 R11, -RZ, R0.reuse.H1_H1 ;  /* 0x30000000ff0b7230 */ /* 0x100fe20000004100 */
[--C-:B------:R-:W-:Y:S01]  /*91f0*/  LOP3.LUT R13, R13, 0xff0000, R50.reuse, 0xf8, !PT ;  /* 0x00ff00000d0d7812 */ /* 0x100fe200078ef832 */
[----:B------:R-:W-:Y:S01]  /*9200*/  HADD2.F32 R54, -RZ, R53.H1_H1 ;  /* 0x30000035ff367230 */ /* 0x000fe20000004100 */
[----:B------:R-:W-:Y:S01]  /*9210*/  F2FP.F16.E4M3.UNPACK_B R3, R6 ;  /* 0x00000006ff03723e */ /* 0x000fe200020006ff */
[----:B------:R-:W-:Y:S01]  /*9220*/  HADD2.F32 R49, -RZ, R15.H1_H1 ;  /* 0x3000000fff317230 */ /* 0x000fe20000004100 */
[----:B------:R-:W-:Y:S01]  /*9230*/  LOP3.LUT R50, R13, 0xff000000, R50, 0xf8, !PT ;  /* 0xff0000000d327812 */ /* 0x000fe200078ef832 */
[----:B------:R-:W-:Y:S02]  /*9240*/  HADD2.F32 R10, -RZ, R0.H0_H0 ;  /* 0x20000000ff0a7230 */ /* 0x000fe40000004100 */
[CC--:B------:R-:W-:Y:S01]  /*9250*/  FMUL.FTZ R55, R11.reuse, R54.reuse ;  /* 0x000000360b377220 */ /* 0x0c0fe20000410000 */
[----:B------:R-:W-:Y:S01]  /*9260*/  F2FP.F16.E4M3.UNPACK_B R12, R7 ;  /* 0x00000007ff0c723e */ /* 0x000fe200020006ff */
[----:B------:R-:W-:Y:S01]  /*9270*/  FMUL.FTZ R11, R11, R49 ;  /* 0x000000310b0b7220 */ /* 0x000fe20000410000 */
[----:B------:R-:W-:Y:S01]  /*9280*/  F2FP.F16.E4M3.UNPACK_B R13, R7.H1 ;  /* 0x00000007ff0d723e */ /* 0x000fe200030006ff */
[C---:B------:R-:W-:Y:S01]  /*9290*/  FFMA.FTZ R55, R10.reuse, R49, -R55 ;  /* 0x000000310a377223 */ /* 0x040fe20000010837 */
[-C--:B------:R-:W-:Y:S01]  /*92a0*/  F2FP.F16.E4M3.UNPACK_B R6, R5.reuse ;  /* 0x00000005ff06723e */ /* 0x080fe200020006ff */
[----:B------:R-:W-:Y:S01]  /*92b0*/  FFMA.FTZ R60, R10, R54, R11 ;  /* 0x000000360a3c7223 */ /* 0x000fe2000001000b */
[----:B------:R-:W-:Y:S01]  /*92c0*/  F2FP.F16.E4M3.UNPACK_B R7, R5.H1 ;  /* 0x00000005ff07723e */ /* 0x000fe200030006ff */
[----:B------:R-:W-:Y:S01]  /*92d0*/  HADD2.F32 R54, -RZ, R53.H0_H0 ;  /* 0x20000035ff367230 */ /* 0x000fe20000004100 */
[----:B------:R-:W-:Y:S01]  /*92e0*/  F2FP.F16.E4M3.UNPACK_B R51, R51.H1 ;  /* 0x00000033ff33723e */ /* 0x000fe200030006ff */
[----:B------:R-:W-:Y:S01]  /*92f0*/  HADD2.F32 R5, -RZ, R3.H1_H1 ;  /* 0x30000003ff057230 */ /* 0x000fe20000004100 */
[----:B------:R-:W-:Y:S01]  /*9300*/  F2FP.F16.E4M3.UNPACK_B R48, R48.H1 ;  /* 0x00000030ff30723e */ /* 0x000fe200030006ff */
[----:B------:R-:W-:Y:S01]  /*9310*/  HADD2.F32 R10, -RZ, R15.H0_H0 ;  /* 0x2000000fff0a7230 */ /* 0x000fe20000004100 */
[----:B------:R-:W-:Y:S01]  /*9320*/  F2FP.F16.E4M3.UNPACK_B R0, R4 ;  /* 0x00000004ff00723e */ /* 0x000fe200020006ff */
[----:B------:R-:W-:-:S02]  /*9330*/  HADD2.F32 R3, -RZ, R3.H0_H0 ;  /* 0x20000003ff037230 */ /* 0x000fc40000004100 */
[C---:B------:R-:W-:Y:S01]  /*9340*/  FMUL.FTZ R58, R5.reuse, R54 ;  /* 0x00000036053a7220 */ /* 0x040fe20000410000 */
[----:B------:R-:W-:Y:S02]  /*9350*/  HADD2.F32 R11, -RZ, R51.H0_H0 ;  /* 0x20000033ff0b7230 */ /* 0x000fe40000004100 */
[-C--:B------:R-:W-:Y:S01]  /*9360*/  FMUL.FTZ R15, R5, R10.reuse ;  /* 0x0000000a050f7220 */ /* 0x080fe20000410000 */
[----:B------:R-:W-:Y:S02]  /*9370*/  HADD2.F32 R5, -RZ, R12.H1_H1 ;  /* 0x3000000cff057230 */ /* 0x000fe40000004100 */
[C---:B------:R-:W-:Y:S01]  /*9380*/  FFMA.FTZ R58, R3.reuse, R10, -R58 ;  /* 0x0000000a033a7223 */ /* 0x040fe2000001083a */
[----:B------:R-:W-:Y:S02]  /*9390*/  HADD2.F32 R10, -RZ, R48.H0_H0 ;  /* 0x20000030ff0a7230 */ /* 0x000fe40000004100 */
[----:B------:R-:W-:Y:S01]  /*93a0*/  FFMA.FTZ R53, R3, R54, R15 ;  /* 0x0000003603357223 */ /* 0x000fe2000001000f */
[----:B------:R-:W-:-:S02]  /*93b0*/  HADD2.F32 R12, -RZ, R12.H0_H0 ;  /* 0x2000000cff0c7230 */ /* 0x000fc40000004100 */
[CC--:B------:R-:W-:Y:S01]  /*93c0*/  FMUL.FTZ R15, R5.reuse, R11.reuse ;  /* 0x0000000b050f7220 */ /* 0x0c0fe20000410000 */
[----:B------:R-:W-:Y:S02]  /*93d0*/  HADD2.F32 R54, -RZ, R51.H1_H1 ;  /* 0x30000033ff367230 */ /* 0x000fe40000004100 */
[-C--:B------:R-:W-:Y:S01]  /*93e0*/  FMUL.FTZ R5, R5, R10.reuse ;  /* 0x0000000a05057220 */ /* 0x080fe20000410000 */
[--C-:B------:R-:W-:Y:S02]  /*93f0*/  HADD2.F32 R3, -RZ, R13.reuse.H1_H1 ;  /* 0x3000000dff037230 */ /* 0x100fe40000004100 */
[C---:B------:R-:W-:Y:S01]  /*9400*/  FFMA.FTZ R51, R12.reuse, R10, -R15 ;  /* 0x0000000a0c337223 */ /* 0x040fe2000001080f */
[----:B------:R-:W-:Y:S02]  /*9410*/  HADD2.F32 R48, -RZ, R48.H1_H1 ;  /* 0x30000030ff307230 */ /* 0x000fe40000004100 */
[----:B------:R-:W-:Y:S01]  /*9420*/  FFMA.FTZ R62, R12, R11, R5 ;  /* 0x0000000b0c3e7223 */ /* 0x000fe20000010005 */
[----:B------:R-:W-:-:S02]  /*9430*/  HADD2.F32 R13, -RZ, R13.H0_H0 ;  /* 0x2000000dff0d7230 */ /* 0x000fc40000004100 */
[C---:B------:R-:W-:Y:S01]  /*9440*/  FMUL.FTZ R10, R3.reuse, R54 ;  /* 0x00000036030a7220 */ /* 0x040fe20000410000 */
[----:B------:R-:W-:Y:S01]  /*9450*/  F2FP.F16.E4M3.UNPACK_B R11, R50 ;  /* 0x00000032ff0b723e */ /* 0x000fe200020006ff */
[----:B------:R-:W-:Y:S01]  /*9460*/  FMUL.FTZ R12, R3, R48 ;  /* 0x00000030030c7220 */ /* 0x000fe20000410000 */
[----:B------:R-:W-:Y:S01]  /*9470*/  F2FP.F16.E4M3.UNPACK_B R4, R4.H1 ;  /* 0x00000004ff04723e */ /* 0x000fe200030006ff */
[C---:B------:R-:W-:Y:S01]  /*9480*/  FFMA.FTZ R59, R13.reuse, R48, -R10 ;  /* 0x000000300d3b7223 */ /* 0x040fe2000001080a */
[----:B------:R-:W-:Y:S01]  /*9490*/  F2FP.F16.E4M3.UNPACK_B R10, R14 ;  /* 0x0000000eff0a723e */ /* 0x000fe200020006ff */
[----:B------:R-:W-:Y:S01]  /*94a0*/  FFMA.FTZ R54, R13, R54, R12 ;  /* 0x000000360d367223 */ /* 0x000fe2000001000c */
[--C-:B------:R-:W-:Y:S01]  /*94b0*/  HADD2.F32 R15, -RZ, R11.reuse.H1_H1 ;  /* 0x3000000bff0f7230 */ /* 0x100fe20000004100 */
[----:B------:R-:W-:Y:S01]  /*94c0*/  F2FP.F16.E4M3.UNPACK_B R14, R14.H1 ;  /* 0x0000000eff0e723e */ /* 0x000fe200030006ff */
[----:B------:R-:W-:Y:S01]  /*94d0*/  HADD2.F32 R12, -RZ, R11.H0_H0 ;  /* 0x2000000bff0c7230 */ /* 0x000fe20000004100 */
[----:B------:R-:W-:Y:S01]  /*94e0*/  F2FP.F16.E4M3.UNPACK_B R50, R50.H1 ;  /* 0x00000032ff32723e */ /* 0x000fe200030006ff */
[----:B------:R-:W-:-:S02]  /*94f0*/  HADD2.F32 R5, -RZ, R4.H1_H1 ;  /* 0x30000004ff057230 */ /* 0x000fc40000004100 */
[----:B------:R-:W-:Y:S02]  /*9500*/  HADD2.F32 R11, -RZ, R10.H1_H1 ;  /* 0x3000000aff0b7230 */ /* 0x000fe40000004100 */
[----:B------:R-:W-:Y:S02]  /*9510*/  HADD2.F32 R3, -RZ, R0.H1_H1 ;  /* 0x30000000ff037230 */ /* 0x000fe40000004100 */
[C---:B------:R-:W-:Y:S01]  /*9520*/  FMUL.FTZ R13, R5.reuse, R15 ;  /* 0x0000000f050d7220 */ /* 0x040fe20000410000 */
[----:B------:R-:W-:Y:S02]  /*9530*/  HADD2.F32 R10, -RZ, R10.H0_H0 ;  /* 0x2000000aff0a7230 */ /* 0x000fe40000004100 */
[----:B------:R-:W-:Y:S01]  /*9540*/  FMUL.FTZ R49, R5, R11 ;  /* 0x0000000b05317220 */ /* 0x000fe20000410000 */
[----:B------:R-:W-:Y:S02]  /*9550*/  HADD2.F32 R4, -RZ, R4.H0_H0 ;  /* 0x20000004ff047230 */ /* 0x000fe40000004100 */
[----:B------:R-:W-:Y:S01]  /*9560*/  FMUL.FTZ R5, R3, R12 ;  /* 0x0000000c03057220 */ /* 0x000fe20000410000 */
[----:B------:R-:W-:-:S02]  /*9570*/  HADD2.F32 R0, -RZ, R0.H0_H0 ;  /* 0x20000000ff007230 */ /* 0x000fc40000004100 */
[-C--:B------:R-:W-:Y:S01]  /*9580*/  FMUL.FTZ R3, R3, R10.reuse ;  /* 0x0000000a03037220 */ /* 0x080fe20000410000 */
[C---:B------:R-:W-:Y:S01]  /*9590*/  FFMA.FTZ R48, R4.reuse, R11, -R13 ;  /* 0x0000000b04307223 */ /* 0x040fe2000001080d */
[----:B------:R-:W-:Y:S01]  /*95a0*/  FFMA.FTZ R49, R4, R15, R49 ;  /* 0x0000000f04317223 */ /* 0x000fe20000010031 */
[C---:B------:R-:W-:Y:S01]  /*95b0*/  FFMA.FTZ R13, R0.reuse, R10, -R5 ;  /* 0x0000000a000d7223 */ /* 0x040fe20000010805 */
[----:B------:R-:W-:Y:S01]  /*95c0*/  FFMA.FTZ R12, R0, R12, R3 ;  /* 0x0000000c000c7223 */ /* 0x000fe20000010003 */
[----:B------:R-:W-:Y:S02]  /*95d0*/  HADD2.F32 R4, -RZ, R14.H1_H1 ;  /* 0x3000000eff047230 */ /* 0x000fe40000004100 */
[----:B------:R-:W-:Y:S02]  /*95e0*/  HADD2.F32 R3, -RZ, R7.H1_H1 ;  /* 0x30000007ff037230 */ /* 0x000fe40000004100 */
[--C-:B------:R-:W-:Y:S02]  /*95f0*/  HADD2.F32 R10, -RZ, R50.reuse.H1_H1 ;  /* 0x30000032ff0a7230 */ /* 0x100fe40000004100 */
[----:B------:R-:W-:-:S02]  /*9600*/  HADD2.F32 R11, -RZ, R50.H0_H0 ;  /* 0x20000032ff0b7230 */ /* 0x000fc40000004100 */
[C---:B------:R-:W-:Y:S01]  /*9610*/  FMUL.FTZ R15, R3.reuse, R4 ;  /* 0x00000004030f7220 */ /* 0x040fe20000410000 */
[----:B------:R-:W-:Y:S02]  /*9620*/  HADD2.F32 R0, -RZ, R6.H1_H1 ;  /* 0x30000006ff007230 */ /* 0x000fe40000004100 */
[----:B------:R-:W-:Y:S02]  /*9630*/  HADD2.F32 R5, -RZ, R14.H0_H0 ;  /* 0x2000000eff057230 */ /* 0x000fe40000004100 */
[----:B------:R-:W-:Y:S01]  /*9640*/  FMUL.FTZ R14, R3, R10 ;  /* 0x0000000a030e7220 */ /* 0x000fe20000410000 */
[----:B------:R-:W-:Y:S02]  /*9650*/  HADD2.F32 R7, -RZ, R7.H0_H0 ;  /* 0x20000007ff077230 */ /* 0x000fe40000004100 */
[C---:B------:R-:W-:Y:S01]  /*9660*/  FMUL.FTZ R3, R0.reuse, R11 ;  /* 0x0000000b00037220 */ /* 0x040fe20000410000 */
[----:B------:R-:W-:Y:S02]  /*9670*/  HADD2.F32 R6, -RZ, R6.H0_H0 ;  /* 0x20000006ff067230 */ /* 0x000fe40000004100 */
[-C--:B------:R-:W-:Y:S01]  /*9680*/  FMUL.FTZ R0, R0, R5.reuse ;  /* 0x0000000500007220 */ /* 0x080fe20000410000 */
[C---:B------:R-:W-:Y:S01]  /*9690*/  FFMA.FTZ R14, R7.reuse, R4, -R14 ;  /* 0x00000004070e7223 */ /* 0x040fe2000001080e */
[----:B------:R-:W-:Y:S01]  /*96a0*/  FFMA.FTZ R15, R7, R10, R15 ;  /* 0x0000000a070f7223 */ /* 0x000fe2000001000f */
[C---:B------:R-:W-:Y:S01]  /*96b0*/  FFMA.FTZ R5, R6.reuse, R5, -R3 ;  /* 0x0000000506057223 */ /* 0x040fe20000010803 */
[----:B------:R-:W-:Y:S01]  /*96c0*/  FFMA.FTZ R0, R6, R11, R0 ;  /* 0x0000000b06007223 */ /* 0x000fe20000010000 */
[----:B------:R-:W-:-:S02]  /*96d0*/  F2FP.SATFINITE.E4M3.F32.PACK_AB_MERGE_C R6, R60, R55, RZ ;  /* 0x000000373c06723e */ /* 0x000fc400048070ff */
[----:B------:R-:W-:Y:S02]  /*96e0*/  F2FP.SATFINITE.E4M3.F32.PACK_AB_MERGE_C R7, R54, R59, RZ ;  /* 0x0000003b3607723e */ /* 0x000fe400048070ff */
[----:B------:R-:W-:Y:S02]  /*96f0*/  F2FP.SATFINITE.E4M3.F32.PACK_AB_MERGE_C R4, R49, R48, RZ ;  /* 0x000000303104723e */ /* 0x000fe400048070ff */
[----:B------:R-:W-:Y:S02]  /*9700*/  F2FP.SATFINITE.E4M3.F32.PACK_AB_MERGE_C R14, R15, R14, RZ ;  /* 0x0000000e0f0e723e */ /* 0x000fe400048070ff */
[----:B------:R-:W-:Y:S02]  /*9710*/  F2FP.SATFINITE.E4M3.F32.PACK_AB_MERGE_C R6, R53, R58, R6 ;  /* 0x0000003a3506723e */ /* 0x000fe40004807006 */
[----:B------:R-:W-:Y:S02]  /*9720*/  F2FP.SATFINITE.E4M3.F32.PACK_AB_MERGE_C R7, R62, R51, R7 ;  /* 0x000000333e07723e */ /* 0x000fe40004807007 */
[----:B------:R-:W-:-:S02]  /*9730*/  F2FP.SATFINITE.E4M3.F32.PACK_AB_MERGE_C R4, R12, R13, R4 ;  /* 0x0000000d0c04723e */ /* 0x000fc40004807004 */
[----:B------:R-:W-:-:S05]  /*9740*/  F2FP.SATFINITE.E4M3.F32.PACK_AB_MERGE_C R5, R0, R5, R14 ;  /* 0x000000050005723e */ /* 0x000fca000480700e */
[----:B------:R3:W-:Y:S02]  /*9750*/  STS.128 [R214+0x18000], R4 ;  /* 0x01800004d6007388 */ /* 0x0007e40000000c00 */
.L_x_1324:
[----:B------:R-:W-:Y:S05]  /*9760*/  BSYNC B2 ;  /* 0x0000000000027941 */ /* 0x000fea0003800000 */
.L_x_1323:
[----:B------:R-:W-:Y:S05]  /*9770*/  @P1 BRA `(.L_x_1322) ;  /* 0x0000000400e81947 */ /* 0x000fea0003800000 */
[----:B---3--:R-:W3:Y:S01]  /*9780*/  LDS.128 R4, [R214+0x1c000] ;  /* 0x01c00000d6047984 */ /* 0x008ee20000000c00 */
[----:B--2--5:R-:W-:Y:S02]  /*9790*/  SHF.R.U32.HI R3, RZ, 0x8, R44 ;  /* 0x00000008ff037819 */ /* 0x024fe4000001162c */
[----:B------:R-:W-:Y:S02]  /*97a0*/  SHF.R.U32.HI R11, RZ, 0x8, R45 ;  /* 0x00000008ff0b7819 */ /* 0x000fe4000001162d */
[----:B-1----:R-:W-:Y:S02]  /*97b0*/  SHF.R.U32.HI R15, RZ, 0x8, R47 ;  /* 0x00000008ff0f7819 */ /* 0x002fe4000001162f */
        /* <DEDUP_REMOVED lines=8> */
[----:B------:R-:W-:-:S02]  /*9840*/  PRMT R15, R15, 0x7604, R14 ;  /* 0x000076040f0f7816 */ /* 0x000fc4000000000e */
[----:B------:R-:W-:Y:S02]  /*9850*/  SHF.R.U32.HI R0, RZ, 0x10, R44 ;  /* 0x00000010ff007819 */ /* 0x000fe4000001162c */
[----:B------:R-:W-:Y:S02]  /*9860*/  SHF.R.U32.HI R10, RZ, 0x10, R45 ;  /* 0x00000010ff0a7819 */ /* 0x000fe4000001162d */
[----:B------:R-:W-:Y:S02]  /*9870*/  SHF.R.U32.HI R14, RZ, 0x10, R47 ;  /* 0x00000010ff0e7819 */ /* 0x000fe4000001162f */
[----:B------:R-:W-:Y:S02]  /*9880*/  LOP3.LUT R0, R0, 0xff, RZ, 0xc0, !PT ;  /* 0x000000ff00007812 */ /* 0x000fe400078ec0ff */
[----:B------:R-:W-:Y:S02]  /*9890*/  LOP3.LUT R10, R10, 0xff, RZ, 0xc0, !PT ;  /* 0x000000ff0a0a7812 */ /* 0x000fe400078ec0ff */
[----:B------:R-:W-:-:S02]  /*98a0*/  LOP3.LUT R14, R14, 0xff, RZ, 0xc0, !PT ;  /* 0x000000ff0e0e7812 */ /* 0x000fc400078ec0ff */
[----:B------:R-:W-:Y:S02]  /*98b0*/  SHF.R.U32.HI R13, RZ, 0x8, R46 ;  /* 0x00000008ff0d7819 */ /* 0x000fe4000001162e */
[----:B------:R-:W-:Y:S02]  /*98c0*/  PRMT R3, R0, 0x7054, R3 ;  /* 0x0000705400037816 */ /* 0x000fe40000000003 */
[----:B------:R-:W-:Y:S02]  /*98d0*/  PRMT R11, R10, 0x7054, R11 ;  /* 0x000070540a0b7816 */ /* 0x000fe4000000000b */
[----:B------:R-:W-:Y:S02]  /*98e0*/  PRMT R15, R14, 0x7054, R15 ;  /* 0x000070540e0f7816 */ /* 0x000fe4000000000f */
[----:B------:R-:W-:Y:S02]  /*98f0*/  LOP3.LUT R12, R46, 0xff, RZ, 0xc0, !PT ;  /* 0x000000ff2e0c7812 */ /* 0x000fe400078ec0ff */
[----:B------:R-:W-:-:S02]  /*9900*/  LOP3.LUT R13, R13, 0xff, RZ, 0xc0, !PT ;  /* 0x000000ff0d0d7812 */ /* 0x000fc400078ec0ff */
[----:B------:R-:W-:Y:S02]  /*9910*/  LOP3.LUT R14, R3, 0xff000000, R44, 0xf8, !PT ;  /* 0xff000000030e7812 */ /* 0x000fe400078ef82c */
[----:B------:R-:W-:Y:S02]  /*9920*/  LOP3.LUT R47, R15, 0xff000000, R47, 0xf8, !PT ;  /* 0xff0000000f2f7812 */ /* 0x000fe400078ef82f */
[----:B------:R-:W-:Y:S02]  /*9930*/  LOP3.LUT R44, R11, 0xff000000, R45, 0xf8, !PT ;  /* 0xff0000000b2c7812 */ /* 0x000fe400078ef82d */
[----:B------:R-:W-:Y:S02]  /*9940*/  PRMT R13, R13, 0x7604, R12 ;  /* 0x000076040d0d7816 */ /* 0x000fe4000000000c */
[----:B------:R-:W-:Y:S02]  /*9950*/  SHF.R.U32.HI R12, RZ, 0x10, R46 ;  /* 0x00000010ff0c7819 */ /* 0x000fe4000001162e */
[----:B---3--:R-:W-:-:S02]  /*9960*/  F2FP.F16.E4M3.UNPACK_B R0, R6.H1 ;  /* 0x00000006ff00723e */ /* 0x008fc400030006ff */
[----:B------:R-:W-:Y:S02]  /*9970*/  F2FP.F16.E4M3.UNPACK_B R48, R47 ;  /* 0x0000002fff30723e */ /* 0x000fe400020006ff */
[----:B------:R-:W-:Y:S01]  /*9980*/  F2FP.F16.E4M3.UNPACK_B R15, R44 ;  /* 0x0000002cff0f723e */ /* 0x000fe200020006ff */
[----:B------:R-:W-:Y:S01]  /*9990*/  HADD2.F32 R11, -RZ, R0.H1_H1 ;  /* 0x30000000ff0b7230 */ /* 0x000fe20000004100 */
[----:B------:R-:W-:Y:S01]  /*99a0*/  LOP3.LUT R12, R12, 0xff, RZ, 0xc0, !PT ;  /* 0x000000ff0c0c7812 */ /* 0x000fe200078ec0ff */
[----:B------:R-:W-:Y:S01]  /*99b0*/  HADD2.F32 R49, -RZ, R48.H1_H1 ;  /* 0x30000030ff317230 */ /* 0x000fe20000004100 */
[----:B------:R-:W-:Y:S01]  /*99c0*/  F2FP.F16.E4M3.UNPACK_B R3, R6 ;  /* 0x00000006ff03723e */ /* 0x000fe200020006ff */
[----:B------:R-:W-:Y:S01]  /*99d0*/  HADD2.F32 R45, -RZ, R15.H1_H1 ;  /* 0x3000000fff2d7230 */ /* 0x000fe20000004100 */
[----:B------:R-:W-:Y:S01]  /*99e0*/  PRMT R13, R12, 0x7054, R13 ;  /* 0x000070540c0d7816 */ /* 0x000fe2000000000d */
[----:B------:R-:W-:Y:S02]  /*99f0*/  HADD2.F32 R10, -RZ, R0.H0_H0 ;  /* 0x20000000ff0a7230 */ /* 0x000fe40000004100 */
[C---:B------:R-:W-:Y:S01]  /*9a00*/  FMUL.FTZ R51, R11.reuse, R49 ;  /* 0x000000310b337220 */ /* 0x040fe20000410000 */
[----:B------:R-:W-:Y:S01]  /*9a10*/  F2FP.F16.E4M3.UNPACK_B R12, R7 ;  /* 0x00000007ff0c723e */ /* 0x000fe200020006ff */
[-C--:B------:R-:W-:Y:S01]  /*9a20*/  FMUL.FTZ R50, R11, R45.reuse ;  /* 0x0000002d0b327220 */ /* 0x080fe20000410000 */
[----:B------:R-:W-:Y:S01]  /*9a30*/  LOP3.LUT R46, R13, 0xff000000, R46, 0xf8, !PT ;  /* 0xff0000000d2e7812 */ /* 0x000fe200078ef82e */
[C---:B------:R-:W-:Y:S01]  /*9a40*/  FFMA.FTZ R51, R10.reuse, R45, -R51 ;  /* 0x0000002d0a337223 */ /* 0x040fe20000010833 */
[----:B------:R-:W-:Y:S01]  /*9a50*/  F2FP.F16.E4M3.UNPACK_B R13, R7.H1 ;  /* 0x00000007ff0d723e */ /* 0x000fe200030006ff */
[----:B------:R-:W-:Y:S01]  /*9a60*/  FFMA.FTZ R54, R10, R49, R50 ;  /* 0x000000310a367223 */ /* 0x000fe20000010032 */
[-C--:B------:R-:W-:Y:S01]  /*9a70*/  F2FP.F16.E4M3.UNPACK_B R6, R5.reuse ;  /* 0x00000005ff06723e */ /* 0x080fe200020006ff */
[----:B------:R-:W-:Y:S01]  /*9a80*/  HADD2.F32 R48, -RZ, R48.H0_H0 ;  /* 0x20000030ff307230 */ /* 0x000fe20000004100 */
[----:B------:R-:W-:Y:S01]  /*9a90*/  F2FP.F16.E4M3.UNPACK_B R7, R5.H1 ;  /* 0x00000005ff07723e */ /* 0x000fe200030006ff */
[----:B------:R-:W-:Y:S01]  /*9aa0*/  HADD2.F32 R5, -RZ, R3.H1_H1 ;  /* 0x30000003ff057230 */ /* 0x000fe20000004100 */
[----:B------:R-:W-:Y:S01]  /*9ab0*/  F2FP.F16.E4M3.UNPACK_B R47, R47.H1 ;  /* 0x0000002fff2f723e */ /* 0x000fe200030006ff */
[----:B------:R-:W-:Y:S01]  /*9ac0*/  HADD2.F32 R10, -RZ, R15.H0_H0 ;  /* 0x2000000fff0a7230 */ /* 0x000fe20000004100 */
[----:B------:R-:W-:Y:S01]  /*9ad0*/  F2FP.F16.E4M3.UNPACK_B R44, R44.H1 ;  /* 0x0000002cff2c723e */ /* 0x000fe200030006ff */
        /* <DEDUP_REMOVED lines=20> */
[----:B------:R-:W-:Y:S01]  /*9c20*/  F2FP.F16.E4M3.UNPACK_B R11, R46 ;  /* 0x0000002eff0b723e */ /* 0x000fe200020006ff */
[C---:B------:R-:W-:Y:S01]  /*9c30*/  FFMA.FTZ R53, R13.reuse, R44, -R10 ;  /* 0x0000002c0d357223 */ /* 0x040fe2000001080a */
[----:B------:R-:W-:Y:S01]  /*9c40*/  F2FP.F16.E4M3.UNPACK_B R4, R4.H1 ;  /* 0x00000004ff04723e */ /* 0x000fe200030006ff */
[----:B------:R-:W-:Y:S01]  /*9c50*/  FFMA.FTZ R48, R13, R48, R12 ;  /* 0x000000300d307223 */ /* 0x000fe2000001000c */
[-C--:B------:R-:W-:Y:S01]  /*9c60*/  F2FP.F16.E4M3.UNPACK_B R10, R14.reuse ;  /* 0x0000000eff0a723e */ /* 0x080fe200020006ff */
        /* <DEDUP_REMOVED lines=43> */
.L_x_1322:
[----:B------:R-:W-:Y:S05]  /*9f20*/  BSYNC B1 ;  /* 0x0000000000017941 */ /* 0x000fea0003800000 */
.L_x_1321:
[----:B------:R-:W-:Y:S04]  /*9f30*/  BSSY B1, `(.L_x_1325) ;  /* 0x00000f9000017945 */ /* 0x000fe80003800000 */
[----:B------:R-:W-:Y:S05]  /*9f40*/  @P2 BRA `(.L_x_1326) ;  /* 0x0000000c00dc2947 */ /* 0x000fea0003800000 */
[----:B------:R-:W0:Y:S01]  /*9f50*/  LDC R0, c[0x0][0x3d4] ;  /* 0x0000f500ff007b82 */ /* 0x000e220000000800 */
[----:B------:R-:W-:Y:S01]  /*9f60*/  BSSY B2, `(.L_x_1327) ;  /* 0x000007e000027945 */ /* 0x000fe20003800000 */
[-C--:B0-----:R-:W-:Y:S02]  /*9f70*/  ISETP.GE.AND P0, PT, R22, R0.reuse, PT ;  /* 0x000000001600720c */ /* 0x081fe40003f06270 */
[----:B------:R-:W-:-:S11]  /*9f80*/  ISETP.GE.AND P1, PT, R199, R0, PT ;  /* 0x00000000c700720c */ /* 0x000fd60003f26270 */
[----:B------:R-:W-:Y:S05]  /*9f90*/  @P0 BRA `(.L_x_1328) ;  /* 0x0000000400e80947 */ /* 0x000fea0003800000 */
[----:B---34-:R-:W0:Y:S01]  /*9fa0*/  LDS.128 R4, [R214+0x19000] ;  /* 0x01900000d6047984 */ /* 0x018e220000000c00 */
        /* <DEDUP_REMOVED lines=29> */
[----:B0-----:R-:W-:-:S02]  /*a180*/  F2FP.F16.E4M3.UNPACK_B R0, R6.H1 ;  /* 0x00000006ff00723e */ /* 0x001fc400030006ff */
        /* <DEDUP_REMOVED lines=91> */
.L_x_1328:
[----:B------:R-:W-:Y:S05]  /*a740*/  BSYNC B2 ;  /* 0x0000000000027941 */ /* 0x000fea0003800000 */
.L_x_1327:
[----:B------:R-:W-:Y:S05]  /*a750*/  @P1 BRA `(.L_x_1326) ;  /* 0x0000000400d81947 */ /* 0x000fea0003800000 */
[----:B0--34-:R-:W0:Y:S01]  /*a760*/  LDS.128 R4, [R214+0x1d000] ;  /* 0x01d00000d6047984 */ /* 0x019e220000000c00 */
[----:B-----5:R-:W-:Y:S02]  /*a770*/  SHF.R.U32.HI R10, RZ, 0x8, R29 ;  /* 0x00000008ff0a7819 */ /* 0x020fe4000001161d */
[----:B------:R-:W-:Y:S02]  /*a780*/  LOP3.LUT R11, R29, 0xff, RZ, 0xc0, !PT ;  /* 0x000000ff1d0b7812 */ /* 0x000fe400078ec0ff */
[----:B------:R-:W-:Y:S02]  /*a790*/  LOP3.LUT R10, R10, 0xff, RZ, 0xc0, !PT ;  /* 0x000000ff0a0a7812 */ /* 0x000fe400078ec0ff */
[----:B------:R-:W-:Y:S02]  /*a7a0*/  SHF.R.U32.HI R12, RZ, 0x8, R35 ;  /* 0x00000008ff0c7819 */ /* 0x000fe40000011623 */
[----:B------:R-:W-:Y:S02]  /*a7b0*/  SHF.R.U32.HI R0, RZ, 0x8, R28 ;  /* 0x00000008ff007819 */ /* 0x000fe4000001161c */
[----:B------:R-:W-:-:S02]  /*a7c0*/  PRMT R10, R10, 0x7604, R11 ;  /* 0x000076040a0a7816 */ /* 0x000fc4000000000b */
[----:B------:R-:W-:Y:S02]  /*a7d0*/  SHF.R.U32.HI R11, RZ, 0x10, R29 ;  /* 0x00000010ff0b7819 */ /* 0x000fe4000001161d */
[----:B-1----:R-:W-:Y:S02]  /*a7e0*/  LOP3.LUT R15, R35, 0xff, RZ, 0xc0, !PT ;  /* 0x000000ff230f7812 */ /* 0x002fe400078ec0ff */
[----:B------:R-:W-:Y:S01]  /*a7f0*/  LOP3.LUT R12, R12, 0xff, RZ, 0xc0, !PT ;  /* 0x000000ff0c0c7812 */ /* 0x000fe200078ec0ff */
[----:B------:R-:W-:Y:S01]  /*a800*/  IMAD.U32 R11, R11, 0x10000, RZ ;  /* 0x000100000b0b7824 */ /* 0x000fe200078e00ff */
[----:B------:R-:W-:Y:S02]  /*a810*/  SHF.R.U32.HI R14, RZ, 0x10, R35 ;  /* 0x00000010ff0e7819 */ /* 0x000fe40000011623 */
[----:B--2---:R-:W-:Y:S02]  /*a820*/  LOP3.LUT R3, R28, 0xff, RZ, 0xc0, !PT ;  /* 0x000000ff1c037812 */ /* 0x004fe400078ec0ff */
[----:B------:R-:W-:-:S02]  /*a830*/  LOP3.LUT R0, R0, 0xff, RZ, 0xc0, !PT ;  /* 0x000000ff00007812 */ /* 0x000fc400078ec0ff */
[----:B------:R-:W-:Y:S01]  /*a840*/  PRMT R12, R12, 0x7604, R15 ;  /* 0x000076040c0c7816 */ /* 0x000fe2000000000f */
[----:B------:R-:W-:Y:S01]  /*a850*/  IMAD.U32 R15, R14, 0x10000, RZ ;  /* 0x000100000e0f7824 */ /* 0x000fe200078e00ff */
[----:B------:R-:W-:Y:S02]  /*a860*/  PRMT R3, R0, 0x7604, R3 ;  /* 0x0000760400037816 */ /* 0x000fe40000000003 */
[----:B------:R-:W-:Y:S02]  /*a870*/  SHF.R.U32.HI R0, RZ, 0x8, R34 ;  /* 0x00000008ff007819 */ /* 0x000fe40000011622 */
[----:B------:R-:W-:Y:S02]  /*a880*/  LOP3.LUT R3, R3, 0xff0000, R28, 0xf8, !PT ;  /* 0x00ff000003037812 */ /* 0x000fe400078ef81c */
[----:B------:R-:W-:Y:S02]  /*a890*/  LOP3.LUT R11, R10, 0xff0000, R11, 0xf8, !PT ;  /* 0x00ff00000a0b7812 */ /* 0x000fe400078ef80b */
[----:B------:R-:W-:-:S02]  /*a8a0*/  LOP3.LUT R15, R12, 0xff0000, R15, 0xf8, !PT ;  /* 0x00ff00000c0f7812 */ /* 0x000fc400078ef80f */
[----:B------:R-:W-:Y:S02]  /*a8b0*/  LOP3.LUT R13, R34, 0xff, RZ, 0xc0, !PT ;  /* 0x000000ff220d7812 */ /* 0x000fe400078ec0ff */
[----:B------:R-:W-:Y:S02]  /*a8c0*/  LOP3.LUT R0, R0, 0xff, RZ, 0xc0, !PT ;  /* 0x000000ff00007812 */ /* 0x000fe400078ec0ff */
[----:B------:R-:W-:Y:S02]  /*a8d0*/  LOP3.LUT R14, R3, 0xff000000, R28, 0xf8, !PT ;  /* 0xff000000030e7812 */ /* 0x000fe400078ef81c */
[----:B------:R-:W-:Y:S02]  /*a8e0*/  LOP3.LUT R35, R15, 0xff000000, R35, 0xf8, !PT ;  /* 0xff0000000f237812 */ /* 0x000fe400078ef823 */
[----:B------:R-:W-:Y:S02]  /*a8f0*/  LOP3.LUT R28, R11, 0xff000000, R29, 0xf8, !PT ;  /* 0xff0000000b1c7812 */ /* 0x000fe400078ef81d */
[----:B------:R-:W-:-:S02]  /*a900*/  PRMT R13, R0, 0x7604, R13 ;  /* 0x00007604000d7816 */ /* 0x000fc4000000000d */
[----:B0-----:R-:W-:Y:S02]  /*a910*/  F2FP.F16.E4M3.UNPACK_B R0, R6.H1 ;  /* 0x00000006ff00723e */ /* 0x001fe400030006ff */
[----:B------:R-:W-:Y:S02]  /*a920*/  F2FP.F16.E4M3.UNPACK_B R40, R35 ;  /* 0x00000023ff28723e */ /* 0x000fe400020006ff */
[----:B------:R-:W-:Y:S01]  /*a930*/  F2FP.F16.E4M3.UNPACK_B R15, R28 ;  /* 0x0000001cff0f723e */ /* 0x000fe200020006ff */
[----:B------:R-:W-:Y:S01]  /*a940*/  HADD2.F32 R11, -RZ, R0.H1_H1 ;  /* 0x30000000ff0b7230 */ /* 0x000fe20000004100 */
[--C-:B------:R-:W-:Y:S01]  /*a950*/  LOP3.LUT R13, R13, 0xff0000, R34.reuse, 0xf8, !PT ;  /* 0x00ff00000d0d7812 */ /* 0x100fe200078ef822 */
[----:B------:R-:W-:Y:S01]  /*a960*/  HADD2.F32 R41, -RZ, R40.H1_H1 ;  /* 0x30000028ff297230 */ /* 0x000fe20000004100 */
[----:B------:R-:W-:Y:S01]  /*a970*/  F2FP.F16.E4M3.UNPACK_B R3, R6 ;  /* 0x00000006ff03723e */ /* 0x000fe200020006ff */
[----:B------:R-:W-:Y:S01]  /*a980*/  HADD2.F32 R29, -RZ, R15.H1_H1 ;  /* 0x3000000fff1d7230 */ /* 0x000fe20000004100 */
[----:B------:R-:W-:Y:S01]  /*a990*/  LOP3.LUT R34, R13, 0xff000000, R34, 0xf8, !PT ;  /* 0xff0000000d227812 */ /* 0x000fe200078ef822 */
        /* <DEDUP_REMOVED lines=82> */
.L_x_1326:
[----:B------:R-:W-:Y:S05]  /*aec0*/  BSYNC B1 ;  /* 0x0000000000017941 */ /* 0x000fea0003800000 */
.L_x_1325:
        /* <DEDUP_REMOVED lines=8> */
[----:B-----5:R-:W-:Y:S02]  /*af50*/  SHF.R.U32.HI R10, RZ, 0x8, R37 ;  /* 0x00000008ff0a7819 */ /* 0x020fe40000011625 */
[----:B------:R-:W-:Y:S02]  /*af60*/  LOP3.LUT R11, R37, 0xff, RZ, 0xc0, !PT ;  /* 0x000000ff250b7812 */ /* 0x000fe400078ec0ff */
[----:B------:R-:W-:Y:S02]  /*af70*/  LOP3.LUT R10, R10, 0xff, RZ, 0xc0, !PT ;  /* 0x000000ff0a0a7812 */ /* 0x000fe400078ec0ff */
[----:B------:R-:W-:Y:S02]  /*af80*/  SHF.R.U32.HI R0, RZ, 0x8, R36 ;  /* 0x00000008ff007819 */ /* 0x000fe40000011624 */
[----:B------:R-:W-:Y:S02]  /*af90*/  SHF.R.U32.HI R12, RZ, 0x8, R39 ;  /* 0x00000008ff0c7819 */ /* 0x000fe40000011627 */
[----:B------:R-:W-:-:S02]  /*afa0*/  PRMT R10, R10, 0x7604, R11 ;  /* 0x000076040a0a7816 */ /* 0x000fc4000000000b */
[----:B------:R-:W-:Y:S02]  /*afb0*/  SHF.R.U32.HI R11, RZ, 0x10, R37 ;  /* 0x00000010ff0b7819 */ /* 0x000fe40000011625 */
[----:B--2---:R-:W-:Y:S02]  /*afc0*/  LOP3.LUT R3, R36, 0xff, RZ, 0xc0, !PT ;  /* 0x000000ff24037812 */ /* 0x004fe400078ec0ff */
[----:B------:R-:W-:Y:S01]  /*afd0*/  LOP3.LUT R0, R0, 0xff, RZ, 0xc0, !PT ;  /* 0x000000ff00007812 */ /* 0x000fe200078ec0ff */
[----:B------:R-:W-:Y:S01]  /*afe0*/  IMAD.U32 R11, R11, 0x10000, RZ ;  /* 0x000100000b0b7824 */ /* 0x000fe200078e00ff */
[----:B-1----:R-:W-:Y:S02]  /*aff0*/  LOP3.LUT R15, R39, 0xff, RZ, 0xc0, !PT ;  /* 0x000000ff270f7812 */ /* 0x002fe400078ec0ff */
[----:B------:R-:W-:Y:S02]  /*b000*/  LOP3.LUT R12, R12, 0xff, RZ, 0xc0, !PT ;  /* 0x000000ff0c0c7812 */ /* 0x000fe400078ec0ff */
[----:B------:R-:W-:-:S02]  /*b010*/  SHF.R.U32.HI R14, RZ, 0x10, R39 ;  /* 0x00000010ff0e7819 */ /* 0x000fc40000011627 */
[----:B------:R-:W-:Y:S02]  /*b020*/  PRMT R3, R0, 0x7604, R3 ;  /* 0x0000760400037816 */ /* 0x000fe40000000003 */
[----:B------:R-:W-:Y:S02]  /*b030*/  PRMT R12, R12, 0x7604, R15 ;  /* 0x000076040c0c7816 */ /* 0x000fe4000000000f */
[----:B------:R-:W-:Y:S02]  /*b040*/  SHF.L.U32 R15, R14, 0x10, RZ ;  /* 0x000000100e0f7819 */ /* 0x000fe400000006ff */
[----:B------:R-:W-:Y:S02]  /*b050*/  SHF.R.U32.HI R0, RZ, 0x8, R38 ;  /* 0x00000008ff007819 */ /* 0x000fe40000011626 */
[----:B------:R-:W-:Y:S02]  /*b060*/  LOP3.LUT R3, R3, 0xff0000, R36, 0xf8, !PT ;  /* 0x00ff000003037812 */ /* 0x000fe400078ef824 */
[----:B------:R-:W-:-:S02]  /*b070*/  LOP3.LUT R11, R10, 0xff0000, R11, 0xf8, !PT ;  /* 0x00ff00000a0b7812 */ /* 0x000fc400078ef80b */
[----:B------:R-:W-:Y:S02]  /*b080*/  LOP3.LUT R15, R12, 0xff0000, R15, 0xf8, !PT ;  /* 0x00ff00000c0f7812 */ /* 0x000fe400078ef80f */
[----:B------:R-:W-:Y:S02]  /*b090*/  LOP3.LUT R13, R38, 0xff, RZ, 0xc0, !PT ;  /* 0x000000ff260d7812 */ /* 0x000fe400078ec0ff */
[----:B------:R-:W-:Y:S02]  /*b0a0*/  LOP3.LUT R0, R0, 0xff, RZ, 0xc0, !PT ;  /* 0x000000ff00007812 */ /* 0x000fe400078ec0ff */
[----:B------:R-:W-:Y:S02]  /*b0b0*/  LOP3.LUT R14, R3, 0xff000000, R36, 0xf8, !PT ;  /* 0xff000000030e7812 */ /* 0x000fe400078ef824 */
[----:B------:R-:W-:Y:S02]  /*b0c0*/  LOP3.LUT R29, R15, 0xff000000, R39, 0xf8, !PT ;  /* 0xff0000000f1d7812 */ /* 0x000fe400078ef827 */
[----:B------:R-:W-:-:S02]  /*b0d0*/  LOP3.LUT R36, R11, 0xff000000, R37, 0xf8, !PT ;  /* 0xff0000000b247812 */ /* 0x000fc400078ef825 */
[----:B------:R-:W-:Y:S02]  /*b0e0*/  PRMT R13, R0, 0x7604, R13 ;  /* 0x00007604000d7816 */ /* 0x000fe4000000000d */
        /* <DEDUP_REMOVED lines=11> */
[-C--:B------:R-:W-:Y:S01]  /*b1a0*/  F2FP.F16.E4M3.UNPACK_B R12, R7.reuse ;  /* 0x00000007ff0c723e */ /* 0x080fe200020006ff */
[-C--:B------:R-:W-:Y:S01]  /*b1b0*/  FMUL.FTZ R40, R11, R28.reuse ;  /* 0x0000001c0b287220 */ /* 0x080fe20000410000 */
        /* <DEDUP_REMOVED lines=78> */
.L_x_1332:
[----:B------:R-:W-:Y:S05]  /*b6a0*/  BSYNC B2 ;  /* 0x0000000000027941 */ /* 0x000fea0003800000 */
.L_x_1331:
[----:B------:R-:W-:Y:S05]  /*b6b0*/  @P1 BRA `(.L_x_1330) ;  /* 0x0000000400e81947 */ /* 0x000fea0003800000 */
[----:B0--34-:R-:W0:Y:S01]  /*b6c0*/  LDS.128 R4, [R214+0x1e000] ;  /* 0x01e00000d6047984 */ /* 0x019e220000000c00 */
[----:B--2--5:R-:W-:Y:S02]  /*b6d0*/  SHF.R.U32.HI R3, RZ, 0x8, R30 ;  /* 0x00000008ff037819 */ /* 0x024fe4000001161e */
[----:B-1----:R-:W-:Y:S02]  /*b6e0*/  SHF.R.U32.HI R15, RZ, 0x8, R33 ;  /* 0x00000008ff0f7819 */ /* 0x002fe40000011621 */
        /* <DEDUP_REMOVED lines=30> */
[--C-:B------:R-:W-:Y:S01]  /*b8d0*/  HADD2.F32 R11, -RZ, R0.reuse.H1_H1 ;  /* 0x30000000ff0b7230 */ /* 0x100fe20000004100 */
[----:B------:R-:W-:Y:S01]  /*b8e0*/  LOP3.LUT R12, R12, 0xff, RZ, 0xc0, !PT ;  /* 0x000000ff0c0c7812 */ /* 0x000fe200078ec0ff */
[----:B------:R-:W-:Y:S01]  /*b8f0*/  HADD2.F32 R33, -RZ, R31.H1_H1 ;  /* 0x3000001fff217230 */ /* 0x000fe20000004100 */
[----:B------:R-:W-:Y:S01]  /*b900*/  F2FP.F16.E4M3.UNPACK_B R3, R6 ;  /* 0x00000006ff03723e */ /* 0x000fe200020006ff */
[----:B------:R-:W-:Y:S01]  /*b910*/  HADD2.F32 R28, -RZ, R15.H1_H1 ;  /* 0x3000000fff1c7230 */ /* 0x000fe20000004100 */
[----:B------:R-:W-:Y:S01]  /*b920*/  PRMT R13, R12, 0x7054, R13 ;  /* 0x000070540c0d7816 */ /* 0x000fe2000000000d */
[----:B------:R-:W-:Y:S02]  /*b930*/  HADD2.F32 R10, -RZ, R0.H0_H0 ;  /* 0x20000000ff0a7230 */ /* 0x000fe40000004100 */
[C---:B------:R-:W-:Y:S01]  /*b940*/  FMUL.FTZ R35, R11.reuse, R33 ;  /* 0x000000210b237220 */ /* 0x040fe20000410000 */
[-C--:B------:R-:W-:Y:S01]  /*b950*/  F2FP.F16.E4M3.UNPACK_B R12, R7.reuse ;  /* 0x00000007ff0c723e */ /* 0x080fe200020006ff */
        /* <DEDUP_REMOVED lines=80> */
.L_x_1330:
[----:B------:R-:W-:Y:S05]  /*be60*/  BSYNC B1 ;  /* 0x0000000000017941 */ /* 0x000fea0003800000 */
.L_x_1329:
[----:B------:R-:W-:Y:S05]  /*be70*/  @P4 BRA `(.L_x_1333) ;  /* 0x0000005400d44947 */ /* 0x000fea0003800000 */
[----:B------:R-:W1:Y:S01]  /*be80*/  LDC R0, c[0x0][0x3d4] ;  /* 0x0000f500ff007b82 */ /* 0x000e620000000800 */
[----:B------:R-:W-:Y:S01]  /*be90*/  BSSY B1, `(.L_x_1334) ;  /* 0x000007e000017945 */ /* 0x000fe20003800000 */
[-C--:B-1----:R-:W-:Y:S02]  /*bea0*/  ISETP.GE.AND P0, PT, R22, R0.reuse, PT ;  /* 0x000000001600720c */ /* 0x082fe40003f06270 */
[----:B------:R-:W-:-:S11]  /*beb0*/  ISETP.GE.AND P1, PT, R199, R0, PT ;  /* 0x00000000c700720c */ /* 0x000fd60003f26270 */
[----:B------:R-:W-:Y:S05]  /*bec0*/  @P0 BRA `(.L_x_1335) ;  /* 0x0000000400e80947 */ /* 0x000fea0003800000 */
[----:B0--34-:R-:W0:Y:S01]  /*bed0*/  LDS.128 R4, [R214+0x1b000] ;  /* 0x01b00000d6047984 */ /* 0x019e220000000c00 */
[----:B--2--5:R-:W-:Y:S02]  /*bee0*/  SHF.R.U32.HI R3, RZ, 0x8, R26 ;  /* 0x00000008ff037819 */ /* 0x024fe4000001161a */
        /* <DEDUP_REMOVED lines=12> */
[----:B------:R-:W-:Y:S02]  /*bfb0*/  SHF.R.U32.HI R0, RZ, 0x10, R26 ;  /* 0x00000010ff007819 */ /* 0x000fe4000001161a */
[----:B------:R-:W-:Y:S02]  /*bfc0*/  SHF.R.U32.HI R14, RZ, 0x10, R25 ;  /* 0x00000010ff0e7819 */ /* 0x000fe40000011619 */
[----:B------:R-:W-:Y:S02]  /*bfd0*/  SHF.R.U32.HI R10, RZ, 0x10, R27 ;  /* 0x00000010ff0a7819 */ /* 0x000fe4000001161b */
        /* <DEDUP_REMOVED lines=9> */
[----:B------:R-:W-:Y:S02]  /*c070*/  PRMT R11, R10, 0x7054, R11 ;  /* 0x000070540a0b7816 */ /* 0x000fe4000000000b */
[----:B------:R-:W-:Y:S02]  /*c080*/  LOP3.LUT R14, R3, 0xff000000, R26, 0xf8, !PT ;  /* 0xff000000030e7812 */ /* 0x000fe400078ef81a */
[----:B------:R-:W-:Y:S02]  /*c090*/  LOP3.LUT R28, R15, 0xff000000, R25, 0xf8, !PT ;  /* 0xff0000000f1c7812 */ /* 0x000fe400078ef819 */
[----:B------:R-:W-:Y:S02]  /*c0a0*/  LOP3.LUT R12, R12, 0xff, RZ, 0xc0, !PT ;  /* 0x000000ff0c0c7812 */ /* 0x000fe400078ec0ff */
[----:B------:R-:W-:-:S02]  /*c0b0*/  LOP3.LUT R26, R11, 0xff000000, R27, 0xf8, !PT ;  /* 0xff0000000b1a7812 */ /* 0x000fc400078ef81b */
[----:B0-----:R-:W-:Y:S02]  /*c0c0*/  F2FP.F16.E4M3.UNPACK_B R0, R6.H1 ;  /* 0x00000006ff00723e */ /* 0x001fe400030006ff */
[----:B------:R-:W-:Y:S02]  /*c0d0*/  F2FP.F16.E4M3.UNPACK_B R27, R28 ;  /* 0x0000001cff1b723e */ /* 0x000fe400020006ff */
[----:B------:R-:W-:Y:S01]  /*c0e0*/  PRMT R13, R12, 0x7054, R13 ;  /* 0x000070540c0d7816 */ /* 0x000fe2000000000d */
[--C-:B------:R-:W-:Y:S01]  /*c0f0*/  HADD2.F32 R11, -RZ, R0.reuse.H1_H1 ;  /* 0x30000000ff0b7230 */ /* 0x100fe20000004100 */
[----:B------:R-:W-:Y:S01]  /*c100*/  F2FP.F16.E4M3.UNPACK_B R15, R26 ;  /* 0x0000001aff0f723e */ /* 0x000fe200020006ff */
[----:B------:R-:W-:Y:S01]  /*c110*/  HADD2.F32 R29, -RZ, R27.H1_H1 ;  /* 0x3000001bff1d7230 */ /* 0x000fe20000004100 */
[----:B------:R-:W-:Y:S01]  /*c120*/  LOP3.LUT R25, R13, 0xff000000, R24, 0xf8, !PT ;  /* 0xff0000000d197812 */ /* 0x000fe200078ef818 */
[----:B------:R-:W-:Y:S01]  /*c130*/  HADD2.F32 R10, -RZ, R0.H0_H0 ;  /* 0x20000000ff0a7230 */ /* 0x000fe20000004100 */
[----:B------:R-:W-:Y:S01]  /*c140*/  F2FP.F16.E4M3.UNPACK_B R3, R6 ;  /* 0x00000006ff03723e */ /* 0x000fe200020006ff */
[----:B------:R-:W-:-:S02]  /*c150*/  HADD2.F32 R24, -RZ, R15.H1_H1 ;  /* 0x3000000fff187230 */ /* 0x000fc40000004100 */
[C---:B------:R-:W-:Y:S01]  /*c160*/  FMUL.FTZ R31, R11.reuse, R29 ;  /* 0x0000001d0b1f7220 */ /* 0x040fe20000410000 */
[-C--:B------:R-:W-:Y:S02]  /*c170*/  F2FP.F16.E4M3.UNPACK_B R12, R7.reuse ;  /* 0x00000007ff0c723e */ /* 0x080fe400020006ff */
[----:B------:R-:W-:Y:S01]  /*c180*/  F2FP.F16.E4M3.UNPACK_B R13, R7.H1 ;  /* 0x00000007ff0d723e */ /* 0x000fe200030006ff */
[-C--:B------:R-:W-:Y:S01]  /*c190*/  FMUL.FTZ R30, R11, R24.reuse ;  /* 0x000000180b1e7220 */ /* 0x080fe20000410000 */
[-C--:B------:R-:W-:Y:S01]  /*c1a0*/  F2FP.F16.E4M3.UNPACK_B R6, R5.reuse ;  /* 0x00000005ff06723e */ /* 0x080fe200020006ff */
[C---:B------:R-:W-:Y:S01]  /*c1b0*/  FFMA.FTZ R31, R10.reuse, R24, -R31 ;  /* 0x000000180a1f7223 */ /* 0x040fe2000001081f */
[----:B------:R-:W-:Y:S01]  /*c1c0*/  F2FP.F16.E4M3.UNPACK_B R7, R5.H1 ;  /* 0x00000005ff07723e */ /* 0x000fe200030006ff */
[----:B------:R-:W-:Y:S01]  /*c1d0*/  FFMA.FTZ R32, R10, R29, R30 ;  /* 0x0000001d0a207223 */ /* 0x000fe2000001001e */
        /* <DEDUP_REMOVED lines=24> */
[-C--:B------:R-:W-:Y:S01]  /*c360*/  F2FP.F16.E4M3.UNPACK_B R11, R25.reuse ;  /* 0x00000019ff0b723e */ /* 0x080fe200020006ff */
        /* <DEDUP_REMOVED lines=48> */
.L_x_1335:
[----:B------:R-:W-:Y:S05]  /*c670*/  BSYNC B1 ;  /* 0x0000000000017941 */ /* 0x000fea0003800000 */
.L_x_1334:
[----:B------:R-:W-:Y:S05]  /*c680*/  @P1 BRA `(.L_x_1333) ;  /* 0x0000004c00d01947 */ /* 0x000fea0003800000 */
[----:B01-34-:R-:W0:Y:S01]  /*c690*/  LDS.128 R4, [R214+0x1f000] ;  /* 0x01f00000d6047984 */ /* 0x01be220000000c00 */
[----:B-----5:R-:W-:Y:S02]  /*c6a0*/  SHF.R.U32.HI R10, RZ, 0x8, R9 ;  /* 0x00000008ff0a7819 */ /* 0x020fe40000011609 */
[----:B------:R-:W-:Y:S02]  /*c6b0*/  SHF.R.U32.HI R0, RZ, 0x8, R8 ;  /* 0x00000008ff007819 */ /* 0x000fe40000011608 */
[----:B------:R-:W-:Y:S02]  /*c6c0*/  LOP3.LUT R11, R9, 0xff, RZ, 0xc0, !PT ;  /* 0x000000ff090b7812 */ /* 0x000fe400078ec0ff */
[----:B------:R-:W-:Y:S02]  /*c6d0*/  LOP3.LUT R10, R10, 0xff, RZ, 0xc0, !PT ;  /* 0x000000ff0a0a7812 */ /* 0x000fe400078ec0ff */
[----:B------:R-:W-:Y:S02]  /*c6e0*/  SHF.R.U32.HI R12, RZ, 0x8, R21 ;  /* 0x00000008ff0c7819 */ /* 0x000fe40000011615 */
[----:B--2---:R-:W-:-:S02]  /*c6f0*/  LOP3.LUT R3, R8, 0xff, RZ, 0xc0, !PT ;  /* 0x000000ff08037812 */ /* 0x004fc400078ec0ff */
[----:B------:R-:W-:Y:S02]  /*c700*/  LOP3.LUT R0, R0, 0xff, RZ, 0xc0, !PT ;  /* 0x000000ff00007812 */ /* 0x000fe400078ec0ff */
[----:B------:R-:W-:Y:S02]  /*c710*/  PRMT R10, R10, 0x7604, R11 ;  /* 0x000076040a0a7816 */ /* 0x000fe4000000000b */
[----:B------:R-:W-:Y:S02]  /*c720*/  LOP3.LUT R15, R21, 0xff, RZ, 0xc0, !PT ;  /* 0x000000ff150f7812 */ /* 0x000fe400078ec0ff */
[----:B------:R-:W-:Y:S02]  /*c730*/  LOP3.LUT R12, R12, 0xff, RZ, 0xc0, !PT ;  /* 0x000000ff0c0c7812 */ /* 0x000fe400078ec0ff */
[----:B------:R-:W-:Y:S02]  /*c740*/  SHF.R.U32.HI R14, RZ, 0x10, R21 ;  /* 0x00000010ff0e7819 */ /* 0x000fe40000011615 */
[----:B------:R-:W-:-:S02]  /*c750*/  PRMT R3, R0, 0x7604, R3 ;  /* 0x0000760400037816 */ /* 0x000fc40000000003 */
[----:B------:R-:W-:Y:S02]  /*c760*/  SHF.R.U32.HI R11, RZ, 0x10, R9 ;  /* 0x00000010ff0b7819 */ /* 0x000fe40000011609 */
[----:B------:R-:W-:Y:S02]  /*c770*/  SHF.R.U32.HI R0, RZ, 0x8, R20 ;  /* 0x00000008ff007819 */ /* 0x000fe40000011614 */
[----:B------:R-:W-:Y:S01]  /*c780*/  PRMT R12, R12, 0x7604, R15 ;  /* 0x000076040c0c7816 */ /* 0x000fe2000000000f */
[----:B------:R-:W-:Y:S01]  /*c790*/  IMAD.U32 R15, R14, 0x10000, RZ ;  /* 0x000100000e0f7824 */ /* 0x000fe200078e00ff */
[----:B------:R-:W-:Y:S01]  /*c7a0*/  LOP3.LUT R13, R20, 0xff, RZ, 0xc0, !PT ;  /* 0x000000ff140d7812 */ /* 0x000fe200078ec0ff */
[----:B------:R-:W-:Y:S01]  /*c7b0*/  IMAD.U32 R11, R11, 0x10000, RZ ;  /* 0x000100000b0b7824 */ /* 0x000fe200078e00ff */
[----:B------:R-:W-:Y:S02]  /*c7c0*/  LOP3.LUT R0, R0, 0xff, RZ, 0xc0, !PT ;  /* 0x000000ff00007812 */ /* 0x000fe400078ec0ff */
[----:B------:R-:W-:-:S02]  /*c7d0*/  LOP3.LUT R25, R12, 0xff0000, R15, 0xf8, !PT ;  /* 0x00ff00000c197812 */ /* 0x000fc400078ef80f */
[----:B------:R-:W-:Y:S02]  /*c7e0*/  PRMT R13, R0, 0x7604, R13 ;  /* 0x00007604000d7816 */ /* 0x000fe4000000000d */
[----:B------:R-:W-:Y:S02]  /*c7f0*/  LOP3.LUT R11, R10, 0xff0000, R11, 0xf8, !PT ;  /* 0x00ff00000a0b7812 */ /* 0x000fe400078ef80b */
[----:B------:R-:W-:Y:S02]  /*c800*/  LOP3.LUT R15, R13, 0xff0000, R20, 0xf8, !PT ;  /* 0x00ff00000d0f7812 */ /* 0x000fe400078ef814 */
[----:B------:R-:W-:Y:S02]  /*c810*/  LOP3.LUT R25, R25, 0xff000000, R21, 0xf8, !PT ;  /* 0xff00000019197812 */ /* 0x000fe400078ef815 */
[----:B------:R-:W-:Y:S02]  /*c820*/  LOP3.LUT R13, R11, 0xff000000, R9, 0xf8, !PT ;  /* 0xff0000000b0d7812 */ /* 0x000fe400078ef809 */
[----:B0-----:R-:W-:-:S02]  /*c830*/  F2FP.F16.E4M3.UNPACK_B R0, R6.H1 ;  /* 0x00000006ff00723e */ /* 0x001fc400030006ff */
[----:B------:R-:W-:Y:S02]  /*c840*/  F2FP.F16.E4M3.UNPACK_B R21, R25 ;  /* 0x00000019ff15723e */ /* 0x000fe400020006ff */
[----:B------:R-:W-:Y:S01]  /*c850*/  F2FP.F16.E4M3.UNPACK_B R14, R13 ;  /* 0x0000000dff0e723e */ /* 0x000fe200020006ff */
[----:B------:R-:W-:Y:S01]  /*c860*/  HADD2.F32 R9, -RZ, R0.H1_H1 ;  /* 0x30000000ff097230 */ /* 0x000fe20000004100 */
[----:B------:R-:W-:Y:S01]  /*c870*/  LOP3.LUT R3, R3, 0xff0000, R8, 0xf8, !PT ;  /* 0x00ff000003037812 */ /* 0x000fe200078ef808 */
[--C-:B------:R-:W-:Y:S01]  /*c880*/  HADD2.F32 R24, -RZ, R21.reuse.H1_H1 ;  /* 0x30000015ff187230 */ /* 0x100fe20000004100 */
[----:B------:R-:W-:Y:S01]  /*c890*/  LOP3.LUT R20, R15, 0xff000000, R20, 0xf8, !PT ;  /* 0xff0000000f147812 */ /* 0x000fe200078ef814 */
[----:B------:R-:W-:Y:S01]  /*c8a0*/  HADD2.F32 R15, -RZ, R14.H1_H1 ;  /* 0x3000000eff0f7230 */ /* 0x000fe20000004100 */
[----:B------:R-:W-:Y:S01]  /*c8b0*/  LOP3.LUT R12, R3, 0xff000000, R8, 0xf8, !PT ;  /* 0xff000000030c7812 */ /* 0x000fe200078ef808 */
[----:B------:R-:W-:Y:S02]  /*c8c0*/  HADD2.F32 R8, -RZ, R0.H0_H0 ;  /* 0x20000000ff087230 */ /* 0x000fe40000004100 */
        /* <DEDUP_REMOVED lines=8> */
[----:B------:R-:W-:Y:S01]  /*c950*/  HADD2.F32 R8, -RZ, R21.H0_H0 ;  /* 0x20000015ff087230 */ /* 0x000fe20000004100 */
[----:B------:R-:W-:Y:S01]  /*c960*/  F2FP.F16.E4M3.UNPACK_B R7, R5.H1 ;  /* 0x00000005ff07723e */ /* 0x000fe200030006ff */
[--C-:B------:R-:W-:Y:S01]  /*c970*/  HADD2.F32 R5, -RZ, R3.reuse.H1_H1 ;  /* 0x30000003ff057230 */ /* 0x100fe20000004100 */
[----:B------:R-:W-:Y:S01]  /*c980*/  F2FP.F16.E4M3.UNPACK_B R25, R25.H1 ;  /* 0x00000019ff19723e */ /* 0x000fe200030006ff */
[----:B------:R-:W-:Y:S01]  /*c990*/  HADD2.F32 R14, -RZ, R14.H0_H0 ;  /* 0x2000000eff0e7230 */ /* 0x000fe20000004100 */
[----:B------:R-:W-:Y:S01]  /*c9a0*/  F2FP.F16.E4M3.UNPACK_B R13, R13.H1 ;  /* 0x0000000dff0d723e */ /* 0x000fe200030006ff */
[----:B------:R-:W-:-:S02]  /*c9b0*/  HADD2.F32 R3, -RZ, R3.H0_H0 ;  /* 0x20000003ff037230 */ /* 0x000fc40000004100 */
[C---:B------:R-:W-:Y:S01]  /*c9c0*/  FMUL.FTZ R24, R5.reuse, R8 ;  /* 0x0000000805187220 */ /* 0x040fe20000410000 */
[----:B------:R-:W-:Y:S02]  /*c9d0*/  HADD2.F32 R9, -RZ, R25.H0_H0 ;  /* 0x20000019ff097230 */ /* 0x000fe40000004100 */
[-C--:B------:R-:W-:Y:S01]  /*c9e0*/  FMUL.FTZ R15, R5, R14.reuse ;  /* 0x0000000e050f7220 */ /* 0x080fe20000410000 */
[--C-:B------:R-:W-:Y:S02]  /*c9f0*/  HADD2.F32 R5, -RZ, R10.reuse.H1_H1 ;  /* 0x3000000aff057230 */ /* 0x100fe40000004100 */
[C---:B------:R-:W-:Y:S01]  /*ca00*/  FFMA.FTZ R24, R3.reuse, R14, -R24 ;  /* 0x0000000e03187223 */ /* 0x040fe20000010818 */
[----:B------:R-:W-:Y:S02]  /*ca10*/  HADD2.F32 R10, -RZ, R10.H0_H0 ;  /* 0x2000000aff0a7230 */ /* 0x000fe40000004100 */
[----:B------:R-:W-:Y:S01]  /*ca20*/  FFMA.FTZ R21, R3, R8, R15 ;  /* 0x0000000803157223 */ /* 0x000fe2000001000f */
[----:B------:R-:W-:-:S02]  /*ca30*/  HADD2.F32 R8, -RZ, R13.H0_H0 ;  /* 0x2000000dff087230 */ /* 0x000fc40000004100 */
[CC--:B------:R-:W-:Y:S01]  /*ca40*/  FMUL.FTZ R15, R5.reuse, R9.reuse ;  /* 0x00000009050f7220 */ /* 0x0c0fe20000410000 */
[----:B------:R-:W-:Y:S01]  /*ca50*/  HADD2.F32 R14, -RZ, R25.H1_H1 ;  /* 0x30000019ff0e7230 */ /* 0x000fe20000004100 */
[----:B------:R-:W-:Y:S01]  /*ca60*/  F2FP.F16.E4M3.UNPACK_B R0, R4 ;  /* 0x00000004ff00723e */ /* 0x000fe200020006ff */
[----:B------:R-:W-:Y:S02]  /*ca70*/  HADD2.F32 R3, -RZ, R11.H1_H1 ;  /* 0x3000000bff037230 */ /* 0x000fe40000004100 */
[-C--:B------:R-:W-:Y:S01]  /*ca80*/  FMUL.FTZ R5, R5, R8.reuse ;  /* 0x0000000805057220 */ /* 0x080fe20000410000 */
[C---:B------:R-:W-:Y:S01]  /*ca90*/  FFMA.FTZ R25, R10.reuse, R8, -R15 ;  /* 0x000000080a197223 */ /* 0x040fe2000001080f */
[----:B------:R-:W-:Y:S01]  /*caa0*/  HADD2.F32 R8, -RZ, R13.H1_H1 ;  /* 0x3000000dff087230 */ /* 0x000fe20000004100 */
[----:B------:R-:W-:Y:S01]  /*cab0*/  F2FP.F16.E4M3.UNPACK_B R4, R4.H1 ;  /* 0x00000004ff04723e */ /* 0x000fe200030006ff */
[----:B------:R-:W-:Y:S02]  /*cac0*/  HADD2.F32 R11, -RZ, R11.H0_H0 ;  /* 0x2000000bff0b7230 */ /* 0x000fe40000004100 */
[C---:B------:R-:W-:Y:S01]  /*cad0*/  FMUL.FTZ R30, R3.reuse, R14 ;  /* 0x0000000e031e7220 */ /* 0x040fe20000410000 */
[----:B------:R-:W-:Y:S01]  /*cae0*/  FFMA.FTZ R28, R10, R9, R5 ;  /* 0x000000090a1c7223 */ /* 0x000fe20000010005 */
[----:B------:R-:W-:Y:S01]  /*caf0*/  F2FP.F16.E4M3.UNPACK_B R9, R20 ;  /* 0x00000014ff09723e */ /* 0x000fe200020006ff */
[-C--:B------:R-:W-:Y:S01]  /*cb00*/  FMUL.FTZ R10, R3, R8.reuse ;  /* 0x00000008030a7220 */ /* 0x080fe20000410000 */
[----:B------:R-:W-:Y:S01]  /*cb10*/  FFMA.FTZ R30, R11, R8, -R30 ;  /* 0x000000080b1e7223 */ /* 0x000fe2000001081e */
[----:B------:R-:W-:Y:S01]  /*cb20*/  F2FP.F16.E4M3.UNPACK_B R8, R12 ;  /* 0x0000000cff08723e */ /* 0x000fe200020006ff */
[----:B------:R-:W-:-:S02]  /*cb30*/  HADD2.F32 R5, -RZ, R4.H1_H1 ;  /* 0x30000004ff057230 */ /* 0x000fc40000004100 */
[----:B------:R-:W-:Y:S01]  /*cb40*/  FFMA.FTZ R29, R11, R14, R10 ;  /* 0x0000000e0b1d7223 */ /* 0x000fe2000001000a */
[--C-:B------:R-:W-:Y:S01]  /*cb50*/  HADD2.F32 R13, -RZ, R9.reuse.H1_H1 ;  /* 0x30000009ff0d7230 */ /* 0x100fe20000004100 */
[----:B------:R-:W-:Y:S01]  /*cb60*/  F2FP.F16.E4M3.UNPACK_B R12, R12.H1 ;  /* 0x0000000cff0c723e */ /* 0x000fe200030006ff */
[----:B------:R-:W-:Y:S01]  /*cb70*/  HADD2.F32 R10, -RZ, R9.H0_H0 ;  /* 0x20000009ff0a7230 */ /* 0x000fe20000004100 */
[----:B------:R-:W-:Y:S01]  /*cb80*/  F2FP.F16.E4M3.UNPACK_B R20, R20.H1 ;  /* 0x00000014ff14723e */ /* 0x000fe200030006ff */
[----:B------:R-:W-:Y:S02]  /*cb90*/  HADD2.F32 R9, -RZ, R8.H1_H1 ;  /* 0x30000008ff097230 */ /* 0x000fe40000004100 */
[----:B------:R-:W-:Y:S01]  /*cba0*/  FMUL.FTZ R11, R5, R13 ;  /* 0x0000000d050b7220 */ /* 0x000fe20000410000 */
[----:B------:R-:W-:Y:S02]  /*cbb0*/  HADD2.F32 R3, -RZ, R0.H1_H1 ;  /* 0x30000000ff037230 */ /* 0x000fe40000004100 */
[----:B------:R-:W-:-:S02]  /*cbc0*/  HADD2.F32 R8, -RZ, R8.H0_H0 ;  /* 0x20000008ff087230 */ /* 0x000fc40000004100 */
[-C--:B------:R-:W-:Y:S01]  /*cbd0*/  FMUL.FTZ R15, R5, R9.reuse ;  /* 0x00000009050f7220 */ /* 0x080fe20000410000 */
        /* <DEDUP_REMOVED lines=8> */
[----:B------:R-:W-:-:S02]  /*cc60*/  HADD2.F32 R4, -RZ, R12.H1_H1 ;  /* 0x3000000cff047230 */ /* 0x000fc40000004100 */
[--C-:B------:R-:W-:Y:S02]  /*cc70*/  HADD2.F32 R3, -RZ, R7.reuse.H1_H1 ;  /* 0x30000007ff037230 */ /* 0x100fe40000004100 */
[--C-:B------:R-:W-:Y:S02]  /*cc80*/  HADD2.F32 R8, -RZ, R20.reuse.H1_H1 ;  /* 0x30000014ff087230 */ /* 0x100fe40000004100 */
[----:B------:R-:W-:Y:S02]  /*cc90*/  HADD2.F32 R9, -RZ, R20.H0_H0 ;  /* 0x20000014ff097230 */ /* 0x000fe40000004100 */
[C---:B------:R-:W-:Y:S01]  /*cca0*/  FMUL.FTZ R13, R3.reuse, R4 ;  /* 0x00000004030d7220 */ /* 0x040fe20000410000 */
[----:B------:R-:W-:Y:S02]  /*ccb0*/  HADD2.F32 R0, -RZ, R6.H1_H1 ;  /* 0x30000006ff007230 */ /* 0x000fe40000004100 */
[----:B------:R-:W-:Y:S02]  /*ccc0*/  HADD2.F32 R5, -RZ, R12.H0_H0 ;  /* 0x2000000cff057230 */ /* 0x000fe40000004100 */
[----:B------:R-:W-:Y:S01]  /*ccd0*/  FMUL.FTZ R12, R3, R8 ;  /* 0x00000008030c7220 */ /* 0x000fe20000410000 */
[----:B------:R-:W-:-:S02]  /*cce0*/  HADD2.F32 R7, -RZ, R7.H0_H0 ;  /* 0x20000007ff077230 */ /* 0x000fc40000004100 */
[C---:B------:R-:W-:Y:S01]  /*ccf0*/  FMUL.FTZ R3, R0.reuse, R9 ;  /* 0x0000000900037220 */ /* 0x040fe20000410000 */
[----:B------:R-:W-:Y:S02]  /*cd00*/  HADD2.F32 R6, -RZ, R6.H0_H0 ;  /* 0x20000006ff067230 */ /* 0x000fe40000004100 */
        /* <DEDUP_REMOVED lines=9> */
[----:B------:R-:W-:Y:S02]  /*cda0*/  F2FP.SATFINITE.E4M3.F32.PACK_AB_MERGE_C R6, R21, R24, R6 ;  /* 0x000000181506723e */ /* 0x000fe40004807006 */
[----:B------:R-:W-:Y:S02]  /*cdb0*/  F2FP.SATFINITE.E4M3.F32.PACK_AB_MERGE_C R7, R28, R25, R7 ;  /* 0x000000191c07723e */ /* 0x000fe40004807007 */
[----:B------:R-:W-:Y:S02]  /*cdc0*/  F2FP.SATFINITE.E4M3.F32.PACK_AB_MERGE_C R4, R10, R11, R4 ;  /* 0x0000000b0a04723e */ /* 0x000fe40004807004 */
[----:B------:R-:W-:-:S05]  /*cdd0*/  F2FP.SATFINITE.E4M3.F32.PACK_AB_MERGE_C R5, R0, R5, R12 ;  /* 0x000000050005723e */ /* 0x000fca000480700c */
[----:B------:R0:W-:Y:S01]  /*cde0*/  STS.128 [R214+0x1f000], R4 ;  /* 0x01f00004d6007388 */ /* 0x0001e20000000c00 */
[----:B------:R-:W-:Y:S05]  /*cdf0*/  BRA `(.L_x_1333) ;  /* 0x0000004400f47947 */ /* 0x000fea0003800000 */
.L_x_1294:
[----:B------:R-:W1:Y:S01]  /*ce00*/  LDC R21, c[0x0][0x3d4] ;  /* 0x0000f500ff157b82 */ /* 0x000e620000000800 */
[-C--:B------:R-:W-:Y:S01]  /*ce10*/  ISETP.GE.AND P0, PT, R222, R74.reuse, PT ;  /* 0x0000004ade00720c */ /* 0x080fe20003f06270 */
[----:B------:R-:W-:Y:S01]  /*ce20*/  ULDC.64 UR4, c[0x0][0x3c8] ;  /* 0x0000f20000047ab9 */ /* 0x000fe20000000a00 */
[-C--:B------:R-:W-:Y:S01]  /*ce30*/  ISETP.GE.AND P1, PT, R221, R74.reuse, PT ;  /* 0x0000004add00720c */ /* 0x080fe20003f26270 */
[----:B------:R-:W-:Y:S01]  /*ce40*/  ULDC.64 UR6, c[0x0][0x3e0] ;  /* 0x0000f80000067ab9 */ /* 0x000fe20000000a00 */
[-C--:B------:R-:W-:Y:S02]  /*ce50*/  ISETP.GE.AND P2, PT, R195, R74.reuse, PT ;  /* 0x0000004ac300720c */ /* 0x080fe40003f46270 */
[----:B------:R-:W-:Y:S02]  /*ce60*/  ISETP.GE.AND P3, PT, R18, R74, PT ;  /* 0x0000004a1200720c */ /* 0x000fe40003f66270 */
[CC--:B-1----:R-:W-:Y:S02]  /*ce70*/  ISETP.GE.OR P0, PT, R192.reuse, R21.reuse, P0 ;  /* 0x00000015c000720c */ /* 0x0c2fe40000706670 */
[----:B------:R-:W-:-:S02]  /*ce80*/  ISETP.GE.OR P1, PT, R192, R21, P1 ;  /* 0x00000015c000720c */ /* 0x000fc40000f26670 */
[CC--:B------:R-:W-:Y:S02]  /*ce90*/  ISETP.GE.OR P2, PT, R192.reuse, R21.reuse, P2 ;  /* 0x00000015c000720c */ /* 0x0c0fe40001746670 */
[----:B------:R-:W-:-:S07]  /*cea0*/  ISETP.GE.OR P3, PT, R192, R21, P3 ;  /* 0x00000015c000720c */ /* 0x000fce0001f66670 */
[----:B------:R-:W1:Y:S01]  /*ceb0*/  @!P0 LDC.64 R8, c[0x0][0x3c8] ;  /* 0x0000f200ff088b82 */ /* 0x000e620000000a00 */
[C---:B------:R-:W-:Y:S01]  /*cec0*/  @!P0 LEA R66, P4, R12.reuse, R6, 0x6 ;  /* 0x000000060c428211 */ /* 0x040fe200078830ff */
[----:B------:R-:W-:Y:S02]  /*ced0*/  @!P1 IMAD R3, R13, 0x60, RZ ;  /* 0x000000600d039824 */ /* 0x000fe400078e02ff */
[C---:B------:R-:W-:Y:S01]  /*cee0*/  @!P1 IMAD.WIDE.U32 R70, R12.reuse, 0x60, R6 ;  /* 0x000000600c469825 */ /* 0x040fe200078e0006 */
[----:B------:R-:W-:-:S03]  /*cef0*/  @!P0 LEA.HI.X R0, R12, R7, R13, 0x6, P4 ;  /* 0x000000070c008211 */ /* 0x000fc600020f340d */
[----:B------:R-:W2:Y:S01]  /*cf00*/  @!P1 LDC.64 R14, c[0x0][0x3c8] ;  /* 0x0000f200ff0e9b82 */ /* 0x000ea20000000a00 */
[----:B------:R-:W-:-:S07]  /*cf10*/  @!P1 IMAD.IADD R3, R71, 0x1, R3 ;  /* 0x0000000147039824 */ /* 0x000fce00078e0203 */
[----:B------:R-:W3:Y:S01]  /*cf20*/  @!P0 LDC.64 R34, c[0x0][0x3e0] ;  /* 0x0000f800ff228b82 */ /* 0x000ee20000000a00 */
[----:B-1----:R-:W-:-:S07]  /*cf30*/  @!P0 IADD3 R66, P4, P5, R25, R8, R66 ;  /* 0x0000000819428210 */ /* 0x002fce0007d9e042 */
[----:B------:R-:W1:Y:S01]  /*cf40*/  @!P2 LDC.64 R28, c[0x0][0x3e0] ;  /* 0x0000f800ff1cab82 */ /* 0x000e620000000a00 */
[----:B------:R-:W-:Y:S02]  /*cf50*/  @!P0 IADD3.X R67, R24, R9, R0, P4, P5 ;  /* 0x0000000918438210 */ /* 0x000fe400027ea400 */
[----:B------:R-:W-:-:S04]  /*cf60*/  @!P2 IADD3 R63, P4, P5, R25, R30, R6 ;  /* 0x0000001e193fa210 */ /* 0x000fc80007d9e006 */
[----:B------:R-:W-:Y:S02]  /*cf70*/  @!P2 IADD3.X R20, R24, R27, R7, P4, P5 ;  /* 0x0000001b1814a210 */ /* 0x000fe400027ea407 */
[----:B------:R-:W-:-:S04]  /*cf80*/  @!P3 IADD3 R8, P4, P5, R25, UR4, R6 ;  /* 0x000000041908bc10 */ /* 0x000fc8000fd9e006 */
[C---:B------:R-:W-:Y:S02]  /*cf90*/  @!P3 IADD3.X R9, R24.reuse, UR5, R7, P4, P5 ;  /* 0x000000051809bc10 */ /* 0x040fe4000a7ea407 */
[----:B--2---:R-:W-:Y:S01]  /*cfa0*/  @!P1 IADD3 R70, P4, P5, R25, R14, R70 ;  /* 0x0000000e19469210 */ /* 0x004fe20007d9e046 */
[----:B------:R-:W2:Y:S01]  /*cfb0*/  @!P2 LDC.64 R6, c[0x0][0x3c8] ;  /* 0x0000f200ff06ab82 */ /* 0x000ea20000000a00 */
[----:B------:R-:W-:Y:S02]  /*cfc0*/  @!P1 IMAD R25, R11, 0x60, RZ ;  /* 0x000000600b199824 */ /* 0x000fe400078e02ff */
[----:B------:R-:W-:Y:S02]  /*cfd0*/  @!P1 IADD3.X R71, R24, R15, R3, P4, P5 ;  /* 0x0000000f18479210 */ /* 0x000fe400027ea403 */
[----:B------:R-:W-:-:S03]  /*cfe0*/  @!P2 IADD3 R65, P4, P5, R73, R32, R4 ;  /* 0x000000204941a210 */ /* 0x000fc60007d9e004 */
[----:B------:R-:W4:Y:S01]  /*cff0*/  @!P1 LDC.64 R32, c[0x0][0x3e0] ;  /* 0x0000f800ff209b82 */ /* 0x000f220000000a00 */
[----:B------:R-:W-:Y:S02]  /*d000*/  @!P2 IADD3.X R0, R26, R31, R5, P4, P5 ;  /* 0x0000001f1a00a210 */ /* 0x000fe400027ea405 */
[----:B------:R-:W-:-:S04]  /*d010*/  @!P3 IADD3 R14, P4, P5, R73, UR6, R4 ;  /* 0x00000006490ebc10 */ /* 0x000fc8000fd9e004 */
[----:B------:R-:W-:Y:S02]  /*d020*/  @!P3 IADD3.X R15, R26, UR7, R5, P4, P5 ;  /* 0x000000071a0fbc10 */ /* 0x000fe4000a7ea405 */
[----:B------:R-:W-:-:S04]  /*d030*/  @!P0 LEA R68, P4, R10, R4, 0x6 ;  /* 0x000000040a448211 */ /* 0x000fc800078830ff */
[C---:B------:R-:W-:Y:S01]  /*d040*/  @!P0 LEA.HI.X R3, R10.reuse, R5, R11, 0x6, P4 ;  /* 0x000000050a038211 */ /* 0x040fe200020f340b */
[----:B------:R-:W-:Y:S01]  /*d050*/  @!P1 IMAD.WIDE.U32 R4, R10, 0x60, R4 ;  /* 0x000000600a049825 */ /* 0x000fe200078e0004 */
[----:B---3--:R-:W-:-:S03]  /*d060*/  @!P0 IADD3 R68, P4, P5, R73, R34, R68 ;  /* 0x0000002249448210 */ /* 0x008fc60007d9e044 */
[----:B------:R-:W-:Y:S01]  /*d070*/  @!P1 IMAD.IADD R25, R5, 0x1, R25 ;  /* 0x0000000105199824 */ /* 0x000fe200078e0219 */
[C---:B------:R-:W-:Y:S02]  /*d080*/  @!P0 IADD3.X R69, R26.reuse, R35, R3, P4, P5 ;  /* 0x000000231a458210 */ /* 0x040fe400027ea403 */
[----:B----4-:R-:W-:Y:S02]  /*d090*/  @!P1 IADD3 R72, P4, P5, R73, R32, R4 ;  /* 0x0000002049489210 */ /* 0x010fe40007d9e004 */
[----:B------:R-:W-:Y:S02]  /*d0a0*/  CS2R R44, SRZ ;  /* 0x00000000002c7805 */ /* 0x000fe4000001ff00 */
[----:B------:R-:W-:Y:S02]  /*d0b0*/  CS2R R46, SRZ ;  /* 0x00000000002e7805 */ /* 0x000fe4000001ff00 */
[----:B------:R-:W-:Y:S02]  /*d0c0*/  CS2R R48, SRZ ;  /* 0x0000000000307805 */ /* 0x000fe4000001ff00 */
[----:B------:R-:W-:-:S02]  /*d0d0*/  @!P1 IADD3.X R73, R26, R33, R25, P4, P5 ;  /* 0x000000211a499210 */ /* 0x000fc400027ea419 */
[----:B------:R-:W-:Y:S02]  /*d0e0*/  CS2R R50, SRZ ;  /* 0x0000000000327805 */ /* 0x000fe4000001ff00 */
[----:B--2---:R-:W-:Y:S02]  /*d0f0*/  @!P2 IADD3 R62, P4, R63, R6, RZ ;  /* 0x000000063f3ea210 */ /* 0x004fe40007f9e0ff */
[----:B------:R-:W-:Y:S02]  /*d100*/  CS2R R30, SRZ ;  /* 0x00000000001e7805 */ /* 0x000fe4000001ff00 */
[----:B------:R-:W-:Y:S02]  /*d110*/  CS2R R36, SRZ ;  /* 0x0000000000247805 */ /* 0x000fe4000001ff00 */
[----:B------:R-:W-:Y:S02]  /*d120*/  CS2R R38, SRZ ;  /* 0x0000000000267805 */ /* 0x000fe4000001ff00 */
[----:B------:R-:W-:Y:S01]  /*d130*/  CS2R R4, SRZ ;  /* 0x0000000000047805 */ /* 0x000fe2000001ff00 */
[----:B------:R-:W-:Y:S01]  /*d140*/  @!P2 IMAD.X R63, R20, 0x1, R7, P4 ;  /* 0x00000001143fa824 */ /* 0x000fe200020e0607 */
[----:B-1----:R-:W-:-:S02]  /*d150*/  @!P2 IADD3 R64, P4, R65, R28, RZ ;  /* 0x0000001c4140a210 */ /* 0x002fc40007f9e0ff */
[----:B------:R-:W-:Y:S01]  /*d160*/  CS2R R6, SRZ ;  /* 0x0000000000067805 */ /* 0x000fe2000001ff00 */
[----:B------:R-:W-:Y:S01]  /*d170*/  IMAD R3, R205, 0x80, R18 ;  /* 0x00000080cd037824 */ /* 0x000fe200078e0212 */
[----:B------:R-:W5:Y:S01]  /*d180*/  @!P0 LDG.E.128 R36, desc[UR46][R68.64] ;  /* 0x0000002e44248981 */ /* 0x000f62000c1e1d00 */
[----:B------:R-:W-:Y:S01]  /*d190*/  CS2R R24, SRZ ;  /* 0x0000000000187805 */ /* 0x000fe2000001ff00 */
[----:B------:R-:W-:Y:S01]  /*d1a0*/  @!P2 IMAD.X R65, R0, 0x1, R29, P4 ;  /* 0x000000010041a824 */ /* 0x000fe200020e061d */
[----:B------:R-:W-:Y:S01]  /*d1b0*/  CS2R R26, SRZ ;  /* 0x00000000001a7805 */ /* 0x000fe2000001ff00 */
[----:B------:R-:W5:Y:S01]  /*d1c0*/  @!P2 LDG.E.128 R44, desc[UR46][R62.64] ;  /* 0x0000002e3e2ca981 */ /* 0x000f62000c1e1d00 */
[----:B------:R-:W1:Y:S03]  /*d1d0*/  LDC R0, c[0x0][0x428] ;  /* 0x00010a00ff007b82 */ /* 0x000e660000000800 */
[----:B------:R-:W5:Y:S01]  /*d1e0*/  @!P2 LDG.E.128 R48, desc[UR46][R64.64] ;  /* 0x0000002e4030a981 */ /* 0x000f62000c1e1d00 */
[----:B------:R-:W-:-:S03]  /*d1f0*/  CS2R R28, SRZ ;  /* 0x00000000001c7805 */ /* 0x000fc6000001ff00 */
[----:B------:R2:W5:Y:S04]  /*d200*/  @!P3 LDG.E.128 R4, desc[UR46][R8.64] ;  /* 0x0000002e0804b981 */ /* 0x000568000c1e1d00 */
[----:B------:R-:W5:Y:S01]  /*d210*/  @!P0 LDG.E.128 R28, desc[UR46][R66.64] ;  /* 0x0000002e421c8981 */ /* 0x000f62000c1e1d00 */
[----:B------:R-:W-:-:S03]  /*d220*/  IMAD R3, R218, 0x20, R3 ;  /* 0x00000020da037824 */ /* 0x000fc600078e0203 */
[----:B------:R3:W5:Y:S01]  /*d230*/  @!P3 LDG.E.128 R24, desc[UR46][R14.64] ;  /* 0x0000002e0e18b981 */ /* 0x000762000c1e1d00 */
[----:B------:R-:W-:Y:S01]  /*d240*/  IMAD.MOV.U32 R60, RZ, RZ, R58 ;  /* 0x000000ffff3c7224 */ /* 0x000fe200078e003a */
[----:B------:R-:W-:Y:S02]  /*d250*/  CS2R R32, SRZ ;  /* 0x0000000000207805 */ /* 0x000fe4000001ff00 */
[----:B------:R-:W-:Y:S02]  /*d260*/  CS2R R34, SRZ ;  /* 0x0000000000227805 */ /* 0x000fe4000001ff00 */
[----:B-1----:R-:W-:Y:S02]  /*d270*/  ISETP.NE.AND P0, PT, R0, 0x1, PT ;  /* 0x000000010000780c */ /* 0x002fe40003f05270 */
[----:B------:R-:W-:Y:S02]  /*d280*/  CS2R R40, SRZ ;  /* 0x0000000000287805 */ /* 0x000fe4000001ff00 */
[----:B--2---:R-:W-:-:S02]  /*d290*/  MOV R8, R54 ;  /* 0x0000003600087202 */ /* 0x004fc40000000f00 */
[----:B------:R-:W-:Y:S01]  /*d2a0*/  CS2R R42, SRZ ;  /* 0x00000000002a7805 */ /* 0x000fe2000001ff00 */
[----:B------:R1:W5:Y:S05]  /*d2b0*/  @!P1 LDG.E.128 R32, desc[UR46][R70.64] ;  /* 0x0000002e46209981 */ /* 0x00036a000c1e1d00 */
[----:B------:R1:W5:Y:S01]  /*d2c0*/  @!P1 LDG.E.128 R40, desc[UR46][R72.64] ;  /* 0x0000002e48289981 */ /* 0x000362000c1e1d00 */
[----:B------:R-:W2:Y:S08]  /*d2d0*/  @P0 LDC R0, c[0x0][0x42c] ;  /* 0x00010b00ff000b82 */ /* 0x000eb00000000800 */
[----:B------:R-:W4:Y:S01]  /*d2e0*/  @P0 LDC R9, c[0x0][0x430] ;  /* 0x00010c00ff090b82 */ /* 0x000f220000000800 */
[----:B--2---:R-:W-:-:S05]  /*d2f0*/  @P0 IMAD.HI.U32 R0, R3, R0, RZ ;  /* 0x0000000003000227 */ /* 0x004fca00078e00ff */
[----:B----4-:R-:W-:Y:S01]  /*d300*/  @P0 SHF.R.U32.HI R3, RZ, R9, R0 ;  /* 0x00000009ff030219 */ /* 0x010fe20000011600 */
[----:B------:R-:W-:-:S03]  /*d310*/  IMAD.MOV.U32 R9, RZ, RZ, R53 ;  /* 0x000000ffff097224 */ /* 0x000fc600078e0035 */
[----:B---3--:R-:W-:Y:S01]  /*d320*/  SHF.R.S32.HI R15, RZ, 0x1f, R3 ;  /* 0x0000001fff0f7819 */ /* 0x008fe20000011403 */
[----:B------:R-:W-:-:S04]  /*d330*/  IMAD.WIDE.U32 R8, R3, R12, R8 ;  /* 0x0000000c03087225 */ /* 0x000fc800078e0008 */
[C---:B------:R-:W-:Y:S02]  /*d340*/  IMAD R12, R15.reuse, R12, RZ ;  /* 0x0000000c0f0c7224 */ /* 0x040fe400078e02ff */
[-C--:B------:R-:W-:Y:S02]  /*d350*/  IMAD R0, R15, R10.reuse, RZ ;  /* 0x0000000a0f007224 */ /* 0x080fe400078e02ff */
[----:B------:R-:W-:Y:S01]  /*d360*/  IMAD.WIDE.U32 R14, R3, R10, R60 ;  /* 0x0000000a030e7225 */ /* 0x000fe200078e003c */
[----:B------:R-:W-:-:S03]  /*d370*/  IADD3 R8, P0, R8, UR4, RZ ;  /* 0x0000000408087c10 */ /* 0x000fc6000ff1e0ff */
[C---:B------:R-:W-:Y:S02]  /*d380*/  IMAD R13, R3.reuse, R13, R12 ;  /* 0x0000000d030d7224 */ /* 0x040fe400078e020c */
[----:B------:R-:W-:Y:S01]  /*d390*/  IMAD R3, R3, R11, R0 ;  /* 0x0000000b03037224 */ /* 0x000fe200078e0200 */
[----:B------:R-:W-:Y:S01]  /*d3a0*/  IADD3 R0, P1, R14, UR6, RZ ;  /* 0x000000060e007c10 */ /* 0x000fe2000ff3e0ff */
[----:B------:R-:W-:Y:S01]  /*d3b0*/  UMOV UR4, 0xffffffff ;  /* 0xffffffff00047882 */ /* 0x000fe20000000000 */
[----:B------:R-:W-:Y:S02]  /*d3c0*/  IADD3.X R9, R9, UR5, R13, P0, !PT ;  /* 0x0000000509097c10 */ /* 0x000fe400087fe40d */
[----:B------:R-:W-:Y:S01]  /*d3d0*/  IADD3.X R3, R15, UR7, R3, P1, !PT ;  /* 0x000000070f037c10 */ /* 0x000fe20008ffe403 */
[----:B-1----:R-:W-:Y:S08]  /*d3e0*/  BRA.DIV UR4, `(.L_x_1336) ;  /* 0x0000019604b47947 */ /* 0x002ff0000b800000 */
.L_x_1660:
[----:B------:R-:W-:-:S03]  /*d3f0*/  UMOV UR4, 0xffffffff ;  /* 0xffffffff00047882 */ /* 0x000fc60000000000 */
[----:B------:R-:W-:Y:S05]  /*d400*/  BRA.DIV UR4, `(.L_x_1337) ;  /* 0x0000019604d47947 */ /* 0x000fea000b800000 */
.L_x_1663:
[----:B------:R-:W-:-:S03]  /*d410*/  UMOV UR4, 0xffffffff ;  /* 0xffffffff00047882 */ /* 0x000fc60000000000 */
[----:B------:R-:W-:Y:S05]  /*d420*/  BRA.DIV UR4, `(.L_x_1338) ;  /* 0x0000019604f47947 */ /* 0x000fea000b800000 */
.L_x_1666:
[----:B------:R-:W-:-:S03]  /*d430*/  UMOV UR4, 0xffffffff ;  /* 0xffffffff00047882 */ /* 0x000fc60000000000 */
[----:B------:R-:W-:Y:S05]  /*d440*/  BRA.DIV UR4, `(.L_x_1339) ;  /* 0x0000019a04147947 */ /* 0x000fea000b800000 */
.L_x_1669:
[----:B------:R-:W-:-:S03]  /*d450*/  UMOV UR4, 0xffffffff ;  /* 0xffffffff00047882 */ /* 0x000fc60000000000 */
[----:B------:R-:W-:Y:S05]  /*d460*/  BRA.DIV UR4, `(.L_x_1340) ;  /* 0x0000019a04347947 */ /* 0x000fea000b800000 */
.L_x_1672:
[----:B------:R-:W-:-:S03]  /*d470*/  UMOV UR4, 0xffffffff ;  /* 0xffffffff00047882 */ /* 0x000fc60000000000 */
[----:B------:R-:W-:Y:S05]  /*d480*/  BRA.DIV UR4, `(.L_x_1341) ;  /* 0x0000019a04547947 */ /* 0x000fea000b800000 */
.L_x_1675:
[----:B------:R-:W-:-:S03]  /*d490*/  UMOV UR4, 0xffffffff ;  /* 0xffffffff00047882 */ /* 0x000fc60000000000 */
[----:B------:R-:W-:Y:S05]  /*d4a0*/  BRA.DIV UR4, `(.L_x_1342) ;  /* 0x0000019a04747947 */ /* 0x000fea000b800000 */
.L_x_1678:
[----:B------:R-:W-:-:S03]  /*d4b0*/  UMOV UR4, 0xffffffff ;  /* 0xffffffff00047882 */ /* 0x000fc60000000000 */
[----:B------:R-:W-:Y:S05]  /*d4c0*/  BRA.DIV UR4, `(.L_x_1343) ;  /* 0x0000019a04947947 */ /* 0x000fea000b800000 */
.L_x_1681:
[----:B------:R-:W-:-:S03]  /*d4d0*/  UMOV UR4, 0xffffffff ;  /* 0xffffffff00047882 */ /* 0x000fc60000000000 */
[----:B------:R-:W-:Y:S05]  /*d4e0*/  BRA.DIV UR4, `(.L_x_1344) ;  /* 0x0000019a04b47947 */ /* 0x000fea000b800000 */
.L_x_1684:
[----:B------:R-:W-:-:S03]  /*d4f0*/  UMOV UR4, 0xffffffff ;  /* 0xffffffff00047882 */ /* 0x000fc60000000000 */
[----:B------:R-:W-:Y:S05]  /*d500*/  BRA.DIV UR4, `(.L_x_1345) ;  /* 0x0000019a04d47947 */ /* 0x000fea000b800000 */
.L_x_1687:
[----:B------:R-:W-:-:S03]  /*d510*/  UMOV UR4, 0xffffffff ;  /* 0xffffffff00047882 */ /* 0x000fc60000000000 */
[----:B------:R-:W-:Y:S05]  /*d520*/  BRA.DIV UR4, `(.L_x_1346) ;  /* 0x0000019a04f47947 */ /* 0x000fea000b800000 */
.L_x_1690:
[----:B------:R-:W-:-:S03]  /*d530*/  UMOV UR4, 0xffffffff ;  /* 0xffffffff00047882 */ /* 0x000fc60000000000 */
[----:B------:R-:W-:Y:S05]  /*d540*/  BRA.DIV UR4, `(.L_x_1347) ;  /* 0x0000019e04147947 */ /* 0x000fea000b800000 */
.L_x_1693:
[----:B------:R-:W-:-:S03]  /*d550*/  UMOV UR4, 0xffffffff ;  /* 0xffffffff00047882 */ /* 0x000fc60000000000 */
[----:B------:R-:W-:Y:S05]  /*d560*/  BRA.DIV UR4, `(.L_x_1348) ;  /* 0x0000019e04347947 */ /* 0x000fea000b800000 */
.L_x_1696:
[----:B------:R-:W-:-:S03]  /*d570*/  UMOV UR4, 0xffffffff ;  /* 0xffffffff00047882 */ /* 0x000fc60000000000 */
[----:B------:R-:W-:Y:S05]  /*d580*/  BRA.DIV UR4, `(.L_x_1349) ;  /* 0x0000019e04547947 */ /* 0x000fea000b800000 */
.L_x_1699:
[----:B------:R-:W-:-:S03]  /*d590*/  UMOV UR4, 0xffffffff ;  /* 0xffffffff00047882 */ /* 0x000fc60000000000 */
[----:B------:R-:W-:Y:S05]  /*d5a0*/  BRA.DIV UR4, `(.L_x_1350) ;  /* 0x0000019e04747947 */ /* 0x000fea000b800000 */
.L_x_1702:
[----:B------:R-:W-:-:S03]  /*d5b0*/  UMOV UR4, 0xffffffff ;  /* 0xffffffff00047882 */ /* 0x000fc60000000000 */
[----:B------:R-:W-:Y:S05]  /*d5c0*/  BRA.DIV UR4, `(.L_x_1351) ;  /* 0x0000019e04947947 */ /* 0x000fea000b800000 */
.L_x_1705:
[----:B------:R-:W-:Y:S01]  /*d5d0*/  ULEA.HI UR4, UR43, UR43, URZ, 0x1 ;  /* 0x0000002b2b047291 */ /* 0x000fe2000f8f083f */
[----:B------:R-:W-:Y:S01]  /*d5e0*/  ISETP.GE.AND P0, PT, R192, R21, PT ;  /* 0x00000015c000720c */ /* 0x000fe20003f06270 */
[----:B------:R-:W-:Y:S02]  /*d5f0*/  BSSY B1, `(.L_x_1352) ;  /* 0x000000b000017945 */ /* 0x000fe40003800000 */
[----:B------:R-:W-:Y:S01]  /*d600*/  ULOP3.LUT UR4, UR4, 0xfffffffe, URZ, 0xc0, !UPT ;  /* 0xfffffffe04047892 */ /* 0x000fe2000f8ec03f */
[-C--:B------:R-:W-:Y:S02]  /*d610*/  ISETP.GE.OR P3, PT, R18, R74.reuse, P0 ;  /* 0x0000004a1200720c */ /* 0x080fe40000766670 */
[-C--:B------:R-:W-:Y:S01]  /*d620*/  ISETP.GE.OR P2, PT, R195, R74.reuse, P0 ;  /* 0x0000004ac300720c */ /* 0x080fe20000746670 */
[----:B------:R-:W-:Y:S01]  /*d630*/  UIADD3 UR4, UR43, -UR4, URZ ;  /* 0x800000042b047290 */ /* 0x000fe2000fffe03f */
[-C--:B------:R-:W-:Y:S02]  /*d640*/  ISETP.GE.OR P1, PT, R222, R74.reuse, P0 ;  /* 0x0000004ade00720c */ /* 0x080fe40000726670 */
[----:B------:R-:W-:-:S03]  /*d650*/  ISETP.GE.OR P0, PT, R221, R74, P0 ;  /* 0x0000004add00720c */ /* 0x000fc60000706670 */
[----:B------:R-:W-:-:S05]  /*d660*/  IMAD.U32 R3, RZ, RZ, UR4 ;  /* 0x00000004ff037e24 */ /* 0x000fca000f8e00ff */
[----:B------:R-:W-:-:S04]  /*d670*/  SHF.L.U32 R3, R3, 0x1f, RZ ;  /* 0x0000001f03037819 */ /* 0x000fc800000006ff */
[----:B------:R-:W1:Y:S02]  /*d680*/  SYNCS.PHASECHK.TRANS64.TRYWAIT P4, [R16+URZ+0x28400], R3 ;  /* 0x02840003100075a7 */ /* 0x000e64000808017f */
[----:B-1----:R-:W-:Y:S05]  /*d690*/  @!P4 BRA `(.L_x_1353) ;  /* 0x0000019c0088c947 */ /* 0x002fea0003800000 */
.L_x_1706:
[----:B------:R-:W-:Y:S05]  /*d6a0*/  BSYNC B1 ;  /* 0x0000000000017941 */ /* 0x000fea0003800000 */
.L_x_1352:
[----:B------:R-:W-:Y:S04]  /*d6b0*/  BSSY B1, `(.L_x_1354) ;  /* 0x0000100000017945 */ /* 0x000fe80003800000 */
[----:B------:R-:W-:Y:S05]  /*d6c0*/  @P3 BRA `(.L_x_1355) ;  /* 0x0000000c00f83947 */ /* 0x000fea0003800000 */
[----:B-----5:R-:W-:Y:S02]  /*d6d0*/  SHF.R.U32.HI R0, RZ, 0x8, R4 ;  /* 0x00000008ff007819 */ /* 0x020fe40000011604 */
[----:B-1----:R-:W-:Y:S02]  /*d6e0*/  LOP3.LUT R3, R4, 0xff, RZ, 0xc0, !PT ;  /* 0x000000ff04037812 */ /* 0x002fe400078ec0ff */
[----:B------:R-:W-:Y:S02]  /*d6f0*/  LOP3.LUT R8, R0, 0xff, RZ, 0xc0, !PT ;  /* 0x000000ff00087812 */ /* 0x000fe400078ec0ff */
[----:B------:R-:W-:Y:S02]  /*d700*/  LEA.HI R0, R21, R218, RZ, 0x1c ;  /* 0x000000da15007211 */ /* 0x000fe400078fe0ff */
[----:B------:R-:W-:Y:S02]  /*d710*/  PRMT R20, R8, 0x7604, R3 ;  /* 0x0000760408147816 */ /* 0x000fe40000000003 */
[----:B------:R-:W-:-:S02]  /*d720*/  SHF.R.S32.HI R3, RZ, 0x1f, R0 ;  /* 0x0000001fff037819 */ /* 0x000fc40000011400 */
[----:B------:R-:W-:Y:S02]  /*d730*/  SHF.R.U32.HI R13, RZ, 0x8, R24 ;  /* 0x00000008ff0d7819 */ /* 0x000fe40000011618 */
[----:B------:R-:W-:Y:S01]  /*d740*/  LEA.HI R8, R3, R0, RZ, 0x3 ;  /* 0x0000000003087211 */ /* 0x000fe200078f18ff */
[----:B------:R-:W-:Y:S01]  /*d750*/  IMAD.SHL.U32 R0, R0, 0x10, RZ ;  /* 0x0000001000007824 */ /* 0x000fe200078e00ff */
[----:B------:R-:W-:Y:S02]  /*d760*/  SHF.R.U32.HI R10, RZ, 0x8, R5 ;  /* 0x00000008ff0a7819 */ /* 0x000fe40000011605 */
[----:B------:R-:W-:Y:S01]  /*d770*/  SHF.R.U32.HI R14, RZ, 0x8, R7 ;  /* 0x00000008ff0e7819 */ /* 0x000fe20000011607 */
[----:B------:R-:W-:Y:S01]  /*d780*/  IMAD.SHL.U32 R8, R8, 0x800, RZ ;  /* 0x0000080008087824 */ /* 0x000fe200078e00ff */
[----:B------:R-:W-:Y:S02]  /*d790*/  LOP3.LUT R12, R24, 0xff, RZ, 0xc0, !PT ;  /* 0x000000ff180c7812 */ /* 0x000fe400078ec0ff */
[----:B------:R-:W-:-:S02]  /*d7a0*/  LOP3.LUT R13, R13, 0xff, RZ, 0xc0, !PT ;  /* 0x000000ff0d0d7812 */ /* 0x000fc400078ec0ff */
[----:B------:R-:W-:Y:S02]  /*d7b0*/  LOP3.LUT R3, R209, 0x70, R0, 0xf8, !PT ;  /* 0x00000070d1037812 */ /* 0x000fe400078ef800 */
[----:B------:R-:W-:Y:S02]  /*d7c0*/  LOP3.LUT R9, R5, 0xff, RZ, 0xc0, !PT ;  /* 0x000000ff05097812 */ /* 0x000fe400078ec0ff */
[----:B------:R-:W-:Y:S02]  /*d7d0*/  LOP3.LUT R10, R10, 0xff, RZ, 0xc0, !PT ;  /* 0x000000ff0a0a7812 */ /* 0x000fe400078ec0ff */
[----:B------:R-:W-:Y:S02]  /*d7e0*/  LOP3.LUT R11, R7, 0xff, RZ, 0xc0, !PT ;  /* 0x000000ff070b7812 */ /* 0x000fe400078ec0ff */
[----:B------:R-:W-:Y:S02]  /*d7f0*/  LOP3.LUT R0, R14, 0xff, RZ, 0xc0, !PT ;  /* 0x000000ff0e007812 */ /* 0x000fe400078ec0ff */
[----:B------:R-:W-:-:S02]  /*d800*/  PRMT R61, R13, 0x7604, R12 ;  /* 0x000076040d3d7816 */ /* 0x000fc4000000000c */
[----:B------:R-:W-:Y:S02]  /*d810*/  LOP3.LUT R3, R3, R212, RZ, 0x3c, !PT ;  /* 0x000000d403037212 */ /* 0x000fe400078e3cff */
[----:B------:R-:W-:Y:S02]  /*d820*/  LOP3.LUT R8, R8, 0xffffc000, RZ, 0xc0, !PT ;  /* 0xffffc00008087812 */ /* 0x000fe400078ec0ff */
[----:B------:R-:W-:Y:S02]  /*d830*/  SHF.R.U32.HI R13, RZ, 0x8, R25 ;  /* 0x00000008ff0d7819 */ /* 0x000fe40000011619 */
[----:B------:R-:W-:Y:S02]  /*d840*/  PRMT R54, R10, 0x7604, R9 ;  /* 0x000076040a367816 */ /* 0x000fe40000000009 */
[----:B------:R-:W-:Y:S02]  /*d850*/  SHF.R.U32.HI R10, RZ, 0x8, R6 ;  /* 0x00000008ff0a7819 */ /* 0x000fe40000011606 */
[----:B------:R-:W-:-:S02]  /*d860*/  PRMT R60, R0, 0x7604, R11 ;  /* 0x00007604003c7816 */ /* 0x000fc4000000000b */
[----:B------:R-:W-:Y:S02]  /*d870*/  SHF.R.U32.HI R14, RZ, 0x8, R26 ;  /* 0x00000008ff0e7819 */ /* 0x000fe4000001161a */
[----:B------:R-:W-:Y:S02]  /*d880*/  IADD3 R3, R3, R8, R213 ;  /* 0x0000000803037210 */ /* 0x000fe40007ffe0d5 */
[----:B------:R-:W-:Y:S02]  /*d890*/  LOP3.LUT R0, R25, 0xff, RZ, 0xc0, !PT ;  /* 0x000000ff19007812 */ /* 0x000fe400078ec0ff */
[----:B------:R-:W-:Y:S02]  /*d8a0*/  LOP3.LUT R13, R13, 0xff, RZ, 0xc0, !PT ;  /* 0x000000ff0d0d7812 */ /* 0x000fe400078ec0ff */
[----:B------:R-:W-:Y:S02]  /*d8b0*/  SHF.R.U32.HI R53, RZ, 0x8, R27 ;  /* 0x00000008ff357819 */ /* 0x000fe4000001161b */
[----:B------:R-:W-:-:S02]  /*d8c0*/  LOP3.LUT R9, R6, 0xff, RZ, 0xc0, !PT ;  /* 0x000000ff06097812 */ /* 0x000fc400078ec0ff */
[----:B------:R-:W-:Y:S02]  /*d8d0*/  LOP3.LUT R10, R10, 0xff, RZ, 0xc0, !PT ;  /* 0x000000ff0a0a7812 */ /* 0x000fe400078ec0ff */
[----:B------:R-:W-:Y:S02]  /*d8e0*/  LOP3.LUT R15, R14, 0xff, RZ, 0xc0, !PT ;  /* 0x000000ff0e0f7812 */ /* 0x000fe400078ec0ff */
[----:B------:R-:W-:Y:S02]  /*d8f0*/  LOP3.LUT R12, R26, 0xff, RZ, 0xc0, !PT ;  /* 0x000000ff1a0c7812 */ /* 0x000fe400078ec0ff */
[----:B------:R-:W-:Y:S02]  /*d900*/  LOP3.LUT R14, R27, 0xff, RZ, 0xc0, !PT ;  /* 0x000000ff1b0e7812 */ /* 0x000fe400078ec0ff */
[----:B------:R-:W-:Y:S01]  /*d910*/  PRMT R65, R13, 0x7604, R0 ;  /* 0x000076040d417816 */ /* 0x000fe20000000000 */
[----:B------:R-:W-:Y:S01]  /*d920*/  IMAD.IADD R0, R16, 0x1, R3 ;  /* 0x0000000110007824 */ /* 0x000fe200078e0203 */
[----:B------:R-:W-:-:S02]  /*d930*/  LOP3.LUT R53, R53, 0xff, RZ, 0xc0, !PT ;  /* 0x000000ff35357812 */ /* 0x000fc400078ec0ff */
[----:B------:R-:W-:Y:S02]  /*d940*/  PRMT R58, R10, 0x7604, R9 ;  /* 0x000076040a3a7816 */ /* 0x000fe40000000009 */
[----:B------:R-:W1:Y:S01]  /*d950*/  LDS.128 R8, [R214+0x18000] ;  /* 0x01800000d6087984 */ /* 0x000e620000000c00 */
[----:B------:R-:W-:Y:S02]  /*d960*/  PRMT R67, R15, 0x7604, R12 ;  /* 0x000076040f437816 */ /* 0x000fe4000000000c */
[----:B------:R-:W-:Y:S02]  /*d970*/  PRMT R69, R53, 0x7604, R14 ;  /* 0x0000760435457816 */ /* 0x000fe4000000000e */
[----:B------:R-:W2:Y:S01]  /*d980*/  LDS.128 R12, [R0+0x18000] ;  /* 0x01800000000c7984 */ /* 0x000ea20000000c00 */
[----:B------:R-:W-:Y:S02]  /*d990*/  SHF.R.U32.HI R53, RZ, 0x10, R5 ;  /* 0x00000010ff357819 */ /* 0x000fe40000011605 */
[----:B------:R-:W-:-:S02]  /*d9a0*/  SHF.R.U32.HI R59, RZ, 0x10, R7 ;  /* 0x00000010ff3b7819 */ /* 0x000fc40000011607 */
[----:B------:R-:W-:Y:S02]  /*d9b0*/  SHF.R.U32.HI R55, RZ, 0x10, R6 ;  /* 0x00000010ff377819 */ /* 0x000fe40000011606 */
[----:B------:R-:W-:Y:S02]  /*d9c0*/  SHF.R.U32.HI R3, RZ, 0x10, R4 ;  /* 0x00000010ff037819 */ /* 0x000fe40000011604 */
[----:B------:R-:W-:Y:S02]  /*d9d0*/  LOP3.LUT R53, R53, 0xff, RZ, 0xc0, !PT ;  /* 0x000000ff35357812 */ /* 0x000fe400078ec0ff */
[----:B------:R-:W-:Y:S02]  /*d9e0*/  LOP3.LUT R59, R59, 0xff, RZ, 0xc0, !PT ;  /* 0x000000ff3b3b7812 */ /* 0x000fe400078ec0ff */
[----:B------:R-:W-:Y:S02]  /*d9f0*/  LOP3.LUT R55, R55, 0xff, RZ, 0xc0, !PT ;  /* 0x000000ff37377812 */ /* 0x000fe400078ec0ff */
[----:B------:R-:W-:-:S02]  /*da00*/  LOP3.LUT R3, R3, 0xff, RZ, 0xc0, !PT ;  /* 0x000000ff03037812 */ /* 0x000fc400078ec0ff */
[----:B------:R-:W-:Y:S02]  /*da10*/  PRMT R53, R53, 0x7054, R54 ;  /* 0x0000705435357816 */ /* 0x000fe40000000036 */
[----:B------:R-:W-:Y:S02]  /*da20*/  PRMT R59, R59, 0x7054, R60 ;  /* 0x000070543b3b7816 */ /* 0x000fe4000000003c */
[----:B------:R-:W-:Y:S02]  /*da30*/  SHF.R.U32.HI R54, RZ, 0x10, R25 ;  /* 0x00000010ff367819 */ /* 0x000fe40000011619 */
[----:B------:R-:W-:Y:S02]  /*da40*/  SHF.R.U32.HI R60, RZ, 0x10, R27 ;  /* 0x00000010ff3c7819 */ /* 0x000fe4000001161b */
[----:B------:R-:W-:Y:S02]  /*da50*/  PRMT R55, R55, 0x7054, R58 ;  /* 0x0000705437377816 */ /* 0x000fe4000000003a */
[----:B------:R-:W-:-:S02]  /*da60*/  PRMT R3, R3, 0x7054, R20 ;  /* 0x0000705403037816 */ /* 0x000fc40000000014 */
        /* <DEDUP_REMOVED lines=8> */
[----:B------:R-:W-:Y:S02]  /*daf0*/  PRMT R67, R58, 0x7054, R67 ;  /* 0x000070543a437816 */ /* 0x000fe40000000043 */
[----:B------:R-:W-:Y:S02]  /*db00*/  PRMT R63, R20, 0x7054, R61 ;  /* 0x00007054143f7816 */ /* 0x000fe4000000003d */
[----:B------:R-:W-:Y:S02]  /*db10*/  LOP3.LUT R65, R65, 0xff000000, R25, 0xf8, !PT ;  /* 0xff00000041417812 */ /* 0x000fe400078ef819 */
[----:B------:R-:W-:-:S02]  /*db20*/  LOP3.LUT R60, R3, 0xff000000, R4, 0xf8, !PT ;  /* 0xff000000033c7812 */ /* 0x000fc400078ef804 */
[----:B------:R-:W-:Y:S02]  /*db30*/  LOP3.LUT R61, R53, 0xff000000, R5, 0xf8, !PT ;  /* 0xff000000353d7812 */ /* 0x000fe400078ef805 */
[----:B------:R-:W-:Y:S02]  /*db40*/  LOP3.LUT R70, R69, 0xff000000, R27, 0xf8, !PT ;  /* 0xff00000045467812 */ /* 0x000fe400078ef81b */
[----:B------:R-:W-:Y:S02]  /*db50*/  LOP3.LUT R4, R55, 0xff000000, R6, 0xf8, !PT ;  /* 0xff00000037047812 */ /* 0x000fe400078ef806 */
[-C--:B-1----:R-:W-:Y:S02]  /*db60*/  F2FP.F16.E4M3.UNPACK_B R27, R11.reuse ;  /* 0x0000000bff1b723e */ /* 0x082fe400020006ff */
[----:B------:R-:W-:Y:S02]  /*db70*/  F2FP.F16.E4M3.UNPACK_B R53, R11.H1 ;  /* 0x0000000bff35723e */ /* 0x000fe400030006ff */
[----:B------:R-:W-:-:S02]  /*db80*/  LOP3.LUT R6, R67, 0xff000000, R26, 0xf8, !PT ;  /* 0xff00000043067812 */ /* 0x000fc400078ef81a */
[-C--:B------:R-:W-:Y:S02]  /*db90*/  F2FP.F16.E4M3.UNPACK_B R11, R8.reuse ;  /* 0x00000008ff0b723e */ /* 0x080fe400020006ff */
[----:B------:R-:W-:Y:S02]  /*dba0*/  F2FP.F16.E4M3.UNPACK_B R20, R8.H1 ;  /* 0x00000008ff14723e */ /* 0x000fe400030006ff */
[----:B------:R-:W-:Y:S02]  /*dbb0*/  F2FP.F16.E4M3.UNPACK_B R67, R65 ;  /* 0x00000041ff43723e */ /* 0x000fe400020006ff */
[----:B--2---:R-:W-:Y:S02]  /*dbc0*/  F2FP.F16.E4M3.UNPACK_B R8, R13 ;  /* 0x0000000dff08723e */ /* 0x004fe400020006ff */
[----:B------:R-:W-:Y:S01]  /*dbd0*/  F2FP.F16.E4M3.UNPACK_B R62, R61 ;  /* 0x0000003dff3e723e */ /* 0x000fe200020006ff */
[--C-:B------:R-:W-:Y:S01]  /*dbe0*/  HADD2.F32 R68, -RZ, R67.reuse.H0_H0 ;  /* 0x20000043ff447230 */ /* 0x100fe20000004100 */
[----:B------:R-:W-:Y:S01]  /*dbf0*/  LOP3.LUT R66, R63, 0xff000000, R24, 0xf8, !PT ;  /* 0xff0000003f427812 */ /* 0x000fe200078ef818 */
[--C-:B------:R-:W-:Y:S01]  /*dc00*/  HADD2.F32 R5, -RZ, R8.reuse.H0_H0 ;  /* 0x20000008ff057230 */ /* 0x100fe20000004100 */
[----:B------:R-:W-:Y:S01]  /*dc10*/  F2FP.F16.E4M3.UNPACK_B R24, R9 ;  /* 0x00000009ff18723e */ /* 0x000fe200020006ff */
[----:B------:R-:W-:Y:S01]  /*dc20*/  HADD2.F32 R67, -RZ, R67.H1_H1 ;  /* 0x30000043ff437230 */ /* 0x000fe20000004100 */
[-C--:B------:R-:W-:Y:S01]  /*dc30*/  F2FP.F16.E4M3.UNPACK_B R3, R10.reuse ;  /* 0x0000000aff03723e */ /* 0x080fe200020006ff */
[----:B------:R-:W-:Y:S01]  /*dc40*/  HADD2.F32 R8, -RZ, R8.H1_H1 ;  /* 0x30000008ff087230 */ /* 0x000fe20000004100 */
[----:B------:R-:W-:Y:S01]  /*dc50*/  F2FP.F16.E4M3.UNPACK_B R26, R10.H1 ;  /* 0x0000000aff1a723e */ /* 0x000fe200030006ff */
[----:B------:R-:W-:Y:S01]  /*dc60*/  HADD2.F32 R10, -RZ, R62.H0_H0 ;  /* 0x2000003eff0a7230 */ /* 0x000fe20000004100 */
[----:B------:R-:W-:-:S02]  /*dc70*/  LOP3.LUT R64, R59, 0xff000000, R7, 0xf8, !PT ;  /* 0xff0000003b407812 */ /* 0x000fc400078ef807 */
[----:B------:R-:W-:Y:S01]  /*dc80*/  F2FP.F16.E4M3.UNPACK_B R25, R9.H1 ;  /* 0x00000009ff19723e */ /* 0x000fe200030006ff */
[--C-:B------:R-:W-:Y:S01]  /*dc90*/  HADD2.F32 R9, -RZ, R24.reuse.H0_H0 ;  /* 0x20000018ff097230 */ /* 0x100fe20000004100 */
[----:B------:R-:W-:Y:S01]  /*dca0*/  F2FP.F16.E4M3.UNPACK_B R54, R13.H1 ;  /* 0x0000000dff36723e */ /* 0x000fe200030006ff */
[C---:B------:R-:W-:Y:S01]  /*dcb0*/  FMUL.FTZ R63, R5.reuse, R10 ;  /* 0x0000000a053f7220 */ /* 0x040fe20000410000 */
[-C--:B------:R-:W-:Y:S01]  /*dcc0*/  F2FP.F16.E4M3.UNPACK_B R58, R15.reuse ;  /* 0x0000000fff3a723e */ /* 0x080fe200020006ff */
[----:B------:R-:W-:Y:S01]  /*dcd0*/  HADD2.F32 R24, -RZ, R24.H1_H1 ;  /* 0x30000018ff187230 */ /* 0x000fe20000004100 */
[----:B------:R-:W-:Y:S01]  /*dce0*/  F2FP.F16.E4M3.UNPACK_B R59, R15.H1 ;  /* 0x0000000fff3b723e */ /* 0x000fe200030006ff */
[----:B------:R-:W-:Y:S01]  /*dcf0*/  FMUL.FTZ R71, R8, R67 ;  /* 0x0000004308477220 */ /* 0x000fe20000410000 */
[-C--:B------:R-:W-:Y:S02]  /*dd00*/  F2FP.F16.E4M3.UNPACK_B R13, R12.reuse ;  /* 0x0000000cff0d723e */ /* 0x080fe400020006ff */
[----:B------:R-:W-:Y:S01]  /*dd10*/  F2FP.F16.E4M3.UNPACK_B R15, R12.H1 ;  /* 0x0000000cff0f723e */ /* 0x000fe200030006ff */
[----:B------:R-:W-:Y:S01]  /*dd20*/  FMUL.FTZ R12, R5, R68 ;  /* 0x00000044050c7220 */ /* 0x000fe20000410000 */
[----:B------:R-:W-:-:S02]  /*dd30*/  F2FP.F16.E4M3.UNPACK_B R7, R14 ;  /* 0x0000000eff07723e */ /* 0x000fc400020006ff */
[----:B------:R-:W-:Y:S01]  /*dd40*/  F2FP.F16.E4M3.UNPACK_B R55, R14.H1 ;  /* 0x0000000eff37723e */ /* 0x000fe200030006ff */
[C---:B------:R-:W-:Y:S01]  /*dd50*/  FFMA.FTZ R5, R9.reuse, R10, -R12 ;  /* 0x0000000a09057223 */ /* 0x040fe2000001080c */
[----:B------:R-:W-:Y:S01]  /*dd60*/  F2FP.F16.E4M3.UNPACK_B R14, R65.H1 ;  /* 0x00000041ff0e723e */ /* 0x000fe200030006ff */
[----:B------:R-:W-:Y:S01]  /*dd70*/  FFMA.FTZ R9, R9, R68, R63 ;  /* 0x0000004409097223 */ /* 0x000fe2000001003f */
[----:B------:R-:W-:Y:S01]  /*dd80*/  F2FP.F16.E4M3.UNPACK_B R61, R61.H1 ;  /* 0x0000003dff3d723e */ /* 0x000fe200030006ff */
[----:B------:R-:W-:Y:S02]  /*dd90*/  HADD2.F32 R10, -RZ, R54.H0_H0 ;  /* 0x20000036ff0a7230 */ /* 0x000fe40000004100 */
[----:B------:R-:W-:Y:S02]  /*dda0*/  HADD2.F32 R69, -RZ, R14.H0_H0 ;  /* 0x2000000eff457230 */ /* 0x000fe40000004100 */
[----:B------:R-:W-:Y:S02]  /*ddb0*/  HADD2.F32 R63, -RZ, R62.H1_H1 ;  /* 0x3000003eff3f7230 */ /* 0x000fe40000004100 */
[----:B------:R-:W-:-:S02]  /*ddc0*/  HADD2.F32 R65, -RZ, R61.H0_H0 ;  /* 0x2000003dff417230 */ /* 0x000fc40000004100 */
[----:B------:R-:W-:Y:S01]  /*ddd0*/  FMUL.FTZ R73, R10, R69 ;  /* 0x000000450a497220 */ /* 0x000fe20000410000 */
[----:B------:R-:W-:Y:S02]  /*dde0*/  HADD2.F32 R12, -RZ, R25.H0_H0 ;  /* 0x20000019ff0c7230 */ /* 0x000fe40000004100 */
[-C--:B------:R-:W-:Y:S01]  /*ddf0*/  FMUL.FTZ R62, R8, R63.reuse ;  /* 0x0000003f083e7220 */ /* 0x080fe20000410000 */
[----:B------:R-:W-:Y:S01]  /*de00*/  FFMA.FTZ R8, R24, R63, -R71 ;  /* 0x0000003f18087223 */ /* 0x000fe20000010847 */
[-C--:B------:R-:W-:Y:S01]  /*de10*/  FMUL.FTZ R68, R10, R65.reuse ;  /* 0x000000410a447220 */ /* 0x080fe20000410000 */
[----:B------:R-:W-:Y:S02]  /*de20*/  HADD2.F32 R54, -RZ, R54.H1_H1 ;  /* 0x30000036ff367230 */ /* 0x000fe40000004100 */
[----:B------:R-:W-:Y:S01]  /*de30*/  FFMA.FTZ R73, R12, R65, -R73 ;  /* 0x000000410c497223 */ /* 0x000fe20000010849 */
[----:B------:R-:W-:Y:S01]  /*de40*/  FFMA.FTZ R10, R24, R67, R62 ;  /* 0x00000043180a7223 */ /* 0x000fe2000001003e */
[----:B------:R-:W-:Y:S01]  /*de50*/  F2FP.F16.E4M3.UNPACK_B R65, R70 ;  /* 0x00000046ff41723e */ /* 0x000fe200020006ff */
[----:B------:R-:W-:Y:S01]  /*de60*/  HADD2.F32 R62, -RZ, R14.H1_H1 ;  /* 0x3000000eff3e7230 */ /* 0x000fe20000004100 */
[----:B------:R-:W-:Y:S01]  /*de70*/  F2FP.F16.E4M3.UNPACK_B R24, R64 ;  /* 0x00000040ff18723e */ /* 0x000fe200020006ff */
[----:B------:R-:W-:-:S02]  /*de80*/  HADD2.F32 R14, -RZ, R58.H0_H0 ;  /* 0x2000003aff0e7230 */ /* 0x000fc40000004100 */
[----:B------:R-:W-:Y:S01]  /*de90*/  FFMA.FTZ R68, R12, R69, R68 ;  /* 0x000000450c447223 */ /* 0x000fe20000010044 */
[----:B------:R-:W-:Y:S02]  /*dea0*/  HADD2.F32 R67, -RZ, R65.H0_H0 ;  /* 0x20000041ff437230 */ /* 0x000fe40000004100 */
[----:B------:R-:W-:Y:S01]  /*deb0*/  FMUL.FTZ R72, R54, R62 ;  /* 0x0000003e36487220 */ /* 0x000fe20000410000 */
[----:B------:R-:W-:Y:S01]  /*dec0*/  HADD2.F32 R63, -RZ, R24.H0_H0 ;  /* 0x20000018ff3f7230 */ /* 0x000fe20000004100 */
[----:B------:R-:W-:Y:S01]  /*ded0*/  F2FP.F16.E4M3.UNPACK_B R70, R70.H1 ;  /* 0x00000046ff46723e */ /* 0x000fe200030006ff */
[----:B------:R-:W-:Y:S02]  /*dee0*/  HADD2.F32 R61, -RZ, R61.H1_H1 ;  /* 0x3000003dff3d7230 */ /* 0x000fe40000004100 */
[C---:B------:R-:W-:Y:S01]  /*def0*/  FMUL.FTZ R71, R14.reuse, R67 ;  /* 0x000000430e477220 */ /* 0x040fe20000410000 */
[----:B------:R-:W-:Y:S02]  /*df00*/  HADD2.F32 R25, -RZ, R25.H1_H1 ;  /* 0x30000019ff197230 */ /* 0x000fe40000004100 */
[----:B------:R-:W-:Y:S01]  /*df10*/  FMUL.FTZ R14, R14, R63 ;  /* 0x0000003f0e0e7220 */ /* 0x000fe20000410000 */
[----:B------:R-:W-:-:S02]  /*df20*/  HADD2.F32 R12, -RZ, R27.H0_H0 ;  /* 0x2000001bff0c7230 */ /* 0x000fc40000004100 */
[-C--:B------:R-:W-:Y:S01]  /*df30*/  FMUL.FTZ R69, R54, R61.reuse ;  /* 0x0000003d36457220 */ /* 0x080fe20000410000 */
[----:B------:R-:W-:Y:S01]  /*df40*/  HADD2.F32 R65, -RZ, R65.H1_H1 ;  /* 0x30000041ff417230 */ /* 0x000fe20000004100 */
[----:B------:R-:W-:Y:S01]  /*df50*/  F2FP.F16.E4M3.UNPACK_B R64, R64.H1 ;  /* 0x00000040ff40723e */ /* 0x000fe200030006ff */
[----:B------:R-:W-:Y:S02]  /*df60*/  HADD2.F32 R58, -RZ, R58.H1_H1 ;  /* 0x3000003aff3a7230 */ /* 0x000fe40000004100 */
[C---:B------:R-:W-:Y:S01]  /*df70*/  FFMA.FTZ R72, R25.reuse, R61, -R72 ;  /* 0x0000003d19487223 */ /* 0x040fe20000010848 */
[----:B------:R-:W-:Y:S02]  /*df80*/  HADD2.F32 R24, -RZ, R24.H1_H1 ;  /* 0x30000018ff187230 */ /* 0x000fe40000004100 */
[----:B------:R-:W-:Y:S01]  /*df90*/  FFMA.FTZ R67, R12, R67, R14 ;  /* 0x000000430c437223 */ /* 0x000fe2000001000e */
[----:B------:R-:W-:Y:S01]  /*dfa0*/  FFMA.FTZ R69, R25, R62, R69 ;  /* 0x0000003e19457223 */ /* 0x000fe20000010045 */
[----:B------:R-:W-:-:S02]  /*dfb0*/  HADD2.F32 R27, -RZ, R27.H1_H1 ;  /* 0x3000001bff1b7230 */ /* 0x000fc40000004100 */
[C---:B------:R-:W-:Y:S01]  /*dfc0*/  FMUL.FTZ R54, R58.reuse, R65 ;  /* 0x000000413a367220 */ /* 0x040fe20000410000 */
[----:B------:R-:W-:Y:S02]  /*dfd0*/  HADD2.F32 R61, -RZ, R70.H0_H0 ;  /* 0x20000046ff3d7230 */ /* 0x000fe40000004100 */
[-C--:B------:R-:W-:Y:S01]  /*dfe0*/  FMUL.FTZ R58, R58, R24.reuse ;  /* 0x000000183a3a7220 */ /* 0x080fe20000410000 */
[----:B------:R-:W-:Y:S02]  /*dff0*/  HADD2.F32 R14, -RZ, R59.H0_H0 ;  /* 0x2000003bff0e7230 */ /* 0x000fe40000004100 */
[----:B------:R-:W-:Y:S01]  /*e000*/  FFMA.FTZ R71, R12, R63, -R71 ;  /* 0x0000003f0c477223 */ /* 0x000fe20000010847 */
[----:B------:R-:W-:Y:S02]  /*e010*/  HADD2.F32 R25, -RZ, R64.H0_H0 ;  /* 0x20000040ff197230 */ /* 0x000fe40000004100 */
[----:B------:R-:W-:Y:S01]  /*e020*/  FFMA.FTZ R74, R27, R24, -R54 ;  /* 0x000000181b4a7223 */ /* 0x000fe20000010836 */
[----:B------:R-:W-:-:S02]  /*e030*/  HADD2.F32 R12, -RZ, R53.H0_H0 ;  /* 0x20000035ff0c7230 */ /* 0x000fc40000004100 */
[C---:B------:R-:W-:Y:S01]  /*e040*/  FMUL.FTZ R63, R14.reuse, R61 ;  /* 0x0000003d0e3f7220 */ /* 0x040fe20000410000 */
[----:B------:R-:W-:Y:S01]  /*e050*/  FFMA.FTZ R76, R27, R65, R58 ;  /* 0x000000411b4c7223 */ /* 0x000fe2000001003a */
[----:B------:R-:W-:Y:S01]  /*e060*/  FMUL.FTZ R14, R14, R25 ;  /* 0x000000190e0e7220 */ /* 0x000fe20000410000 */
[----:B------:R-:W-:Y:S01]  /*e070*/  F2FP.F16.E4M3.UNPACK_B R27, R66.H1 ;  /* 0x00000042ff1b723e */ /* 0x000fe200030006ff */
[----:B------:R-:W-:Y:S01]  /*e080*/  HADD2.F32 R64, -RZ, R64.H1_H1 ;  /* 0x30000040ff407230 */ /* 0x000fe20000004100 */
[----:B------:R-:W-:Y:S01]  /*e090*/  F2FP.F16.E4M3.UNPACK_B R24, R60.H1 ;  /* 0x0000003cff18723e */ /* 0x000fe200030006ff */
[C---:B------:R-:W-:Y:S01]  /*e0a0*/  FFMA.FTZ R75, R12.reuse, R61, R14 ;  /* 0x0000003d0c4b7223 */ /* 0x040fe2000001000e */
[----:B------:R-:W-:Y:S02]  /*e0b0*/  HADD2.F32 R70, -RZ, R70.H1_H1 ;  /* 0x30000046ff467230 */ /* 0x000fe40000004100 */
[----:B------:R-:W-:Y:S01]  /*e0c0*/  FFMA.FTZ R65, R12, R25, -R63 ;  /* 0x000000190c417223 */ /* 0x000fe2000001083f */
[----:B------:R-:W-:Y:S01]  /*e0d0*/  HADD2.F32 R59, -RZ, R59.H1_H1 ;  /* 0x3000003bff3b7230 */ /* 0x000fe20000004100 */
[----:B------:R-:W-:Y:S01]  /*e0e0*/  F2FP.F16.E4M3.UNPACK_B R66, R66 ;  /* 0x00000042ff42723e */ /* 0x000fe200020006ff */
[----:B------:R-:W-:Y:S01]  /*e0f0*/  HADD2.F32 R61, -RZ, R27.H0_H0 ;  /* 0x2000001bff3d7230 */ /* 0x000fe20000004100 */
[----:B------:R-:W-:Y:S01]  /*e100*/  F2FP.F16.E4M3.UNPACK_B R60, R60 ;  /* 0x0000003cff3c723e */ /* 0x000fe200020006ff */
[----:B------:R-:W-:-:S02]  /*e110*/  HADD2.F32 R14, -RZ, R15.H0_H0 ;  /* 0x2000000fff0e7230 */ /* 0x000fc40000004100 */
[C---:B------:R-:W-:Y:S01]  /*e120*/  FMUL.FTZ R54, R59.reuse, R70 ;  /* 0x000000463b367220 */ /* 0x040fe20000410000 */
[----:B------:R-:W-:Y:S02]  /*e130*/  HADD2.F32 R25, -RZ, R24.H0_H0 ;  /* 0x20000018ff197230 */ /* 0x000fe40000004100 */
[----:B------:R-:W-:Y:S01]  /*e140*/  FMUL.FTZ R63, R59, R64 ;  /* 0x000000403b3f7220 */ /* 0x000fe20000410000 */
[----:B------:R-:W-:Y:S02]  /*e150*/  HADD2.F32 R12, -RZ, R20.H0_H0 ;  /* 0x20000014ff0c7230 */ /* 0x000fe40000004100 */
[C---:B------:R-:W-:Y:S01]  /*e160*/  FMUL.FTZ R59, R14.reuse, R61 ;  /* 0x0000003d0e3b7220 */ /* 0x040fe20000410000 */
[----:B------:R-:W-:Y:S02]  /*e170*/  HADD2.F32 R15, -RZ, R15.H1_H1 ;  /* 0x3000000fff0f7230 */ /* 0x000fe40000004100 */
[----:B------:R-:W-:Y:S01]  /*e180*/  FMUL.FTZ R14, R14, R25 ;  /* 0x000000190e0e7220 */ /* 0x000fe20000410000 */
[----:B------:R-:W-:-:S02]  /*e190*/  HADD2.F32 R24, -RZ, R24.H1_H1 ;  /* 0x30000018ff187230 */ /* 0x000fc40000004100 */
[C---:B------:R-:W-:Y:S01]  /*e1a0*/  FFMA.FTZ R59, R12.reuse, R25, -R59 ;  /* 0x000000190c3b7223 */ /* 0x040fe2000001083b */
[----:B------:R-:W-:Y:S02]  /*e1b0*/  HADD2.F32 R53, -RZ, R53.H1_H1 ;  /* 0x30000035ff357230 */ /* 0x000fe40000004100 */
[----:B------:R-:W-:Y:S01]  /*e1c0*/  FFMA.FTZ R61, R12, R61, R14 ;  /* 0x0000003d0c3d7223 */ /* 0x000fe2000001000e */
[----:B------:R-:W-:Y:S02]  /*e1d0*/  HADD2.F32 R27, -RZ, R27.H1_H1 ;  /* 0x3000001bff1b7230 */ /* 0x000fe40000004100 */
[----:B------:R-:W-:Y:S01]  /*e1e0*/  FMUL.FTZ R12, R15, R24 ;  /* 0x000000180f0c7220 */ /* 0x000fe20000410000 */
[----:B------:R-:W-:Y:S02]  /*e1f0*/  HADD2.F32 R20, -RZ, R20.H1_H1 ;  /* 0x30000014ff147230 */ /* 0x000fe40000004100 */
[----:B------:R-:W-:Y:S01]  /*e200*/  FFMA.FTZ R64, R53, R64, -R54 ;  /* 0x0000004035407223 */ /* 0x000fe20000010836 */
[----:B------:R-:W-:-:S02]  /*e210*/  HADD2.F32 R25, -RZ, R66.H0_H0 ;  /* 0x20000042ff197230 */ /* 0x000fc40000004100 */
[----:B------:R-:W-:Y:S01]  /*e220*/  FFMA.FTZ R70, R53, R70, R63 ;  /* 0x0000004635467223 */ /* 0x000fe2000001003f */
[----:B------:R-:W-:Y:S02]  /*e230*/  HADD2.F32 R14, -RZ, R13.H0_H0 ;  /* 0x2000000dff0e7230 */ /* 0x000fe40000004100 */
[-C--:B------:R-:W-:Y:S01]  /*e240*/  FMUL.FTZ R53, R15, R27.reuse ;  /* 0x0000001b0f357220 */ /* 0x080fe20000410000 */
[----:B------:R-:W-:Y:S01]  /*e250*/  FFMA.FTZ R54, R20, R27, R12 ;  /* 0x0000001b14367223 */ /* 0x000fe2000001000c */
[----:B------:R-:W-:Y:S01]  /*e260*/  HADD2.F32 R15, -RZ, R60.H0_H0 ;  /* 0x2000003cff0f7230 */ /* 0x000fe20000004100 */
[----:B------:R-:W-:Y:S01]  /*e270*/  F2FP.SATFINITE.E4M3.F32.PACK_AB_MERGE_C R72, R72, R73, RZ ;  /* 0x000000494848723e */ /* 0x000fe200048070ff */
[----:B------:R-:W-:Y:S02]  /*e280*/  HADD2.F32 R12, -RZ, R11.H0_H0 ;  /* 0x2000000bff0c7230 */ /* 0x000fe40000004100 */
[----:B------:R-:W-:Y:S01]  /*e290*/  FMUL.FTZ R27, R14, R25 ;  /* 0x000000190e1b7220 */ /* 0x000fe20000410000 */
[----:B------:R-:W-:-:S02]  /*e2a0*/  HADD2.F32 R66, -RZ, R66.H1_H1 ;  /* 0x30000042ff427230 */ /* 0x000fc40000004100 */
[----:B------:R-:W-:Y:S01]  /*e2b0*/  FFMA.FTZ R24, R20, R24, -R53 ;  /* 0x0000001814187223 */ /* 0x000fe20000010835 */
[----:B------:R-:W-:Y:S02]  /*e2c0*/  HADD2.F32 R13, -RZ, R13.H1_H1 ;  /* 0x3000000dff0d7230 */ /* 0x000fe40000004100 */
[-C--:B------:R-:W-:Y:S01]  /*e2d0*/  FMUL.FTZ R53, R14, R15.reuse ;  /* 0x0000000f0e357220 */ /* 0x080fe20000410000 */
[----:B------:R-:W-:Y:S02]  /*e2e0*/  HADD2.F32 R60, -RZ, R60.H1_H1 ;  /* 0x3000003cff3c7230 */ /* 0x000fe40000004100 */
[C---:B------:R-:W-:Y:S01]  /*e2f0*/  FFMA.FTZ R27, R12.reuse, R15, -R27 ;  /* 0x0000000f0c1b7223 */ /* 0x040fe2000001081b */
[----:B------:R-:W-:Y:S01]  /*e300*/  HADD2.F32 R11, -RZ, R11.H1_H1 ;  /* 0x3000000bff0b7230 */ /* 0x000fe20000004100 */
[----:B------:R-:W-:Y:S01]  /*e310*/  F2FP.F16.E4M3.UNPACK_B R15, R6.H1 ;  /* 0x00000006ff0f723e */ /* 0x000fe200030006ff */
[C---:B------:R-:W-:Y:S01]  /*e320*/  FMUL.FTZ R20, R13.reuse, R66 ;  /* 0x000000420d147220 */ /* 0x040fe20000410000 */
[----:B------:R-:W-:Y:S01]  /*e330*/  FMUL.FTZ R13, R13, R60 ;  /* 0x0000003c0d0d7220 */ /* 0x000fe20000410000 */
[----:B------:R-:W-:Y:S01]  /*e340*/  FFMA.FTZ R53, R12, R25, R53 ;  /* 0x000000190c357223 */ /* 0x000fe20000010035 */
[----:B------:R-:W-:Y:S01]  /*e350*/  F2FP.F16.E4M3.UNPACK_B R14, R4.H1 ;  /* 0x00000004ff0e723e */ /* 0x000fe200030006ff */
[----:B------:R-:W-:Y:S01]  /*e360*/  FFMA.FTZ R60, R11, R60, -R20 ;  /* 0x0000003c0b3c7223 */ /* 0x000fe20000010814 */
[----:B------:R-:W-:-:S02]  /*e370*/  HADD2.F32 R20, -RZ, R15.H0_H0 ;  /* 0x2000000fff147230 */ /* 0x000fc40000004100 */
[----:B------:R-:W-:Y:S01]  /*e380*/  FFMA.FTZ R66, R11, R66, R13 ;  /* 0x000000420b427223 */ /* 0x000fe2000001000d */
[--C-:B------:R-:W-:Y:S01]  /*e390*/  HADD2.F32 R12, -RZ, R55.reuse.H0_H0 ;  /* 0x20000037ff0c7230 */ /* 0x100fe20000004100 */
[----:B------:R-:W-:Y:S01]  /*e3a0*/  F2FP.F16.E4M3.UNPACK_B R4, R4 ;  /* 0x00000004ff04723e */ /* 0x000fe200020006ff */
[----:B------:R-:W-:Y:S01]  /*e3b0*/  HADD2.F32 R13, -RZ, R14.H0_H0 ;  /* 0x2000000eff0d7230 */ /* 0x000fe20000004100 */
[----:B------:R-:W-:Y:S01]  /*e3c0*/  F2FP.SATFINITE.E4M3.F32.PACK_AB_MERGE_C R68, R69, R68, RZ ;  /* 0x000000444544723e */ /* 0x000fe200048070ff */
[----:B------:R-:W-:Y:S02]  /*e3d0*/  HADD2.F32 R11, -RZ, R26.H0_H0 ;  /* 0x2000001aff0b7230 */ /* 0x000fe40000004100 */
[C---:B------:R-:W-:Y:S01]  /*e3e0*/  FMUL.FTZ R58, R12.reuse, R20 ;  /* 0x000000140c3a7220 */ /* 0x040fe20000410000 */
[----:B------:R-:W-:Y:S02]  /*e3f0*/  HADD2.F32 R14, -RZ, R14.H1_H1 ;  /* 0x3000000eff0e7230 */ /* 0x000fe40000004100 */
[----:B------:R-:W-:Y:S01]  /*e400*/  FMUL.FTZ R12, R12, R13 ;  /* 0x0000000d0c0c7220 */ /* 0x000fe20000410000 */
[----:B------:R-:W-:-:S02]  /*e410*/  HADD2.F32 R55, -RZ, R55.H1_H1 ;  /* 0x30000037ff377230 */ /* 0x000fc40000004100 */
[----:B------:R-:W-:Y:S01]  /*e420*/  FFMA.FTZ R58, R11, R13, -R58 ;  /* 0x0000000d0b3a7223 */ /* 0x000fe2000001083a */
[----:B------:R-:W-:Y:S01]  /*e430*/  HADD2.F32 R15, -RZ, R15.H1_H1 ;  /* 0x3000000fff0f7230 */ /* 0x000fe20000004100 */
[----:B------:R-:W-:Y:S01]  /*e440*/  F2FP.F16.E4M3.UNPACK_B R13, R6 ;  /* 0x00000006ff0d723e */ /* 0x000fe200020006ff */
[----:B------:R-:W-:Y:S02]  /*e450*/  HADD2.F32 R26, -RZ, R26.H1_H1 ;  /* 0x3000001aff1a7230 */ /* 0x000fe40000004100 */
[C---:B------:R-:W-:Y:S01]  /*e460*/  FMUL.FTZ R62, R55.reuse, R14 ;  /* 0x0000000e373e7220 */ /* 0x040fe20000410000 */
[----:B------:R-:W-:Y:S02]  /*e470*/  HADD2.F32 R6, -RZ, R7.H0_H0 ;  /* 0x20000007ff067230 */ /* 0x000fe40000004100 */
[-C--:B------:R-:W-:Y:S01]  /*e480*/  FMUL.FTZ R63, R55, R15.reuse ;  /* 0x0000000f373f7220 */ /* 0x080fe20000410000 */
[----:B------:R-:W-:Y:S01]  /*e490*/  FFMA.FTZ R25, R11, R20, R12 ;  /* 0x000000140b197223 */ /* 0x000fe2000001000c */
[----:B------:R-:W-:Y:S01]  /*e4a0*/  FFMA.FTZ R62, R26, R15, R62 ;  /* 0x0000000f1a3e7223 */ /* 0x000fe2000001003e */
[----:B------:R-:W-:-:S02]  /*e4b0*/  HADD2.F32 R15, -RZ, R13.H0_H0 ;  /* 0x2000000dff0f7230 */ /* 0x000fc40000004100 */
[----:B------:R-:W-:Y:S01]  /*e4c0*/  FFMA.FTZ R63, R26, R14, -R63 ;  /* 0x0000000e1a3f7223 */ /* 0x000fe2000001083f */
[----:B------:R-:W-:Y:S01]  /*e4d0*/  HADD2.F32 R14, -RZ, R13.H1_H1 ;  /* 0x3000000dff0e7230 */ /* 0x000fe20000004100 */
[----:B------:R-:W-:Y:S01]  /*e4e0*/  F2FP.SATFINITE.E4M3.F32.PACK_AB_MERGE_C R54, R54, R61, RZ ;  /* 0x0000003d3636723e */ /* 0x000fe200048070ff */
[----:B------:R-:W-:Y:S02]  /*e4f0*/  HADD2.F32 R7, -RZ, R7.H1_H1 ;  /* 0x30000007ff077230 */ /* 0x000fe40000004100 */
[----:B------:R-:W-:Y:S01]  /*e500*/  FMUL.FTZ R13, R6, R15 ;  /* 0x0000000f060d7220 */ /* 0x000fe20000410000 */
[--C-:B------:R-:W-:Y:S01]  /*e510*/  HADD2.F32 R11, -RZ, R4.reuse.H0_H0 ;  /* 0x20000004ff0b7230 */ /* 0x100fe20000004100 */
[----:B------:R-:W-:Y:S01]  /*e520*/  F2FP.SATFINITE.E4M3.F32.PACK_AB_MERGE_C R58, R63, R58, RZ ;  /* 0x0000003a3f3a723e */ /* 0x000fe200048070ff */
[----:B------:R-:W-:Y:S02]  /*e530*/  HADD2.F32 R12, -RZ, R4.H1_H1 ;  /* 0x30000004ff0c7230 */ /* 0x000fe40000004100 */
[----:B------:R-:W-:Y:S01]  /*e540*/  FMUL.FTZ R26, R7, R14 ;  /* 0x0000000e071a7220 */ /* 0x000fe20000410000 */
[----:B------:R-:W-:-:S02]  /*e550*/  HADD2.F32 R4, -RZ, R3.H0_H0 ;  /* 0x20000003ff047230 */ /* 0x000fc40000004100 */
[----:B------:R-:W-:Y:S01]  /*e560*/  FMUL.FTZ R20, R6, R11 ;  /* 0x0000000b06147220 */ /* 0x000fe20000410000 */
[----:B------:R-:W-:Y:S02]  /*e570*/  HADD2.F32 R3, -RZ, R3.H1_H1 ;  /* 0x30000003ff037230 */ /* 0x000fe40000004100 */
[-C--:B------:R-:W-:Y:S01]  /*e580*/  FMUL.FTZ R7, R7, R12.reuse ;  /* 0x0000000c07077220 */ /* 0x080fe20000410000 */
[----:B------:R-:W-:Y:S01]  /*e590*/  F2FP.SATFINITE.E4M3.F32.PACK_AB_MERGE_C R25, R62, R25, RZ ;  /* 0x000000193e19723e */ /* 0x000fe200048070ff */
[C---:B------:R-:W-:Y:S01]  /*e5a0*/  FFMA.FTZ R6, R4.reuse, R11, -R13 ;  /* 0x0000000b04067223 */ /* 0x040fe2000001080d */
[----:B------:R-:W-:Y:S01]  /*e5b0*/  FFMA.FTZ R20, R4, R15, R20 ;  /* 0x0000000f04147223 */ /* 0x000fe20000010014 */
[C---:B------:R-:W-:Y:S01]  /*e5c0*/  FFMA.FTZ R13, R3.reuse, R12, -R26 ;  /* 0x0000000c030d7223 */ /* 0x040fe2000001081a */
[----:B------:R-:W-:Y:S01]  /*e5d0*/  FFMA.FTZ R3, R3, R14, R7 ;  /* 0x0000000e03037223 */ /* 0x000fe20000010007 */
[----:B------:R-:W-:Y:S02]  /*e5e0*/  F2FP.SATFINITE.E4M3.F32.PACK_AB_MERGE_C R7, R64, R65, RZ ;  /* 0x000000414007723e */ /* 0x000fe400048070ff */
        /* <DEDUP_REMOVED lines=12> */
.L_x_1355:
[----:B------:R-:W-:Y:S05]  /*e6b0*/  BSYNC B1 ;  /* 0x0000000000017941 */ /* 0x000fea0003800000 */
.L_x_1354:
[----:B------:R-:W-:Y:S04]  /*e6c0*/  BSSY B1, `(.L_x_1356) ;  /* 0x00000f8000017945 */ /* 0x000fe80003800000 */
[----:B------:R-:W-:Y:S05]  /*e6d0*/  @P2 BRA `(.L_x_1357) ;  /* 0x0000000c00d82947 */ /* 0x000fea0003800000 */
[----:B--2--5:R-:W-:Y:S02]  /*e6e0*/  SHF.R.U32.HI R0, RZ, 0x8, R44 ;  /* 0x00000008ff007819 */ /* 0x024fe4000001162c */
[----:B-1----:R-:W-:Y:S02]  /*e6f0*/  LOP3.LUT R3, R44, 0xff, RZ, 0xc0, !PT ;  /* 0x000000ff2c037812 */ /* 0x002fe400078ec0ff */
[----:B------:R-:W-:Y:S02]  /*e700*/  SHF.R.U32.HI R6, RZ, 0x8, R46 ;  /* 0x00000008ff067819 */ /* 0x000fe4000001162e */
[----:B------:R-:W-:Y:S02]  /*e710*/  LOP3.LUT R0, R0, 0xff, RZ, 0xc0, !PT ;  /* 0x000000ff00007812 */ /* 0x000fe400078ec0ff */
[----:B------:R-:W-:Y:S02]  /*e720*/  LEA.HI R8, R21, R218, RZ, 0x1c ;  /* 0x000000da15087211 */ /* 0x000fe400078fe0ff */
[----:B------:R-:W-:-:S02]  /*e730*/  LOP3.LUT R7, R46, 0xff, RZ, 0xc0, !PT ;  /* 0x000000ff2e077812 */ /* 0x000fc400078ec0ff */
[----:B------:R-:W-:Y:S02]  /*e740*/  LOP3.LUT R6, R6, 0xff, RZ, 0xc0, !PT ;  /* 0x000000ff06067812 */ /* 0x000fe400078ec0ff */
[----:B------:R-:W-:Y:S02]  /*e750*/  PRMT R13, R0, 0x7604, R3 ;  /* 0x00007604000d7816 */ /* 0x000fe40000000003 */
[----:B------:R-:W-:Y:S02]  /*e760*/  SHF.R.S32.HI R3, RZ, 0x1f, R8 ;  /* 0x0000001fff037819 */ /* 0x000fe40000011408 */
[----:B------:R-:W-:Y:S02]  /*e770*/  PRMT R15, R6, 0x7604, R7 ;  /* 0x00007604060f7816 */ /* 0x000fe40000000007 */
[----:B------:R-:W-:Y:S01]  /*e780*/  LEA.HI R6, R3, R8, RZ, 0x3 ;  /* 0x0000000803067211 */ /* 0x000fe200078f18ff */
[----:B------:R-:W-:Y:S01]  /*e790*/  IMAD.SHL.U32 R3, R8, 0x10, RZ ;  /* 0x0000001008037824 */ /* 0x000fe200078e00ff */
[----:B------:R-:W-:-:S02]  /*e7a0*/  SHF.R.U32.HI R0, RZ, 0x8, R48 ;  /* 0x00000008ff007819 */ /* 0x000fc40000011630 */
[----:B------:R-:W-:Y:S01]  /*e7b0*/  SHF.R.U32.HI R4, RZ, 0x8, R45 ;  /* 0x00000008ff047819 */ /* 0x000fe2000001162d */
[----:B------:R-:W-:Y:S01]  /*e7c0*/  IMAD.SHL.U32 R8, R6, 0x800, RZ ;  /* 0x0000080006087824 */ /* 0x000fe200078e00ff */
[----:B------:R-:W-:Y:S02]  /*e7d0*/  LOP3.LUT R3, R208, 0x70, R3, 0xf8, !PT ;  /* 0x00000070d0037812 */ /* 0x000fe400078ef803 */
[----:B------:R-:W-:Y:S02]  /*e7e0*/  LOP3.LUT R6, R0, 0xff, RZ, 0xc0, !PT ;  /* 0x000000ff00067812 */ /* 0x000fe400078ec0ff */
[----:B------:R-:W-:Y:S02]  /*e7f0*/  LOP3.LUT R0, R3, R210, RZ, 0x3c, !PT ;  /* 0x000000d203007212 */ /* 0x000fe400078e3cff */
[----:B------:R-:W-:Y:S02]  /*e800*/  LOP3.LUT R3, R8, 0xffffc000, RZ, 0xc0, !PT ;  /* 0xffffc00008037812 */ /* 0x000fe400078ec0ff */
[----:B------:R-:W-:-:S02]  /*e810*/  LOP3.LUT R5, R45, 0xff, RZ, 0xc0, !PT ;  /* 0x000000ff2d057812 */ /* 0x000fc400078ec0ff */
[----:B------:R-:W-:Y:S02]  /*e820*/  LOP3.LUT R4, R4, 0xff, RZ, 0xc0, !PT ;  /* 0x000000ff04047812 */ /* 0x000fe400078ec0ff */
[----:B------:R-:W-:Y:S02]  /*e830*/  IADD3 R3, R0, R3, R211 ;  /* 0x0000000300037210 */ /* 0x000fe40007ffe0d3 */
[----:B------:R-:W-:Y:S02]  /*e840*/  PRMT R12, R4, 0x7604, R5 ;  /* 0x00007604040c7816 */ /* 0x000fe40000000005 */
[----:B------:R-:W-:Y:S02]  /*e850*/  SHF.R.U32.HI R4, RZ, 0x8, R47 ;  /* 0x00000008ff047819 */ /* 0x000fe4000001162f */
[----:B------:R-:W-:Y:S02]  /*e860*/  SHF.R.U32.HI R8, RZ, 0x8, R49 ;  /* 0x00000008ff087819 */ /* 0x000fe40000011631 */
[----:B------:R-:W-:-:S02]  /*e870*/  IADD3 R0, R16, R3, RZ ;  /* 0x0000000310007210 */ /* 0x000fc40007ffe0ff */
[----:B------:R-:W-:Y:S02]  /*e880*/  LOP3.LUT R5, R47, 0xff, RZ, 0xc0, !PT ;  /* 0x000000ff2f057812 */ /* 0x000fe400078ec0ff */
[----:B------:R-:W-:Y:S02]  /*e890*/  LOP3.LUT R7, R48, 0xff, RZ, 0xc0, !PT ;  /* 0x000000ff30077812 */ /* 0x000fe400078ec0ff */
[----:B------:R-:W-:Y:S02]  /*e8a0*/  LOP3.LUT R4, R4, 0xff, RZ, 0xc0, !PT ;  /* 0x000000ff04047812 */ /* 0x000fe400078ec0ff */
[----:B------:R-:W-:Y:S02]  /*e8b0*/  LOP3.LUT R3, R8, 0xff, RZ, 0xc0, !PT ;  /* 0x000000ff08037812 */ /* 0x000fe400078ec0ff */
[----:B------:R-:W1:Y:S01]  /*e8c0*/  LDS.128 R8, [R0+0x18000] ;  /* 0x0180000000087984 */ /* 0x000e620000000c00 */
[----:B------:R-:W-:Y:S02]  /*e8d0*/  PRMT R14, R4, 0x7604, R5 ;  /* 0x00007604040e7816 */ /* 0x000fe40000000005 */
[----:B------:R-:W-:-:S02]  /*e8e0*/  PRMT R27, R6, 0x7604, R7 ;  /* 0x00007604061b7816 */ /* 0x000fc40000000007 */
[----:B------:R-:W2:Y:S01]  /*e8f0*/  LDS.128 R4, [R226+0x18000] ;  /* 0x01800000e2047984 */ /* 0x000ea20000000c00 */
[----:B------:R-:W-:Y:S02]  /*e900*/  SHF.R.U32.HI R26, RZ, 0x8, R51 ;  /* 0x00000008ff1a7819 */ /* 0x000fe40000011633 */
[----:B------:R-:W-:Y:S02]  /*e910*/  SHF.R.U32.HI R24, RZ, 0x8, R50 ;  /* 0x00000008ff187819 */ /* 0x000fe40000011632 */
[----:B------:R-:W-:Y:S02]  /*e920*/  LOP3.LUT R53, R51, 0xff, RZ, 0xc0, !PT ;  /* 0x000000ff33357812 */ /* 0x000fe400078ec0ff */
[----:B------:R-:W-:Y:S02]  /*e930*/  LOP3.LUT R26, R26, 0xff, RZ, 0xc0, !PT ;  /* 0x000000ff1a1a7812 */ /* 0x000fe400078ec0ff */
[----:B------:R-:W-:Y:S02]  /*e940*/  LOP3.LUT R20, R49, 0xff, RZ, 0xc0, !PT ;  /* 0x000000ff31147812 */ /* 0x000fe400078ec0ff */
[----:B------:R-:W-:-:S02]  /*e950*/  LOP3.LUT R25, R50, 0xff, RZ, 0xc0, !PT ;  /* 0x000000ff32197812 */ /* 0x000fc400078ec0ff */
[----:B------:R-:W-:Y:S02]  /*e960*/  LOP3.LUT R24, R24, 0xff, RZ, 0xc0, !PT ;  /* 0x000000ff18187812 */ /* 0x000fe400078ec0ff */
[----:B------:R-:W-:Y:S02]  /*e970*/  PRMT R26, R26, 0x7604, R53 ;  /* 0x000076041a1a7816 */ /* 0x000fe40000000035 */
[----:B------:R-:W-:Y:S02]  /*e980*/  PRMT R20, R3, 0x7604, R20 ;  /* 0x0000760403147816 */ /* 0x000fe40000000014 */
[----:B------:R-:W-:Y:S02]  /*e990*/  SHF.R.U32.HI R53, RZ, 0x10, R49 ;  /* 0x00000010ff357819 */ /* 0x000fe40000011631 */
[----:B------:R-:W-:Y:S02]  /*e9a0*/  SHF.R.U32.HI R3, RZ, 0x10, R45 ;  /* 0x00000010ff037819 */ /* 0x000fe4000001162d */
[----:B------:R-:W-:Y:S01]  /*e9b0*/  PRMT R55, R24, 0x7604, R25 ;  /* 0x0000760418377816 */ /* 0x000fe20000000019 */
[----:B------:R-:W-:Y:S01]  /*e9c0*/  IMAD.U32 R53, R53, 0x10000, RZ ;  /* 0x0001000035357824 */ /* 0x000fe200078e00ff */
[----:B------:R-:W-:Y:S01]  /*e9d0*/  SHF.R.U32.HI R25, RZ, 0x10, R47 ;  /* 0x00000010ff197819 */ /* 0x000fe2000001162f */
[----:B------:R-:W-:Y:S01]  /*e9e0*/  IMAD.U32 R3, R3, 0x10000, RZ ;  /* 0x0001000003037824 */ /* 0x000fe200078e00ff */
[----:B------:R-:W-:-:S02]  /*e9f0*/  SHF.R.U32.HI R61, RZ, 0x10, R51 ;  /* 0x00000010ff3d7819 */ /* 0x000fc40000011633 */
[----:B------:R-:W-:Y:S01]  /*ea00*/  LOP3.LUT R59, R20, 0xff0000, R53, 0xf8, !PT ;  /* 0x00ff0000143b7812 */ /* 0x000fe200078ef835 */
[----:B------:R-:W-:Y:S01]  /*ea10*/  IMAD.U32 R25, R25, 0x10000, RZ ;  /* 0x0001000019197824 */ /* 0x000fe200078e00ff */
[----:B------:R-:W-:Y:S01]  /*ea20*/  LOP3.LUT R3, R12, 0xff0000, R3, 0xf8, !PT ;  /* 0x00ff00000c037812 */ /* 0x000fe200078ef803 */
[----:B------:R-:W-:Y:S01]  /*ea30*/  IMAD.U32 R61, R61, 0x10000, RZ ;  /* 0x000100003d3d7824 */ /* 0x000fe200078e00ff */
[----:B------:R-:W-:Y:S02]  /*ea40*/  LOP3.LUT R59, R59, 0xff000000, R49, 0xf8, !PT ;  /* 0xff0000003b3b7812 */ /* 0x000fe400078ef831 */
[----:B------:R-:W-:Y:S02]  /*ea50*/  LOP3.LUT R25, R14, 0xff0000, R25, 0xf8, !PT ;  /* 0x00ff00000e197812 */ /* 0x000fe400078ef819 */
[----:B------:R-:W-:Y:S02]  /*ea60*/  LOP3.LUT R54, R3, 0xff000000, R45, 0xf8, !PT ;  /* 0xff00000003367812 */ /* 0x000fe400078ef82d */
[----:B------:R-:W-:-:S02]  /*ea70*/  LOP3.LUT R3, R55, 0xff0000, R50, 0xf8, !PT ;  /* 0x00ff000037037812 */ /* 0x000fc400078ef832 */
[----:B------:R-:W-:Y:S02]  /*ea80*/  LOP3.LUT R13, R13, 0xff0000, R44, 0xf8, !PT ;  /* 0x00ff00000d0d7812 */ /* 0x000fe400078ef82c */
[----:B------:R-:W-:Y:S02]  /*ea90*/  LOP3.LUT R55, R25, 0xff000000, R47, 0xf8, !PT ;  /* 0xff00000019377812 */ /* 0x000fe400078ef82f */
[----:B------:R-:W-:Y:S02]  /*eaa0*/  F2FP.F16.E4M3.UNPACK_B R49, R59 ;  /* 0x0000003bff31723e */ /* 0x000fe400020006ff */
[----:B-1----:R-:W-:Y:S02]  /*eab0*/  F2FP.F16.E4M3.UNPACK_B R25, R9 ;  /* 0x00000009ff19723e */ /* 0x002fe400020006ff */
[----:B------:R-:W-:Y:S02]  /*eac0*/  LOP3.LUT R27, R27, 0xff0000, R48, 0xf8, !PT ;  /* 0x00ff00001b1b7812 */ /* 0x000fe400078ef830 */
[----:B------:R-:W-:-:S02]  /*ead0*/  F2FP.F16.E4M3.UNPACK_B R47, R54 ;  /* 0x00000036ff2f723e */ /* 0x000fc400020006ff */
[----:B------:R-:W-:Y:S02]  /*eae0*/  LOP3.LUT R15, R15, 0xff0000, R46, 0xf8, !PT ;  /* 0x00ff00000f0f7812 */ /* 0x000fe400078ef82e */
[----:B------:R-:W-:Y:S02]  /*eaf0*/  LOP3.LUT R53, R13, 0xff000000, R44, 0xf8, !PT ;  /* 0xff0000000d357812 */ /* 0x000fe400078ef82c */
[----:B------:R-:W-:Y:S01]  /*eb00*/  LOP3.LUT R60, R3, 0xff000000, R50, 0xf8, !PT ;  /* 0xff000000033c7812 */ /* 0x000fe200078ef832 */
[----:B------:R-:W-:Y:S01]  /*eb10*/  HADD2.F32 R50, -RZ, R49.H0_H0 ;  /* 0x20000031ff327230 */ /* 0x000fe20000004100 */
[-C--:B--2---:R-:W-:Y:S02]  /*eb20*/  F2FP.F16.E4M3.UNPACK_B R13, R5.reuse ;  /* 0x00000005ff0d723e */ /* 0x084fe400020006ff */
[----:B------:R-:W-:Y:S01]  /*eb30*/  F2FP.F16.E4M3.UNPACK_B R14, R5.H1 ;  /* 0x00000005ff0e723e */ /* 0x000fe200030006ff */
[----:B------:R-:W-:Y:S01]  /*eb40*/  HADD2.F32 R5, -RZ, R25.H0_H0 ;  /* 0x20000019ff057230 */ /* 0x000fe20000004100 */
[----:B------:R-:W-:Y:S01]  /*eb50*/  LOP3.LUT R58, R27, 0xff000000, R48, 0xf8, !PT ;  /* 0xff0000001b3a7812 */ /* 0x000fe200078ef830 */
[----:B------:R-:W-:Y:S01]  /*eb60*/  HADD2.F32 R48, -RZ, R47.H0_H0 ;  /* 0x2000002fff307230 */ /* 0x000fe20000004100 */
[----:B------:R-:W-:Y:S01]  /*eb70*/  LOP3.LUT R61, R26, 0xff0000, R61, 0xf8, !PT ;  /* 0x00ff00001a3d7812 */ /* 0x000fe200078ef83d */
[----:B------:R-:W-:Y:S01]  /*eb80*/  HADD2.F32 R25, -RZ, R25.H1_H1 ;  /* 0x30000019ff197230 */ /* 0x000fe20000004100 */
[----:B------:R-:W-:-:S02]  /*eb90*/  LOP3.LUT R12, R15, 0xff000000, R46, 0xf8, !PT ;  /* 0xff0000000f0c7812 */ /* 0x000fc400078ef82e */
[-C--:B------:R-:W-:Y:S02]  /*eba0*/  F2FP.F16.E4M3.UNPACK_B R3, R6.reuse ;  /* 0x00000006ff03723e */ /* 0x080fe400020006ff */
[----:B------:R-:W-:Y:S01]  /*ebb0*/  F2FP.F16.E4M3.UNPACK_B R15, R6.H1 ;  /* 0x00000006ff0f723e */ /* 0x000fe200030006ff */
[----:B------:R-:W-:Y:S01]  /*ebc0*/  HADD2.F32 R6, -RZ, R13.H0_H0 ;  /* 0x2000000dff067230 */ /* 0x000fe20000004100 */
[----:B------:R-:W-:Y:S01]  /*ebd0*/  F2FP.F16.E4M3.UNPACK_B R26, R9.H1 ;  /* 0x00000009ff1a723e */ /* 0x000fe200030006ff */
[----:B------:R-:W-:Y:S01]  /*ebe0*/  FMUL.FTZ R9, R5, R50 ;  /* 0x0000003205097220 */ /* 0x000fe20000410000 */
[----:B------:R-:W-:Y:S01]  /*ebf0*/  LOP3.LUT R61, R61, 0xff000000, R51, 0xf8, !PT ;  /* 0xff0000003d3d7812 */ /* 0x000fe200078ef833 */
[-C--:B------:R-:W-:Y:S01]  /*ec00*/  FMUL.FTZ R51, R5, R48.reuse ;  /* 0x0000003005337220 */ /* 0x080fe20000410000 */
[----:B------:R-:W-:Y:S01]  /*ec10*/  F2FP.F16.E4M3.UNPACK_B R59, R59.H1 ;  /* 0x0000003bff3b723e */ /* 0x000fe200030006ff */
[C---:B------:R-:W-:Y:S01]  /*ec20*/  FFMA.FTZ R5, R6.reuse, R48, -R9 ;  /* 0x0000003006057223 */ /* 0x040fe20000010809 */
[----:B------:R-:W-:Y:S01]  /*ec30*/  F2FP.F16.E4M3.UNPACK_B R54, R54.H1 ;  /* 0x00000036ff36723e */ /* 0x000fe200030006ff */
[----:B------:R-:W-:Y:S01]  /*ec40*/  FFMA.FTZ R9, R6, R50, R51 ;  /* 0x0000003206097223 */ /* 0x000fe20000010033 */
[----:B------:R-:W-:Y:S01]  /*ec50*/  HADD2.F32 R50, -RZ, R49.H1_H1 ;  /* 0x30000031ff327230 */ /* 0x000fe20000004100 */
[-C--:B------:R-:W-:Y:S01]  /*ec60*/  F2FP.F16.E4M3.UNPACK_B R27, R10.reuse ;  /* 0x0000000aff1b723e */ /* 0x080fe200020006ff */
[----:B------:R-:W-:Y:S01]  /*ec70*/  HADD2.F32 R48, -RZ, R47.H1_H1 ;  /* 0x3000002fff307230 */ /* 0x000fe20000004100 */
[----:B------:R-:W-:Y:S01]  /*ec80*/  F2FP.F16.E4M3.UNPACK_B R44, R10.H1 ;  /* 0x0000000aff2c723e */ /* 0x000fe200030006ff */
[----:B------:R-:W-:-:S02]  /*ec90*/  HADD2.F32 R13, -RZ, R13.H1_H1 ;  /* 0x3000000dff0d7230 */ /* 0x000fc40000004100 */
[C---:B------:R-:W-:Y:S01]  /*eca0*/  FMUL.FTZ R62, R25.reuse, R50 ;  /* 0x00000032193e7220 */ /* 0x040fe20000410000 */
[----:B------:R-:W-:Y:S02]  /*ecb0*/  HADD2.F32 R49, -RZ, R59.H0_H0 ;  /* 0x2000003bff317230 */ /* 0x000fe40000004100 */
[-C--:B------:R-:W-:Y:S01]  /*ecc0*/  FMUL.FTZ R25, R25, R48.reuse ;  /* 0x0000003019197220 */ /* 0x080fe20000410000 */
[----:B------:R-:W-:Y:S02]  /*ecd0*/  HADD2.F32 R10, -RZ, R26.H0_H0 ;  /* 0x2000001aff0a7230 */ /* 0x000fe40000004100 */
[C---:B------:R-:W-:Y:S01]  /*ece0*/  FFMA.FTZ R62, R13.reuse, R48, -R62 ;  /* 0x000000300d3e7223 */ /* 0x040fe2000001083e */
[----:B------:R-:W-:Y:S01]  /*ecf0*/  HADD2.F32 R47, -RZ, R54.H0_H0 ;  /* 0x20000036ff2f7230 */ /* 0x000fe20000004100 */
[----:B------:R-:W-:Y:S01]  /*ed00*/  F2FP.F16.E4M3.UNPACK_B R45, R11 ;  /* 0x0000000bff2d723e */ /* 0x000fe200020006ff */
[----:B------:R-:W-:Y:S02]  /*ed10*/  HADD2.F32 R6, -RZ, R14.H0_H0 ;  /* 0x2000000eff067230 */ /* 0x000fe40000004100 */
[C---:B------:R-:W-:Y:S01]  /*ed20*/  FMUL.FTZ R51, R10.reuse, R49 ;  /* 0x000000310a337220 */ /* 0x040fe20000410000 */
[----:B------:R-:W-:Y:S01]  /*ed30*/  FFMA.FTZ R50, R13, R50, R25 ;  /* 0x000000320d327223 */ /* 0x000fe20000010019 */
[----:B------:R-:W-:Y:S01]  /*ed40*/  FMUL.FTZ R10, R10, R47 ;  /* 0x0000002f0a0a7220 */ /* 0x000fe20000410000 */
[----:B------:R-:W-:Y:S01]  /*ed50*/  F2FP.F16.E4M3.UNPACK_B R48, R61 ;  /* 0x0000003dff30723e */ /* 0x000fe200020006ff */
[C---:B------:R-:W-:Y:S01]  /*ed60*/  FFMA.FTZ R63, R6.reuse, R47, -R51 ;  /* 0x0000002f063f7223 */ /* 0x040fe20000010833 */
[----:B------:R-:W-:Y:S01]  /*ed70*/  F2FP.F16.E4M3.UNPACK_B R25, R55 ;  /* 0x00000037ff19723e */ /* 0x000fe200020006ff */
[----:B------:R-:W-:Y:S01]  /*ed80*/  FFMA.FTZ R64, R6, R49, R10 ;  /* 0x0000003106407223 */ /* 0x000fe2000001000a */
[----:B------:R-:W-:Y:S01]  /*ed90*/  F2FP.F16.E4M3.UNPACK_B R20, R7 ;  /* 0x00000007ff14723e */ /* 0x000fe200020006ff */
[----:B------:R-:W-:Y:S01]  /*eda0*/  HADD2.F32 R13, -RZ, R54.H1_H1 ;  /* 0x30000036ff0d7230 */ /* 0x000fe20000004100 */
[----:B------:R-:W-:Y:S01]  /*edb0*/  F2FP.F16.E4M3.UNPACK_B R46, R11.H1 ;  /* 0x0000000bff2e723e */ /* 0x000fe200030006ff */
[----:B------:R-:W-:Y:S01]  /*edc0*/  HADD2.F32 R26, -RZ, R26.H1_H1 ;  /* 0x3000001aff1a7230 */ /* 0x000fe20000004100 */
[----:B------:R-:W-:Y:S01]  /*edd0*/  F2FP.F16.E4M3.UNPACK_B R61, R61.H1 ;  /* 0x0000003dff3d723e */ /* 0x000fe200030006ff */
[----:B------:R-:W-:Y:S01]  /*ede0*/  HADD2.F32 R49, -RZ, R48.H0_H0 ;  /* 0x20000030ff317230 */ /* 0x000fe20000004100 */
[----:B------:R-:W-:Y:S01]  /*edf0*/  F2FP.F16.E4M3.UNPACK_B R24, R7.H1 ;  /* 0x00000007ff18723e */ /* 0x000fe200030006ff */
[----:B------:R-:W-:-:S02]  /*ee00*/  HADD2.F32 R10, -RZ, R45.H0_H0 ;  /* 0x2000002dff0a7230 */ /* 0x000fc40000004100 */
[----:B------:R-:W-:Y:S01]  /*ee10*/  FMUL.FTZ R54, R26, R13 ;  /* 0x0000000d1a367220 */ /* 0x000fe20000410000 */
[----:B------:R-:W-:Y:S01]  /*ee20*/  HADD2.F32 R47, -RZ, R25.H0_H0 ;  /* 0x20000019ff2f7230 */ /* 0x000fe20000004100 */
[----:B------:R-:W-:Y:S01]  /*ee30*/  F2FP.F16.E4M3.UNPACK_B R55, R55.H1 ;  /* 0x00000037ff37723e */ /* 0x000fe200030006ff */
[----:B------:R-:W-:Y:S02]  /*ee40*/  HADD2.F32 R59, -RZ, R59.H1_H1 ;  /* 0x3000003bff3b7230 */ /* 0x000fe40000004100 */
[C---:B------:R-:W-:Y:S01]  /*ee50*/  FMUL.FTZ R65, R10.reuse, R49 ;  /* 0x000000310a417220 */ /* 0x040fe20000410000 */
[----:B------:R-:W-:Y:S02]  /*ee60*/  HADD2.F32 R14, -RZ, R14.H1_H1 ;  /* 0x3000000eff0e7230 */ /* 0x000fe40000004100 */
[----:B------:R-:W-:Y:S01]  /*ee70*/  FMUL.FTZ R10, R10, R47 ;  /* 0x0000002f0a0a7220 */ /* 0x000fe20000410000 */
[----:B------:R-:W-:Y:S02]  /*ee80*/  HADD2.F32 R6, -RZ, R20.H0_H0 ;  /* 0x20000014ff067230 */ /* 0x000fe40000004100 */
[----:B------:R-:W-:Y:S01]  /*ee90*/  FMUL.FTZ R51, R26, R59 ;  /* 0x0000003b1a337220 */ /* 0x000fe20000410000 */
[----:B------:R-:W-:-:S02]  /*eea0*/  HADD2.F32 R48, -RZ, R48.H1_H1 ;  /* 0x30000030ff307230 */ /* 0x000fc40000004100 */
[----:B------:R-:W-:Y:S01]  /*eeb0*/  FFMA.FTZ R59, R14, R59, R54 ;  /* 0x0000003b0e3b7223 */ /* 0x000fe20000010036 */
[----:B------:R-:W-:Y:S02]  /*eec0*/  HADD2.F32 R45, -RZ, R45.H1_H1 ;  /* 0x3000002dff2d7230 */ /* 0x000fe40000004100 */
[C---:B------:R-:W-:Y:S01]  /*eed0*/  FFMA.FTZ R65, R6.reuse, R47, -R65 ;  /* 0x0000002f06417223 */ /* 0x040fe20000010841 */
[----:B------:R-:W-:Y:S01]  /*eee0*/  FFMA.FTZ R54, R6, R49, R10 ;  /* 0x0000003106367223 */ /* 0x000fe2000001000a */
[----:B------:R-:W-:Y:S02]  /*eef0*/  HADD2.F32 R47, -RZ, R61.H0_H0 ;  /* 0x2000003dff2f7230 */ /* 0x000fe40000004100 */
[----:B------:R-:W-:Y:S01]  /*ef00*/  FFMA.FTZ R26, R14, R13, -R51 ;  /* 0x0000000d0e1a7223 */ /* 0x000fe20000010833 */
[----:B------:R-:W-:Y:S01]  /*ef10*/  HADD2.F32 R10, -RZ, R46.H0_H0 ;  /* 0x2000002eff0a7230 */ /* 0x000fe20000004100 */
[----:B------:R-:W-:Y:S01]  /*ef20*/  F2FP.F16.E4M3.UNPACK_B R11, R8 ;  /* 0x00000008ff0b723e */ /* 0x000fe200020006ff */
[----:B------:R-:W-:-:S02]  /*ef30*/  HADD2.F32 R25, -RZ, R25.H1_H1 ;  /* 0x30000019ff197230 */ /* 0x000fc40000004100 */
[C---:B------:R-:W-:Y:S01]  /*ef40*/  FMUL.FTZ R49, R45.reuse, R48 ;  /* 0x000000302d317220 */ /* 0x040fe20000410000 */
[----:B------:R-:W-:Y:S02]  /*ef50*/  HADD2.F32 R13, -RZ, R55.H0_H0 ;  /* 0x20000037ff0d7230 */ /* 0x000fe40000004100 */
[C---:B------:R-:W-:Y:S01]  /*ef60*/  FMUL.FTZ R51, R10.reuse, R47 ;  /* 0x0000002f0a337220 */ /* 0x040fe20000410000 */
[----:B------:R-:W-:Y:S01]  /*ef70*/  HADD2.F32 R6, -RZ, R24.H0_H0 ;  /* 0x20000018ff067230 */ /* 0x000fe20000004100 */
[----:B------:R-:W-:Y:S01]  /*ef80*/  F2FP.F16.E4M3.UNPACK_B R8, R8.H1 ;  /* 0x00000008ff08723e */ /* 0x000fe200030006ff */
[----:B------:R-:W-:Y:S02]  /*ef90*/  HADD2.F32 R20, -RZ, R20.H1_H1 ;  /* 0x30000014ff147230 */ /* 0x000fe40000004100 */
[----:B------:R-:W-:Y:S01]  /*efa0*/  FMUL.FTZ R45, R45, R25 ;  /* 0x000000192d2d7220 */ /* 0x000fe20000410000 */
[-C--:B------:R-:W-:Y:S01]  /*efb0*/  FMUL.FTZ R10, R10, R13.reuse ;  /* 0x0000000d0a0a7220 */ /* 0x080fe20000410000 */
[----:B------:R-:W-:Y:S01]  /*efc0*/  FFMA.FTZ R68, R6, R13, -R51 ;  /* 0x0000000d06447223 */ /* 0x000fe20000010833 */
[----:B------:R-:W-:Y:S01]  /*efd0*/  F2FP.F16.E4M3.UNPACK_B R14, R58.H1 ;  /* 0x0000003aff0e723e */ /* 0x000fe200030006ff */
[----:B------:R-:W-:Y:S01]  /*efe0*/  FFMA.FTZ R67, R20, R48, R45 ;  /* 0x0000003014437223 */ /* 0x000fe2000001002d */
[----:B------:R-:W-:Y:S01]  /*eff0*/  F2FP.F16.E4M3.UNPACK_B R13, R53.H1 ;  /* 0x00000035ff0d723e */ /* 0x000fe200030006ff */
[----:B------:R-:W-:Y:S01]  /*f000*/  FFMA.FTZ R69, R6, R47, R10 ;  /* 0x0000002f06457223 */ /* 0x000fe2000001000a */
[-C--:B------:R-:W-:Y:S01]  /*f010*/  F2FP.F16.E4M3.UNPACK_B R7, R4.reuse ;  /* 0x00000004ff07723e */ /* 0x080fe200020006ff */
[----:B------:R-:W-:Y:S01]  /*f020*/  HADD2.F32 R61, -RZ, R61.H1_H1 ;  /* 0x3000003dff3d7230 */ /* 0x000fe20000004100 */
[----:B------:R-:W-:Y:S01]  /*f030*/  F2FP.F16.E4M3.UNPACK_B R4, R4.H1 ;  /* 0x00000004ff04723e */ /* 0x000fe200030006ff */
[----:B------:R-:W-:-:S02]  /*f040*/  HADD2.F32 R46, -RZ, R46.H1_H1 ;  /* 0x3000002eff2e7230 */ /* 0x000fc40000004100 */
[----:B------:R-:W-:Y:S01]  /*f050*/  FFMA.FTZ R66, R20, R25, -R49 ;  /* 0x0000001914427223 */ /* 0x000fe20000010831 */
[----:B------:R-:W-:Y:S01]  /*f060*/  HADD2.F32 R55, -RZ, R55.H1_H1 ;  /* 0x30000037ff377230 */ /* 0x000fe20000004100 */
[----:B------:R-:W-:Y:S01]  /*f070*/  F2FP.F16.E4M3.UNPACK_B R58, R58 ;  /* 0x0000003aff3a723e */ /* 0x000fe200020006ff */
[----:B------:R-:W-:Y:S02]  /*f080*/  HADD2.F32 R45, -RZ, R14.H0_H0 ;  /* 0x2000000eff2d7230 */ /* 0x000fe40000004100 */
[C---:B------:R-:W-:Y:S01]  /*f090*/  FMUL.FTZ R49, R46.reuse, R61 ;  /* 0x0000003d2e317220 */ /* 0x040fe20000410000 */
[----:B------:R-:W-:Y:S02]  /*f0a0*/  HADD2.F32 R10, -RZ, R8.H0_H0 ;  /* 0x20000008ff0a7230 */ /* 0x000fe40000004100 */
[----:B------:R-:W-:Y:S01]  /*f0b0*/  FMUL.FTZ R46, R46, R55 ;  /* 0x000000372e2e7220 */ /* 0x000fe20000410000 */
[----:B------:R-:W-:Y:S01]  /*f0c0*/  HADD2.F32 R25, -RZ, R13.H0_H0 ;  /* 0x2000000dff197230 */ /* 0x000fe20000004100 */
[----:B------:R-:W-:Y:S01]  /*f0d0*/  F2FP.F16.E4M3.UNPACK_B R53, R53 ;  /* 0x00000035ff35723e */ /* 0x000fe200020006ff */
[----:B------:R-:W-:-:S02]  /*f0e0*/  HADD2.F32 R24, -RZ, R24.H1_H1 ;  /* 0x30000018ff187230 */ /* 0x000fc40000004100 */
[C---:B------:R-:W-:Y:S01]  /*f0f0*/  FMUL.FTZ R47, R10.reuse, R45 ;  /* 0x0000002d0a2f7220 */ /* 0x040fe20000410000 */
[----:B------:R-:W-:Y:S02]  /*f100*/  HADD2.F32 R6, -RZ, R4.H0_H0 ;  /* 0x20000004ff067230 */ /* 0x000fe40000004100 */
[----:B------:R-:W-:Y:S01]  /*f110*/  FMUL.FTZ R10, R10, R25 ;  /* 0x000000190a0a7220 */ /* 0x000fe20000410000 */
[----:B------:R-:W-:Y:S02]  /*f120*/  HADD2.F32 R8, -RZ, R8.H1_H1 ;  /* 0x30000008ff087230 */ /* 0x000fe40000004100 */
[C---:B------:R-:W-:Y:S01]  /*f130*/  FFMA.FTZ R55, R24.reuse, R55, -R49 ;  /* 0x0000003718377223 */ /* 0x040fe20000010831 */
[----:B------:R-:W-:Y:S01]  /*f140*/  FFMA.FTZ R70, R24, R61, R46 ;  /* 0x0000003d18467223 */ /* 0x000fe2000001002e */
[C---:B------:R-:W-:Y:S01]  /*f150*/  FFMA.FTZ R24, R6.reuse, R45, R10 ;  /* 0x0000002d06187223 */ /* 0x040fe2000001000a */
[----:B------:R-:W-:Y:S02]  /*f160*/  HADD2.F32 R45, -RZ, R14.H1_H1 ;  /* 0x3000000eff2d7230 */ /* 0x000fe40000004100 */
[----:B------:R-:W-:Y:S01]  /*f170*/  FFMA.FTZ R20, R6, R25, -R47 ;  /* 0x0000001906147223 */ /* 0x000fe2000001082f */
[----:B------:R-:W-:Y:S01]  /*f180*/  HADD2.F32 R13, -RZ, R13.H1_H1 ;  /* 0x3000000dff0d7230 */ /* 0x000fe20000004100 */
[----:B------:R-:W-:Y:S01]  /*f190*/  F2FP.F16.E4M3.UNPACK_B R10, R60.H1 ;  /* 0x0000003cff0a723e */ /* 0x000fe200030006ff */
[----:B------:R-:W-:-:S02]  /*f1a0*/  HADD2.F32 R4, -RZ, R4.H1_H1 ;  /* 0x30000004ff047230 */ /* 0x000fc40000004100 */
[C---:B------:R-:W-:Y:S01]  /*f1b0*/  FMUL.FTZ R47, R8.reuse, R45 ;  /* 0x0000002d082f7220 */ /* 0x040fe20000410000 */
[--C-:B------:R-:W-:Y:S02]  /*f1c0*/  HADD2.F32 R25, -RZ, R58.reuse.H0_H0 ;  /* 0x2000003aff197230 */ /* 0x100fe40000004100 */
[-C--:B------:R-:W-:Y:S01]  /*f1d0*/  FMUL.FTZ R8, R8, R13.reuse ;  /* 0x0000000d08087220 */ /* 0x080fe20000410000 */
[----:B------:R-:W-:Y:S02]  /*f1e0*/  HADD2.F32 R6, -RZ, R11.H0_H0 ;  /* 0x2000000bff067230 */ /* 0x000fe40000004100 */
[C---:B------:R-:W-:Y:S01]  /*f1f0*/  FFMA.FTZ R49, R4.reuse, R13, -R47 ;  /* 0x0000000d04317223 */ /* 0x040fe2000001082f */
[----:B------:R-:W-:Y:S02]  /*f200*/  HADD2.F32 R13, -RZ, R53.H0_H0 ;  /* 0x20000035ff0d7230 */ /* 0x000fe40000004100 */
[----:B------:R-:W-:Y:S01]  /*f210*/  FFMA.FTZ R51, R4, R45, R8 ;  /* 0x0000002d04337223 */ /* 0x000fe20000010008 */
[----:B------:R-:W-:-:S02]  /*f220*/  HADD2.F32 R58, -RZ, R58.H1_H1 ;  /* 0x3000003aff3a7230 */ /* 0x000fc40000004100 */
[C---:B------:R-:W-:Y:S01]  /*f230*/  FMUL.FTZ R45, R6.reuse, R25 ;  /* 0x00000019062d7220 */ /* 0x040fe20000410000 */
[----:B------:R-:W-:Y:S02]  /*f240*/  HADD2.F32 R11, -RZ, R11.H1_H1 ;  /* 0x3000000bff0b7230 */ /* 0x000fe40000004100 */
[-C--:B------:R-:W-:Y:S01]  /*f250*/  FMUL.FTZ R47, R6, R13.reuse ;  /* 0x0000000d062f7220 */ /* 0x080fe20000410000 */
[----:B------:R-:W-:Y:S01]  /*f260*/  HADD2.F32 R4, -RZ, R7.H0_H0 ;  /* 0x20000007ff047230 */ /* 0x000fe20000004100 */
[----:B------:R-:W-:Y:S01]  /*f270*/  F2FP.F16.E4M3.UNPACK_B R60, R60 ;  /* 0x0000003cff3c723e */ /* 0x000fe200020006ff */
[----:B------:R-:W-:Y:S02]  /*f280*/  HADD2.F32 R6, -RZ, R53.H1_H1 ;  /* 0x30000035ff067230 */ /* 0x000fe40000004100 */
[C---:B------:R-:W-:Y:S01]  /*f290*/  FMUL.FTZ R8, R11.reuse, R58 ;  /* 0x0000003a0b087220 */ /* 0x040fe20000410000 */
[----:B------:R-:W-:Y:S02]  /*f2a0*/  HADD2.F32 R7, -RZ, R7.H1_H1 ;  /* 0x30000007ff077230 */ /* 0x000fe40000004100 */
[C---:B------:R-:W-:Y:S01]  /*f2b0*/  FFMA.FTZ R45, R4.reuse, R13, -R45 ;  /* 0x0000000d042d7223 */ /* 0x040fe2000001082d */
[----:B------:R-:W-:Y:S01]  /*f2c0*/  FFMA.FTZ R47, R4, R25, R47 ;  /* 0x00000019042f7223 */ /* 0x000fe2000001002f */
[----:B------:R-:W-:Y:S01]  /*f2d0*/  F2FP.F16.E4M3.UNPACK_B R4, R12.H1 ;  /* 0x0000000cff04723e */ /* 0x000fe200030006ff */
[-C--:B------:R-:W-:Y:S01]  /*f2e0*/  FMUL.FTZ R13, R11, R6.reuse ;  /* 0x000000060b0d7220 */ /* 0x080fe20000410000 */
[----:B------:R-:W-:Y:S01]  /*f2f0*/  FFMA.FTZ R14, R7, R6, -R8 ;  /* 0x00000006070e7223 */ /* 0x000fe20000010808 */
[----:B------:R-:W-:Y:S01]  /*f300*/  HADD2.F32 R11, -RZ, R10.H0_H0 ;  /* 0x2000000aff0b7230 */ /* 0x000fe20000004100 */
[----:B------:R-:W-:Y:S01]  /*f310*/  F2FP.F16.E4M3.UNPACK_B R12, R12 ;  /* 0x0000000cff0c723e */ /* 0x000fe200020006ff */
[----:B------:R-:W-:-:S02]  /*f320*/  HADD2.F32 R6, -RZ, R44.H0_H0 ;  /* 0x2000002cff067230 */ /* 0x000fc40000004100 */
[----:B------:R-:W-:Y:S01]  /*f330*/  FFMA.FTZ R58, R7, R58, R13 ;  /* 0x0000003a073a7223 */ /* 0x000fe2000001000d */
[--C-:B------:R-:W-:Y:S01]  /*f340*/  HADD2.F32 R7, -RZ, R4.reuse.H0_H0 ;  /* 0x20000004ff077230 */ /* 0x100fe20000004100 */
[----:B------:R-:W-:Y:S01]  /*f350*/  F2FP.SATFINITE.E4M3.F32.PACK_AB_MERGE_C R26, R26, R63, RZ ;  /* 0x0000003f1a1a723e */ /* 0x000fe200048070ff */
[----:B------:R-:W-:Y:S02]  /*f360*/  HADD2.F32 R8, -RZ, R4.H1_H1 ;  /* 0x30000004ff087230 */ /* 0x000fe40000004100 */
[C---:B------:R-:W-:Y:S01]  /*f370*/  FMUL.FTZ R13, R6.reuse, R11 ;  /* 0x0000000b060d7220 */ /* 0x040fe20000410000 */
[----:B------:R-:W-:Y:S02]  /*f380*/  HADD2.F32 R4, -RZ, R15.H0_H0 ;  /* 0x2000000fff047230 */ /* 0x000fe40000004100 */
[----:B------:R-:W-:Y:S01]  /*f390*/  FMUL.FTZ R53, R6, R7 ;  /* 0x0000000706357220 */ /* 0x000fe20000410000 */
[----:B------:R-:W-:Y:S01]  /*f3a0*/  HADD2.F32 R10, -RZ, R10.H1_H1 ;  /* 0x3000000aff0a7230 */ /* 0x000fe20000004100 */
[----:B------:R-:W-:Y:S01]  /*f3b0*/  F2FP.SATFINITE.E4M3.F32.PACK_AB_MERGE_C R59, R59, R64, RZ ;  /* 0x000000403b3b723e */ /* 0x000fe200048070ff */
[----:B------:R-:W-:-:S02]  /*f3c0*/  HADD2.F32 R44, -RZ, R44.H1_H1 ;  /* 0x3000002cff2c7230 */ /* 0x000fc40000004100 */
[C---:B------:R-:W-:Y:S01]  /*f3d0*/  FFMA.FTZ R25, R4.reuse, R7, -R13 ;  /* 0x0000000704197223 */ /* 0x040fe2000001080d */
[----:B------:R-:W-:Y:S02]  /*f3e0*/  HADD2.F32 R15, -RZ, R15.H1_H1 ;  /* 0x3000000fff0f7230 */ /* 0x000fe40000004100 */
[----:B------:R-:W-:Y:S01]  /*f3f0*/  FFMA.FTZ R53, R4, R11, R53 ;  /* 0x0000000b04357223 */ /* 0x000fe20000010035 */
[--C-:B------:R-:W-:Y:S02]  /*f400*/  HADD2.F32 R11, -RZ, R60.reuse.H0_H0 ;  /* 0x2000003cff0b7230 */ /* 0x100fe40000004100 */
[C---:B------:R-:W-:Y:S01]  /*f410*/  FMUL.FTZ R6, R44.reuse, R10 ;  /* 0x0000000a2c067220 */ /* 0x040fe20000410000 */
[-C--:B------:R-:W-:Y:S01]  /*f420*/  FMUL.FTZ R7, R44, R8.reuse ;  /* 0x000000082c077220 */ /* 0x080fe20000410000 */
[----:B------:R-:W-:Y:S01]  /*f430*/  HADD2.F32 R60, -RZ, R60.H1_H1 ;  /* 0x3000003cff3c7230 */ /* 0x000fe20000004100 */
[----:B------:R-:W-:Y:S01]  /*f440*/  F2FP.SATFINITE.E4M3.F32.PACK_AB_MERGE_C R5, R62, R5, R26 ;  /* 0x000000053e05723e */ /* 0x000fe2000480701a */
[C---:B------:R-:W-:Y:S01]  /*f450*/  FFMA.FTZ R46, R15.reuse, R8, -R6 ;  /* 0x000000080f2e7223 */ /* 0x040fe20000010806 */
[----:B------:R-:W-:Y:S01]  /*f460*/  FFMA.FTZ R48, R15, R10, R7 ;  /* 0x0000000a0f307223 */ /* 0x000fe20000010007 */
[--C-:B------:R-:W-:Y:S01]  /*f470*/  HADD2.F32 R6, -RZ, R27.reuse.H0_H0 ;  /* 0x2000001bff067230 */ /* 0x100fe20000004100 */
[----:B------:R-:W-:Y:S01]  /*f480*/  F2FP.SATFINITE.E4M3.F32.PACK_AB_MERGE_C R9, R50, R9, R59 ;  /* 0x000000093209723e */ /* 0x000fe2000480703b */
[----:B------:R-:W-:Y:S01]  /*f490*/  HADD2.F32 R7, -RZ, R12.H0_H0 ;  /* 0x2000000cff077230 */ /* 0x000fe20000004100 */
[----:B------:R-:W-:Y:S01]  /*f4a0*/  F2FP.SATFINITE.E4M3.F32.PACK_AB_MERGE_C R25, R46, R25, RZ ;  /* 0x000000192e19723e */ /* 0x000fe200048070ff */
[----:B------:R-:W-:-:S02]  /*f4b0*/  HADD2.F32 R27, -RZ, R27.H1_H1 ;  /* 0x3000001bff1b7230 */ /* 0x000fc40000004100 */
[C---:B------:R-:W-:Y:S01]  /*f4c0*/  FMUL.FTZ R13, R6.reuse, R11 ;  /* 0x0000000b060d7220 */ /* 0x040fe20000410000 */
[----:B------:R-:W-:Y:S02]  /*f4d0*/  HADD2.F32 R12, -RZ, R12.H1_H1 ;  /* 0x3000000cff0c7230 */ /* 0x000fe40000004100 */
[----:B------:R-:W-:Y:S01]  /*f4e0*/  FMUL.FTZ R8, R6, R7 ;  /* 0x0000000706087220 */ /* 0x000fe20000410000 */
[--C-:B------:R-:W-:Y:S02]  /*f4f0*/  HADD2.F32 R4, -RZ, R3.reuse.H0_H0 ;  /* 0x20000003ff047230 */ /* 0x100fe40000004100 */
[C---:B------:R-:W-:Y:S01]  /*f500*/  FMUL.FTZ R44, R27.reuse, R60 ;  /* 0x0000003c1b2c7220 */ /* 0x040fe20000410000 */
[----:B------:R-:W-:Y:S02]  /*f510*/  HADD2.F32 R3, -RZ, R3.H1_H1 ;  /* 0x30000003ff037230 */ /* 0x000fe40000004100 */
[-C--:B------:R-:W-:Y:S01]  /*f520*/  FMUL.FTZ R27, R27, R12.reuse ;  /* 0x0000000c1b1b7220 */ /* 0x080fe20000410000 */
[----:B------:R-:W-:Y:S01]  /*f530*/  F2FP.SATFINITE.E4M3.F32.PACK_AB_MERGE_C R48, R48, R53, RZ ;  /* 0x000000353030723e */ /* 0x000fe200048070ff */
        /* <DEDUP_REMOVED lines=16> */
.L_x_1357:
[----:B------:R-:W-:Y:S05]  /*f640*/  BSYNC B1 ;  /* 0x0000000000017941 */ /* 0x000fea0003800000 */
.L_x_1356:
[----:B------:R-:W-:Y:S04]  /*f650*/  BSSY B1, `(.L_x_1358) ;  /* 0x0000100000017945 */ /* 0x000fe80003800000 */
[----:B------:R-:W-:Y:S05]  /*f660*/  @P1 BRA `(.L_x_1359) ;  /* 0x0000000c00f81947 */ /* 0x000fea0003800000 */
[----:B-1---5:R-:W-:Y:S02]  /*f670*/  SHF.R.U32.HI R3, RZ, 0x8, R28 ;  /* 0x00000008ff037819 */ /* 0x022fe4000001161c */
[----:B--23--:R-:W-:Y:S02]  /*f680*/  LOP3.LUT R0, R28, 0xff, RZ, 0xc0, !PT ;  /* 0x000000ff1c007812 */ /* 0x00cfe400078ec0ff */
[----:B------:R-:W-:Y:S02]  /*f690*/  LOP3.LUT R3, R3, 0xff, RZ, 0xc0, !PT ;  /* 0x000000ff03037812 */ /* 0x000fe400078ec0ff */
[----:B------:R-:W-:Y:S02]  /*f6a0*/  LEA.HI R8, R21, R218, RZ, 0x1c ;  /* 0x000000da15087211 */ /* 0x000fe400078fe0ff */
[----:B------:R-:W-:Y:S02]  /*f6b0*/  SHF.R.U32.HI R5, RZ, 0x8, R29 ;  /* 0x00000008ff057819 */ /* 0x000fe4000001161d */
[----:B------:R-:W-:Y:S01]  /*f6c0*/  PRMT R12, R3, 0x7604, R0 ;  /* 0x00007604030c7816 */ /* 0x000fe20000000000 */
[----:B------:R-:W-:Y:S01]  /*f6d0*/  IMAD.SHL.U32 R10, R8, 0x10, RZ ;  /* 0x00000010080a7824 */ /* 0x000fe200078e00ff */
[----:B------:R-:W-:-:S02]  /*f6e0*/  SHF.R.S32.HI R3, RZ, 0x1f, R8 ;  /* 0x0000001fff037819 */ /* 0x000fc40000011408 */
[----:B------:R-:W-:Y:S02]  /*f6f0*/  LOP3.LUT R4, R29, 0xff, RZ, 0xc0, !PT ;  /* 0x000000ff1d047812 */ /* 0x000fe400078ec0ff */
[----:B------:R-:W-:Y:S02]  /*f700*/  LOP3.LUT R5, R5, 0xff, RZ, 0xc0, !PT ;  /* 0x000000ff05057812 */ /* 0x000fe400078ec0ff */
[----:B------:R-:W-:Y:S02]  /*f710*/  SHF.R.U32.HI R0, RZ, 0x8, R30 ;  /* 0x00000008ff007819 */ /* 0x000fe4000001161e */
[----:B------:R-:W-:Y:S02]  /*f720*/  LEA.HI R9, R3, R8, RZ, 0x3 ;  /* 0x0000000803097211 */ /* 0x000fe400078f18ff */
[----:B------:R-:W-:Y:S02]  /*f730*/  PRMT R14, R5, 0x7604, R4 ;  /* 0x00007604050e7816 */ /* 0x000fe40000000004 */
[----:B------:R-:W-:-:S02]  /*f740*/  SHF.R.U32.HI R3, RZ, 0x8, R36 ;  /* 0x00000008ff037819 */ /* 0x000fc40000011624 */
[----:B------:R-:W-:Y:S02]  /*f750*/  LOP3.LUT R5, R0, 0xff, RZ, 0xc0, !PT ;  /* 0x000000ff00057812 */ /* 0x000fe400078ec0ff */
[----:B------:R-:W-:Y:S01]  /*f760*/  LOP3.LUT R0, R229, 0x70, R10, 0xf8, !PT ;  /* 0x00000070e5007812 */ /* 0x000fe200078ef80a */
[----:B------:R-:W-:Y:S01]  /*f770*/  IMAD.SHL.U32 R10, R9, 0x800, RZ ;  /* 0x00000800090a7824 */ /* 0x000fe200078e00ff */
[----:B------:R-:W-:Y:S02]  /*f780*/  LOP3.LUT R8, R36, 0xff, RZ, 0xc0, !PT ;  /* 0x000000ff24087812 */ /* 0x000fe400078ec0ff */
[----:B------:R-:W-:Y:S02]  /*f790*/  LOP3.LUT R9, R3, 0xff, RZ, 0xc0, !PT ;  /* 0x000000ff03097812 */ /* 0x000fe400078ec0ff */
[----:B------:R-:W-:Y:S02]  /*f7a0*/  LOP3.LUT R3, R0, R233, RZ, 0x3c, !PT ;  /* 0x000000e900037212 */ /* 0x000fe400078e3cff */
[----:B------:R-:W-:-:S02]  /*f7b0*/  LOP3.LUT R10, R10, 0xffffc000, RZ, 0xc0, !PT ;  /* 0xffffc0000a0a7812 */ /* 0x000fc400078ec0ff */
[----:B------:R-:W-:Y:S02]  /*f7c0*/  PRMT R27, R9, 0x7604, R8 ;  /* 0x00007604091b7816 */ /* 0x000fe40000000008 */
[----:B------:R-:W-:Y:S02]  /*f7d0*/  SHF.R.U32.HI R9, RZ, 0x8, R37 ;  /* 0x00000008ff097819 */ /* 0x000fe40000011625 */
[----:B------:R-:W-:Y:S02]  /*f7e0*/  IADD3 R3, R3, R10, R234 ;  /* 0x0000000a03037210 */ /* 0x000fe40007ffe0ea */
[----:B------:R-:W-:Y:S02]  /*f7f0*/  SHF.R.U32.HI R10, RZ, 0x8, R38 ;  /* 0x00000008ff0a7819 */ /* 0x000fe40000011626 */
[----:B------:R-:W-:Y:S02]  /*f800*/  LOP3.LUT R0, R37, 0xff, RZ, 0xc0, !PT ;  /* 0x000000ff25007812 */ /* 0x000fe400078ec0ff */
[----:B------:R-:W-:-:S02]  /*f810*/  LOP3.LUT R9, R9, 0xff, RZ, 0xc0, !PT ;  /* 0x000000ff09097812 */ /* 0x000fc400078ec0ff */
[----:B------:R-:W-:Y:S02]  /*f820*/  SHF.R.U32.HI R13, RZ, 0x8, R39 ;  /* 0x00000008ff0d7819 */ /* 0x000fe40000011627 */
[----:B------:R-:W-:Y:S02]  /*f830*/  LOP3.LUT R11, R10, 0xff, RZ, 0xc0, !PT ;  /* 0x000000ff0a0b7812 */ /* 0x000fe400078ec0ff */
[----:B------:R-:W-:Y:S02]  /*f840*/  SHF.R.U32.HI R7, RZ, 0x8, R31 ;  /* 0x00000008ff077819 */ /* 0x000fe4000001161f */
[----:B------:R-:W-:Y:S02]  /*f850*/  LOP3.LUT R8, R38, 0xff, RZ, 0xc0, !PT ;  /* 0x000000ff26087812 */ /* 0x000fe400078ec0ff */
[----:B------:R-:W-:Y:S02]  /*f860*/  LOP3.LUT R10, R39, 0xff, RZ, 0xc0, !PT ;  /* 0x000000ff270a7812 */ /* 0x000fe400078ec0ff */
[----:B------:R-:W-:Y:S01]  /*f870*/  PRMT R45, R9, 0x7604, R0 ;  /* 0x00007604092d7816 */ /* 0x000fe20000000000 */
[----:B------:R-:W-:Y:S01]  /*f880*/  IMAD.IADD R0, R16, 0x1, R3 ;  /* 0x0000000110007824 */ /* 0x000fe200078e0203 */
[----:B------:R-:W-:-:S02]  /*f890*/  LOP3.LUT R13, R13, 0xff, RZ, 0xc0, !PT ;  /* 0x000000ff0d0d7812 */ /* 0x000fc400078ec0ff */
[----:B------:R-:W-:Y:S02]  /*f8a0*/  LOP3.LUT R4, R30, 0xff, RZ, 0xc0, !PT ;  /* 0x000000ff1e047812 */ /* 0x000fe400078ec0ff */
[----:B------:R-:W-:Y:S02]  /*f8b0*/  LOP3.LUT R6, R31, 0xff, RZ, 0xc0, !PT ;  /* 0x000000ff1f067812 */ /* 0x000fe400078ec0ff */
[----:B------:R-:W-:Y:S02]  /*f8c0*/  LOP3.LUT R7, R7, 0xff, RZ, 0xc0, !PT ;  /* 0x000000ff07077812 */ /* 0x000fe400078ec0ff */
[----:B------:R-:W-:Y:S02]  /*f8d0*/  PRMT R47, R11, 0x7604, R8 ;  /* 0x000076040b2f7816 */ /* 0x000fe40000000008 */
[----:B------:R-:W-:Y:S02]  /*f8e0*/  PRMT R53, R13, 0x7604, R10 ;  /* 0x000076040d357816 */ /* 0x000fe4000000000a */
[----:B------:R-:W1:Y:S01]  /*f8f0*/  LDS.128 R8, [R0+0x18000] ;  /* 0x0180000000087984 */ /* 0x000e620000000c00 */
[----:B------:R-:W-:-:S02]  /*f900*/  PRMT R20, R5, 0x7604, R4 ;  /* 0x0000760405147816 */ /* 0x000fc40000000004 */
[----:B------:R-:W-:Y:S02]  /*f910*/  PRMT R25, R7, 0x7604, R6 ;  /* 0x0000760407197816 */ /* 0x000fe40000000006 */
[----:B------:R-:W2:Y:S01]  /*f920*/  LDS.128 R4, [R225+0x18000] ;  /* 0x01800000e1047984 */ /* 0x000ea20000000c00 */
[----:B------:R-:W-:Y:S02]  /*f930*/  SHF.R.U32.HI R13, RZ, 0x10, R29 ;  /* 0x00000010ff0d7819 */ /* 0x000fe4000001161d */
[----:B------:R-:W-:Y:S02]  /*f940*/  SHF.R.U32.HI R24, RZ, 0x10, R31 ;  /* 0x00000010ff187819 */ /* 0x000fe4000001161f */
[----:B------:R-:W-:Y:S02]  /*f950*/  LOP3.LUT R13, R13, 0xff, RZ, 0xc0, !PT ;  /* 0x000000ff0d0d7812 */ /* 0x000fe400078ec0ff */
[----:B------:R-:W-:Y:S02]  /*f960*/  SHF.R.U32.HI R15, RZ, 0x10, R30 ;  /* 0x00000010ff0f7819 */ /* 0x000fe4000001161e */
        /* <DEDUP_REMOVED lines=14> */
[----:B------:R-:W-:Y:S02]  /*fa50*/  LOP3.LUT R24, R24, 0xff, RZ, 0xc0, !PT ;  /* 0x000000ff18187812 */ /* 0x000fe400078ec0ff */
[----:B------:R-:W-:Y:S02]  /*fa60*/  LOP3.LUT R20, R20, 0xff, RZ, 0xc0, !PT ;  /* 0x000000ff14147812 */ /* 0x000fe400078ec0ff */
[----:B------:R-:W-:Y:S02]  /*fa70*/  LOP3.LUT R49, R49, 0xff000000, R37, 0xf8, !PT ;  /* 0xff00000031317812 */ /* 0x000fe400078ef825 */
[----:B------:R-:W-:Y:S02]  /*fa80*/  LOP3.LUT R45, R13, 0xff000000, R29, 0xf8, !PT ;  /* 0xff0000000d2d7812 */ /* 0x000fe400078ef81d */
[----:B------:R-:W-:-:S02]  /*fa90*/  LOP3.LUT R12, R12, 0xff, RZ, 0xc0, !PT ;  /* 0x000000ff0c0c7812 */ /* 0x000fc400078ec0ff */
[----:B------:R-:W-:Y:S02]  /*faa0*/  PRMT R53, R24, 0x7054, R53 ;  /* 0x0000705418357816 */ /* 0x000fe40000000035 */
[----:B------:R-:W-:Y:S02]  /*fab0*/  PRMT R51, R20, 0x7054, R47 ;  /* 0x0000705414337816 */ /* 0x000fe4000000002f */
[----:B------:R-:W-:Y:S02]  /*fac0*/  LOP3.LUT R46, R15, 0xff000000, R30, 0xf8, !PT ;  /* 0xff0000000f2e7812 */ /* 0x000fe400078ef81e */
[----:B------:R-:W-:Y:S02]  /*fad0*/  F2FP.F16.E4M3.UNPACK_B R37, R49 ;  /* 0x00000031ff25723e */ /* 0x000fe400020006ff */
[----:B-1----:R-:W-:Y:S02]  /*fae0*/  F2FP.F16.E4M3.UNPACK_B R24, R9 ;  /* 0x00000009ff18723e */ /* 0x002fe400020006ff */
[----:B------:R-:W-:-:S02]  /*faf0*/  F2FP.F16.E4M3.UNPACK_B R30, R45 ;  /* 0x0000002dff1e723e */ /* 0x000fc400020006ff */
[----:B------:R-:W-:Y:S02]  /*fb00*/  PRMT R27, R12, 0x7054, R27 ;  /* 0x000070540c1b7816 */ /* 0x000fe4000000001b */
[----:B------:R-:W-:Y:S01]  /*fb10*/  LOP3.LUT R48, R51, 0xff000000, R38, 0xf8, !PT ;  /* 0xff00000033307812 */ /* 0x000fe200078ef826 */
[----:B------:R-:W-:Y:S01]  /*fb20*/  HADD2.F32 R38, -RZ, R37.H0_H0 ;  /* 0x20000025ff267230 */ /* 0x000fe20000004100 */
[-C--:B--2---:R-:W-:Y:S02]  /*fb30*/  F2FP.F16.E4M3.UNPACK_B R12, R5.reuse ;  /* 0x00000005ff0c723e */ /* 0x084fe400020006ff */
[----:B------:R-:W-:Y:S01]  /*fb40*/  F2FP.F16.E4M3.UNPACK_B R13, R5.H1 ;  /* 0x00000005ff0d723e */ /* 0x000fe200030006ff */
[----:B------:R-:W-:Y:S01]  /*fb50*/  HADD2.F32 R5, -RZ, R24.H0_H0 ;  /* 0x20000018ff057230 */ /* 0x000fe20000004100 */
[----:B------:R-:W-:Y:S01]  /*fb60*/  LOP3.LUT R47, R25, 0xff000000, R31, 0xf8, !PT ;  /* 0xff000000192f7812 */ /* 0x000fe200078ef81f */
[----:B------:R-:W-:Y:S01]  /*fb70*/  HADD2.F32 R31, -RZ, R30.H0_H0 ;  /* 0x2000001eff1f7230 */ /* 0x000fe20000004100 */
[-C--:B------:R-:W-:Y:S01]  /*fb80*/  F2FP.F16.E4M3.UNPACK_B R15, R7.reuse ;  /* 0x00000007ff0f723e */ /* 0x080fe200020006ff */
[----:B------:R-:W-:Y:S01]  /*fb90*/  HADD2.F32 R24, -RZ, R24.H1_H1 ;  /* 0x30000018ff187230 */ /* 0x000fe20000004100 */
[----:B------:R-:W-:-:S02]  /*fba0*/  F2FP.F16.E4M3.UNPACK_B R20, R7.H1 ;  /* 0x00000007ff14723e */ /* 0x000fc400030006ff */
[-C--:B------:R-:W-:Y:S02]  /*fbb0*/  F2FP.F16.E4M3.UNPACK_B R7, R6.reuse ;  /* 0x00000006ff07723e */ /* 0x080fe400020006ff */
[----:B------:R-:W-:Y:S01]  /*fbc0*/  F2FP.F16.E4M3.UNPACK_B R14, R6.H1 ;  /* 0x00000006ff0e723e */ /* 0x000fe200030006ff */
[----:B------:R-:W-:Y:S01]  /*fbd0*/  HADD2.F32 R6, -RZ, R12.H0_H0 ;  /* 0x2000000cff067230 */ /* 0x000fe20000004100 */
[----:B------:R-:W-:Y:S01]  /*fbe0*/  F2FP.F16.E4M3.UNPACK_B R25, R9.H1 ;  /* 0x00000009ff19723e */ /* 0x000fe200030006ff */
[-C--:B------:R-:W-:Y:S01]  /*fbf0*/  FMUL.FTZ R9, R5, R38.reuse ;  /* 0x0000002605097220 */ /* 0x080fe20000410000 */
[----:B------:R-:W-:Y:S01]  /*fc00*/  LOP3.LUT R53, R53, 0xff000000, R39, 0xf8, !PT ;  /* 0xff00000035357812 */ /* 0x000fe200078ef827 */
[----:B------:R-:W-:Y:S01]  /*fc10*/  FMUL.FTZ R39, R5, R31 ;  /* 0x0000001f05277220 */ /* 0x000fe20000410000 */
[----:B------:R-:W-:Y:S01]  /*fc20*/  F2FP.F16.E4M3.UNPACK_B R49, R49.H1 ;  /* 0x00000031ff31723e */ /* 0x000fe200030006ff */
[C---:B------:R-:W-:Y:S01]  /*fc30*/  FFMA.FTZ R5, R6.reuse, R31, -R9 ;  /* 0x0000001f06057223 */ /* 0x040fe20000010809 */
[----:B------:R-:W-:Y:S01]  /*fc40*/  LOP3.LUT R36, R27, 0xff000000, R36, 0xf8, !PT ;  /* 0xff0000001b247812 */ /* 0x000fe200078ef824 */
[----:B------:R-:W-:Y:S01]  /*fc50*/  FFMA.FTZ R9, R6, R38, R39 ;  /* 0x0000002606097223 */ /* 0x000fe20000010027 */
[-C--:B------:R-:W-:Y:S01]  /*fc60*/  F2FP.F16.E4M3.UNPACK_B R26, R10.reuse ;  /* 0x0000000aff1a723e */ /* 0x080fe200020006ff */
[----:B------:R-:W-:Y:S01]  /*fc70*/  HADD2.F32 R39, -RZ, R37.H1_H1 ;  /* 0x30000025ff277230 */ /* 0x000fe20000004100 */
[----:B------:R-:W-:Y:S01]  /*fc80*/  F2FP.F16.E4M3.UNPACK_B R27, R10.H1 ;  /* 0x0000000aff1b723e */ /* 0x000fe200030006ff */
[----:B------:R-:W-:Y:S01]  /*fc90*/  HADD2.F32 R51, -RZ, R49.H0_H0 ;  /* 0x20000031ff337230 */ /* 0x000fe20000004100 */
[----:B------:R-:W-:Y:S01]  /*fca0*/  F2FP.F16.E4M3.UNPACK_B R45, R45.H1 ;  /* 0x0000002dff2d723e */ /* 0x000fe200030006ff */
[----:B------:R-:W-:-:S02]  /*fcb0*/  HADD2.F32 R10, -RZ, R25.H0_H0 ;  /* 0x20000019ff0a7230 */ /* 0x000fc40000004100 */
[----:B------:R-:W-:Y:S01]  /*fcc0*/  FMUL.FTZ R55, R24, R39 ;  /* 0x0000002718377220 */ /* 0x000fe20000410000 */
[----:B------:R-:W-:Y:S01]  /*fcd0*/  HADD2.F32 R31, -RZ, R30.H1_H1 ;  /* 0x3000001eff1f7230 */ /* 0x000fe20000004100 */
[----:B------:R-:W-:Y:S01]  /*fce0*/  LOP3.LUT R44, R3, 0xff000000, R28, 0xf8, !PT ;  /* 0xff000000032c7812 */ /* 0x000fe200078ef81c */
[----:B------:R-:W-:Y:S02]  /*fcf0*/  HADD2.F32 R37, -RZ, R45.H0_H0 ;  /* 0x2000002dff257230 */ /* 0x000fe40000004100 */
[----:B------:R-:W-:Y:S01]  /*fd00*/  FMUL.FTZ R59, R10, R51 ;  /* 0x000000330a3b7220 */ /* 0x000fe20000410000 */
[----:B------:R-:W-:Y:S02]  /*fd10*/  HADD2.F32 R6, -RZ, R13.H0_H0 ;  /* 0x2000000dff067230 */ /* 0x000fe40000004100 */
[----:B------:R-:W-:Y:S01]  /*fd20*/  FMUL.FTZ R24, R24, R31 ;  /* 0x0000001f18187220 */ /* 0x000fe20000410000 */
[----:B------:R-:W-:Y:S02]  /*fd30*/  HADD2.F32 R12, -RZ, R12.H1_H1 ;  /* 0x3000000cff0c7230 */ /* 0x000fe40000004100 */
[----:B------:R-:W-:Y:S01]  /*fd40*/  FMUL.FTZ R10, R10, R37 ;  /* 0x000000250a0a7220 */ /* 0x000fe20000410000 */
[----:B------:R-:W-:Y:S01]  /*fd50*/  F2FP.F16.E4M3.UNPACK_B R28, R11 ;  /* 0x0000000bff1c723e */ /* 0x000fe200020006ff */
[----:B------:R-:W-:Y:S01]  /*fd60*/  FFMA.FTZ R59, R6, R37, -R59 ;  /* 0x00000025063b7223 */ /* 0x000fe2000001083b */
[----:B------:R-:W-:Y:S01]  /*fd70*/  F2FP.F16.E4M3.UNPACK_B R37, R53 ;  /* 0x00000035ff25723e */ /* 0x000fe200020006ff */
[----:B------:R-:W-:Y:S01]  /*fd80*/  FFMA.FTZ R50, R12, R39, R24 ;  /* 0x000000270c327223 */ /* 0x000fe20000010018 */
[----:B------:R-:W-:Y:S01]  /*fd90*/  F2FP.F16.E4M3.UNPACK_B R24, R47 ;  /* 0x0000002fff18723e */ /* 0x000fe200020006ff */
[----:B------:R-:W-:Y:S01]  /*fda0*/  FFMA.FTZ R51, R6, R51, R10 ;  /* 0x0000003306337223 */ /* 0x000fe2000001000a */
[----:B------:R-:W-:Y:S01]  /*fdb0*/  FFMA.FTZ R38, R12, R31, -R55 ;  /* 0x0000001f0c267223 */ /* 0x000fe20000010837 */
[----:B------:R-:W-:Y:S01]  /*fdc0*/  HADD2.F32 R30, -RZ, R49.H1_H1 ;  /* 0x30000031ff1e7230 */ /* 0x000fe20000004100 */
[----:B------:R-:W-:Y:S01]  /*fdd0*/  F2FP.F16.E4M3.UNPACK_B R29, R11.H1 ;  /* 0x0000000bff1d723e */ /* 0x000fe200030006ff */
[----:B------:R-:W-:Y:S01]  /*fde0*/  HADD2.F32 R25, -RZ, R25.H1_H1 ;  /* 0x30000019ff197230 */ /* 0x000fe20000004100 */
[----:B------:R-:W-:Y:S01]  /*fdf0*/  F2FP.F16.E4M3.UNPACK_B R53, R53.H1 ;  /* 0x00000035ff35723e */ /* 0x000fe200030006ff */
[----:B------:R-:W-:Y:S01]  /*fe00*/  HADD2.F32 R39, -RZ, R37.H0_H0 ;  /* 0x20000025ff277230 */ /* 0x000fe20000004100 */
[----:B------:R-:W-:Y:S01]  /*fe10*/  F2FP.F16.E4M3.UNPACK_B R47, R47.H1 ;  /* 0x0000002fff2f723e */ /* 0x000fe200030006ff */
[----:B------:R-:W-:-:S02]  /*fe20*/  HADD2.F32 R10, -RZ, R28.H0_H0 ;  /* 0x2000001cff0a7230 */ /* 0x000fc40000004100 */
[C---:B------:R-:W-:Y:S01]  /*fe30*/  FMUL.FTZ R54, R25.reuse, R30 ;  /* 0x0000001e19367220 */ /* 0x040fe20000410000 */
[----:B------:R-:W-:Y:S01]  /*fe40*/  HADD2.F32 R12, -RZ, R45.H1_H1 ;  /* 0x3000002dff0c7230 */ /* 0x000fe20000004100 */
[----:B------:R-:W-:Y:S01]  /*fe50*/  F2FP.F16.E4M3.UNPACK_B R11, R8 ;  /* 0x00000008ff0b723e */ /* 0x000fe200020006ff */
[--C-:B------:R-:W-:Y:S02]  /*fe60*/  HADD2.F32 R31, -RZ, R24.reuse.H0_H0 ;  /* 0x20000018ff1f7230 */ /* 0x100fe40000004100 */
[C---:B------:R-:W-:Y:S01]  /*fe70*/  FMUL.FTZ R45, R10.reuse, R39 ;  /* 0x000000270a2d7220 */ /* 0x040fe20000410000 */
[----:B------:R-:W-:Y:S02]  /*fe80*/  HADD2.F32 R13, -RZ, R13.H1_H1 ;  /* 0x3000000dff0d7230 */ /* 0x000fe40000004100 */
[----:B------:R-:W-:Y:S01]  /*fe90*/  FMUL.FTZ R25, R25, R12 ;  /* 0x0000000c19197220 */ /* 0x000fe20000410000 */
[----:B------:R-:W-:Y:S02]  /*fea0*/  HADD2.F32 R6, -RZ, R15.H0_H0 ;  /* 0x2000000fff067230 */ /* 0x000fe40000004100 */
[----:B------:R-:W-:Y:S01]  /*feb0*/  FMUL.FTZ R10, R10, R31 ;  /* 0x0000001f0a0a7220 */ /* 0x000fe20000410000 */
[----:B------:R-:W-:-:S02]  /*fec0*/  HADD2.F32 R24, -RZ, R24.H1_H1 ;  /* 0x30000018ff187230 */ /* 0x000fc40000004100 */
[C---:B------:R-:W-:Y:S01]  /*fed0*/  FFMA.FTZ R30, R13.reuse, R30, R25 ;  /* 0x0000001e0d1e7223 */ /* 0x040fe20000010019 */
[----:B------:R-:W-:Y:S02]  /*fee0*/  HADD2.F32 R37, -RZ, R37.H1_H1 ;  /* 0x30000025ff257230 */ /* 0x000fe40000004100 */
[C---:B------:R-:W-:Y:S01]  /*fef0*/  FFMA.FTZ R49, R6.reuse, R39, R10 ;  /* 0x0000002706317223 */ /* 0x040fe2000001000a */
[----:B------:R-:W-:Y:S02]  /*ff00*/  HADD2.F32 R28, -RZ, R28.H1_H1 ;  /* 0x3000001cff1c7230 */ /* 0x000fe40000004100 */
[----:B------:R-:W-:Y:S01]  /*ff10*/  FFMA.FTZ R54, R13, R12, -R54 ;  /* 0x0000000c0d367223 */ /* 0x000fe20000010836 */
[----:B------:R-:W-:Y:S02]  /*ff20*/  HADD2.F32 R15, -RZ, R15.H1_H1 ;  /* 0x3000000fff0f7230 */ /* 0x000fe40000004100 */
[----:B------:R-:W-:Y:S01]  /*ff30*/  FFMA.FTZ R45, R6, R31, -R45 ;  /* 0x0000001f062d7223 */ /* 0x000fe2000001082d */
[----:B------:R-:W-:-:S02]  /*ff40*/  HADD2.F32 R25, -RZ, R53.H0_H0 ;  /* 0x20000035ff197230 */ /* 0x000fc40000004100 */
[C---:B------:R-:W-:Y:S01]  /*ff50*/  FMUL.FTZ R12, R28.reuse, R37 ;  /* 0x000000251c0c7220 */ /* 0x040fe20000410000 */
[----:B------:R-:W-:Y:S02]  /*ff60*/  HADD2.F32 R10, -RZ, R29.H0_H0 ;  /* 0x2000001dff0a7230 */ /* 0x000fe40000004100 */
[-C--:B------:R-:W-:Y:S01]  /*ff70*/  FMUL.FTZ R58, R28, R24.reuse ;  /* 0x000000181c3a7220 */ /* 0x080fe20000410000 */
[--C-:B------:R-:W-:Y:S02]  /*ff80*/  HADD2.F32 R13, -RZ, R47.reuse.H0_H0 ;  /* 0x2000002fff0d7230 */ /* 0x100fe40000004100 */
[C---:B------:R-:W-:Y:S01]  /*ff90*/  FFMA.FTZ R28, R15.reuse, R24, -R12 ;  /* 0x000000180f1c7223 */ /* 0x040fe2000001080c */
[----:B------:R-:W-:Y:S02]  /*ffa0*/  HADD2.F32 R6, -RZ, R20.H0_H0 ;  /* 0x20000014ff067230 */ /* 0x000fe40000004100 */
[C---:B------:R-:W-:Y:S01]  /*ffb0*/  FMUL.FTZ R31, R10.reuse, R25 ;  /* 0x000000190a1f7220 */ /* 0x040fe20000410000 */
[----:B------:R-:W-:Y:S01]  /*ffc0*/  FFMA.FTZ R58, R15, R37, R58 ;  /* 0x000000250f3a7223 */ /* 0x000fe2000001003a */
[----:B------:R-:W-:Y:S01]  /*ffd0*/  F2FP.F16.E4M3.UNPACK_B R8, R8.H1 ;  /* 0x00000008ff08723e */ /* 0x000fe200030006ff */
[----:B------:R-:W-:Y:S01]  /*ffe0*/  FMUL.FTZ R10, R10, R13 ;  /* 0x0000000d0a0a7220 */ /* 0x000fe20000410000 */
[----:B------:R-:W-:Y:S01]  /*fff0*/  F2FP.F16.E4M3.UNPACK_B R15, R36.H1 ;  /* 0x00000024ff0f723e */ /* 0x000fe200030006ff */
[----:B------:R-:W-:Y:S01]  /*10000*/  HADD2.F32 R47, -RZ, R47.H1_H1 ;  /* 0x3000002fff2f7230 */ /* 0x000fe20000004100 */
[----:B------:R-:W-:Y:S01]  /*10010*/  F2FP.F16.E4M3.UNPACK_B R12, R44.H1 ;  /* 0x0000002cff0c723e */ /* 0x000fe200030006ff */
[----:B------:R-:W-:Y:S01]  /*10020*/  FFMA.FTZ R60, R6, R25, R10 ;  /* 0x00000019063c7223 */ /* 0x000fe2000001000a */
[-C--:B------:R-:W-:Y:S01]  /*10030*/  F2FP.F16.E4M3.UNPACK_B R3, R4.reuse ;  /* 0x00000004ff03723e */ /* 0x080fe200020006ff */
[----:B------:R-:W-:Y:S01]  /*10040*/  HADD2.F32 R53, -RZ, R53.H1_H1 ;  /* 0x30000035ff357230 */ /* 0x000fe20000004100 */
[----:B------:R-:W-:Y:S01]  /*10050*/  F2FP.F16.E4M3.UNPACK_B R4, R4.H1 ;  /* 0x00000004ff04723e */ /* 0x000fe200030006ff */
[----:B------:R-:W-:-:S02]  /*10060*/  HADD2.F32 R29, -RZ, R29.H1_H1 ;  /* 0x3000001dff1d7230 */ /* 0x000fc40000004100 */
[----:B------:R-:W-:Y:S01]  /*10070*/  FFMA.FTZ R55, R6, R13, -R31 ;  /* 0x0000000d06377223 */ /* 0x000fe2000001081f */
[----:B------:R-:W-:Y:S01]  /*10080*/  HADD2.F32 R25, -RZ, R15.H0_H0 ;  /* 0x2000000fff197230 */ /* 0x000fe20000004100 */
[----:B------:R-:W-:Y:S01]  /*10090*/  F2FP.F16.E4M3.UNPACK_B R36, R36 ;  /* 0x00000024ff24723e */ /* 0x000fe200020006ff */
[----:B------:R-:W-:Y:S02]  /*100a0*/  HADD2.F32 R10, -RZ, R8.H0_H0 ;  /* 0x20000008ff0a7230 */ /* 0x000fe40000004100 */
[C---:B------:R-:W-:Y:S01]  /*100b0*/  FMUL.FTZ R31, R29.reuse, R53 ;  /* 0x000000351d1f7220 */ /* 0x040fe20000410000 */
[----:B------:R-:W-:Y:S02]  /*100c0*/  HADD2.F32 R13, -RZ, R12.H0_H0 ;  /* 0x2000000cff0d7230 */ /* 0x000fe40000004100 */
[----:B------:R-:W-:Y:S01]  /*100d0*/  FMUL.FTZ R24, R29, R47 ;  /* 0x0000002f1d187220 */ /* 0x000fe20000410000 */
[----:B------:R-:W-:Y:S02]  /*100e0*/  HADD2.F32 R20, -RZ, R20.H1_H1 ;  /* 0x30000014ff147230 */ /* 0x000fe40000004100 */
[----:B------:R-:W-:Y:S01]  /*100f0*/  FMUL.FTZ R29, R10, R25 ;  /* 0x000000190a1d7220 */ /* 0x000fe20000410000 */
[----:B------:R-:W-:-:S02]  /*10100*/  HADD2.F32 R6, -RZ, R4.H0_H0 ;  /* 0x20000004ff067230 */ /* 0x000fc40000004100 */
[----:B------:R-:W-:Y:S01]  /*10110*/  FMUL.FTZ R10, R10, R13 ;  /* 0x0000000d0a0a7220 */ /* 0x000fe20000410000 */
[----:B------:R-:W-:Y:S02]  /*10120*/  HADD2.F32 R8, -RZ, R8.H1_H1 ;  /* 0x30000008ff087230 */ /* 0x000fe40000004100 */
[C---:B------:R-:W-:Y:S01]  /*10130*/  FFMA.FTZ R53, R20.reuse, R53, R24 ;  /* 0x0000003514357223 */ /* 0x040fe20000010018 */
[----:B------:R-:W-:Y:S01]  /*10140*/  FFMA.FTZ R62, R20, R47, -R31 ;  /* 0x0000002f143e7223 */ /* 0x000fe2000001081f */
[C---:B------:R-:W-:Y:S01]  /*10150*/  FFMA.FTZ R24, R6.reuse, R25, R10 ;  /* 0x0000001906187223 */ /* 0x040fe2000001000a */
[----:B------:R-:W-:Y:S02]  /*10160*/  HADD2.F32 R25, -RZ, R15.H1_H1 ;  /* 0x3000000fff197230 */ /* 0x000fe40000004100 */
[----:B------:R-:W-:Y:S01]  /*10170*/  FFMA.FTZ R20, R6, R13, -R29 ;  /* 0x0000000d06147223 */ /* 0x000fe2000001081d */
[----:B------:R-:W-:Y:S01]  /*10180*/  HADD2.F32 R13, -RZ, R12.H1_H1 ;  /* 0x3000000cff0d7230 */ /* 0x000fe20000004100 */
[----:B------:R-:W-:Y:S01]  /*10190*/  F2FP.F16.E4M3.UNPACK_B R44, R44 ;  /* 0x0000002cff2c723e */ /* 0x000fe200020006ff */
[----:B------:R-:W-:-:S02]  /*101a0*/  HADD2.F32 R4, -RZ, R4.H1_H1 ;  /* 0x30000004ff047230 */ /* 0x000fc40000004100 */
[C---:B------:R-:W-:Y:S01]  /*101b0*/  FMUL.FTZ R29, R8.reuse, R25 ;  /* 0x00000019081d7220 */ /* 0x040fe20000410000 */
[----:B------:R-:W-:Y:S02]  /*101c0*/  HADD2.F32 R15, -RZ, R36.H0_H0 ;  /* 0x20000024ff0f7230 */ /* 0x000fe40000004100 */
        /* <DEDUP_REMOVED lines=9> */
[--C-:B------:R-:W-:Y:S01]  /*10260*/  HADD2.F32 R4, -RZ, R3.reuse.H0_H0 ;  /* 0x20000003ff047230 */ /* 0x100fe20000004100 */
[----:B------:R-:W-:Y:S01]  /*10270*/  F2FP.F16.E4M3.UNPACK_B R10, R48.H1 ;  /* 0x00000030ff0a723e */ /* 0x000fe200030006ff */
[----:B------:R-:W-:Y:S02]  /*10280*/  HADD2.F32 R44, -RZ, R44.H1_H1 ;  /* 0x3000002cff2c7230 */ /* 0x000fe40000004100 */
[C---:B------:R-:W-:Y:S01]  /*10290*/  FMUL.FTZ R8, R11.reuse, R36 ;  /* 0x000000240b087220 */ /* 0x040fe20000410000 */
[----:B------:R-:W-:Y:S01]  /*102a0*/  HADD2.F32 R3, -RZ, R3.H1_H1 ;  /* 0x30000003ff037230 */ /* 0x000fe20000004100 */
[----:B------:R-:W-:Y:S01]  /*102b0*/  F2FP.F16.E4M3.UNPACK_B R6, R46.H1 ;  /* 0x0000002eff06723e */ /* 0x000fe200030006ff */
[C---:B------:R-:W-:Y:S01]  /*102c0*/  FFMA.FTZ R25, R4.reuse, R13, -R25 ;  /* 0x0000000d04197223 */ /* 0x040fe20000010819 */
[----:B------:R-:W-:Y:S01]  /*102d0*/  FFMA.FTZ R29, R4, R15, R29 ;  /* 0x0000000f041d7223 */ /* 0x000fe2000001001d */
[-C--:B------:R-:W-:Y:S01]  /*102e0*/  FMUL.FTZ R13, R11, R44.reuse ;  /* 0x0000002c0b0d7220 */ /* 0x080fe20000410000 */
[----:B------:R-:W-:Y:S01]  /*102f0*/  FFMA.FTZ R44, R3, R44, -R8 ;  /* 0x0000002c032c7223 */ /* 0x000fe20000010808 */
[----:B------:R-:W-:Y:S01]  /*10300*/  HADD2.F32 R11, -RZ, R10.H0_H0 ;  /* 0x2000000aff0b7230 */ /* 0x000fe20000004100 */
[----:B------:R-:W-:Y:S01]  /*10310*/  F2FP.F16.E4M3.UNPACK_B R48, R48 ;  /* 0x00000030ff30723e */ /* 0x000fe200020006ff */
[----:B------:R-:W-:-:S02]  /*10320*/  HADD2.F32 R4, -RZ, R27.H0_H0 ;  /* 0x2000001bff047230 */ /* 0x000fc40000004100 */
[----:B------:R-:W-:Y:S01]  /*10330*/  FFMA.FTZ R36, R3, R36, R13 ;  /* 0x0000002403247223 */ /* 0x000fe2000001000d */
[----:B------:R-:W-:Y:S01]  /*10340*/  HADD2.F32 R8, -RZ, R6.H0_H0 ;  /* 0x20000006ff087230 */ /* 0x000fe20000004100 */
[----:B------:R-:W-:Y:S01]  /*10350*/  F2FP.F16.E4M3.UNPACK_B R46, R46 ;  /* 0x0000002eff2e723e */ /* 0x000fe200020006ff */
[----:B------:R-:W-:Y:S02]  /*10360*/  HADD2.F32 R10, -RZ, R10.H1_H1 ;  /* 0x3000000aff0a7230 */ /* 0x000fe40000004100 */
[C---:B------:R-:W-:Y:S01]  /*10370*/  FMUL.FTZ R12, R4.reuse, R11 ;  /* 0x0000000b040c7220 */ /* 0x040fe20000410000 */
[----:B------:R-:W-:Y:S02]  /*10380*/  HADD2.F32 R27, -RZ, R27.H1_H1 ;  /* 0x3000001bff1b7230 */ /* 0x000fe40000004100 */
[----:B------:R-:W-:Y:S01]  /*10390*/  FMUL.FTZ R4, R4, R8 ;  /* 0x0000000804047220 */ /* 0x000fe20000410000 */
[----:B------:R-:W-:Y:S01]  /*103a0*/  HADD2.F32 R6, -RZ, R6.H1_H1 ;  /* 0x30000006ff067230 */ /* 0x000fe20000004100 */
[----:B------:R-:W-:Y:S01]  /*103b0*/  F2FP.SATFINITE.E4M3.F32.PACK_AB_MERGE_C R54, R54, R59, RZ ;  /* 0x0000003b3636723e */ /* 0x000fe200048070ff */
[----:B------:R-:W-:-:S02]  /*103c0*/  HADD2.F32 R3, -RZ, R14.H0_H0 ;  /* 0x2000000eff037230 */ /* 0x000fc40000004100 */
[C---:B------:R-:W-:Y:S01]  /*103d0*/  FMUL.FTZ R13, R27.reuse, R10 ;  /* 0x0000000a1b0d7220 */ /* 0x040fe20000410000 */
[----:B------:R-:W-:Y:S02]  /*103e0*/  HADD2.F32 R14, -RZ, R14.H1_H1 ;  /* 0x3000000eff0e7230 */ /* 0x000fe40000004100 */
[----:B------:R-:W-:Y:S01]  /*103f0*/  FMUL.FTZ R39, R27, R6 ;  /* 0x000000061b277220 */ /* 0x000fe20000410000 */
[----:B------:R-:W-:Y:S01]  /*10400*/  F2FP.SATFINITE.E4M3.F32.PACK_AB_MERGE_C R30, R30, R51, RZ ;  /* 0x000000331e1e723e */ /* 0x000fe200048070ff */
[C---:B------:R-:W-:Y:S01]  /*10410*/  FFMA.FTZ R12, R3.reuse, R8, -R12 ;  /* 0x00000008030c7223 */ /* 0x040fe2000001080c */
[----:B------:R-:W-:Y:S01]  /*10420*/  FFMA.FTZ R15, R3, R11, R4 ;  /* 0x0000000b030f7223 */ /* 0x000fe20000010004 */
[C---:B------:R-:W-:Y:S01]  /*10430*/  FFMA.FTZ R27, R14.reuse, R6, -R13 ;  /* 0x000000060e1b7223 */ /* 0x040fe2000001080d */
[----:B------:R-:W-:Y:S02]  /*10440*/  HADD2.F32 R8, -RZ, R48.H0_H0 ;  /* 0x20000030ff087230 */ /* 0x000fe40000004100 */
[----:B------:R-:W-:Y:S01]  /*10450*/  FFMA.FTZ R14, R14, R10, R39 ;  /* 0x0000000a0e0e7223 */ /* 0x000fe20000010027 */
[----:B------:R-:W-:Y:S01]  /*10460*/  HADD2.F32 R4, -RZ, R26.H0_H0 ;  /* 0x2000001aff047230 */ /* 0x000fe20000004100 */
[----:B------:R-:W-:Y:S01]  /*10470*/  F2FP.SATFINITE.E4M3.F32.PACK_AB_MERGE_C R5, R38, R5, R54 ;  /* 0x000000052605723e */ /* 0x000fe20004807036 */
[--C-:B------:R-:W-:Y:S01]  /*10480*/  HADD2.F32 R6, -RZ, R46.reuse.H0_H0 ;  /* 0x2000002eff067230 */ /* 0x100fe20000004100 */
[----:B------:R-:W-:Y:S01]  /*10490*/  F2FP.SATFINITE.E4M3.F32.PACK_AB_MERGE_C R12, R27, R12, RZ ;  /* 0x0000000c1b0c723e */ /* 0x000fe200048070ff */
[----:B------:R-:W-:-:S02]  /*104a0*/  HADD2.F32 R46, -RZ, R46.H1_H1 ;  /* 0x3000002eff2e7230 */ /* 0x000fc40000004100 */
[C---:B------:R-:W-:Y:S01]  /*104b0*/  FMUL.FTZ R10, R4.reuse, R8 ;  /* 0x00000008040a7220 */ /* 0x040fe20000410000 */
[----:B------:R-:W-:Y:S02]  /*104c0*/  HADD2.F32 R48, -RZ, R48.H1_H1 ;  /* 0x30000030ff307230 */ /* 0x000fe40000004100 */
[----:B------:R-:W-:Y:S01]  /*104d0*/  FMUL.FTZ R11, R4, R6 ;  /* 0x00000006040b7220 */ /* 0x000fe20000410000 */
[----:B------:R-:W-:Y:S01]  /*104e0*/  HADD2.F32 R26, -RZ, R26.H1_H1 ;  /* 0x3000001aff1a7230 */ /* 0x000fe20000004100 */
[----:B------:R-:W-:Y:S01]  /*104f0*/  F2FP.SATFINITE.E4M3.F32.PACK_AB_MERGE_C R14, R14, R15, RZ ;  /* 0x0000000f0e0e723e */ /* 0x000fe200048070ff */
[--C-:B------:R-:W-:Y:S01]  /*10500*/  HADD2.F32 R3, -RZ, R7.reuse.H0_H0 ;  /* 0x20000007ff037230 */ /* 0x100fe20000004100 */
[----:B------:R-:W-:Y:S01]  /*10510*/  F2FP.SATFINITE.E4M3.F32.PACK_AB_MERGE_C R9, R50, R9, R30 ;  /* 0x000000093209723e */ /* 0x000fe2000480701e */
[----:B------:R-:W-:Y:S02]  /*10520*/  HADD2.F32 R7, -RZ, R7.H1_H1 ;  /* 0x30000007ff077230 */ /* 0x000fe40000004100 */
[C---:B------:R-:W-:Y:S01]  /*10530*/  FMUL.FTZ R4, R26.reuse, R48 ;  /* 0x000000301a047220 */ /* 0x040fe20000410000 */
[----:B------:R-:W-:Y:S01]  /*10540*/  FMUL.FTZ R13, R26, R46 ;  /* 0x0000002e1a0d7220 */ /* 0x000fe20000410000 */
        /* <DEDUP_REMOVED lines=16> */
.L_x_1359:
[----:B------:R-:W-:Y:S05]  /*10650*/  BSYNC B1 ;  /* 0x0000000000017941 */ /* 0x000fea0003800000 */
.L_x_1358:
[----:B------:R-:W-:Y:S05]  /*10660*/  @P0 BRA `(.L_x_1333) ;  /* 0x0000000c00d80947 */ /* 0x000fea0003800000 */
[----:B--2345:R-:W-:Y:S02]  /*10670*/  SHF.R.U32.HI R0, RZ, 0x8, R32 ;  /* 0x00000008ff007819 */ /* 0x03cfe40000011620 */
        /* <DEDUP_REMOVED lines=12> */
[----:B------:R-:W-:Y:S02]  /*10740*/  SHF.L.U32 R8, R6, 0xb, RZ ;  /* 0x0000000b06087819 */ /* 0x000fe400000006ff */
[----:B------:R-:W-:Y:S02]  /*10750*/  LOP3.LUT R0, R228, 0x70, R21, 0xf8, !PT ;  /* 0x00000070e4007812 */ /* 0x000fe400078ef815 */
[----:B------:R-:W-:Y:S02]  /*10760*/  SHF.R.U32.HI R4, RZ, 0x8, R33 ;  /* 0x00000008ff047819 */ /* 0x000fe40000011621 */
[----:B------:R-:W-:Y:S02]  /*10770*/  LOP3.LUT R6, R3, 0xff, RZ, 0xc0, !PT ;  /* 0x000000ff03067812 */ /* 0x000fe400078ec0ff */
[----:B------:R-:W-:Y:S02]  /*10780*/  LOP3.LUT R3, R0, R231, RZ, 0x3c, !PT ;  /* 0x000000e700037212 */ /* 0x000fe400078e3cff */
[----:B------:R-:W-:-:S02]  /*10790*/  LOP3.LUT R8, R8, 0xffffc000, RZ, 0xc0, !PT ;  /* 0xffffc00008087812 */ /* 0x000fc400078ec0ff */
[----:B------:R-:W-:Y:S02]  /*107a0*/  LOP3.LUT R5, R33, 0xff, RZ, 0xc0, !PT ;  /* 0x000000ff21057812 */ /* 0x000fe400078ec0ff */
[----:B------:R-:W-:Y:S02]  /*107b0*/  LOP3.LUT R4, R4, 0xff, RZ, 0xc0, !PT ;  /* 0x000000ff04047812 */ /* 0x000fe400078ec0ff */
[----:B------:R-:W-:Y:S02]  /*107c0*/  IADD3 R3, R3, R8, R232 ;  /* 0x0000000803037210 */ /* 0x000fe40007ffe0e8 */
[----:B------:R-:W-:Y:S02]  /*107d0*/  PRMT R12, R4, 0x7604, R5 ;  /* 0x00007604040c7816 */ /* 0x000fe40000000005 */
[----:B------:R-:W-:Y:S01]  /*107e0*/  SHF.R.U32.HI R4, RZ, 0x8, R35 ;  /* 0x00000008ff047819 */ /* 0x000fe20000011623 */
[----:B------:R-:W-:Y:S01]  /*107f0*/  IMAD.IADD R0, R16, 0x1, R3 ;  /* 0x0000000110007824 */ /* 0x000fe200078e0203 */
[----:B------:R-:W-:-:S02]  /*10800*/  SHF.R.U32.HI R8, RZ, 0x8, R41 ;  /* 0x00000008ff087819 */ /* 0x000fc40000011629 */
        /* <DEDUP_REMOVED lines=9> */
[----:B------:R-:W-:Y:S02]  /*108a0*/  LOP3.LUT R20, R41, 0xff, RZ, 0xc0, !PT ;  /* 0x000000ff29147812 */ /* 0x000fe400078ec0ff */
[----:B------:R-:W-:Y:S02]  /*108b0*/  LOP3.LUT R27, R43, 0xff, RZ, 0xc0, !PT ;  /* 0x000000ff2b1b7812 */ /* 0x000fe400078ec0ff */
[----:B------:R-:W-:Y:S02]  /*108c0*/  LOP3.LUT R26, R26, 0xff, RZ, 0xc0, !PT ;  /* 0x000000ff1a1a7812 */ /* 0x000fe400078ec0ff */
[----:B------:R-:W-:Y:S02]  /*108d0*/  PRMT R20, R3, 0x7604, R20 ;  /* 0x0000760403147816 */ /* 0x000fe40000000014 */
[----:B------:R-:W-:-:S02]  /*108e0*/  SHF.R.U32.HI R3, RZ, 0x10, R33 ;  /* 0x00000010ff037819 */ /* 0x000fc40000011621 */
[----:B------:R-:W-:Y:S02]  /*108f0*/  SHF.R.U32.HI R21, RZ, 0x8, R42 ;  /* 0x00000008ff157819 */ /* 0x000fe4000001162a */
[----:B------:R-:W-:Y:S01]  /*10900*/  PRMT R26, R26, 0x7604, R27 ;  /* 0x000076041a1a7816 */ /* 0x000fe2000000001b */
[----:B------:R-:W-:Y:S01]  /*10910*/  IMAD.U32 R3, R3, 0x10000, RZ ;  /* 0x0001000003037824 */ /* 0x000fe200078e00ff */
[----:B------:R-:W-:Y:S02]  /*10920*/  SHF.R.U32.HI R27, RZ, 0x10, R41 ;  /* 0x00000010ff1b7819 */ /* 0x000fe40000011629 */
[----:B------:R-:W-:Y:S02]  /*10930*/  LOP3.LUT R24, R42, 0xff, RZ, 0xc0, !PT ;  /* 0x000000ff2a187812 */ /* 0x000fe400078ec0ff */
[----:B------:R-:W-:Y:S01]  /*10940*/  LOP3.LUT R21, R21, 0xff, RZ, 0xc0, !PT ;  /* 0x000000ff15157812 */ /* 0x000fe200078ec0ff */
[----:B------:R-:W-:Y:S01]  /*10950*/  IMAD.U32 R27, R27, 0x10000, RZ ;  /* 0x000100001b1b7824 */ /* 0x000fe200078e00ff */
[----:B------:R-:W-:-:S02]  /*10960*/  LOP3.LUT R13, R13, 0xff0000, R32, 0xf8, !PT ;  /* 0x00ff00000d0d7812 */ /* 0x000fc400078ef820 */
[----:B------:R-:W-:Y:S02]  /*10970*/  PRMT R31, R21, 0x7604, R24 ;  /* 0x00007604151f7816 */ /* 0x000fe40000000018 */
[----:B------:R-:W-:Y:S02]  /*10980*/  SHF.R.U32.HI R21, RZ, 0x10, R35 ;  /* 0x00000010ff157819 */ /* 0x000fe40000011623 */
[----:B------:R-:W-:Y:S02]  /*10990*/  LOP3.LUT R3, R12, 0xff0000, R3, 0xf8, !PT ;  /* 0x00ff00000c037812 */ /* 0x000fe400078ef803 */
[----:B------:R-:W-:Y:S01]  /*109a0*/  LOP3.LUT R25, R25, 0xff0000, R40, 0xf8, !PT ;  /* 0x00ff000019197812 */ /* 0x000fe200078ef828 */
[----:B------:R-:W-:Y:S01]  /*109b0*/  IMAD.U32 R21, R21, 0x10000, RZ ;  /* 0x0001000015157824 */ /* 0x000fe200078e00ff */
[----:B------:R-:W-:Y:S02]  /*109c0*/  LOP3.LUT R29, R20, 0xff0000, R27, 0xf8, !PT ;  /* 0x00ff0000141d7812 */ /* 0x000fe400078ef81b */
[----:B------:R-:W-:-:S02]  /*109d0*/  LOP3.LUT R27, R13, 0xff000000, R32, 0xf8, !PT ;  /* 0xff0000000d1b7812 */ /* 0x000fc400078ef820 */
[----:B------:R-:W-:Y:S02]  /*109e0*/  LOP3.LUT R32, R3, 0xff000000, R33, 0xf8, !PT ;  /* 0xff00000003207812 */ /* 0x000fe400078ef821 */
[----:B------:R-:W-:Y:S02]  /*109f0*/  SHF.R.U32.HI R37, RZ, 0x10, R43 ;  /* 0x00000010ff257819 */ /* 0x000fe4000001162b */
[----:B------:R-:W-:Y:S02]  /*10a00*/  LOP3.LUT R31, R31, 0xff0000, R42, 0xf8, !PT ;  /* 0x00ff00001f1f7812 */ /* 0x000fe400078ef82a */
[----:B------:R-:W-:Y:S01]  /*10a10*/  LOP3.LUT R33, R25, 0xff000000, R40, 0xf8, !PT ;  /* 0xff00000019217812 */ /* 0x000fe200078ef828 */
[----:B------:R-:W-:Y:S01]  /*10a20*/  IMAD.U32 R37, R37, 0x10000, RZ ;  /* 0x0001000025257824 */ /* 0x000fe200078e00ff */
[----:B------:R-:W-:Y:S02]  /*10a30*/  LOP3.LUT R40, R29, 0xff000000, R41, 0xf8, !PT ;  /* 0xff0000001d287812 */ /* 0x000fe400078ef829 */
[----:B------:R-:W-:-:S02]  /*10a40*/  LOP3.LUT R15, R15, 0xff0000, R34, 0xf8, !PT ;  /* 0x00ff00000f0f7812 */ /* 0x000fc400078ef822 */
[----:B------:R-:W-:Y:S02]  /*10a50*/  LOP3.LUT R36, R31, 0xff000000, R42, 0xf8, !PT ;  /* 0xff0000001f247812 */ /* 0x000fe400078ef82a */
[----:B------:R-:W-:Y:S02]  /*10a60*/  F2FP.F16.E4M3.UNPACK_B R28, R32 ;  /* 0x00000020ff1c723e */ /* 0x000fe400020006ff */
[----:B-1----:R-:W-:Y:S02]  /*10a70*/  F2FP.F16.E4M3.UNPACK_B R20, R9 ;  /* 0x00000009ff14723e */ /* 0x002fe400020006ff */
[----:B------:R-:W-:Y:S01]  /*10a80*/  LOP3.LUT R21, R14, 0xff0000, R21, 0xf8, !PT ;  /* 0x00ff00000e157812 */ /* 0x000fe200078ef815 */
[----:B------:R-:W-:Y:S01]  /*10a90*/  HADD2.F32 R29, -RZ, R28.H0_H0 ;  /* 0x2000001cff1d7230 */ /* 0x000fe20000004100 */
[----:B------:R-:W-:Y:S01]  /*10aa0*/  F2FP.F16.E4M3.UNPACK_B R31, R40 ;  /* 0x00000028ff1f723e */ /* 0x000fe200020006ff */
[--C-:B------:R-:W-:Y:S01]  /*10ab0*/  HADD2.F32 R24, -RZ, R20.reuse.H0_H0 ;  /* 0x20000014ff187230 */ /* 0x100fe20000004100 */
[----:B------:R-:W-:Y:S01]  /*10ac0*/  LOP3.LUT R30, R15, 0xff000000, R34, 0xf8, !PT ;  /* 0xff0000000f1e7812 */ /* 0x000fe200078ef822 */
[----:B------:R-:W-:Y:S01]  /*10ad0*/  HADD2.F32 R20, -RZ, R20.H1_H1 ;  /* 0x30000014ff147230 */ /* 0x000fe20000004100 */
[----:B--2---:R-:W-:-:S02]  /*10ae0*/  F2FP.F16.E4M3.UNPACK_B R12, R5 ;  /* 0x00000005ff0c723e */ /* 0x004fc400020006ff */
[----:B------:R-:W-:Y:S01]  /*10af0*/  LOP3.LUT R34, R21, 0xff000000, R35, 0xf8, !PT ;  /* 0xff00000015227812 */ /* 0x000fe200078ef823 */
[----:B------:R-:W-:Y:S01]  /*10b00*/  HADD2.F32 R35, -RZ, R31.H0_H0 ;  /* 0x2000001fff237230 */ /* 0x000fe20000004100 */
[----:B------:R-:W-:Y:S01]  /*10b10*/  LOP3.LUT R37, R26, 0xff0000, R37, 0xf8, !PT ;  /* 0x00ff00001a257812 */ /* 0x000fe200078ef825 */
[C---:B------:R-:W-:Y:S01]  /*10b20*/  FMUL.FTZ R44, R24.reuse, R29 ;  /* 0x0000001d182c7220 */ /* 0x040fe20000410000 */
[-C--:B------:R-:W-:Y:S02]  /*10b30*/  F2FP.F16.E4M3.UNPACK_B R14, R7.reuse ;  /* 0x00000007ff0e723e */ /* 0x080fe400020006ff */
[----:B------:R-:W-:Y:S02]  /*10b40*/  F2FP.F16.E4M3.UNPACK_B R15, R7.H1 ;  /* 0x00000007ff0f723e */ /* 0x000fe400030006ff */
[-C--:B------:R-:W-:Y:S02]  /*10b50*/  F2FP.F16.E4M3.UNPACK_B R7, R6.reuse ;  /* 0x00000006ff07723e */ /* 0x080fe400020006ff */
[----:B------:R-:W-:Y:S01]  /*10b60*/  F2FP.F16.E4M3.UNPACK_B R13, R6.H1 ;  /* 0x00000006ff0d723e */ /* 0x000fe200030006ff */
[--C-:B------:R-:W-:Y:S01]  /*10b70*/  HADD2.F32 R6, -RZ, R12.reuse.H0_H0 ;  /* 0x2000000cff067230 */ /* 0x100fe20000004100 */
[----:B------:R-:W-:Y:S01]  /*10b80*/  LOP3.LUT R42, R37, 0xff000000, R43, 0xf8, !PT ;  /* 0xff000000252a7812 */ /* 0x000fe200078ef82b */
[----:B------:R-:W-:Y:S01]  /*10b90*/  FMUL.FTZ R37, R24, R35 ;  /* 0x0000002318257220 */ /* 0x000fe20000410000 */
[----:B------:R-:W-:Y:S01]  /*10ba0*/  F2FP.F16.E4M3.UNPACK_B R21, R9.H1 ;  /* 0x00000009ff15723e */ /* 0x000fe200030006ff */
[----:B------:R-:W-:-:S02]  /*10bb0*/  HADD2.F32 R12, -RZ, R12.H1_H1 ;  /* 0x3000000cff0c7230 */ /* 0x000fc40000004100 */
[C---:B------:R-:W-:Y:S01]  /*10bc0*/  FFMA.FTZ R44, R6.reuse, R35, R44 ;  /* 0x00000023062c7223 */ /* 0x040fe2000001002c */
[----:B------:R-:W-:Y:S01]  /*10bd0*/  FFMA.FTZ R38, R6, R29, -R37 ;  /* 0x0000001d06267223 */ /* 0x000fe20000010825 */
[----:B------:R-:W-:Y:S01]  /*10be0*/  F2FP.F16.E4M3.UNPACK_B R40, R40.H1 ;  /* 0x00000028ff28723e */ /* 0x000fe200030006ff */
[----:B------:R-:W-:Y:S01]  /*10bf0*/  HADD2.F32 R35, -RZ, R31.H1_H1 ;  /* 0x3000001fff237230 */ /* 0x000fe20000004100 */
[----:B------:R-:W-:Y:S01]  /*10c00*/  F2FP.F16.E4M3.UNPACK_B R32, R32.H1 ;  /* 0x00000020ff20723e */ /* 0x000fe200030006ff */
[----:B------:R-:W-:Y:S01]  /*10c10*/  HADD2.F32 R29, -RZ, R28.H1_H1 ;  /* 0x3000001cff1d7230 */ /* 0x000fe20000004100 */
[-C--:B------:R-:W-:Y:S01]  /*10c20*/  F2FP.F16.E4M3.UNPACK_B R25, R11.reuse ;  /* 0x0000000bff19723e */ /* 0x080fe200020006ff */
[----:B------:R-:W-:Y:S01]  /*10c30*/  HADD2.F32 R37, -RZ, R40.H0_H0 ;  /* 0x20000028ff257230 */ /* 0x000fe20000004100 */
[----:B------:R-:W-:Y:S01]  /*10c40*/  F2FP.F16.E4M3.UNPACK_B R26, R11.H1 ;  /* 0x0000000bff1a723e */ /* 0x000fe200030006ff */
[C---:B------:R-:W-:Y:S01]  /*10c50*/  FMUL.FTZ R39, R20.reuse, R35 ;  /* 0x0000002314277220 */ /* 0x040fe20000410000 */
[-C--:B------:R-:W-:Y:S01]  /*10c60*/  F2FP.F16.E4M3.UNPACK_B R11, R10.reuse ;  /* 0x0000000aff0b723e */ /* 0x080fe200020006ff */
[----:B------:R-:W-:Y:S01]  /*10c70*/  HADD2.F32 R31, -RZ, R32.H0_H0 ;  /* 0x20000020ff1f7230 */ /* 0x000fe20000004100 */
[----:B------:R-:W-:Y:S01]  /*10c80*/  F2FP.F16.E4M3.UNPACK_B R24, R10.H1 ;  /* 0x0000000aff18723e */ /* 0x000fe200030006ff */
[----:B------:R-:W-:Y:S01]  /*10c90*/  HADD2.F32 R10, -RZ, R21.H0_H0 ;  /* 0x20000015ff0a7230 */ /* 0x000fe20000004100 */
[----:B------:R-:W-:Y:S01]  /*10ca0*/  F2FP.F16.E4M3.UNPACK_B R5, R5.H1 ;  /* 0x00000005ff05723e */ /* 0x000fe200030006ff */
[-C--:B------:R-:W-:Y:S01]  /*10cb0*/  FMUL.FTZ R20, R20, R29.reuse ;  /* 0x0000001d14147220 */ /* 0x080fe20000410000 */
[----:B------:R-:W-:Y:S01]  /*10cc0*/  FFMA.FTZ R39, R12, R29, -R39 ;  /* 0x0000001d0c277223 */ /* 0x000fe20000010827 */
[----:B------:R-:W-:-:S02]  /*10cd0*/  HADD2.F32 R40, -RZ, R40.H1_H1 ;  /* 0x30000028ff287230 */ /* 0x000fc40000004100 */
[----:B------:R-:W-:Y:S01]  /*10ce0*/  FMUL.FTZ R41, R10, R37 ;  /* 0x000000250a297220 */ /* 0x000fe20000410000 */
[----:B------:R-:W-:Y:S02]  /*10cf0*/  HADD2.F32 R6, -RZ, R5.H0_H0 ;  /* 0x20000005ff067230 */ /* 0x000fe40000004100 */
[----:B------:R-:W-:Y:S01]  /*10d00*/  FFMA.FTZ R35, R12, R35, R20 ;  /* 0x000000230c237223 */ /* 0x000fe20000010014 */
[-C--:B------:R-:W-:Y:S01]  /*10d10*/  FMUL.FTZ R10, R10, R31.reuse ;  /* 0x0000001f0a0a7220 */ /* 0x080fe20000410000 */
[----:B------:R-:W-:Y:S01]  /*10d20*/  F2FP.F16.E4M3.UNPACK_B R20, R42 ;  /* 0x0000002aff14723e */ /* 0x000fe200020006ff */
[----:B------:R-:W-:Y:S01]  /*10d30*/  HADD2.F32 R21, -RZ, R21.H1_H1 ;  /* 0x30000015ff157230 */ /* 0x000fe20000004100 */
[----:B------:R-:W-:Y:S01]  /*10d40*/  F2FP.F16.E4M3.UNPACK_B R12, R34 ;  /* 0x00000022ff0c723e */ /* 0x000fe200020006ff */
[C---:B------:R-:W-:Y:S01]  /*10d50*/  FFMA.FTZ R41, R6.reuse, R31, -R41 ;  /* 0x0000001f06297223 */ /* 0x040fe20000010829 */
[----:B------:R-:W-:Y:S01]  /*10d60*/  FFMA.FTZ R37, R6, R37, R10 ;  /* 0x0000002506257223 */ /* 0x000fe2000001000a */
[----:B------:R-:W-:-:S02]  /*10d70*/  HADD2.F32 R31, -RZ, R20.H0_H0 ;  /* 0x20000014ff1f7230 */ /* 0x000fc40000004100 */
[C---:B------:R-:W-:Y:S01]  /*10d80*/  FMUL.FTZ R28, R21.reuse, R40 ;  /* 0x00000028151c7220 */ /* 0x040fe20000410000 */
[----:B------:R-:W-:Y:S01]  /*10d90*/  HADD2.F32 R10, -RZ, R25.H0_H0 ;  /* 0x20000019ff0a7230 */ /* 0x000fe20000004100 */
[----:B------:R-:W-:Y:S01]  /*10da0*/  F2FP.F16.E4M3.UNPACK_B R42, R42.H1 ;  /* 0x0000002aff2a723e */ /* 0x000fe200030006ff */
[----:B------:R-:W-:Y:S01]  /*10db0*/  HADD2.F32 R32, -RZ, R32.H1_H1 ;  /* 0x30000020ff207230 */ /* 0x000fe20000004100 */
[----:B------:R-:W-:Y:S01]  /*10dc0*/  F2FP.F16.E4M3.UNPACK_B R34, R34.H1 ;  /* 0x00000022ff22723e */ /* 0x000fe200030006ff */
[----:B------:R-:W-:Y:S02]  /*10dd0*/  HADD2.F32 R29, -RZ, R12.H0_H0 ;  /* 0x2000000cff1d7230 */ /* 0x000fe40000004100 */
[----:B------:R-:W-:Y:S01]  /*10de0*/  FMUL.FTZ R43, R10, R31 ;  /* 0x0000001f0a2b7220 */ /* 0x000fe20000410000 */
[----:B------:R-:W-:Y:S02]  /*10df0*/  HADD2.F32 R5, -RZ, R5.H1_H1 ;  /* 0x30000005ff057230 */ /* 0x000fe40000004100 */
[----:B------:R-:W-:Y:S01]  /*10e00*/  FMUL.FTZ R21, R21, R32 ;  /* 0x0000002015157220 */ /* 0x000fe20000410000 */
[----:B------:R-:W-:-:S02]  /*10e10*/  HADD2.F32 R6, -RZ, R14.H0_H0 ;  /* 0x2000000eff067230 */ /* 0x000fc40000004100 */
[-C--:B------:R-:W-:Y:S01]  /*10e20*/  FMUL.FTZ R10, R10, R29.reuse ;  /* 0x0000001d0a0a7220 */ /* 0x080fe20000410000 */
[----:B------:R-:W-:Y:S02]  /*10e30*/  HADD2.F32 R20, -RZ, R20.H1_H1 ;  /* 0x30000014ff147230 */ /* 0x000fe40000004100 */
[C---:B------:R-:W-:Y:S01]  /*10e40*/  FFMA.FTZ R40, R5.reuse, R40, R21 ;  /* 0x0000002805287223 */ /* 0x040fe20000010015 */
[----:B------:R-:W-:Y:S02]  /*10e50*/  HADD2.F32 R21, -RZ, R42.H0_H0 ;  /* 0x2000002aff157230 */ /* 0x000fe40000004100 */
[C---:B------:R-:W-:Y:S01]  /*10e60*/  FFMA.FTZ R43, R6.reuse, R29, -R43 ;  /* 0x0000001d062b7223 */ /* 0x040fe2000001082b */
[----:B------:R-:W-:Y:S01]  /*10e70*/  FFMA.FTZ R45, R6, R31, R10 ;  /* 0x0000001f062d7223 */ /* 0x000fe2000001000a */
[----:B------:R-:W-:Y:S02]  /*10e80*/  HADD2.F32 R6, -RZ, R26.H0_H0 ;  /* 0x2000001aff067230 */ /* 0x000fe40000004100 */
[----:B------:R-:W-:Y:S01]  /*10e90*/  FFMA.FTZ R32, R5, R32, -R28 ;  /* 0x0000002005207223 */ /* 0x000fe2000001081c */
[----:B------:R-:W-:Y:S01]  /*10ea0*/  HADD2.F32 R25, -RZ, R25.H1_H1 ;  /* 0x30000019ff197230 */ /* 0x000fe20000004100 */
[----:B------:R-:W-:Y:S01]  /*10eb0*/  F2FP.F16.E4M3.UNPACK_B R9, R8 ;  /* 0x00000008ff09723e */ /* 0x000fe200020006ff */
[----:B------:R-:W-:-:S02]  /*10ec0*/  HADD2.F32 R12, -RZ, R12.H1_H1 ;  /* 0x3000000cff0c7230 */ /* 0x000fc40000004100 */
[C---:B------:R-:W-:Y:S01]  /*10ed0*/  FMUL.FTZ R28, R6.reuse, R21 ;  /* 0x00000015061c7220 */ /* 0x040fe20000410000 */
[----:B------:R-:W-:Y:S02]  /*10ee0*/  HADD2.F32 R10, -RZ, R34.H0_H0 ;  /* 0x20000022ff0a7230 */ /* 0x000fe40000004100 */
[C---:B------:R-:W-:Y:S01]  /*10ef0*/  FMUL.FTZ R29, R25.reuse, R20 ;  /* 0x00000014191d7220 */ /* 0x040fe20000410000 */
[----:B------:R-:W-:Y:S02]  /*10f00*/  HADD2.F32 R5, -RZ, R15.H0_H0 ;  /* 0x2000000fff057230 */ /* 0x000fe40000004100 */
[----:B------:R-:W-:Y:S01]  /*10f10*/  FMUL.FTZ R25, R25, R12 ;  /* 0x0000000c19197220 */ /* 0x000fe20000410000 */
[----:B------:R-:W-:Y:S02]  /*10f20*/  HADD2.F32 R14, -RZ, R14.H1_H1 ;  /* 0x3000000eff0e7230 */ /* 0x000fe40000004100 */
[----:B------:R-:W-:Y:S01]  /*10f30*/  FMUL.FTZ R6, R6, R10 ;  /* 0x0000000a06067220 */ /* 0x000fe20000410000 */
[----:B------:R-:W-:Y:S01]  /*10f40*/  F2FP.F16.E4M3.UNPACK_B R8, R8.H1 ;  /* 0x00000008ff08723e */ /* 0x000fe200030006ff */
[C---:B------:R-:W-:Y:S01]  /*10f50*/  FFMA.FTZ R47, R5.reuse, R10, -R28 ;  /* 0x0000000a052f7223 */ /* 0x040fe2000001081c */
[----:B------:R-:W-:Y:S01]  /*10f60*/  F2FP.F16.E4M3.UNPACK_B R10, R27.H1 ;  /* 0x0000001bff0a723e */ /* 0x000fe200030006ff */
[C---:B------:R-:W-:Y:S01]  /*10f70*/  FFMA.FTZ R46, R14.reuse, R12, -R29 ;  /* 0x0000000c0e2e7223 */ /* 0x040fe2000001081d */
[----:B------:R-:W-:Y:S01]  /*10f80*/  F2FP.F16.E4M3.UNPACK_B R3, R4 ;  /* 0x00000004ff03723e */ /* 0x000fe200020006ff */
[----:B------:R-:W-:Y:S01]  /*10f90*/  FFMA.FTZ R48, R14, R20, R25 ;  /* 0x000000140e307223 */ /* 0x000fe20000010019 */
[----:B------:R-:W-:Y:S01]  /*10fa0*/  F2FP.F16.E4M3.UNPACK_B R4, R4.H1 ;  /* 0x00000004ff04723e */ /* 0x000fe200030006ff */
[----:B------:R-:W-:Y:S01]  /*10fb0*/  FFMA.FTZ R49, R5, R21, R6 ;  /* 0x0000001505317223 */ /* 0x000fe20000010006 */
[----:B------:R-:W-:Y:S01]  /*10fc0*/  HADD2.F32 R34, -RZ, R34.H1_H1 ;  /* 0x30000022ff227230 */ /* 0x000fe20000004100 */
[-C--:B------:R-:W-:Y:S01]  /*10fd0*/  F2FP.F16.E4M3.UNPACK_B R14, R33.reuse.H1 ;  /* 0x00000021ff0e723e */ /* 0x080fe200030006ff */
[----:B------:R-:W-:Y:S01]  /*10fe0*/  HADD2.F32 R26, -RZ, R26.H1_H1 ;  /* 0x3000001aff1a7230 */ /* 0x000fe20000004100 */
[----:B------:R-:W-:Y:S01]  /*10ff0*/  F2FP.F16.E4M3.UNPACK_B R33, R33 ;  /* 0x00000021ff21723e */ /* 0x000fe200020006ff */
[----:B------:R-:W-:Y:S01]  /*11000*/  HADD2.F32 R42, -RZ, R42.H1_H1 ;  /* 0x3000002aff2a7230 */ /* 0x000fe20000004100 */
[----:B------:R-:W-:Y:S01]  /*11010*/  F2FP.F16.E4M3.UNPACK_B R27, R27 ;  /* 0x0000001bff1b723e */ /* 0x000fe200020006ff */
[----:B------:R-:W-:-:S02]  /*11020*/  HADD2.F32 R6, -RZ, R8.H0_H0 ;  /* 0x20000008ff067230 */ /* 0x000fc40000004100 */
[C---:B------:R-:W-:Y:S01]  /*11030*/  FMUL.FTZ R25, R26.reuse, R34 ;  /* 0x000000221a197220 */ /* 0x040fe20000410000 */
[----:B------:R-:W-:Y:S02]  /*11040*/  HADD2.F32 R12, -RZ, R10.H0_H0 ;  /* 0x2000000aff0c7230 */ /* 0x000fe40000004100 */
[----:B------:R-:W-:Y:S01]  /*11050*/  FMUL.FTZ R28, R26, R42 ;  /* 0x0000002a1a1c7220 */ /* 0x000fe20000410000 */
[----:B------:R-:W-:Y:S02]  /*11060*/  HADD2.F32 R15, -RZ, R15.H1_H1 ;  /* 0x3000000fff0f7230 */ /* 0x000fe40000004100 */
[----:B------:R-:W-:Y:S02]  /*11070*/  HADD2.F32 R20, -RZ, R14.H0_H0 ;  /* 0x2000000eff147230 */ /* 0x000fe40000004100 */
[----:B------:R-:W-:Y:S01]  /*11080*/  FMUL.FTZ R21, R6, R12 ;  /* 0x0000000c06157220 */ /* 0x000fe20000410000 */
[----:B------:R-:W-:Y:S02]  /*11090*/  HADD2.F32 R5, -RZ, R4.H0_H0 ;  /* 0x20000004ff057230 */ /* 0x000fe40000004100 */
[C---:B------:R-:W-:Y:S01]  /*110a0*/  FFMA.FTZ R42, R15.reuse, R42, R25 ;  /* 0x0000002a0f2a7223 */ /* 0x040fe20000010019 */
[----:B------:R-:W-:Y:S01]  /*110b0*/  FFMA.FTZ R50, R15, R34, -R28 ;  /* 0x000000220f327223 */ /* 0x000fe2000001081c */
[----:B------:R-:W-:-:S02]  /*110c0*/  HADD2.F32 R8, -RZ, R8.H1_H1 ;  /* 0x30000008ff087230 */ /* 0x000fc40000004100 */
[-C--:B------:R-:W-:Y:S01]  /*110d0*/  FMUL.FTZ R26, R6, R20.reuse ;  /* 0x00000014061a7220 */ /* 0x080fe20000410000 */
[C---:B------:R-:W-:Y:S01]  /*110e0*/  FFMA.FTZ R25, R5.reuse, R20, R21 ;  /* 0x0000001405197223 */ /* 0x040fe20000010015 */
[----:B------:R-:W-:Y:S02]  /*110f0*/  HADD2.F32 R21, -RZ, R14.H1_H1 ;  /* 0x3000000eff157230 */ /* 0x000fe40000004100 */
[----:B------:R-:W-:Y:S02]  /*11100*/  HADD2.F32 R15, -RZ, R10.H1_H1 ;  /* 0x3000000aff0f7230 */ /* 0x000fe40000004100 */
[----:B------:R-:W-:Y:S01]  /*11110*/  FFMA.FTZ R26, R5, R12, -R26 ;  /* 0x0000000c051a7223 */ /* 0x000fe2000001081a */
[----:B------:R-:W-:Y:S02]  /*11120*/  HADD2.F32 R4, -RZ, R4.H1_H1 ;  /* 0x30000004ff047230 */ /* 0x000fe40000004100 */
[----:B------:R-:W-:Y:S01]  /*11130*/  FMUL.FTZ R29, R8, R21 ;  /* 0x00000015081d7220 */ /* 0x000fe20000410000 */
[----:B------:R-:W-:-:S02]  /*11140*/  HADD2.F32 R5, -RZ, R9.H0_H0 ;  /* 0x20000009ff057230 */ /* 0x000fc40000004100 */
[-C--:B------:R-:W-:Y:S01]  /*11150*/  FMUL.FTZ R6, R8, R15.reuse ;  /* 0x0000000f08067220 */ /* 0x080fe20000410000 */
[--C-:B------:R-:W-:Y:S02]  /*11160*/  HADD2.F32 R8, -RZ, R33.reuse.H0_H0 ;  /* 0x20000021ff087230 */ /* 0x100fe40000004100 */
[C---:B------:R-:W-:Y:S01]  /*11170*/  FFMA.FTZ R29, R4.reuse, R15, -R29 ;  /* 0x0000000f041d7223 */ /* 0x040fe2000001081d */
[----:B------:R-:W-:Y:S02]  /*11180*/  HADD2.F32 R10, -RZ, R33.H1_H1 ;  /* 0x30000021ff0a7230 */ /* 0x000fe40000004100 */
[----:B------:R-:W-:Y:S01]  /*11190*/  FFMA.FTZ R28, R4, R21, R6 ;  /* 0x00000015041c7223 */ /* 0x000fe20000010006 */
[----:B------:R-:W-:Y:S02]  /*111a0*/  HADD2.F32 R6, -RZ, R27.H0_H0 ;  /* 0x2000001bff067230 */ /* 0x000fe40000004100 */
[----:B------:R-:W-:Y:S01]  /*111b0*/  FMUL.FTZ R15, R5, R8 ;  /* 0x00000008050f7220 */ /* 0x000fe20000410000 */
[----:B------:R-:W-:Y:S01]  /*111c0*/  HADD2.F32 R4, -RZ, R3.H0_H0 ;  /* 0x20000003ff047230 */ /* 0x000fe20000004100 */
[----:B------:R-:W-:Y:S01]  /*111d0*/  F2FP.F16.E4M3.UNPACK_B R12, R36.H1 ;  /* 0x00000024ff0c723e */ /* 0x000fe200030006ff */
[----:B------:R-:W-:-:S02]  /*111e0*/  HADD2.F32 R9, -RZ, R9.H1_H1 ;  /* 0x30000009ff097230 */ /* 0x000fc40000004100 */
[-C--:B------:R-:W-:Y:S01]  /*111f0*/  FMUL.FTZ R5, R5, R6.reuse ;  /* 0x0000000605057220 */ /* 0x080fe20000410000 */
[----:B------:R-:W-:Y:S02]  /*11200*/  HADD2.F32 R3, -RZ, R3.H1_H1 ;  /* 0x30000003ff037230 */ /* 0x000fe40000004100 */
[C---:B------:R-:W-:Y:S01]  /*11210*/  FFMA.FTZ R15, R4.reuse, R6, -R15 ;  /* 0x00000006040f7223 */ /* 0x040fe2000001080f */
[----:B------:R-:W-:Y:S02]  /*11220*/  HADD2.F32 R6, -RZ, R27.H1_H1 ;  /* 0x3000001bff067230 */ /* 0x000fe40000004100 */
[C---:B------:R-:W-:Y:S01]  /*11230*/  FMUL.FTZ R20, R9.reuse, R10 ;  /* 0x0000000a09147220 */ /* 0x040fe20000410000 */
[----:B------:R-:W-:Y:S01]  /*11240*/  FFMA.FTZ R14, R4, R8, R5 ;  /* 0x00000008040e7223 */ /* 0x000fe20000010005 */
[----:B------:R-:W-:Y:S01]  /*11250*/  F2FP.F16.E4M3.UNPACK_B R5, R30.H1 ;  /* 0x0000001eff05723e */ /* 0x000fe200030006ff */
[----:B------:R-:W-:Y:S02]  /*11260*/  HADD2.F32 R8, -RZ, R12.H0_H0 ;  /* 0x2000000cff087230 */ /* 0x000fe40000004100 */
[----:B------:R-:W-:Y:S01]  /*11270*/  FMUL.FTZ R9, R9, R6 ;  /* 0x0000000609097220 */ /* 0x000fe20000410000 */
[----:B------:R-:W-:-:S02]  /*11280*/  HADD2.F32 R4, -RZ, R24.H0_H0 ;  /* 0x20000018ff047230 */ /* 0x000fc40000004100 */
[C---:B------:R-:W-:Y:S01]  /*11290*/  FFMA.FTZ R20, R3.reuse, R6, -R20 ;  /* 0x0000000603147223 */ /* 0x040fe20000010814 */
[----:B------:R-:W-:Y:S02]  /*112a0*/  HADD2.F32 R6, -RZ, R5.H0_H0 ;  /* 0x20000005ff067230 */ /* 0x000fe40000004100 */
[----:B------:R-:W-:Y:S01]  /*112b0*/  FFMA.FTZ R21, R3, R10, R9 ;  /* 0x0000000a03157223 */ /* 0x000fe20000010009 */
[----:B------:R-:W-:Y:S02]  /*112c0*/  HADD2.F32 R3, -RZ, R13.H0_H0 ;  /* 0x2000000dff037230 */ /* 0x000fe40000004100 */
[C---:B------:R-:W-:Y:S01]  /*112d0*/  FMUL.FTZ R10, R4.reuse, R8 ;  /* 0x00000008040a7220 */ /* 0x040fe20000410000 */
[----:B------:R-:W-:Y:S02]  /*112e0*/  HADD2.F32 R12, -RZ, R12.H1_H1 ;  /* 0x3000000cff0c7230 */ /* 0x000fe40000004100 */
[----:B------:R-:W-:Y:S01]  /*112f0*/  FMUL.FTZ R4, R4, R6 ;  /* 0x0000000604047220 */ /* 0x000fe20000410000 */
[----:B------:R-:W-:-:S02]  /*11300*/  HADD2.F32 R24, -RZ, R24.H1_H1 ;  /* 0x30000018ff187230 */ /* 0x000fc40000004100 */
[C---:B------:R-:W-:Y:S01]  /*11310*/  FFMA.FTZ R27, R3.reuse, R6, -R10 ;  /* 0x00000006031b7223 */ /* 0x040fe2000001080a */
[----:B------:R-:W-:Y:S01]  /*11320*/  HADD2.F32 R5, -RZ, R5.H1_H1 ;  /* 0x30000005ff057230 */ /* 0x000fe20000004100 */
[----:B------:R-:W-:Y:S01]  /*11330*/  F2FP.F16.E4M3.UNPACK_B R30, R30 ;  /* 0x0000001eff1e723e */ /* 0x000fe200020006ff */
[----:B------:R-:W-:Y:S02]  /*11340*/  HADD2.F32 R13, -RZ, R13.H1_H1 ;  /* 0x3000000dff0d7230 */ /* 0x000fe40000004100 */
[C---:B------:R-:W-:Y:S01]  /*11350*/  FMUL.FTZ R6, R24.reuse, R12 ;  /* 0x0000000c18067220 */ /* 0x040fe20000410000 */
[----:B------:R-:W-:Y:S01]  /*11360*/  F2FP.F16.E4M3.UNPACK_B R36, R36 ;  /* 0x00000024ff24723e */ /* 0x000fe200020006ff */
[-C--:B------:R-:W-:Y:S01]  /*11370*/  FMUL.FTZ R9, R24, R5.reuse ;  /* 0x0000000518097220 */ /* 0x080fe20000410000 */
[----:B------:R-:W-:Y:S01]  /*11380*/  FFMA.FTZ R24, R3, R8, R4 ;  /* 0x0000000803187223 */ /* 0x000fe20000010004 */
[----:B------:R-:W-:Y:S01]  /*11390*/  FFMA.FTZ R34, R13, R5, -R6 ;  /* 0x000000050d227223 */ /* 0x000fe20000010806 */
[----:B------:R-:W-:-:S02]  /*113a0*/  HADD2.F32 R5, -RZ, R30.H0_H0 ;  /* 0x2000001eff057230 */ /* 0x000fc40000004100 */
[----:B------:R-:W-:Y:S01]  /*113b0*/  FFMA.FTZ R31, R13, R12, R9 ;  /* 0x0000000c0d1f7223 */ /* 0x000fe20000010009 */
[--C-:B------:R-:W-:Y:S02]  /*113c0*/  HADD2.F32 R6, -RZ, R36.reuse.H0_H0 ;  /* 0x20000024ff067230 */ /* 0x100fe40000004100 */
[--C-:B------:R-:W-:Y:S02]  /*113d0*/  HADD2.F32 R4, -RZ, R11.reuse.H0_H0 ;  /* 0x2000000bff047230 */ /* 0x100fe40000004100 */
[----:B------:R-:W-:Y:S01]  /*113e0*/  HADD2.F32 R36, -RZ, R36.H1_H1 ;  /* 0x30000024ff247230 */ /* 0x000fe20000004100 */
[----:B------:R-:W-:Y:S01]  /*113f0*/  F2FP.SATFINITE.E4M3.F32.PACK_AB_MERGE_C R24, R31, R24, RZ ;  /* 0x000000181f18723e */ /* 0x000fe200048070ff */
[----:B------:R-:W-:Y:S02]  /*11400*/  HADD2.F32 R11, -RZ, R11.H1_H1 ;  /* 0x3000000bff0b7230 */ /* 0x000fe40000004100 */
[----:B------:R-:W-:Y:S01]  /*11410*/  FMUL.FTZ R8, R4, R6 ;  /* 0x0000000604087220 */ /* 0x000fe20000410000 */
[----:B------:R-:W-:-:S02]  /*11420*/  HADD2.F32 R30, -RZ, R30.H1_H1 ;  /* 0x3000001eff1e7230 */ /* 0x000fc40000004100 */
[-C--:B------:R-:W-:Y:S01]  /*11430*/  FMUL.FTZ R9, R4, R5.reuse ;  /* 0x0000000504097220 */ /* 0x080fe20000410000 */
[--C-:B------:R-:W-:Y:S02]  /*11440*/  HADD2.F32 R3, -RZ, R7.reuse.H0_H0 ;  /* 0x20000007ff037230 */ /* 0x100fe40000004100 */
[C---:B------:R-:W-:Y:S01]  /*11450*/  FMUL.FTZ R4, R11.reuse, R36 ;  /* 0x000000240b047220 */ /* 0x040fe20000410000 */
[----:B------:R-:W-:Y:S02]  /*11460*/  HADD2.F32 R7, -RZ, R7.H1_H1 ;  /* 0x30000007ff077230 */ /* 0x000fe40000004100 */
        /* <DEDUP_REMOVED lines=9> */
[----:B------:R-:W-:Y:S02]  /*11500*/  F2FP.SATFINITE.E4M3.F32.PACK_AB_MERGE_C R9, R40, R37, RZ ;  /* 0x000000252809723e */ /* 0x000fe400048070ff */
        /* <DEDUP_REMOVED lines=12> */
.L_x_1333:
[----:B------:R-:W-:Y:S05]  /*115d0*/  BSYNC B0 ;  /* 0x0000000000007941 */ /* 0x000fea0003800000 */
.L_x_1293:
[----:B------:R-:W-:Y:S01]  /*115e0*/  @!PT LDS RZ, [RZ] ;  /* 0x00000000fffff984 */ /* 0x000fe20000000800 */
[----:B------:R-:W-:Y:S01]  /*115f0*/  @!PT LDS RZ, [RZ] ;  /* 0x00000000fffff984 */ /* 0x000fe20000000800 */
[----:B------:R-:W-:Y:S01]  /*11600*/  @!PT LDS RZ, [RZ] ;  /* 0x00000000fffff984 */ /* 0x000fe20000000800 */
[----:B------:R-:W-:Y:S01]  /*11610*/  @!PT LDS RZ, [RZ] ;  /* 0x00000000fffff984 */ /* 0x000fe20000000800 */
[----:B------:R2:W-:Y:S06]  /*11620*/  MEMBAR.ALL.CTA ;  /* 0x0000000000007992 */ /* 0x0005ec0000008000 */
[----:B--2---:R-:W2:Y:S01]  /*11630*/  FENCE.VIEW.ASYNC.S ;  /* 0x00000000000073c6 */ /* 0x004ea20000000000 */
[----:B------:R-:W-:Y:S05]  /*11640*/  WARPSYNC.ALL ;  /* 0x0000000000007948 */ /* 0x000fea0003800000 */
[----:B--2---:R-:W-:Y:S06]  /*11650*/  BAR.SYNC.DEFER_BLOCKING 0xd, 0x100 ;  /* 0x0344000000007b1d */ /* 0x004fec0000010000 */
.L_x_1291:
[----:B-1-34-:R-:W-:-:S05]  /*11660*/  IMAD.U32 R0, RZ, RZ, UR45 ;  /* 0x0000002dff007e24 */ /* 0x01afca000f8e00ff */
[----:B------:R-:W-:-:S13]  /*11670*/  ISETP.NE.AND P0, PT, R0, 0x3, PT ;  /* 0x000000030000780c */ /* 0x000fda0003f05270 */
[----:B------:R-:W-:Y:S05]  /*11680*/  @!P0 BRA `(.L_x_1360) ;  /* 0x0000000000048947 */ /* 0x000fea0003800000 */
[----:B------:R-:W-:Y:S01]  /*11690*/  BPT.TRAP 0x1 ;  /* 0x000000040000795c */ /* 0x000fe20000300000 */
.L_x_1360:
[----:B------:R-:W-:Y:S01]  /*116a0*/  IMAD R11, R200, 0x8, R16 ;  /* 0x00000008c80b7824 */ /* 0x000fe200078e0210 */
[----:B------:R-:W-:-:S04]  /*116b0*/  SHF.L.U32 R0, R194, 0x1f, RZ ;  /* 0x0000001fc2007819 */ /* 0x000fc800000006ff */
[----:B------:R1:W3:Y:S01]  /*116c0*/  SYNCS.PHASECHK.TRANS64.TRYWAIT P2, [R11+URZ+0x28430], R0 ;  /* 0x028430000b0075a7 */ /* 0x0002e2000804017f */
[----:B------:R-:W-:Y:S05]  /*116d0*/  @!P0 BRA `(.L_x_1361) ;  /* 0x0000000000048947 */ /* 0x000fea0003800000 */
[----:B------:R-:W-:Y:S01]  /*116e0*/  BPT.TRAP 0x1 ;  /* 0x000000040000795c */ /* 0x000fe20000300000 */
.L_x_1361:
[----:B--2---:R-:W2:Y:S02]  /*116f0*/  S2R R3, SR_TID.X ;  /* 0x0000000000037919 */ /* 0x004ea40000002100 */
[----:B--2---:R-:W-:-:S04]  /*11700*/  LOP3.LUT R3, R3, 0x7f, RZ, 0xc0, !PT ;  /* 0x0000007f03037812 */ /* 0x004fc800078ec0ff */
[----:B------:R-:W-:Y:S01]  /*11710*/  ISETP.NE.AND P1, PT, R3, RZ, PT ;  /* 0x000000ff0300720c */ /* 0x000fe20003f25270 */
[----:B---3--:R-:W-:-:S12]  /*11720*/  @P2 BRA `(.L_x_1362) ;  /* 0x0000000000082947 */ /* 0x008fd80003800000 */
[----:B------:R-:W2:Y:S02]  /*11730*/  SYNCS.PHASECHK.TRANS64.TRYWAIT P2, [R11+URZ+0x28430], R0 ;  /* 0x028430000b0075a7 */ /* 0x000ea4000804017f */
[----:B--2---:R-:W-:Y:S05]  /*11740*/  @!P2 BRA `(.L_x_1363) ;  /* 0x0000015c0070a947 */ /* 0x004fea0003800000 */
.L_x_1362:
[----:B------:R-:W-:Y:S05]  /*11750*/  WARPSYNC.ALL ;  /* 0x0000000000007948 */ /* 0x000fea0003800000 */
[----:B-12---:R-:W-:Y:S01]  /*11760*/  VIADD R0, R16, 0x20000 ;  /* 0x0002000010007836 */ /* 0x006fe20000000000 */
[----:B------:R-:W-:Y:S01]  /*11770*/  R2UR UR12, R52 ;  /* 0x00000000340c72ca */ /* 0x000fe200000e0000 */
[----:B0----5:R-:W-:Y:S01]  /*11780*/  IMAD.MOV.U32 R7, RZ, RZ, 0x40000040 ;  /* 0x40000040ff077424 */ /* 0x021fe200078e00ff */
[----:B------:R-:W-:Y:S01]  /*11790*/  WARPGROUP.ARRIVE ;  /* 0x00000000000079c5 */ /* 0x000fe20000000000 */
[----:B------:R-:W-:Y:S01]  /*117a0*/  UMOV UR13, 0x40000040 ;  /* 0x40000040000d7882 */ /* 0x000fe20000000000 */
[----:B------:R-:W-:Y:S01]  /*117b0*/  SHF.R.U32.HI R0, RZ, 0x4, R0 ;  /* 0x00000004ff007819 */ /* 0x000fe20000011600 */
[----:B------:R-:W-:Y:S01]  /*117c0*/  IMAD.MOV.U32 R9, RZ, RZ, 0x40000040 ;  /* 0x40000040ff097424 */ /* 0x000fe200078e00ff */
[----:B------:R-:W-:Y:S01]  /*117d0*/  R2UR UR15, R7 ;  /* 0x00000000070f72ca */ /* 0x000fe200000e0000 */
[----:B------:R-:W-:Y:S01]  /*117e0*/  UMOV UR9, 0x40000040 ;  /* 0x4000004000097882 */ /* 0x000fe20000000000 */
[----:B------:R-:W-:Y:S01]  /*117f0*/  LOP3.LUT R0, R0, 0x3fff, RZ, 0xc0, !PT ;  /* 0x00003fff00007812 */ /* 0x000fe200078ec0ff */
[----:B------:R-:W-:Y:S01]  /*11800*/  UMOV UR5, 0x40000040 ;  /* 0x4000004000057882 */ /* 0x000fe20000000000 */
[----:B------:R-:W-:Y:S01]  /*11810*/  R2UR UR11, R9 ;  /* 0x00000000090b72ca */ /* 0x000fe200000e0000 */
[----:B------:R-:W-:Y:S01]  /*11820*/  IMAD.MOV.U32 R9, RZ, RZ, 0x40000040 ;  /* 0x40000040ff097424 */ /* 0x000fe200078e00ff */
[----:B------:R-:W-:Y:S01]  /*11830*/  LOP3.LUT R5, R0, 0x10000, RZ, 0xfc, !PT ;  /* 0x0001000000057812 */ /* 0x000fe200078efcff */
[----:B------:R-:W-:Y:S01]  /*11840*/  ULOP3.LUT UR12, UR12, 0x10000, URZ, 0xfc, !UPT ;  /* 0x000100000c0c7892 */ /* 0x000fe2000f8efc3f */
[----:B------:R-:W-:Y:S01]  /*11850*/  IMAD.MOV.U32 R7, RZ, RZ, 0x40000040 ;  /* 0x40000040ff077424 */ /* 0x000fe200078e00ff */
[----:B------:R-:W-:Y:S01]  /*11860*/  UMOV UR17, 0x40000040 ;  /* 0x4000004000117882 */ /* 0x000fe20000000000 */
[----:B------:R-:W-:Y:S01]  /*11870*/  LEA R6, R200, R5, 0xa ;  /* 0x00000005c8067211 */ /* 0x000fe200078e50ff */
[----:B------:R-:W-:Y:S01]  /*11880*/  UIADD3 UR8, UR12, 0x2, URZ ;  /* 0x000000020c087890 */ /* 0x000fe2000fffe03f */
[----:B------:R-:W-:Y:S01]  /*11890*/  R2UR UR7, R9 ;  /* 0x00000000090772ca */ /* 0x000fe200000e0000 */
[----:B------:R-:W-:Y:S01]  /*118a0*/  UIADD3 UR4, UR12, 0x4, URZ ;  /* 0x000000040c047890 */ /* 0x000fe2000fffe03f */
[C---:B------:R-:W-:Y:S01]  /*118b0*/  R2UR UR14, R6.reuse ;  /* 0x00000000060e72ca */ /* 0x040fe200000e0000 */
[----:B------:R-:W-:Y:S01]  /*118c0*/  VIADD R8, R6, 0x2 ;  /* 0x0000000206087836 */ /* 0x000fe20000000000 */
[----:B------:R-:W-:Y:S01]  /*118d0*/  UIADD3 UR16, UR12, 0x6, URZ ;  /* 0x000000060c107890 */ /* 0x000fe2000fffe03f */
[----:B------:R-:W-:Y:S01]  /*118e0*/  IMAD.MOV.U32 R9, RZ, RZ, 0x40000040 ;  /* 0x40000040ff097424 */ /* 0x000fe200078e00ff */
[----:B------:R-:W-:Y:S01]  /*118f0*/  UIADD3 UR20, UR12, 0x400, URZ ;  /* 0x000004000c147890 */ /* 0x000fe2000fffe03f */
[----:B------:R-:W-:Y:S01]  /*11900*/  R2UR UR35, R7 ;  /* 0x00000000072372ca */ /* 0x000fe200000e0000 */
[----:B------:R-:W-:Y:S01]  /*11910*/  UMOV UR21, 0x40000040 ;  /* 0x4000004000157882 */ /* 0x000fe20000000000 */
[----:B------:R-:W-:Y:S01]  /*11920*/  R2UR UR10, R8 ;  /* 0x00000000080a72ca */ /* 0x000fe200000e0000 */
[----:B------:R-:W-:Y:S01]  /*11930*/  VIADD R8, R6, 0x4 ;  /* 0x0000000406087836 */ /* 0x000fe20000000000 */
[----:B------:R-:W-:Y:S01]  /*11940*/  R2UR UR19, R9 ;  /* 0x00000000091372ca */ /* 0x000fe200000e0000 */
[----:B------:R-:W-:Y:S01]  /*11950*/  UIADD3 UR24, UR12, 0x402, URZ ;  /* 0x000004020c187890 */ /* 0x000fe2000fffe03f */
[----:B------:R-:W-:Y:S01]  /*11960*/  MOV R9, 0x40000040 ;  /* 0x4000004000097802 */ /* 0x000fe20000000f00 */
[----:B------:R-:W-:Y:S01]  /*11970*/  UMOV UR25, 0x40000040 ;  /* 0x4000004000197882 */ /* 0x000fe20000000000 */
[----:B------:R-:W-:Y:S01]  /*11980*/  QGMMA.64x64x32.F32.E4M3.E4M3 R24, gdesc[UR12], RZ, !UPT, gsb0 ;  /* 0x00e000000c1879f3 */ /* 0x000fe2000c0008ff */
[----:B------:R-:W-:Y:S01]  /*11990*/  R2UR UR6, R8 ;  /* 0x00000000080672ca */ /* 0x000fe200000e0000 */
[----:B------:R-:W-:Y:S01]  /*119a0*/  VIADD R8, R6, 0x6 ;  /* 0x0000000606087836 */ /* 0x000fe20000000000 */
[----:B------:R-:W-:Y:S01]  /*119b0*/  R2UR UR23, R9 ;  /* 0x00000000091772ca */ /* 0x000fe200000e0000 */
[----:B------:R-:W-:Y:S01]  /*119c0*/  IMAD.MOV.U32 R9, RZ, RZ, 0x40000040 ;  /* 0x40000040ff097424 */ /* 0x000fe200078e00ff */
[----:B------:R-:W-:Y:S01]  /*119d0*/  UIADD3 UR28, UR12, 0x404, URZ ;  /* 0x000004040c1c7890 */ /* 0x000fe2000fffe03f */
[----:B------:R-:W-:Y:S01]  /*119e0*/  IMAD.MOV.U32 R3, RZ, RZ, -0x40 ;  /* 0xffffffc0ff037424 */ /* 0x000fe200078e00ff */
[----:B------:R-:W-:Y:S01]  /*119f0*/  R2UR UR18, R8 ;  /* 0x00000000081272ca */ /* 0x000fe200000e0000 */
[----:B------:R-:W-:Y:S01]  /*11a00*/  VIADD R8, R6, 0x200 ;  /* 0x0000020006087836 */ /* 0x000fe20000000000 */
[----:B------:R-:W-:Y:S01]  /*11a10*/  R2UR UR27, R9 ;  /* 0x00000000091b72ca */ /* 0x000fe200000e0000 */
[----:B------:R-:W-:Y:S01]  /*11a20*/  IMAD.MOV.U32 R9, RZ, RZ, 0x40000040 ;  /* 0x40000040ff097424 */ /* 0x000fe200078e00ff */
[----:B------:R-:W-:Y:S01]  /*11a30*/  UMOV UR29, 0x40000040 ;  /* 0x40000040001d7882 */ /* 0x000fe20000000000 */
[----:B------:R-:W-:Y:S01]  /*11a40*/  UIADD3 UR32, UR12, 0x406, URZ ;  /* 0x000004060c207890 */ /* 0x000fe2000fffe03f */
[----:B------:R-:W-:Y:S01]  /*11a50*/  R2UR UR22, R8 ;  /* 0x00000000081672ca */ /* 0x000fe200000e0000 */
[----:B------:R-:W-:Y:S01]  /*11a60*/  VIADD R8, R6, 0x202 ;  /* 0x0000020206087836 */ /* 0x000fe20000000000 */
[----:B------:R-:W-:Y:S01]  /*11a70*/  R2UR UR31, R9 ;  /* 0x00000000091f72ca */ /* 0x000fe200000e0000 */
[----:B------:R-:W-:Y:S01]  /*11a80*/  UMOV UR33, 0x40000040 ;  /* 0x4000004000217882 */ /* 0x000fe20000000000 */
[----:B------:R-:W-:Y:S01]  /*11a90*/  @!P1 VIADD R0, R11, 0x28440 ;  /* 0x000284400b009836 */ /* 0x000fe20000000000 */
[----:B------:R-:W-:Y:S01]  /*11aa0*/  ULDC UR55, c[0x0][0x9dc] ;  /* 0x0002770000377ab9 */ /* 0x000fe20000000800 */
[----:B------:R-:W-:Y:S01]  /*11ab0*/  R2UR UR26, R8 ;  /* 0x00000000081a72ca */ /* 0x000fe200000e0000 */
[C---:B------:R-:W-:Y:S01]  /*11ac0*/  VIADD R8, R6.reuse, 0x204 ;  /* 0x0000020406087836 */ /* 0x040fe20000000000 */
[----:B------:R-:W-:Y:S01]  /*11ad0*/  ULOP3.LUT UR55, URZ, UR55, URZ, 0x33, !UPT ;  /* 0x000000373f377292 */ /* 0x000fe2000f8e333f */
[----:B------:R-:W-:Y:S01]  /*11ae0*/  VIADD R6, R6, 0x206 ;  /* 0x0000020606067836 */ /* 0x000fe20000000000 */
[----:B------:R-:W-:-:S02]  /*11af0*/  @!P1 PRMT R0, RZ, 0x654, R0 ;  /* 0x00000654ff009816 */ /* 0x000fc40000000000 */
[----:B------:R-:W-:Y:S02]  /*11b00*/  R2UR UR30, R8 ;  /* 0x00000000081e72ca */ /* 0x000fe400000e0000 */
[----:B------:R-:W-:Y:S01]  /*11b10*/  R2UR UR34, R6 ;  /* 0x00000000062272ca */ /* 0x000fe200000e0000 */
[----:B------:R-:W0:Y:S02]  /*11b20*/  LDC.64 R8, c[0x0][0x9e0] ;  /* 0x00027800ff087b82 */ /* 0x000e240000000a00 */
[----:B0-----:R-:W-:Y:S01]  /*11b30*/  ISETP.GE.AND P2, PT, R9, 0x1, PT ;  /* 0x000000010900780c */ /* 0x001fe20003f46270 */
        /* <DEDUP_REMOVED lines=49> */
[----:B------:R-:W-:Y:S01]  /*11e50*/  IADD3 R3, R197, R34, RZ ;  /* 0x00000022c5037210 */ /* 0x000fe20007ffe0ff */
[C---:B------:R-:W-:Y:S01]  /*11e60*/  FMUL.FTZ R55, R2.reuse, R55 ;  /* 0x0000003702377220 */ /* 0x040fe20000410000 */
[C---:B------:R-:W-:Y:S01]  /*11e70*/  FMUL.FTZ R35, R2.reuse, R35 ;  /* 0x0000002302237220 */ /* 0x040fe20000410000 */
[C---:B------:R-:W-:Y:S01]  /*11e80*/  FMUL.FTZ R39, R2.reuse, R39 ;  /* 0x0000002702277220 */ /* 0x040fe20000410000 */
[----:B------:R-:W-:Y:S01]  /*11e90*/  FMUL.FTZ R46, R2, R46 ;  /* 0x0000002e022e7220 */ /* 0x000fe20000410000 */
[----:B------:R-:W-:Y:S01]  /*11ea0*/  IADD3 R7, -R198, 0x1, R3 ;  /* 0x00000001c6077810 */ /* 0x000fe20007ffe103 */
[----:B------:R-:W0:Y:S01]  /*11eb0*/  MUFU.TANH R58, R26 ;  /* 0x0000001a003a7308 */ /* 0x000e220000002400 */
[C---:B------:R-:W-:Y:S01]  /*11ec0*/  FMUL.FTZ R38, R2.reuse, R38 ;  /* 0x0000002602267220 */ /* 0x040fe20000410000 */
[----:B------:R-:W-:Y:S01]  /*11ed0*/  FMUL.FTZ R31, R2, R31 ;  /* 0x0000001f021f7220 */ /* 0x000fe20000410000 */
[----:B------:R2:W-:Y:S01]  /*11ee0*/  @!P1 SYNCS.ARRIVE.TRANS64.RED.A1T0 RZ, [R0+URZ], RZ ;  /* 0x000000ff00ff99a7 */ /* 0x0005e2000810043f */
[----:B------:R-:W-:-:S02]  /*11ef0*/  IMAD R7, R196, -0x2, R7 ;  /* 0xfffffffec4077824 */ /* 0x000fc400078e0207 */
[----:B------:R-:W-:Y:S01]  /*11f00*/  FMUL.FTZ R30, R2, R30 ;  /* 0x0000001e021e7220 */ /* 0x000fe20000410000 */
[----:B------:R-:W-:Y:S01]  /*11f10*/  IMAD R11, R196, -0x2, R3 ;  /* 0xfffffffec40b7824 */ /* 0x000fe200078e0203 */
[----:B------:R-:W3:Y:S01]  /*11f20*/  MUFU.TANH R24, R24 ;  /* 0x0000001800187308 */ /* 0x000ee20000002400 */
[----:B--2---:R-:W-:-:S07]  /*11f30*/  IMAD R0, R205, 0x80, R227 ;  /* 0x00000080cd007824 */ /* 0x004fce00078e02e3 */
[----:B------:R-:W2:Y:S08]  /*11f40*/  MUFU.TANH R25, R25 ;  /* 0x0000001900197308 */ /* 0x000eb00000002400 */
        /* <DEDUP_REMOVED lines=27> */
[----:B-1----:R-:W-:-:S05]  /*12100*/  IMAD.IADD R38, R7, 0x1, R8 ;  /* 0x0000000107267824 */ /* 0x002fca00078e0208 */
[----:B------:R-:W-:Y:S02]  /*12110*/  VIADDMNMX R4, R0, R38, R11, PT ;  /* 0x0000002600047246 */ /* 0x000fe4000380010b */
[----:B------:R1:W0:Y:S01]  /*12120*/  MUFU.TANH R12, R30 ;  /* 0x0000001e000c7308 */ /* 0x0002220000002400 */
[----:B---3--:R-:W-:-:S04]  /*12130*/  VIADD R31, R7, UR55 ;  /* 0x00000037071f7c36 */ /* 0x008fc80008000000 */
[----:B------:R-:W-:Y:S01]  /*12140*/  IMAD.IADD R3, R31, 0x1, R0 ;  /* 0x000000011f037824 */ /* 0x000fe200078e0200 */
[----:B-1----:R-:W-:Y:S01]  /*12150*/  LEA R30, R56, 0xffffffc0, 0x6 ;  /* 0xffffffc0381e7811 */ /* 0x002fe200078e30ff */
[----:B--2-4-:R-:W-:Y:S06]  /*12160*/  @!P2 BRA `(.L_x_1364) ;  /* 0x000000000050a947 */ /* 0x014fec0003800000 */
[----:B------:R-:W-:Y:S01]  /*12170*/  IADD3 R6, -R198, R197, R0 ;  /* 0x000000c5c6067210 */ /* 0x000fe20007ffe100 */
[----:B------:R-:W-:Y:S03]  /*12180*/  BSSY B0, `(.L_x_1365) ;  /* 0x000000e000007945 */ /* 0x000fe60003800000 */
        /* <DEDUP_REMOVED lines=9> */
.L_x_1366:
[----:B------:R-:W-:-:S13]  /*12220*/  ISETP.NE.AND P3, PT, R9, 0x1, PT ;  /* 0x000000010900780c */ /* 0x000fda0003f65270 */
[----:B------:R-:W1:Y:S02]  /*12230*/  @P3 LDC.64 R60, c[0x0][0x9e8] ;  /* 0x00027a00ff3c3b82 */ /* 0x000e640000000a00 */
[----:B-1----:R-:W-:-:S05]  /*12240*/  @P3 IMAD.HI.U32 R10, R6, R60, RZ ;  /* 0x0000003c060a3227 */ /* 0x002fca00078e00ff */
[----:B------:R-:W-:-:S07]  /*12250*/  @P3 SHF.R.U32.HI R6, RZ, R61, R10 ;  /* 0x0000003dff063219 */ /* 0x000fce000001160a */
.L_x_1367:
[----:B------:R-:W-:Y:S05]  /*12260*/  BSYNC B0 ;  /* 0x0000000000007941 */ /* 0x000fea0003800000 */
.L_x_1365:
[----:B------:R-:W-:-:S04]  /*12270*/  IMAD R7, R6, R9, -R30 ;  /* 0x0000000906077224 */ /* 0x000fc800078e0a1e */
[----:B------:R-:W-:-:S05]  /*12280*/  IMAD R6, R196, -0x2, R7 ;  /* 0xfffffffec4067824 */ /* 0x000fca00078e0207 */
[----:B------:R-:W-:Y:S02]  /*12290*/  VIMNMX R3, R3, R6, !PT ;  /* 0x0000000603037248 */ /* 0x000fe40007fe0100 */
[----:B------:R-:W-:-:S07]  /*122a0*/  VIADDMNMX R4, R6, R9, R4, PT ;  /* 0x0000000906047246 */ /* 0x000fce0003800104 */
.L_x_1364:
[C---:B------:R-:W-:Y:S02]  /*122b0*/  ISETP.GE.AND P3, PT, R34.reuse, 0x2, PT ;  /* 0x000000022200780c */ /* 0x040fe40003f66270 */
[----:B------:R-:W-:Y:S02]  /*122c0*/  ISETP.GE.AND P6, PT, R34, 0xa, PT ;  /* 0x0000000a2200780c */ /* 0x000fe40003fc6270 */
[----:B------:R-:W-:-:S04]  /*122d0*/  ISETP.GT.AND P4, PT, R3, 0x1, !P3 ;  /* 0x000000010300780c */ /* 0x000fc80005f84270 */
[----:B------:R-:W-:Y:S02]  /*122e0*/  ISETP.LT.OR P5, PT, R4, 0x2, P4 ;  /* 0x000000020400780c */ /* 0x000fe400027a1670 */
[----:B------:R-:W-:Y:S02]  /*122f0*/  ISETP.GE.AND P4, PT, R34, 0x9, PT ;  /* 0x000000092200780c */ /* 0x000fe40003f86270 */
[----:B------:R-:W-:Y:S02]  /*12300*/  FSEL R35, R25, -INF , !P5 ;  /* 0xff80000019237808 */ /* 0x000fe40006800000 */
[----:B------:R-:W-:-:S04]  /*12310*/  ISETP.GT.AND P5, PT, R3, 0x8, !P4 ;  /* 0x000000080300780c */ /* 0x000fc800067a4270 */
[----:B------:R-:W-:-:S04]  /*12320*/  ISETP.LT.OR P5, PT, R4, 0x9, P5 ;  /* 0x000000090400780c */ /* 0x000fc80002fa1670 */
[----:B0-----:R-:W-:Y:S02]  /*12330*/  FSEL R39, R28, -INF , !P5 ;  /* 0xff8000001c277808 */ /* 0x001fe40006800000 */
[----:B------:R-:W-:Y:S02]  /*12340*/  ISETP.GT.AND P5, PT, R3, 0x9, !P6 ;  /* 0x000000090300780c */ /* 0x000fe400077a4270 */
[----:B------:R-:W-:Y:S02]  /*12350*/  P2R R28, PR, RZ, 0x40 ;  /* 0x00000040ff1c7803 */ /* 0x000fe40000000000 */
[----:B------:R-:W-:Y:S02]  /*12360*/  ISETP.LT.OR P5, PT, R4, 0xa, P5 ;  /* 0x0000000a0400780c */ /* 0x000fe40002fa1670 */
[----:B------:R-:W-:Y:S02]  /*12370*/  ISETP.GE.AND P6, PT, R34, 0x11, PT ;  /* 0x000000112200780c */ /* 0x000fe40003fc6270 */
[----:B------:R-:W-:-:S02]  /*12380*/  FSEL R59, R29, -INF , !P5 ;  /* 0xff8000001d3b7808 */ /* 0x000fc40006800000 */
[C---:B------:R-:W-:Y:S02]  /*12390*/  ISETP.GT.AND P5, PT, R3.reuse, 0x10, !P6 ;  /* 0x000000100300780c */ /* 0x040fe400077a4270 */
        /* <DEDUP_REMOVED lines=59> */
[----:B------:R-:W-:Y:S01]  /*12750*/  ISETP.GT.AND P6, PT, R3, 0x39, !P6 ;  /* 0x000000390300780c */ /* 0x000fe200077c4270 */
[----:B------:R-:W-:-:S03]  /*12760*/  VIADD R3, R0, 0x8 ;  /* 0x0000000800037836 */ /* 0x000fc60000000000 */
[----:B------:R-:W-:Y:S02]  /*12770*/  ISETP.LT.OR P6, PT, R4, 0x3a, P6 ;  /* 0x0000003a0400780c */ /* 0x000fe400037c1670 */
[----:B------:R-:W-:Y:S02]  /*12780*/  VIADDMNMX R4, R3, R38, R11, PT ;  /* 0x0000002603047246 */ /* 0x000fe4000380010b */
[----:B------:R-:W-:Y:S02]  /*12790*/  FSEL R53, R53, -INF , !P6 ;  /* 0xff80000035357808 */ /* 0x000fe40007000000 */
[----:B------:R-:W-:Y:S01]  /*127a0*/  IADD3 R3, R31, 0x8, R0 ;  /* 0x000000081f037810 */ /* 0x000fe20007ffe000 */
[----:B------:R-:W-:Y:S06]  /*127b0*/  @!P2 BRA `(.L_x_1368) ;  /* 0x000000000054a947 */ /* 0x000fec0003800000 */
[----:B------:R-:W-:Y:S01]  /*127c0*/  IADD3 R7, R197, 0x8, R0 ;  /* 0x00000008c5077810 */ /* 0x000fe20007ffe000 */
[----:B------:R-:W-:Y:S04]  /*127d0*/  BSSY B0, `(.L_x_1369) ;  /* 0x000000f000007945 */ /* 0x000fe80003800000 */
[----:B------:R-:W-:-:S05]  /*127e0*/  IMAD.IADD R7, R7, 0x1, -R198 ;  /* 0x0000000107077824 */ /* 0x000fca00078e0ac6 */
        /* <DEDUP_REMOVED lines=9> */
.L_x_1370:
[----:B------:R-:W-:-:S13]  /*12880*/  ISETP.NE.AND P6, PT, R9, 0x1, PT ;  /* 0x000000010900780c */ /* 0x000fda0003fc5270 */
[----:B------:R-:W0:Y:S02]  /*12890*/  @P6 LDC.64 R10, c[0x0][0x9e8] ;  /* 0x00027a00ff0a6b82 */ /* 0x000e240000000a00 */
[----:B0-----:R-:W-:-:S05]  /*128a0*/  @P6 IMAD.HI.U32 R6, R7, R10, RZ ;  /* 0x0000000a07066227 */ /* 0x001fca00078e00ff */
[----:B------:R-:W-:-:S07]  /*128b0*/  @P6 SHF.R.U32.HI R7, RZ, R11, R6 ;  /* 0x0000000bff076219 */ /* 0x000fce0000011606 */
.L_x_1371:
[----:B------:R-:W-:Y:S05]  /*128c0*/  BSYNC B0 ;  /* 0x0000000000007941 */ /* 0x000fea0003800000 */
.L_x_1369:
[----:B------:R-:W-:-:S04]  /*128d0*/  IMAD R7, R7, R9, -R30 ;  /* 0x0000000907077224 */ /* 0x000fc800078e0a1e */
[----:B------:R-:W-:-:S05]  /*128e0*/  IMAD R6, R196, -0x2, R7 ;  /* 0xfffffffec4067824 */ /* 0x000fca00078e0207 */
[----:B------:R-:W-:Y:S02]  /*128f0*/  VIMNMX R3, R3, R6, !PT ;  /* 0x0000000603037248 */ /* 0x000fe40007fe0100 */
[----:B------:R-:W-:-:S07]  /*12900*/  VIADDMNMX R4, R6, R9, R4, PT ;  /* 0x0000000906047246 */ /* 0x000fce0003800104 */
.L_x_1368:
[----:B------:R-:W-:Y:S01]  /*12910*/  ISETP.GT.AND P3, PT, R3, 0x1, !P3 ;  /* 0x000000010300780c */ /* 0x000fe20005f64270 */
[----:B------:R-:W-:Y:S01]  /*12920*/  ULDC UR56, c[0x0][0x988] ;  /* 0x0002620000387ab9 */ /* 0x000fe20000000800 */
[----:B------:R-:W-:Y:S01]  /*12930*/  FMNMX.FTZ R7, R33, R35, !PT ;  /* 0x0000002321077209 */ /* 0x000fe20007810000 */
[----:B------:R-:W-:Y:S01]  /*12940*/  IMAD.IADD R8, R57, 0x1, R8 ;  /* 0x0000000139087824 */ /* 0x000fe200078e0208 */
        /* <DEDUP_REMOVED lines=15> */
[----:B------:R-:W-:-:S02]  /*12a40*/  FMNMX.FTZ R7, R69, R7, !PT ;  /* 0x0000000745077209 */ /* 0x000fc40007810000 */
[----:B------:R-:W-:Y:S02]  /*12a50*/  FSEL R14, R14, -INF , !P3 ;  /* 0xff8000000e0e7808 */ /* 0x000fe40005800000 */
[----:B------:R-:W-:Y:S02]  /*12a60*/  ISETP.NE.AND P3, PT, R32, RZ, PT ;  /* 0x000000ff2000720c */ /* 0x000fe40003f65270 */
[----:B------:R-:W-:Y:S02]  /*12a70*/  FMNMX.FTZ R7, R41, R7, !PT ;  /* 0x0000000729077209 */ /* 0x000fe40007810000 */
[----:B------:R-:W-:Y:S02]  /*12a80*/  ISETP.GT.AND P3, PT, R3, 0x11, !P3 ;  /* 0x000000110300780c */ /* 0x000fe40005f64270 */
[----:B------:R-:W-:Y:S02]  /*12a90*/  FMNMX.FTZ R7, R71, R7, !PT ;  /* 0x0000000747077209 */ /* 0x000fe40007810000 */
[----:B------:R-:W-:-:S02]  /*12aa0*/  ISETP.LT.OR P3, PT, R4, 0x12, P3 ;  /* 0x000000120400780c */ /* 0x000fc40001f61670 */
[----:B------:R-:W-:Y:S02]  /*12ab0*/  FMNMX.FTZ R7, R45, R7, !PT ;  /* 0x000000072d077209 */ /* 0x000fe40007810000 */
[----:B------:R-:W-:Y:S02]  /*12ac0*/  FSEL R15, R15, -INF , !P3 ;  /* 0xff8000000f0f7808 */ /* 0x000fe40005800000 */
[----:B------:R-:W-:Y:S02]  /*12ad0*/  ISETP.NE.AND P3, PT, R46, RZ, PT ;  /* 0x000000ff2e00720c */ /* 0x000fe40003f65270 */
[----:B------:R-:W-:Y:S02]  /*12ae0*/  FMNMX.FTZ R7, R73, R7, !PT ;  /* 0x0000000749077209 */ /* 0x000fe40007810000 */
[----:B------:R-:W-:Y:S02]  /*12af0*/  ISETP.GT.AND P3, PT, R3, 0x18, !P3 ;  /* 0x000000180300780c */ /* 0x000fe40005f64270 */
[----:B------:R-:W-:-:S02]  /*12b00*/  FMNMX.FTZ R7, R49, R7, !PT ;  /* 0x0000000731077209 */ /* 0x000fc40007810000 */
[----:B------:R-:W-:Y:S02]  /*12b10*/  ISETP.LT.OR P3, PT, R4, 0x19, P3 ;  /* 0x000000190400780c */ /* 0x000fe40001f61670 */
[----:B------:R-:W-:Y:S02]  /*12b20*/  FMNMX.FTZ R7, R75, R7, !PT ;  /* 0x000000074b077209 */ /* 0x000fe40007810000 */
[----:B------:R-:W-:Y:S02]  /*12b30*/  FSEL R20, R20, -INF , !P3 ;  /* 0xff80000014147808 */ /* 0x000fe40005800000 */
[----:B------:R-:W-:Y:S02]  /*12b40*/  ISETP.NE.AND P3, PT, R36, RZ, PT ;  /* 0x000000ff2400720c */ /* 0x000fe40003f65270 */
[----:B------:R-:W-:Y:S02]  /*12b50*/  FMNMX.FTZ R30, R53, R7, !PT ;  /* 0x00000007351e7209 */ /* 0x000fe40007810000 */
[----:B------:R-:W-:-:S02]  /*12b60*/  ISETP.GT.AND P3, PT, R3, 0x19, !P3 ;  /* 0x000000190300780c */ /* 0x000fc40005f64270 */
[----:B------:R-:W-:Y:S01]  /*12b70*/  ISETP.NE.AND P6, PT, R25, RZ, PT ;  /* 0x000000ff1900720c */ /* 0x000fe20003fc5270 */
[----:B------:R-:W0:Y:S01]  /*12b80*/  SHFL.BFLY PT, R7, R30, 0x2, 0x1f ;  /* 0x0c401f001e077f89 */ /* 0x000e2200000e0000 */
[C---:B------:R-:W-:Y:S02]  /*12b90*/  ISETP.LT.OR P3, PT, R4.reuse, 0x1a, P3 ;  /* 0x0000001a0400780c */ /* 0x040fe40001f61670 */
[----:B------:R-:W-:Y:S02]  /*12ba0*/  ISETP.GT.AND P4, PT, R3, 0x8, !P4 ;  /* 0x000000080300780c */ /* 0x000fe40006784270 */
[----:B------:R-:W-:Y:S02]  /*12bb0*/  FSEL R21, R21, -INF , !P3 ;  /* 0xff80000015157808 */ /* 0x000fe40005800000 */
[----:B------:R-:W-:Y:S02]  /*12bc0*/  ISETP.NE.AND P3, PT, R37, RZ, PT ;  /* 0x000000ff2500720c */ /* 0x000fe40003f65270 */
[----:B------:R-:W-:-:S02]  /*12bd0*/  ISETP.LT.OR P4, PT, R4, 0x9, P4 ;  /* 0x000000090400780c */ /* 0x000fc40002781670 */
[----:B------:R-:W-:Y:S02]  /*12be0*/  ISETP.GT.AND P3, PT, R3, 0x20, !P3 ;  /* 0x000000200300780c */ /* 0x000fe40005f64270 */
[----:B------:R-:W-:Y:S02]  /*12bf0*/  FSEL R12, R12, -INF , !P4 ;  /* 0xff8000000c0c7808 */ /* 0x000fe40006000000 */
[----:B------:R-:W-:Y:S02]  /*12c00*/  ISETP.LT.OR P3, PT, R4, 0x21, P3 ;  /* 0x000000210400780c */ /* 0x000fe40001f61670 */
[----:B------:R-:W-:Y:S02]  /*12c10*/  ISETP.NE.AND P4, PT, R62, RZ, PT ;  /* 0x000000ff3e00720c */ /* 0x000fe40003f85270 */
[----:B------:R-:W-:Y:S02]  /*12c20*/  FSEL R24, R42, -INF , !P3 ;  /* 0xff8000002a187808 */ /* 0x000fe40005800000 */
[----:B------:R-:W-:-:S02]  /*12c30*/  ISETP.NE.AND P3, PT, R40, RZ, PT ;  /* 0x000000ff2800720c */ /* 0x000fc40003f65270 */
[C---:B------:R-:W-:Y:S02]  /*12c40*/  ISETP.GT.AND P5, PT, R3.reuse, 0x38, !P5 ;  /* 0x000000380300780c */ /* 0x040fe40006fa4270 */
[----:B------:R-:W-:Y:S02]  /*12c50*/  ISETP.GT.AND P3, PT, R3, 0x21, !P3 ;  /* 0x000000210300780c */ /* 0x000fe40005f64270 */
[----:B0-----:R-:W-:Y:S02]  /*12c60*/  FMNMX.FTZ R31, R30, R7, !PT ;  /* 0x000000071e1f7209 */ /* 0x001fe40007810000 */
[C---:B------:R-:W-:Y:S02]  /*12c70*/  ISETP.LT.OR P3, PT, R4.reuse, 0x22, P3 ;  /* 0x000000220400780c */ /* 0x040fe40001f61670 */
[----:B------:R-:W-:Y:S01]  /*12c80*/  ISETP.LT.OR P5, PT, R4, 0x39, P5 ;  /* 0x000000390400780c */ /* 0x000fe20002fa1670 */
[----:B------:R-:W0:Y:S01]  /*12c90*/  SHFL.BFLY PT, R10, R31, 0x1, 0x1f ;  /* 0x0c201f001f0a7f89 */ /* 0x000e2200000e0000 */
[----:B------:R-:W-:-:S02]  /*12ca0*/  FSEL R25, R43, -INF , !P3 ;  /* 0xff8000002b197808 */ /* 0x000fc40005800000 */
[----:B------:R-:W-:-:S04]  /*12cb0*/  ISETP.NE.AND P3, PT, R60, RZ, PT ;  /* 0x000000ff3c00720c */ /* 0x000fc80003f65270 */
[----:B------:R-:W-:-:S04]  /*12cc0*/  ISETP.GT.AND P3, PT, R3, 0x28, !P3 ;  /* 0x000000280300780c */ /* 0x000fc80005f64270 */
[----:B------:R-:W-:-:S04]  /*12cd0*/  ISETP.LT.OR P3, PT, R4, 0x29, P3 ;  /* 0x000000290400780c */ /* 0x000fc80001f61670 */
[----:B------:R-:W-:Y:S02]  /*12ce0*/  FSEL R26, R26, -INF , !P3 ;  /* 0xff8000001a1a7808 */ /* 0x000fe40005800000 */
[----:B------:R-:W-:-:S04]  /*12cf0*/  ISETP.NE.AND P3, PT, R44, RZ, PT ;  /* 0x000000ff2c00720c */ /* 0x000fc80003f65270 */
[----:B------:R-:W-:Y:S02]  /*12d00*/  ISETP.GT.AND P3, PT, R3, 0x29, !P3 ;  /* 0x000000290300780c */ /* 0x000fe40005f64270 */
[----:B0-----:R-:W-:Y:S01]  /*12d10*/  FMNMX.FTZ R7, R31, R10, !PT ;  /* 0x0000000a1f077209 */ /* 0x001fe20007810000 */
[----:B------:R-:W-:Y:S01]  /*12d20*/  IMAD.U32 R10, RZ, RZ, UR56 ;  /* 0x00000038ff0a7e24 */ /* 0x000fe2000f8e00ff */
[----:B------:R-:W-:-:S03]  /*12d30*/  ISETP.LT.OR P3, PT, R4, 0x2a, P3 ;  /* 0x0000002a0400780c */ /* 0x000fc60001f61670 */
[----:B------:R-:W-:Y:S01]  /*12d40*/  FFMA.FTZ R10, R7, R10, -8 ;  /* 0xc1000000070a7423 */ /* 0x000fe2000001000a */
[----:B------:R-:W-:Y:S01]  /*12d50*/  FSEL R27, R47, -INF , !P3 ;  /* 0xff8000002f1b7808 */ /* 0x000fe20005800000 */
[----:B------:R-:W-:Y:S01]  /*12d60*/  IMAD.U32 R47, RZ, RZ, UR56 ;  /* 0x00000038ff2f7e24 */ /* 0x000fe2000f8e00ff */
[----:B------:R-:W-:Y:S02]  /*12d70*/  ISETP.GT.AND P3, PT, R3, 0x30, !P4 ;  /* 0x000000300300780c */ /* 0x000fe40006764270 */
[----:B------:R-:W-:Y:S02]  /*12d80*/  ISETP.NE.AND P4, PT, R48, RZ, PT ;  /* 0x000000ff3000720c */ /* 0x000fe40003f85270 */
[----:B------:R-:W-:-:S04]  /*12d90*/  ISETP.LT.OR P3, PT, R4, 0x31, P3 ;  /* 0x000000310400780c */ /* 0x000fc80001f61670 */
[----:B------:R-:W-:Y:S02]  /*12da0*/  FSEL R28, R50, -INF , !P3 ;  /* 0xff800000321c7808 */ /* 0x000fe40005800000 */
[----:B------:R-:W-:Y:S02]  /*12db0*/  ISETP.GT.AND P3, PT, R3, RZ, !P6 ;  /* 0x000000ff0300720c */ /* 0x000fe40007764270 */
[----:B------:R-:W-:Y:S02]  /*12dc0*/  ISETP.NE.AND P6, PT, R34, RZ, PT ;  /* 0x000000ff2200720c */ /* 0x000fe40003fc5270 */
[----:B------:R-:W-:-:S04]  /*12dd0*/  ISETP.LT.OR P3, PT, R4, 0x1, P3 ;  /* 0x000000010400780c */ /* 0x000fc80001f61670 */
[----:B------:R-:W-:Y:S02]  /*12de0*/  FSEL R6, R58, -INF , !P3 ;  /* 0xff8000003a067808 */ /* 0x000fe40005800000 */
[----:B------:R-:W-:Y:S02]  /*12df0*/  FSETP.NEU.FTZ.AND P3, PT, R7, -INF , PT ;  /* 0xff8000000700780b */ /* 0x000fe40003f7d000 */
[----:B------:R-:W-:Y:S02]  /*12e00*/  FMNMX.FTZ R29, R6, R11, !PT ;  /* 0x0000000b061d7209 */ /* 0x000fe40007810000 */
[----:B------:R-:W-:Y:S02]  /*12e10*/  FSEL R32, R10, RZ, P3 ;  /* 0x000000ff0a207208 */ /* 0x000fe40001800000 */
[----:B------:R-:W-:Y:S02]  /*12e20*/  FMNMX.FTZ R10, R12, R29, !PT ;  /* 0x0000001d0c0a7209 */ /* 0x000fe40007810000 */
[----:B------:R-:W-:Y:S01]  /*12e30*/  ISETP.GT.AND P3, PT, R3, 0x31, !P4 ;  /* 0x000000310300780c */ /* 0x000fe20006764270 */
[--C-:B------:R-:W-:Y:S01]  /*12e40*/  FFMA.FTZ R30, R33, UR56, -R32.reuse ;  /* 0x00000038211e7c23 */ /* 0x100fe20008010820 */
[----:B------:R-:W-:Y:S01]  /*12e50*/  FMNMX.FTZ R29, R13, R10, !PT ;  /* 0x0000000a0d1d7209 */ /* 0x000fe20007810000 */
[--C-:B------:R-:W-:Y:S01]  /*12e60*/  FFMA.FTZ R33, R35, UR56, -R32.reuse ;  /* 0x0000003823217c23 */ /* 0x100fe20008010820 */
[----:B------:R-:W-:Y:S01]  /*12e70*/  ISETP.LT.OR P3, PT, R4, 0x32, P3 ;  /* 0x000000320400780c */ /* 0x000fe20001f61670 */
[--C-:B------:R-:W-:Y:S01]  /*12e80*/  FFMA.FTZ R34, R39, UR56, -R32.reuse ;  /* 0x0000003827227c23 */ /* 0x100fe20008010820 */
[----:B------:R-:W-:Y:S01]  /*12e90*/  FMNMX.FTZ R10, R14, R29, !PT ;  /* 0x0000001d0e0a7209 */ /* 0x000fe20007810000 */
[----:B------:R-:W-:Y:S01]  /*12ea0*/  MUFU.EX2 R30, R30 ;  /* 0x0000001e001e7308 */ /* 0x000fe20000000800 */
[----:B------:R-:W-:Y:S01]  /*12eb0*/  ISETP.GT.AND P4, PT, R3, 0x39, !P6 ;  /* 0x000000390300780c */ /* 0x000fe20007784270 */
[--C-:B------:R-:W-:Y:S01]  /*12ec0*/  FFMA.FTZ R35, R59, UR56, -R32.reuse ;  /* 0x000000383b237c23 */ /* 0x100fe20008010820 */
[----:B------:R-:W-:Y:S01]  /*12ed0*/  FMNMX.FTZ R29, R15, R10, !PT ;  /* 0x0000000a0f1d7209 */ /* 0x000fe20007810000 */
[--C-:B------:R-:W-:Y:S01]  /*12ee0*/  FFMA.FTZ R36, R61, UR56, -R32.reuse ;  /* 0x000000383d247c23 */ /* 0x100fe20008010820 */
[----:B------:R-:W-:Y:S01]  /*12ef0*/  FSEL R3, R51, -INF , !P3 ;  /* 0xff80000033037808 */ /* 0x000fe20005800000 */
[--C-:B------:R-:W-:Y:S01]  /*12f00*/  FFMA.FTZ R37, R63, UR56, -R32.reuse ;  /* 0x000000383f257c23 */ /* 0x100fe20008010820 */
[----:B------:R-:W-:Y:S01]  /*12f10*/  FMNMX.FTZ R10, R20, R29, !PT ;  /* 0x0000001d140a7209 */ /* 0x000fe20007810000 */
[----:B------:R-:W0:Y:S01]  /*12f20*/  MUFU.EX2 R33, R33 ;  /* 0x0000002100217308 */ /* 0x000e220000000800 */
[----:B------:R-:W-:Y:S01]  /*12f30*/  ISETP.LT.OR P4, PT, R4, 0x3a, P4 ;  /* 0x0000003a0400780c */ /* 0x000fe20002781670 */
[--C-:B------:R-:W-:Y:S01]  /*12f40*/  FFMA.FTZ R38, R65, UR56, -R32.reuse ;  /* 0x0000003841267c23 */ /* 0x100fe20008010820 */
[----:B------:R-:W-:Y:S01]  /*12f50*/  FMNMX.FTZ R29, R21, R10, !PT ;  /* 0x0000000a151d7209 */ /* 0x000fe20007810000 */
[--C-:B------:R-:W-:Y:S01]  /*12f60*/  FFMA.FTZ R43, R45, UR56, -R32.reuse ;  /* 0x000000382d2b7c23 */ /* 0x100fe20008010820 */
[----:B------:R-:W-:Y:S01]  /*12f70*/  FSEL R4, R54, -INF , !P5 ;  /* 0xff80000036047808 */ /* 0x000fe20006800000 */
[--C-:B------:R-:W-:Y:S01]  /*12f80*/  FFMA.FTZ R45, R49, UR56, -R32.reuse ;  /* 0x00000038312d7c23 */ /* 0x100fe20008010820 */
[----:B------:R-:W-:Y:S01]  /*12f90*/  FMNMX.FTZ R10, R24, R29, !PT ;  /* 0x0000001d180a7209 */ /* 0x000fe20007810000 */
[----:B------:R-:W1:Y:S01]  /*12fa0*/  MUFU.EX2 R34, R34 ;  /* 0x0000002200227308 */ /* 0x000e620000000800 */
[----:B------:R-:W-:-:S01]  /*12fb0*/  FFMA.FTZ R39, R67, UR56, -R32 ;  /* 0x0000003843277c23 */ /* 0x000fc20008010820 */
[--C-:B------:R-:W-:Y:S01]  /*12fc0*/  FFMA.FTZ R40, R69, UR56, -R32.reuse ;  /* 0x0000003845287c23 */ /* 0x100fe20008010820 */
[----:B------:R-:W-:Y:S01]  /*12fd0*/  FMNMX.FTZ R29, R25, R10, !PT ;  /* 0x0000000a191d7209 */ /* 0x000fe20007810000 */
[--C-:B------:R-:W-:Y:S01]  /*12fe0*/  FFMA.FTZ R41, R41, UR56, -R32.reuse ;  /* 0x0000003829297c23 */ /* 0x100fe20008010820 */
[----:B------:R-:W-:-:S01]  /*12ff0*/  FFMA.FTZ R42, R71, UR56, -R32 ;  /* 0x00000038472a7c23 */ /* 0x000fc20008010820 */
[----:B------:R-:W-:Y:S01]  /*13000*/  FFMA.FTZ R44, R73, UR56, -R32 ;  /* 0x00000038492c7c23 */ /* 0x000fe20008010820 */
[----:B------:R-:W-:Y:S01]  /*13010*/  FMNMX.FTZ R10, R26, R29, !PT ;  /* 0x0000001d1a0a7209 */ /* 0x000fe20007810000 */
[----:B------:R-:W2:Y:S03]  /*13020*/  MUFU.EX2 R35, R35 ;  /* 0x0000002300237308 */ /* 0x000ea60000000800 */
[----:B------:R-:W-:-:S04]  /*13030*/  FMNMX.FTZ R29, R27, R10, !PT ;  /* 0x0000000a1b1d7209 */ /* 0x000fc80007810000 */
[----:B------:R-:W-:Y:S01]  /*13040*/  FMNMX.FTZ R10, R28, R29, !PT ;  /* 0x0000001d1c0a7209 */ /* 0x000fe20007810000 */
[----:B------:R-:W3:Y:S01]  /*13050*/  MUFU.EX2 R36, R36 ;  /* 0x0000002400247308 */ /* 0x000ee20000000800 */
[----:B------:R-:W-:Y:S02]  /*13060*/  FSEL R29, R55, -INF , !P4 ;  /* 0xff800000371d7808 */ /* 0x000fe40006000000 */
[----:B------:R-:W-:-:S04]  /*13070*/  FMNMX.FTZ R31, R3, R10, !PT ;  /* 0x0000000a031f7209 */ /* 0x000fc80007810000 */
[----:B------:R-:W-:Y:S01]  /*13080*/  FMNMX.FTZ R10, R4, R31, !PT ;  /* 0x0000001f040a7209 */ /* 0x000fe20007810000 */
[----:B------:R-:W4:Y:S03]  /*13090*/  MUFU.EX2 R37, R37 ;  /* 0x0000002500257308 */ /* 0x000f260000000800 */
[----:B------:R-:W-:-:S05]  /*130a0*/  FMNMX.FTZ R10, R29, R10, !PT ;  /* 0x0000000a1d0a7209 */ /* 0x000fca0007810000 */
[----:B------:R-:W5:Y:S01]  /*130b0*/  SHFL.BFLY PT, R31, R10, 0x2, 0x1f ;  /* 0x0c401f000a1f7f89 */ /* 0x000f6200000e0000 */
[----:B------:R-:W4:Y:S08]  /*130c0*/  MUFU.EX2 R38, R38 ;  /* 0x0000002600267308 */ /* 0x000f300000000800 */
[----:B------:R-:W4:Y:S08]  /*130d0*/  MUFU.EX2 R39, R39 ;  /* 0x0000002700277308 */ /* 0x000f300000000800 */
[----:B------:R-:W-:Y:S01]  /*130e0*/  MUFU.EX2 R40, R40 ;  /* 0x0000002800287308 */ /* 0x000fe20000000800 */
[----:B-----5:R-:W-:-:S07]  /*130f0*/  FMNMX.FTZ R31, R10, R31, !PT ;  /* 0x0000001f0a1f7209 */ /* 0x020fce0007810000 */
[----:B------:R-:W-:Y:S01]  /*13100*/  MUFU.EX2 R41, R41 ;  /* 0x0000002900297308 */ /* 0x000fe20000000800 */
[----:B------:R-:W5:Y:S07]  /*13110*/  SHFL.BFLY PT, R10, R31, 0x1, 0x1f ;  /* 0x0c201f001f0a7f89 */ /* 0x000f6e00000e0000 */
[----:B------:R-:W-:Y:S08]  /*13120*/  MUFU.EX2 R42, R42 ;  /* 0x0000002a002a7308 */ /* 0x000ff00000000800 */
[----:B------:R-:W-:Y:S08]  /*13130*/  MUFU.EX2 R43, R43 ;  /* 0x0000002b002b7308 */ /* 0x000ff00000000800 */
        /* <DEDUP_REMOVED lines=9> */
[----:B-1----:R-:W-:Y:S01]  /*131d0*/  FADD.FTZ R48, R34, R47 ;  /* 0x0000002f22307221 */ /* 0x002fe20000010000 */
[----:B--2---:R-:W-:-:S03]  /*131e0*/  F2FP.SATFINITE.E4M3.F32.PACK_AB_MERGE_C R34, R35, R34, RZ ;  /* 0x000000222322723e */ /* 0x004fc600048070ff */
        /* <DEDUP_REMOVED lines=11> */
[----:B------:R-:W-:-:S01]  /*132a0*/  FADD.FTZ R47, R35, R48 ;  /* 0x00000030232f7221 */ /* 0x000fc20000010000 */
[--C-:B------:R-:W-:Y:S01]  /*132b0*/  FFMA.FTZ R26, R26, UR56, -R46.reuse ;  /* 0x000000381a1a7c23 */ /* 0x100fe2000801082e */
[----:B------:R-:W-:-:S01]  /*132c0*/  FFMA.FTZ R27, R27, UR56, -R46 ;  /* 0x000000381b1b7c23 */ /* 0x000fc2000801082e */
[----:B------:R-:W0:Y:S01]  /*132d0*/  MUFU.EX2 R11, R11 ;  /* 0x0000000b000b7308 */ /* 0x000e220000000800 */
[----:B---3--:R-:W-:-:S01]  /*132e0*/  FADD.FTZ R48, R36, R47 ;  /* 0x0000002f24307221 */ /* 0x008fc20000010000 */
[----:B------:R-:W-:Y:S01]  /*132f0*/  F2FP.SATFINITE.E4M3.F32.PACK_AB_MERGE_C R188, R33, R30, R34 ;  /* 0x0000001e21bc723e */ /* 0x000fe20004807022 */
[----:B------:R-:W-:-:S01]  /*13300*/  FFMA.FTZ R28, R28, UR56, -R46 ;  /* 0x000000381c1c7c23 */ /* 0x000fc2000801082e */
[----:B------:R-:W-:Y:S01]  /*13310*/  FFMA.FTZ R3, R3, UR56, -R46 ;  /* 0x0000003803037c23 */ /* 0x000fe2000801082e */
[----:B----4-:R-:W-:-:S01]  /*13320*/  FADD.FTZ R35, R37, R48 ;  /* 0x0000003025237221 */ /* 0x010fc20000010000 */
[--C-:B------:R-:W-:Y:S01]  /*13330*/  FFMA.FTZ R4, R4, UR56, -R46.reuse ;  /* 0x0000003804047c23 */ /* 0x100fe2000801082e */
[----:B------:R-:W-:-:S01]  /*13340*/  FFMA.FTZ R29, R29, UR56, -R46 ;  /* 0x000000381d1d7c23 */ /* 0x000fc2000801082e */
[----:B------:R-:W1:Y:S01]  /*13350*/  MUFU.EX2 R12, R12 ;  /* 0x0000000c000c7308 */ /* 0x000e620000000800 */
[----:B------:R-:W-:-:S01]  /*13360*/  FADD.FTZ R30, R38, R35 ;  /* 0x00000023261e7221 */ /* 0x000fc20000010000 */
[----:B------:R-:W-:-:S03]  /*13370*/  F2FP.SATFINITE.E4M3.F32.PACK_AB_MERGE_C R38, R39, R38, RZ ;  /* 0x000000262726723e */ /* 0x000fc600048070ff */
[----:B------:R-:W-:Y:S01]  /*13380*/  FADD.FTZ R39, R39, R30 ;  /* 0x0000001e27277221 */ /* 0x000fe20000010000 */
[----:B------:R-:W-:Y:S02]  /*13390*/  F2FP.SATFINITE.E4M3.F32.PACK_AB_MERGE_C R190, R37, R36, R38 ;  /* 0x0000002425be723e */ /* 0x000fe40004807026 */
[----:B------:R-:W2:Y:S01]  /*133a0*/  MUFU.EX2 R13, R13 ;  /* 0x0000000d000d7308 */ /* 0x000ea20000000800 */
[----:B0-----:R-:W-:-:S01]  /*133b0*/  FADD.FTZ R49, R6, R11 ;  /* 0x0000000b06317221 */ /* 0x001fc20000010000 */
[----:B------:R-:W-:Y:S01]  /*133c0*/  FADD.FTZ R30, R40, R39 ;  /* 0x00000027281e7221 */ /* 0x000fe20000010000 */
[----:B------:R-:W-:-:S04]  /*133d0*/  F2FP.SATFINITE.E4M3.F32.PACK_AB_MERGE_C R36, R43, R42, RZ ;  /* 0x0000002a2b24723e */ /* 0x000fc800048070ff */
[----:B------:R-:W-:Y:S01]  /*133e0*/  F2FP.SATFINITE.E4M3.F32.PACK_AB_MERGE_C R184, R41, R40, R36 ;  /* 0x0000002829b8723e */ /* 0x000fe20004807024 */
        /* <DEDUP_REMOVED lines=12> */
[----:B------:R-:W-:-:S04]  /*134b0*/  F2FP.SATFINITE.E4M3.F32.PACK_AB_MERGE_C R20, R21, R20, RZ ;  /* 0x000000141514723e */ /* 0x000fc800048070ff */
[----:B------:R-:W-:Y:S02]  /*134c0*/  F2FP.SATFINITE.E4M3.F32.PACK_AB_MERGE_C R191, R15, R14, R20 ;  /* 0x0000000e0fbf723e */ /* 0x000fe40004807014 */
[----:B------:R-:W0:Y:S01]  /*134d0*/  MUFU.EX2 R26, R26 ;  /* 0x0000001a001a7308 */ /* 0x000e220000000800 */
[----:B-1----:R-:W-:-:S01]  /*134e0*/  FADD.FTZ R34, R24, R33 ;  /* 0x0000002118227221 */ /* 0x002fc20000010000 */
[----:B------:R-:W-:-:S04]  /*134f0*/  FADD.FTZ R33, R41, R30 ;  /* 0x0000001e29217221 */ /* 0x000fc80000010000 */
[----:B------:R-:W-:Y:S01]  /*13500*/  FADD.FTZ R42, R42, R33 ;  /* 0x000000212a2a7221 */ /* 0x000fe20000010000 */
[----:B------:R-:W-:Y:S01]  /*13510*/  F2FP.SATFINITE.E4M3.F32.PACK_AB_MERGE_C R33, R13, R12, RZ ;  /* 0x0000000c0d21723e */ /* 0x000fe200048070ff */
[----:B------:R-:W1:Y:S01]  /*13520*/  MUFU.EX2 R32, R32 ;  /* 0x0000002000207308 */ /* 0x000e620000000800 */
[----:B--2---:R-:W-:-:S01]  /*13530*/  FADD.FTZ R35, R25, R34 ;  /* 0x0000002219237221 */ /* 0x004fc20000010000 */
[----:B------:R-:W-:Y:S01]  /*13540*/  FADD.FTZ R43, R43, R42 ;  /* 0x0000002a2b2b7221 */ /* 0x000fe20000010000 */
[----:B------:R-:W-:-:S05]  /*13550*/  F2FP.SATFINITE.E4M3.F32.PACK_AB_MERGE_C R189, R11, R6, R33 ;  /* 0x000000060bbd723e */ /* 0x000fca0004807021 */
[----:B------:R-:W2:Y:S01]  /*13560*/  MUFU.EX2 R27, R27 ;  /* 0x0000001b001b7308 */ /* 0x000ea20000000800 */
[----:B0-----:R-:W-:-:S07]  /*13570*/  FADD.FTZ R30, R26, R35 ;  /* 0x000000231a1e7221 */ /* 0x001fce0000010000 */
[----:B------:R-:W0:Y:S01]  /*13580*/  MUFU.EX2 R45, R45 ;  /* 0x0000002d002d7308 */ /* 0x000e220000000800 */
[----:B-1----:R-:W-:-:S07]  /*13590*/  F2FP.SATFINITE.E4M3.F32.PACK_AB_MERGE_C R12, R32, R31, RZ ;  /* 0x0000001f200c723e */ /* 0x002fce00048070ff */
[----:B------:R-:W1:Y:S01]  /*135a0*/  MUFU.EX2 R28, R28 ;  /* 0x0000001c001c7308 */ /* 0x000e620000000800 */
[----:B--2---:R-:W-:-:S01]  /*135b0*/  FADD.FTZ R13, R27, R30 ;  /* 0x0000001e1b0d7221 */ /* 0x004fc20000010000 */
[----:B------:R-:W-:-:S04]  /*135c0*/  F2FP.SATFINITE.E4M3.F32.PACK_AB_MERGE_C R26, R27, R26, RZ ;  /* 0x0000001a1b1a723e */ /* 0x000fc800048070ff */
[----:B------:R-:W-:Y:S02]  /*135d0*/  F2FP.SATFINITE.E4M3.F32.PACK_AB_MERGE_C R185, R25, R24, R26 ;  /* 0x0000001819b9723e */ /* 0x000fe4000480701a */
        /* <DEDUP_REMOVED lines=14> */
[----:B------:R-:W-:Y:S01]  /*136c0*/  IADD3 R6, R56, -0x2, RZ ;  /* 0xfffffffe38067810 */ /* 0x000fe20007ffe0ff */
        /* <DEDUP_REMOVED lines=12> */
.L_x_1374:
[----:B------:R-:W-:-:S13]  /*13790*/  ISETP.NE.AND P3, PT, R9, 0x1, PT ;  /* 0x000000010900780c */ /* 0x000fda0003f65270 */
[----:B------:R-:W0:Y:S02]  /*137a0*/  @P3 LDC.64 R12, c[0x0][0x9e8] ;  /* 0x00027a00ff0c3b82 */ /* 0x000e240000000a00 */
[----:B0-----:R-:W-:-:S05]  /*137b0*/  @P3 IMAD.HI.U32 R12, R11, R12, RZ ;  /* 0x0000000c0b0c3227 */ /* 0x001fca00078e00ff */
[----:B------:R-:W-:-:S07]  /*137c0*/  @P3 SHF.R.U32.HI R11, RZ, R13, R12 ;  /* 0x0000000dff0b3219 */ /* 0x000fce000001160c */
.L_x_1375:
[----:B------:R-:W-:Y:S05]  /*137d0*/  BSYNC B0 ;  /* 0x0000000000007941 */ /* 0x000fea0003800000 */
.L_x_1373:
[----:B------:R-:W-:-:S05]  /*137e0*/  IMAD R9, R11, R9, R9 ;  /* 0x000000090b097224 */ /* 0x000fca00078e0209 */
[----:B------:R-:W-:-:S07]  /*137f0*/  VIMNMX R8, R8, R9, PT ;  /* 0x0000000908087248 */ /* 0x000fce0003fe0100 */
.L_x_1372:
[----:B------:R-:W-:Y:S01]  /*13800*/  SHF.R.S32.HI R9, RZ, 0x1f, R8 ;  /* 0x0000001fff097819 */ /* 0x000fe20000011408 */
[----:B------:R-:W-:Y:S01]  /*13810*/  ULDC UR52, c[0x0][0x9e4] ;  /* 0x0002790000347ab9 */ /* 0x000fe20000000800 */
[----:B------:R-:W-:Y:S01]  /*13820*/  ULDC UR49, c[0x0][0x9e4] ;  /* 0x0002790000317ab9 */ /* 0x000fe20000000800 */
[----:B------:R-:W-:Y:S01]  /*13830*/  ULDC UR48, c[0x0][0x988] ;  /* 0x0002620000307ab9 */ /* 0x000fe20000000800 */
[----:B------:R-:W-:Y:S01]  /*13840*/  LEA.HI R9, R9, R8, RZ, 0x6 ;  /* 0x0000000809097211 */ /* 0x000fe200078f30ff */
[----:B------:R-:W-:Y:S01]  /*13850*/  ULDC UR51, c[0x0][0x988] ;  /* 0x0002620000337ab9 */ /* 0x000fe20000000800 */
[----:B------:R-:W-:Y:S01]  /*13860*/  ULDC UR50, c[0x0][0x988] ;  /* 0x0002620000327ab9 */ /* 0x000fe20000000800 */
[----:B------:R-:W-:Y:S01]  /*13870*/  ULDC UR54, c[0x0][0x9e0] ;  /* 0x0002780000367ab9 */ /* 0x000fe20000000800 */
[----:B------:R-:W-:Y:S01]  /*13880*/  SHF.R.S32.HI R8, RZ, 0x6, R9 ;  /* 0x00000006ff087819 */ /* 0x000fe20000011409 */
[----:B------:R-:W-:Y:S01]  /*13890*/  ULDC UR53, c[0x0][0x9e0] ;  /* 0x0002780000357ab9 */ /* 0x000fe20000000800 */
[----:B------:R-:W-:-:S02]  /*138a0*/  CS2R R150, SRZ ;  /* 0x0000000000967805 */ /* 0x000fc4000001ff00 */
[----:B------:R-:W-:Y:S02]  /*138b0*/  CS2R R148, SRZ ;  /* 0x0000000000947805 */ /* 0x000fe4000001ff00 */
[----:B------:R-:W-:Y:S02]  /*138c0*/  VIMNMX R11, R203, R8, !PT ;  /* 0x00000008cb0b7248 */ /* 0x000fe40007fe0100 */
[----:B------:R-:W-:Y:S02]  /*138d0*/  CS2R R146, SRZ ;  /* 0x0000000000927805 */ /* 0x000fe4000001ff00 */
[----:B------:R-:W-:Y:S02]  /*138e0*/  CS2R R144, SRZ ;  /* 0x0000000000907805 */ /* 0x000fe4000001ff00 */
[----:B------:R-:W-:Y:S02]  /*138f0*/  CS2R R142, SRZ ;  /* 0x00000000008e7805 */ /* 0x000fe4000001ff00 */
[----:B------:R-:W-:-:S02]  /*13900*/  ISETP.GE.AND P3, PT, R6, R11, PT ;  /* 0x0000000b0600720c */ /* 0x000fc40003f66270 */
        /* <DEDUP_REMOVED lines=58> */
[----:B------:R-:W-:Y:S01]  /*13cb0*/  CS2R R24, SRZ ;  /* 0x0000000000187805 */ /* 0x000fe2000001ff00 */
[----:B------:R-:W-:Y:S06]  /*13cc0*/  @!P3 BRA `(.L_x_1376) ;  /* 0x00000028002cb947 */ /* 0x000fec0003800000 */
[----:B------:R-:W-:Y:S02]  /*13cd0*/  IMAD.IADD R12, R152, 0x1, R0 ;  /* 0x00000001980c7824 */ /* 0x000fe400078e0200 */
[----:B------:R-:W-:Y:S02]  /*13ce0*/  IMAD.MOV.U32 R151, RZ, RZ, RZ ;  /* 0x000000ffff977224 */ /* 0x000fe400078e00ff */
[----:B------:R-:W-:-:S07]  /*13cf0*/  VIADD R13, R12, 0x8 ;  /* 0x000000080c0d7836 */ /* 0x000fce0000000000 */
.L_x_1395:
[----:B------:R-:W-:Y:S01]  /*13d00*/  ISETP.NE.AND P3, PT, R202, RZ, PT ;  /* 0x000000ffca00720c */ /* 0x000fe20003f65270 */
[----:B------:R-:W-:Y:S01]  /*13d10*/  VIADD R14, R200, 0x1 ;  /* 0x00000001c80e7836 */ /* 0x000fe20000000000 */
[----:B------:R-:W-:Y:S05]  /*13d20*/  YIELD ;  /* 0x0000000000007946 */ /* 0x000fea0003800000 */
[----:B------:R-:W-:-:S04]  /*13d30*/  ISETP.NE.AND P4, PT, R14, 0x2, PT ;  /* 0x000000020e00780c */ /* 0x000fc80003f85270 */
[----:B------:R-:W-:Y:S02]  /*13d40*/  SEL R15, RZ, 0x1, P4 ;  /* 0x00000001ff0f7807 */ /* 0x000fe40002000000 */
[----:B------:R-:W-:Y:S02]  /*13d50*/  SEL R14, R14, RZ, P4 ;  /* 0x000000ff0e0e7207 */ /* 0x000fe40002000000 */
[----:B------:R-:W-:Y:S01]  /*13d60*/  LOP3.LUT R15, R194, R15, RZ, 0x3c, !PT ;  /* 0x0000000fc20f7212 */ /* 0x000fe200078e3cff */
[----:B------:R-:W-:Y:S06]  /*13d70*/  @P3 BRA `(.L_x_1377) ;  /* 0x0000000000303947 */ /* 0x000fec0003800000 */
[----:B------:R-:W-:Y:S05]  /*13d80*/  @!P0 BRA `(.L_x_1378) ;  /* 0x0000000000048947 */ /* 0x000fea0003800000 */
[----:B------:R-:W-:Y:S01]  /*13d90*/  BPT.TRAP 0x1 ;  /* 0x000000040000795c */ /* 0x000fe20000300000 */
.L_x_1378:
[----:B------:R-:W-:Y:S01]  /*13da0*/  IMAD R9, R14, 0x8, R16 ;  /* 0x000000080e097824 */ /* 0x000fe200078e0210 */
[----:B------:R-:W-:-:S04]  /*13db0*/  SHF.L.U32 R8, R15, 0x1f, RZ ;  /* 0x0000001f0f087819 */ /* 0x000fc800000006ff */
[----:B------:R0:W1:Y:S01]  /*13dc0*/  SYNCS.PHASECHK.TRANS64.TRYWAIT P4, [R9+URZ+0x28430], R8 ;  /* 0x02843008090075a7 */ /* 0x000062000808017f */
[----:B------:R-:W-:Y:S05]  /*13dd0*/  @!P0 BRA `(.L_x_1379) ;  /* 0x0000000000048947 */ /* 0x000fea0003800000 */
[----:B------:R-:W-:Y:S01]  /*13de0*/  BPT.TRAP 0x1 ;  /* 0x000000040000795c */ /* 0x000fe20000300000 */
.L_x_1379:
[----:B------:R-:W-:Y:S04]  /*13df0*/  BSSY B0, `(.L_x_1377) ;  /* 0x0000004000007945 */ /* 0x000fe80003800000 */
[----:B-1----:R-:W-:Y:S05]  /*13e00*/  @P4 BRA `(.L_x_1380) ;  /* 0x0000000000084947 */ /* 0x002fea0003800000 */
[----:B------:R-:W1:Y:S02]  /*13e10*/  SYNCS.PHASECHK.TRANS64.TRYWAIT P4, [R9+URZ+0x28430], R8 ;  /* 0x02843008090075a7 */ /* 0x000e64000808017f */
[----:B-1----:R-:W-:Y:S05]  /*13e20*/  @!P4 BRA `(.L_x_1381) ;  /* 0x0000013400ccc947 */ /* 0x002fea0003800000 */
.L_x_1380:
[----:B------:R-:W-:Y:S05]  /*13e30*/  BSYNC B0 ;  /* 0x0000000000007941 */ /* 0x000fea0003800000 */
.L_x_1377:
[----:B01----:R-:W0:Y:S01]  /*13e40*/  S2R R8, SR_TID.X ;  /* 0x0000000000087919 */ /* 0x003e220000002100 */
[----:B------:R-:W-:Y:S05]  /*13e50*/  WARPSYNC.ALL ;  /* 0x0000000000007948 */ /* 0x000fea0003800000 */
[----:B------:R-:W-:Y:S01]  /*13e60*/  IMAD.MOV.U32 R9, RZ, RZ, 0x40000040 ;  /* 0x40000040ff097424 */ /* 0x000fe200078e00ff */
[----:B------:R-:W-:Y:S01]  /*13e70*/  MOV R21, 0x40000040 ;  /* 0x4000004000157802 */ /* 0x000fe20000000f00 */
[----:B------:R-:W-:Y:S02]  /*13e80*/  IMAD.MOV.U32 R153, RZ, RZ, 0x40000040 ;  /* 0x40000040ff997424 */ /* 0x000fe400078e00ff */
[----:B------:R-:W-:Y:S01]  /*13e90*/  IMAD.MOV.U32 R155, RZ, RZ, 0x40000040 ;  /* 0x40000040ff9b7424 */ /* 0x000fe200078e00ff */
[----:B------:R-:W-:-:S02]  /*13ea0*/  R2UR UR15, R9 ;  /* 0x00000000090f72ca */ /* 0x000fc400000e0000 */
[----:B------:R-:W-:Y:S02]  /*13eb0*/  R2UR UR11, R153 ;  /* 0x00000000990b72ca */ /* 0x000fe400000e0000 */
[----:B------:R-:W-:Y:S02]  /*13ec0*/  R2UR UR7, R155 ;  /* 0x000000009b0772ca */ /* 0x000fe400000e0000 */
[----:B------:R-:W-:Y:S02]  /*13ed0*/  R2UR UR23, R153 ;  /* 0x00000000991772ca */ /* 0x000fe400000e0000 */
[----:B------:R-:W-:Y:S02]  /*13ee0*/  R2UR UR31, R155 ;  /* 0x000000009b1f72ca */ /* 0x000fe400000e0000 */
[C---:B------:R-:W-:Y:S02]  /*13ef0*/  R2UR UR19, R21.reuse ;  /* 0x00000000151372ca */ /* 0x040fe400000e0000 */
[----:B------:R-:W-:-:S02]  /*13f00*/  R2UR UR27, R21 ;  /* 0x00000000151b72ca */ /* 0x000fc400000e0000 */
[----:B------:R-:W-:Y:S02]  /*13f10*/  R2UR UR35, R9 ;  /* 0x00000000092372ca */ /* 0x000fe400000e0000 */
[----:B0-----:R-:W-:Y:S02]  /*13f20*/  SHF.R.U32.HI R20, RZ, 0x7, R8 ;  /* 0x00000007ff147819 */ /* 0x001fe40000011608 */
[----:B------:R-:W-:-:S03]  /*13f30*/  LEA R8, R14, R5, 0xa ;  /* 0x000000050e087211 */ /* 0x000fc600078e50ff */
[----:B------:R-:W-:Y:S01]  /*13f40*/  VIADD R156, R20, 0x8 ;  /* 0x00000008149c7836 */ /* 0x000fe20000000000 */
[C---:B------:R-:W-:Y:S01]  /*13f50*/  R2UR UR14, R8.reuse ;  /* 0x00000000080e72ca */ /* 0x040fe200000e0000 */
[C---:B------:R-:W-:Y:S02]  /*13f60*/  VIADD R152, R8.reuse, 0x2 ;  /* 0x0000000208987836 */ /* 0x040fe40000000000 */
[C---:B------:R-:W-:Y:S01]  /*13f70*/  VIADD R154, R8.reuse, 0x4 ;  /* 0x00000004089a7836 */ /* 0x040fe20000000000 */
[----:B------:R0:W-:Y:S01]  /*13f80*/  BAR.SYNC.DEFER_BLOCKING R156, 0x100 ;  /* 0x0004009c0000751d */ /* 0x0001e20000010000 */
[----:B------:R-:W-:Y:S01]  /*13f90*/  VIADD R20, R8, 0x6 ;  /* 0x0000000608147836 */ /* 0x000fe20000000000 */
[----:B------:R-:W-:Y:S01]  /*13fa0*/  R2UR UR10, R152 ;  /* 0x00000000980a72ca */ /* 0x000fe200000e0000 */
[----:B------:R-:W-:Y:S01]  /*13fb0*/  VIADD R152, R8, 0x200 ;  /* 0x0000020008987836 */ /* 0x000fe20000000000 */
[----:B------:R-:W-:Y:S01]  /*13fc0*/  R2UR UR6, R154 ;  /* 0x000000009a0672ca */ /* 0x000fe200000e0000 */
[----:B------:R-:W-:Y:S01]  /*13fd0*/  VIADD R154, R8, 0x204 ;  /* 0x00000204089a7836 */ /* 0x000fe20000000000 */
[----:B------:R-:W-:Y:S01]  /*13fe0*/  R2UR UR18, R20 ;  /* 0x00000000141272ca */ /* 0x000fe200000e0000 */
[----:B------:R-:W-:Y:S01]  /*13ff0*/  VIADD R20, R8, 0x202 ;  /* 0x0000020208147836 */ /* 0x000fe20000000000 */
[----:B------:R-:W-:Y:S01]  /*14000*/  R2UR UR22, R152 ;  /* 0x00000000981672ca */ /* 0x000fe200000e0000 */
[----:B------:R-:W-:Y:S01]  /*14010*/  VIADD R8, R8, 0x206 ;  /* 0x0000020608087836 */ /* 0x000fe20000000000 */
[----:B------:R-:W-:-:S02]  /*14020*/  R2UR UR30, R154 ;  /* 0x000000009a1e72ca */ /* 0x000fc400000e0000 */
[----:B------:R-:W-:Y:S02]  /*14030*/  R2UR UR26, R20 ;  /* 0x00000000141a72ca */ /* 0x000fe400000e0000 */
[----:B------:R-:W-:Y:S01]  /*14040*/  R2UR UR34, R8 ;  /* 0x00000000082272ca */ /* 0x000fe200000e0000 */
[----:B0-----:R-:W-:-:S06]  /*14050*/  WARPGROUP.ARRIVE ;  /* 0x00000000000079c5 */ /* 0x001fcc0000000000 */
        /* <DEDUP_REMOVED lines=23> */
[----:B------:R-:W-:Y:S05]  /*141d0*/  @P3 BRA `(.L_x_1382) ;  /* 0x0000000000283947 */ /* 0x000fea0003800000 */
[----:B------:R-:W-:Y:S05]  /*141e0*/  @!P0 BRA `(.L_x_1383) ;  /* 0x0000000000048947 */ /* 0x000fea0003800000 */
[----:B------:R-:W-:Y:S01]  /*141f0*/  BPT.TRAP 0x1 ;  /* 0x000000040000795c */ /* 0x000fe20000300000 */
.L_x_1383:
[----:B------:R-:W-:Y:S01]  /*14200*/  SHF.L.U32 R8, R194, 0x1f, RZ ;  /* 0x0000001fc2087819 */ /* 0x000fe200000006ff */
[----:B------:R-:W-:-:S04]  /*14210*/  IMAD R9, R200, 0x8, R16 ;  /* 0x00000008c8097824 */ /* 0x000fc800078e0210 */
[----:B------:R0:W1:Y:S01]  /*14220*/  SYNCS.PHASECHK.TRANS64.TRYWAIT P3, [R9+URZ+0x28450], R8 ;  /* 0x02845008090075a7 */ /* 0x000062000806017f */
[----:B------:R-:W-:Y:S05]  /*14230*/  @!P0 BRA `(.L_x_1384) ;  /* 0x0000000000048947 */ /* 0x000fea0003800000 */
[----:B------:R-:W-:Y:S01]  /*14240*/  BPT.TRAP 0x1 ;  /* 0x000000040000795c */ /* 0x000fe20000300000 */
.L_x_1384:
[----:B-1----:R-:W-:Y:S05]  /*14250*/  @P3 BRA `(.L_x_1382) ;  /* 0x0000000000083947 */ /* 0x002fea0003800000 */
[----:B------:R-:W1:Y:S02]  /*14260*/  SYNCS.PHASECHK.TRANS64.TRYWAIT P3, [R9+URZ+0x28450], R8 ;  /* 0x02845008090075a7 */ /* 0x000e64000806017f */
[----:B-1----:R-:W-:Y:S05]  /*14270*/  @!P3 BRA `(.L_x_1385) ;  /* 0x0000013000ccb947 */ /* 0x002fea0003800000 */
.L_x_1382:
[----:B01----:R-:W-:Y:S01]  /*14280*/  VIADD R8, R16, 0x8000 ;  /* 0x0000800010087836 */ /* 0x003fe20000000000 */
[----:B------:R-:W-:Y:S05]  /*14290*/  WARPSYNC.ALL ;  /* 0x0000000000007948 */ /* 0x000fea0003800000 */
[----:B------:R-:W-:Y:S01]  /*142a0*/  SHF.R.U32.HI R8, RZ, 0x4, R8 ;  /* 0x00000004ff087819 */ /* 0x000fe20000011608 */
[----:B------:R-:W-:-:S06]  /*142b0*/  WARPGROUP.ARRIVE ;  /* 0x00000000000079c5 */ /* 0x000fcc0000000000 */
[----:B------:R-:W0:Y:S01]  /*142c0*/  S2R R194, SR_TID.X ;  /* 0x0000000000c27919 */ /* 0x000e220000002100 */
[----:B------:R-:W-:Y:S01]  /*142d0*/  FMUL.FTZ R20, R2, R154 ;  /* 0x0000009a02147220 */ /* 0x000fe20000410000 */
[----:B------:R-:W-:Y:S01]  /*142e0*/  LOP3.LUT R8, R8, 0x3fff, RZ, 0xc0, !PT ;  /* 0x00003fff08087812 */ /* 0x000fe200078ec0ff */
[C---:B------:R-:W-:Y:S01]  /*142f0*/  FMUL.FTZ R21, R2.reuse, R155 ;  /* 0x0000009b02157220 */ /* 0x040fe20000410000 */
[C---:B------:R-:W-:Y:S01]  /*14300*/  FMUL.FTZ R154, R2.reuse, R158 ;  /* 0x0000009e029a7220 */ /* 0x040fe20000410000 */
[----:B------:R-:W-:Y:S01]  /*14310*/  FMUL.FTZ R155, R2, R159 ;  /* 0x0000009f029b7220 */ /* 0x000fe20000410000 */
[----:B------:R-:W-:Y:S01]  /*14320*/  LOP3.LUT R9, R8, 0x10000, RZ, 0xfc, !PT ;  /* 0x0001000008097812 */ /* 0x000fe200078efcff */
[C---:B------:R-:W-:Y:S01]  /*14330*/  FMUL.FTZ R158, R2.reuse, R162 ;  /* 0x000000a2029e7220 */ /* 0x040fe20000410000 */
[C---:B------:R-:W-:Y:S01]  /*14340*/  FMUL.FTZ R159, R2.reuse, R163 ;  /* 0x000000a3029f7220 */ /* 0x040fe20000410000 */
[C---:B------:R-:W-:Y:S01]  /*14350*/  FMUL.FTZ R162, R2.reuse, R166 ;  /* 0x000000a602a27220 */ /* 0x040fe20000410000 */
[----:B------:R-:W-:Y:S01]  /*14360*/  FMUL.FTZ R163, R2, R167 ;  /* 0x000000a702a37220 */ /* 0x000fe20000410000 */
[----:B------:R-:W-:-:S02]  /*14370*/  IMAD R8, R200, 0x400, R9 ;  /* 0x00000400c8087824 */ /* 0x000fc400078e0209 */
[C---:B------:R-:W-:Y:S01]  /*14380*/  FMUL.FTZ R166, R2.reuse, R170 ;  /* 0x000000aa02a67220 */ /* 0x040fe20000410000 */
[----:B------:R-:W-:Y:S02]  /*14390*/  IMAD.MOV.U32 R9, RZ, RZ, -0x7fffffe0 ;  /* 0x80000020ff097424 */ /* 0x000fe400078e00ff */
[C---:B------:R-:W-:Y:S01]  /*143a0*/  FMUL.FTZ R167, R2.reuse, R171 ;  /* 0x000000ab02a77220 */ /* 0x040fe20000410000 */
[----:B------:R-:W-:Y:S01]  /*143b0*/  FMUL.FTZ R170, R2, R174 ;  /* 0x000000ae02aa7220 */ /* 0x000fe20000410000 */
[C---:B------:R-:W-:Y:S01]  /*143c0*/  R2UR UR6, R8.reuse ;  /* 0x00000000080672ca */ /* 0x040fe200000e0000 */
[----:B------:R-:W-:Y:S01]  /*143d0*/  VIADD R8, R8, 0x2 ;  /* 0x0000000208087836 */ /* 0x000fe20000000000 */
[----:B------:R-:W-:Y:S01]  /*143e0*/  R2UR UR7, R9 ;  /* 0x00000000090772ca */ /* 0x000fe200000e0000 */
[C---:B------:R-:W-:Y:S01]  /*143f0*/  FMUL.FTZ R171, R2.reuse, R175 ;  /* 0x000000af02ab7220 */ /* 0x040fe20000410000 */
[----:B------:R-:W-:Y:S01]  /*14400*/  MOV R9, 0x80000020 ;  /* 0x8000002000097802 */ /* 0x000fe20000000f00 */
        /* <DEDUP_REMOVED lines=10> */
[----:B------:R-:W-:Y:S01]  /*144b0*/  QGMMA.64x256x32.F32.E4M3.E4M3 R24, R188, gdesc[UR4], R24, gsb0 ;  /* 0x03e00004bc187df3 */ /* 0x000fe20008000818 */
[----:B------:R-:W-:Y:S01]  /*144c0*/  R2UR UR6, R8 ;  /* 0x00000000080672ca */ /* 0x000fe200000e0000 */
[----:B------:R-:W-:Y:S01]  /*144d0*/  @!P1 IMAD R8, R14, 0x8, R16 ;  /* 0x000000080e089824 */ /* 0x000fe200078e0210 */
[----:B------:R-:W-:Y:S01]  /*144e0*/  R2UR UR7, R9 ;  /* 0x00000000090772ca */ /* 0x000fe200000e0000 */
[----:B------:R-:W-:Y:S01]  /*144f0*/  FMUL.FTZ R168, R2, R168 ;  /* 0x000000a802a87220 */ /* 0x000fe20000410000 */
[----:B0-----:R-:W-:Y:S01]  /*14500*/  SHF.R.U32.HI R194, RZ, 0x7, R194 ;  /* 0x00000007ffc27819 */ /* 0x001fe200000116c2 */
[----:B------:R-:W-:-:S02]  /*14510*/  @!P1 VIADD R8, R8, 0x28440 ;  /* 0x0002844008089836 */ /* 0x000fc40000000000 */
[C---:B------:R-:W-:Y:S01]  /*14520*/  FMUL.FTZ R169, R2.reuse, R169 ;  /* 0x000000a902a97220 */ /* 0x040fe20000410000 */
[C---:B------:R-:W-:Y:S01]  /*14530*/  FMUL.FTZ R172, R2.reuse, R172 ;  /* 0x000000ac02ac7220 */ /* 0x040fe20000410000 */
[C---:B------:R-:W-:Y:S01]  /*14540*/  FMUL.FTZ R173, R2.reuse, R173 ;  /* 0x000000ad02ad7220 */ /* 0x040fe20000410000 */
[C---:B------:R-:W-:Y:S01]  /*14550*/  FMUL.FTZ R176, R2.reuse, R176 ;  /* 0x000000b002b07220 */ /* 0x040fe20000410000 */
[----:B------:R-:W-:Y:S01]  /*14560*/  @!P1 PRMT R9, RZ, 0x654, R8 ;  /* 0x00000654ff099816 */ /* 0x000fe20000000008 */
[----:B------:R-:W-:Y:S01]  /*14570*/  FMUL.FTZ R177, R2, R177 ;  /* 0x000000b102b17220 */ /* 0x000fe20000410000 */
[----:B------:R-:W-:Y:S01]  /*14580*/  IADD3 R8, -R194, 0xb, RZ ;  /* 0x0000000bc2087810 */ /* 0x000fe20007ffe1ff */
[C---:B------:R-:W-:Y:S01]  /*14590*/  FMUL.FTZ R181, R2.reuse, R181 ;  /* 0x000000b502b57220 */ /* 0x040fe20000410000 */
[C---:B------:R-:W-:Y:S01]  /*145a0*/  FMUL.FTZ R178, R2.reuse, R182 ;  /* 0x000000b602b27220 */ /* 0x040fe20000410000 */
[----:B------:R-:W-:Y:S01]  /*145b0*/  FMUL.FTZ R179, R2, R183 ;  /* 0x000000b702b37220 */ /* 0x000fe20000410000 */
[----:B------:R-:W0:Y:S08]  /*145c0*/  MUFU.TANH R152, R152 ;  /* 0x0000009800987308 */ /* 0x000e300000002400 */
        /* <DEDUP_REMOVED lines=31> */
[----:B------:R-:W-:-:S06]  /*147c0*/  WARPGROUP.ARRIVE ;  /* 0x00000000000079c5 */ /* 0x000fcc0000000000 */
[----:B------:R-:W-:Y:S03]  /*147d0*/  QGMMA.64x256x32.F32.E4M3.E4M3 R24, R184, gdesc[UR4], R24, gsb0 ;  /* 0x03e00004b8187df3 */ /* 0x000fe60008000818 */
[----:B------:R-:W-:Y:S02]  /*147e0*/  WARPGROUP.DEPBAR.LE gsb0, 0x0 ;  /* 0x00008000000079c5 */ /* 0x000fe40000010000 */
[----:B------:R-:W-:Y:S01]  /*147f0*/  FMUL.FTZ R184, R2, R180 ;  /* 0x000000b402b87220 */ /* 0x000fe20000410000 */
[----:B------:R-:W-:Y:S01]  /*14800*/  IMAD.SHL.U32 R180, R6, 0x40, RZ ;  /* 0x0000004006b47824 */ /* 0x000fe200078e00ff */
[----:B------:R0:W-:Y:S06]  /*14810*/  BAR.ARV R8, 0x100 ;  /* 0x000400080000751d */ /* 0x0001ec0000002000 */
[----:B------:R5:W-:Y:S01]  /*14820*/  @!P1 SYNCS.ARRIVE.TRANS64.RED.A1T0 RZ, [R9+URZ], RZ ;  /* 0x000000ff09ff99a7 */ /* 0x000be2000810043f */
[----:B------:R-:W0:Y:S01]  /*14830*/  MUFU.TANH R184, R184 ;  /* 0x000000b800b87308 */ /* 0x000e220000002400 */
[----:B-----5:R-:W-:-:S05]  /*14840*/  IADD3 R9, R197, 0x1, -R180 ;  /* 0x00000001c5097810 */ /* 0x020fca0007ffe8b4 */
[----:B------:R-:W-:-:S04]  /*14850*/  IMAD.IADD R9, R9, 0x1, -R198 ;  /* 0x0000000109097824 */ /* 0x000fc800078e0ac6 */
[----:B------:R-:W-:-:S04]  /*14860*/  IMAD R9, R196, -0x2, R9 ;  /* 0xfffffffec4097824 */ /* 0x000fc800078e0209 */
[C---:B------:R-:W-:Y:S02]  /*14870*/  VIADD R187, R9.reuse, UR54 ;  /* 0x0000003609bb7c36 */ /* 0x040fe40008000000 */
[----:B------:R-:W-:Y:S02]  /*14880*/  VIADD R185, R9, UR55 ;  /* 0x0000003709b97c36 */ /* 0x000fe40008000000 */
[C---:B------:R-:W-:Y:S02]  /*14890*/  IMAD.IADD R183, R0.reuse, 0x1, R187 ;  /* 0x0000000100b77824 */ /* 0x040fe400078e02bb */
[----:B------:R-:W-:Y:S01]  /*148a0*/  IMAD.IADD R182, R0, 0x1, R185 ;  /* 0x0000000100b67824 */ /* 0x000fe200078e02b9 */
[----:B01234-:R-:W-:Y:S06]  /*148b0*/  @!P2 BRA `(.L_x_1386) ;  /* 0x000000000058a947 */ /* 0x01ffec0003800000 */
[----:B------:R-:W-:Y:S01]  /*148c0*/  IADD3 R189, R0, R197, -R198 ;  /* 0x000000c500bd7210 */ /* 0x000fe20007ffe8c6 */
[----:B------:R-:W-:Y:S03]  /*148d0*/  BSSY B0, `(.L_x_1387) ;  /* 0x0000010000007945 */ /* 0x000fe60003800000 */
[----:B------:R-:W-:-:S13]  /*148e0*/  ISETP.GT.AND P3, PT, R189, -0x1, PT ;  /* 0xffffffffbd00780c */ /* 0x000fda0003f64270 */
[----:B------:R-:W-:Y:S05]  /*148f0*/  @P3 BRA `(.L_x_1388) ;  /* 0x0000000000203947 */ /* 0x000fea0003800000 */
[----:B------:R-:W-:Y:S02]  /*14900*/  MOV R186, UR52 ;  /* 0x0000003400ba7c02 */ /* 0x000fe40008000f00 */
[----:B------:R-:W-:Y:S02]  /*14910*/  LOP3.LUT R189, RZ, R189, RZ, 0x33, !PT ;  /* 0x000000bdffbd7212 */ /* 0x000fe400078e33ff */
[----:B------:R-:W-:-:S13]  /*14920*/  ISETP.NE.AND P3, PT, R186, 0x1, PT ;  /* 0x00000001ba00780c */ /* 0x000fda0003f65270 */
[----:B------:R-:W0:Y:S02]  /*14930*/  @P3 LDC.64 R8, c[0x0][0x9e8] ;  /* 0x00027a00ff083b82 */ /* 0x000e240000000a00 */
[----:B0-----:R-:W-:-:S05]  /*14940*/  @P3 IMAD.HI.U32 R8, R189, R8, RZ ;  /* 0x00000008bd083227 */ /* 0x001fca00078e00ff */
[----:B------:R-:W-:-:S04]  /*14950*/  @P3 SHF.R.U32.HI R189, RZ, R9, R8 ;  /* 0x00000009ffbd3219 */ /* 0x000fc80000011608 */
[----:B------:R-:W-:Y:S01]  /*14960*/  LOP3.LUT R189, RZ, R189, RZ, 0x33, !PT ;  /* 0x000000bdffbd7212 */ /* 0x000fe200078e33ff */
[----:B------:R-:W-:Y:S06]  /*14970*/  BRA `(.L_x_1389) ;  /* 0x0000000000147947 */ /* 0x000fec0003800000 */
.L_x_1388:
[----:B------:R-:W-:-:S05]  /*14980*/  IMAD.U32 R186, RZ, RZ, UR52 ;  /* 0x00000034ffba7e24 */ /* 0x000fca000f8e00ff */
[----:B------:R-:W-:-:S13]  /*14990*/  ISETP.NE.AND P3, PT, R186, 0x1, PT ;  /* 0x00000001ba00780c */ /* 0x000fda0003f65270 */
[----:B------:R-:W0:Y:S02]  /*149a0*/  @P3 LDC.64 R8, c[0x0][0x9e8] ;  /* 0x00027a00ff083b82 */ /* 0x000e240000000a00 */
[----:B0-----:R-:W-:-:S05]  /*149b0*/  @P3 IMAD.HI.U32 R8, R189, R8, RZ ;  /* 0x00000008bd083227 */ /* 0x001fca00078e00ff */
[----:B------:R-:W-:-:S07]  /*149c0*/  @P3 SHF.R.U32.HI R189, RZ, R9, R8 ;  /* 0x00000009ffbd3219 */ /* 0x000fce0000011608 */
.L_x_1389:
[----:B------:R-:W-:Y:S05]  /*149d0*/  BSYNC B0 ;  /* 0x0000000000007941 */ /* 0x000fea0003800000 */
.L_x_1387:
[----:B------:R-:W-:-:S04]  /*149e0*/  IMAD R189, R189, R186, -R180 ;  /* 0x000000babdbd7224 */ /* 0x000fc800078e0ab4 */
[----:B------:R-:W-:-:S05]  /*149f0*/  IMAD R189, R196, -0x2, R189 ;  /* 0xfffffffec4bd7824 */ /* 0x000fca00078e02bd */
[----:B------:R-:W-:Y:S02]  /*14a00*/  VIADDMNMX R183, R189, R186, R183, PT ;  /* 0x000000babdb77246 */ /* 0x000fe400038001b7 */
[----:B------:R-:W-:-:S07]  /*14a10*/  VIMNMX R182, R182, R189, !PT ;  /* 0x000000bdb6b67248 */ /* 0x000fce0007fe0100 */
.L_x_1386:
[----:B------:R-:W-:Y:S02]  /*14a20*/  ISETP.GT.AND P3, PT, R6, -0x1, PT ;  /* 0xffffffff0600780c */ /* 0x000fe40003f64270 */
[----:B------:R-:W-:Y:S02]  /*14a30*/  IADD3 R187, R187, 0x8, R0 ;  /* 0x00000008bbbb7810 */ /* 0x000fe40007ffe000 */
[C---:B------:R-:W-:Y:S02]  /*14a40*/  ISETP.GT.AND P5, PT, R182.reuse, RZ, P3 ;  /* 0x000000ffb600720c */ /* 0x040fe40001fa4270 */
[----:B------:R-:W-:Y:S02]  /*14a50*/  ISETP.GT.AND P4, PT, R182, 0x1, P3 ;  /* 0x00000001b600780c */ /* 0x000fe40001f84270 */
[C---:B------:R-:W-:Y:S02]  /*14a60*/  ISETP.LT.OR P5, PT, R183.reuse, 0x1, P5 ;  /* 0x00000001b700780c */ /* 0x040fe40002fa1670 */
[----:B------:R-:W-:-:S02]  /*14a70*/  ISETP.LT.OR P4, PT, R183, 0x2, P4 ;  /* 0x00000002b700780c */ /* 0x000fc40002781670 */
[----:B------:R-:W-:Y:S02]  /*14a80*/  FSEL R152, R152, -INF , !P5 ;  /* 0xff80000098987808 */ /* 0x000fe40006800000 */
[----:B------:R-:W-:Y:S02]  /*14a90*/  FSEL R153, R153, -INF , !P4 ;  /* 0xff80000099997808 */ /* 0x000fe40006000000 */
[C---:B------:R-:W-:Y:S02]  /*14aa0*/  ISETP.GT.AND P5, PT, R182.reuse, 0x8, P3 ;  /* 0x00000008b600780c */ /* 0x040fe40001fa4270 */
        /* <DEDUP_REMOVED lines=39> */
[----:B------:R-:W-:Y:S02]  /*14d20*/  IADD3 R185, R185, 0x8, R0 ;  /* 0x00000008b9b97810 */ /* 0x000fe40007ffe000 */
[----:B------:R-:W-:Y:S02]  /*14d30*/  FSEL R184, R184, -INF , !P5 ;  /* 0xff800000b8b87808 */ /* 0x000fe40006800000 */
[----:B------:R-:W-:Y:S01]  /*14d40*/  FSEL R181, R181, -INF , !P4 ;  /* 0xff800000b5b57808 */ /* 0x000fe20006000000 */
[----:B------:R-:W-:Y:S06]  /*14d50*/  @!P2 BRA `(.L_x_1390) ;  /* 0x00000000005ca947 */ /* 0x000fec0003800000 */
[----:B------:R-:W-:Y:S01]  /*14d60*/  ISETP.GT.AND P4, PT, R13, -0x1, PT ;  /* 0xffffffff0d00780c */ /* 0x000fe20003f84270 */
[----:B------:R-:W-:-:S12]  /*14d70*/  BSSY B0, `(.L_x_1391) ;  /* 0x0000011000007945 */ /* 0x000fd80003800000 */
[----:B------:R-:W-:Y:S05]  /*14d80*/  @P4 BRA `(.L_x_1392) ;  /* 0x0000000000244947 */ /* 0x000fea0003800000 */
[----:B------:R-:W-:Y:S02]  /*14d90*/  IMAD.U32 R182, RZ, RZ, UR52 ;  /* 0x00000034ffb67e24 */ /* 0x000fe4000f8e00ff */
[----:B------:R-:W-:-:S03]  /*14da0*/  VIADD R183, R12, 0x8 ;  /* 0x000000080cb77836 */ /* 0x000fc60000000000 */
[----:B------:R-:W-:Y:S02]  /*14db0*/  ISETP.NE.AND P4, PT, R182, 0x1, PT ;  /* 0x00000001b600780c */ /* 0x000fe40003f85270 */
[----:B------:R-:W-:-:S11]  /*14dc0*/  LOP3.LUT R183, RZ, R183, RZ, 0x33, !PT ;  /* 0x000000b7ffb77212 */ /* 0x000fd600078e33ff */
[----:B------:R-:W0:Y:S02]  /*14dd0*/  @P4 LDC.64 R8, c[0x0][0x9e8] ;  /* 0x00027a00ff084b82 */ /* 0x000e240000000a00 */
[----:B0-----:R-:W-:-:S05]  /*14de0*/  @P4 IMAD.HI.U32 R8, R183, R8, RZ ;  /* 0x00000008b7084227 */ /* 0x001fca00078e00ff */
[----:B------:R-:W-:-:S04]  /*14df0*/  @P4 SHF.R.U32.HI R183, RZ, R9, R8 ;  /* 0x00000009ffb74219 */ /* 0x000fc80000011608 */
[----:B------:R-:W-:Y:S01]  /*14e00*/  LOP3.LUT R183, RZ, R183, RZ, 0x33, !PT ;  /* 0x000000b7ffb77212 */ /* 0x000fe200078e33ff */
[----:B------:R-:W-:Y:S06]  /*14e10*/  BRA `(.L_x_1393) ;  /* 0x0000000000187947 */ /* 0x000fec0003800000 */
.L_x_1392:
[----:B------:R-:W-:Y:S02]  /*14e20*/  IMAD.U32 R182, RZ, RZ, UR52 ;  /* 0x00000034ffb67e24 */ /* 0x000fe4000f8e00ff */
[----:B------:R-:W-:-:S03]  /*14e30*/  IMAD.MOV.U32 R183, RZ, RZ, R13 ;  /* 0x000000ffffb77224 */ /* 0x000fc600078e000d */
[----:B------:R-:W-:-:S13]  /*14e40*/  ISETP.NE.AND P4, PT, R182, 0x1, PT ;  /* 0x00000001b600780c */ /* 0x000fda0003f85270 */
[----:B------:R-:W0:Y:S02]  /*14e50*/  @P4 LDC.64 R8, c[0x0][0x9e8] ;  /* 0x00027a00ff084b82 */ /* 0x000e240000000a00 */
[----:B0-----:R-:W-:-:S05]  /*14e60*/  @P4 IMAD.HI.U32 R8, R13, R8, RZ ;  /* 0x000000080d084227 */ /* 0x001fca00078e00ff */
[----:B------:R-:W-:-:S07]  /*14e70*/  @P4 SHF.R.U32.HI R183, RZ, R9, R8 ;  /* 0x00000009ffb74219 */ /* 0x000fce0000011608 */
.L_x_1393:
[----:B------:R-:W-:Y:S05]  /*14e80*/  BSYNC B0 ;  /* 0x0000000000007941 */ /* 0x000fea0003800000 */
.L_x_1391:
[----:B------:R-:W-:-:S04]  /*14e90*/  IMAD R9, R183, R182, -R180 ;  /* 0x000000b6b7097224 */ /* 0x000fc800078e0ab4 */
[----:B------:R-:W-:-:S05]  /*14ea0*/  IMAD R8, R196, -0x2, R9 ;  /* 0xfffffffec4087824 */ /* 0x000fca00078e0209 */
[----:B------:R-:W-:Y:S02]  /*14eb0*/  VIADDMNMX R187, R8, R182, R187, PT ;  /* 0x000000b608bb7246 */ /* 0x000fe400038001bb */
[----:B------:R-:W-:-:S07]  /*14ec0*/  VIMNMX R185, R185, R8, !PT ;  /* 0x00000008b9b97248 */ /* 0x000fce0007fe0100 */
.L_x_1390:
        /* <DEDUP_REMOVED lines=8> */
[----:B------:R-:W-:Y:S02]  /*14f50*/  ISETP.GT.AND P5, PT, R185, 0x9, P3 ;  /* 0x00000009b900780c */ /* 0x000fe40001fa4270 */
[----:B------:R-:W-:Y:S02]  /*14f60*/  FMNMX.FTZ R8, R160, R9, !PT ;  /* 0x00000009a0087209 */ /* 0x000fe40007810000 */
[----:B------:R-:W-:Y:S02]  /*14f70*/  ISETP.LT.OR P5, PT, R187, 0xa, P5 ;  /* 0x0000000abb00780c */ /* 0x000fe40002fa1670 */
[----:B------:R-:W-:Y:S02]  /*14f80*/  FMNMX.FTZ R9, R161, R8, !PT ;  /* 0x00000008a1097209 */ /* 0x000fe40007810000 */
[----:B------:R-:W-:-:S02]  /*14f90*/  ISETP.GT.AND P4, PT, R185, 0x8, P3 ;  /* 0x00000008b900780c */ /* 0x000fc40001f84270 */
[----:B------:R-:W-:Y:S02]  /*14fa0*/  FMNMX.FTZ R8, R164, R9, !PT ;  /* 0x00000009a4087209 */ /* 0x000fe40007810000 */
[----:B------:R-:W-:Y:S02]  /*14fb0*/  FSEL R155, R155, -INF , !P5 ;  /* 0xff8000009b9b7808 */ /* 0x000fe40006800000 */
[----:B------:R-:W-:Y:S02]  /*14fc0*/  FMNMX.FTZ R9, R165, R8, !PT ;  /* 0x00000008a5097209 */ /* 0x000fe40007810000 */
[----:B------:R-:W-:Y:S02]  /*14fd0*/  ISETP.GT.AND P5, PT, R185, 0x11, P3 ;  /* 0x00000011b900780c */ /* 0x000fe40001fa4270 */
[----:B------:R-:W-:Y:S02]  /*14fe0*/  FMNMX.FTZ R8, R168, R9, !PT ;  /* 0x00000009a8087209 */ /* 0x000fe40007810000 */
[----:B------:R-:W-:-:S02]  /*14ff0*/  ISETP.LT.OR P4, PT, R187, 0x9, P4 ;  /* 0x00000009bb00780c */ /* 0x000fc40002781670 */
        /* <DEDUP_REMOVED lines=14> */
[----:B------:R-:W-:Y:S01]  /*150e0*/  FSEL R158, R158, -INF , !P4 ;  /* 0xff8000009e9e7808 */ /* 0x000fe20006000000 */
[----:B------:R-:W0:Y:S01]  /*150f0*/  SHFL.BFLY PT, R9, R8, 0x2, 0x1f ;  /* 0x0c401f0008097f89 */ /* 0x000e2200000e0000 */
[----:B------:R-:W-:Y:S02]  /*15100*/  ISETP.GT.AND P4, PT, R185, 0x18, P3 ;  /* 0x00000018b900780c */ /* 0x000fe40001f84270 */
[----:B------:R-:W-:Y:S02]  /*15110*/  FSEL R163, R163, -INF , !P5 ;  /* 0xff800000a3a37808 */ /* 0x000fe40006800000 */
[----:B------:R-:W-:-:S02]  /*15120*/  ISETP.GT.AND P5, PT, R185, 0x21, P3 ;  /* 0x00000021b900780c */ /* 0x000fc40001fa4270 */
[C---:B------:R-:W-:Y:S02]  /*15130*/  ISETP.LT.OR P4, PT, R187.reuse, 0x19, P4 ;  /* 0x00000019bb00780c */ /* 0x040fe40002781670 */
[----:B------:R-:W-:Y:S02]  /*15140*/  ISETP.LT.OR P5, PT, R187, 0x22, P5 ;  /* 0x00000022bb00780c */ /* 0x000fe40002fa1670 */
[----:B------:R-:W-:Y:S02]  /*15150*/  FSEL R162, R162, -INF , !P4 ;  /* 0xff800000a2a27808 */ /* 0x000fe40006000000 */
[----:B------:R-:W-:Y:S02]  /*15160*/  ISETP.GT.AND P4, PT, R185, 0x20, P3 ;  /* 0x00000020b900780c */ /* 0x000fe40001f84270 */
[----:B------:R-:W-:Y:S02]  /*15170*/  FSEL R167, R167, -INF , !P5 ;  /* 0xff800000a7a77808 */ /* 0x000fe40006800000 */
[----:B------:R-:W-:-:S02]  /*15180*/  ISETP.GT.AND P5, PT, R185, 0x29, P3 ;  /* 0x00000029b900780c */ /* 0x000fc40001fa4270 */
[C---:B------:R-:W-:Y:S02]  /*15190*/  ISETP.LT.OR P4, PT, R187.reuse, 0x21, P4 ;  /* 0x00000021bb00780c */ /* 0x040fe40002781670 */
[----:B------:R-:W-:Y:S02]  /*151a0*/  ISETP.LT.OR P5, PT, R187, 0x2a, P5 ;  /* 0x0000002abb00780c */ /* 0x000fe40002fa1670 */
[----:B------:R-:W-:Y:S02]  /*151b0*/  FSEL R166, R166, -INF , !P4 ;  /* 0xff800000a6a67808 */ /* 0x000fe40006000000 */
[----:B0-----:R-:W-:Y:S02]  /*151c0*/  FMNMX.FTZ R180, R8, R9, !PT ;  /* 0x0000000908b47209 */ /* 0x001fe40007810000 */
[----:B------:R-:W-:Y:S02]  /*151d0*/  ISETP.GT.AND P4, PT, R185, 0x28, P3 ;  /* 0x00000028b900780c */ /* 0x000fe40001f84270 */
[----:B------:R-:W-:Y:S01]  /*151e0*/  FSEL R171, R171, -INF , !P5 ;  /* 0xff800000abab7808 */ /* 0x000fe20006800000 */
[----:B------:R-:W0:Y:S01]  /*151f0*/  SHFL.BFLY PT, R189, R180, 0x1, 0x1f ;  /* 0x0c201f00b4bd7f89 */ /* 0x000e2200000e0000 */
[----:B------:R-:W-:-:S02]  /*15200*/  ISETP.GT.AND P5, PT, R185, RZ, P3 ;  /* 0x000000ffb900720c */ /* 0x000fc40001fa4270 */
[C---:B------:R-:W-:Y:S02]  /*15210*/  ISETP.LT.OR P4, PT, R187.reuse, 0x29, P4 ;  /* 0x00000029bb00780c */ /* 0x040fe40002781670 */
[----:B------:R-:W-:Y:S02]  /*15220*/  ISETP.LT.OR P5, PT, R187, 0x1, P5 ;  /* 0x00000001bb00780c */ /* 0x000fe40002fa1670 */
[----:B------:R-:W-:Y:S02]  /*15230*/  FSEL R170, R170, -INF , !P4 ;  /* 0xff800000aaaa7808 */ /* 0x000fe40006000000 */
[----:B------:R-:W-:Y:S02]  /*15240*/  ISETP.GT.AND P4, PT, R185, 0x30, P3 ;  /* 0x00000030b900780c */ /* 0x000fe40001f84270 */
[----:B------:R-:W-:Y:S02]  /*15250*/  FSEL R9, R20, -INF , !P5 ;  /* 0xff80000014097808 */ /* 0x000fe40006800000 */
[----:B------:R-:W-:-:S02]  /*15260*/  ISETP.LT.OR P4, PT, R187, 0x31, P4 ;  /* 0x00000031bb00780c */ /* 0x000fc40002781670 */
[----:B------:R-:W-:Y:S02]  /*15270*/  FMNMX.FTZ R8, R9, R10, !PT ;  /* 0x0000000a09087209 */ /* 0x000fe40007810000 */
[----:B------:R-:W-:Y:S02]  /*15280*/  FSEL R174, R174, -INF , !P4 ;  /* 0xff800000aeae7808 */ /* 0x000fe40006000000 */
[----:B------:R-:W-:Y:S02]  /*15290*/  FMNMX.FTZ R183, R21, R8, !PT ;  /* 0x0000000815b77209 */ /* 0x000fe40007810000 */
[C---:B------:R-:W-:Y:S02]  /*152a0*/  ISETP.GT.AND P4, PT, R185.reuse, 0x31, P3 ;  /* 0x00000031b900780c */ /* 0x040fe40001f84270 */
[C---:B------:R-:W-:Y:S02]  /*152b0*/  ISETP.GT.AND P5, PT, R185.reuse, 0x38, P3 ;  /* 0x00000038b900780c */ /* 0x040fe40001fa4270 */
[----:B------:R-:W-:Y:S01]  /*152c0*/  ISETP.GT.AND P3, PT, R185, 0x39, P3 ;  /* 0x00000039b900780c */ /* 0x000fe20001f64270 */
[----:B------:R-:W-:Y:S01]  /*152d0*/  IMAD.U32 R185, RZ, RZ, UR56 ;  /* 0x00000038ffb97e24 */ /* 0x000fe2000f8e00ff */
[----:B0-----:R-:W-:-:S02]  /*152e0*/  FMNMX.FTZ R8, R180, R189, !PT ;  /* 0x000000bdb4087209 */ /* 0x001fc40007810000 */
[----:B------:R-:W-:Y:S02]  /*152f0*/  FMNMX.FTZ R20, R154, R183, !PT ;  /* 0x000000b79a147209 */ /* 0x000fe40007810000 */
[----:B------:R-:W-:Y:S02]  /*15300*/  ISETP.LT.OR P4, PT, R187, 0x32, P4 ;  /* 0x00000032bb00780c */ /* 0x000fe40002781670 */
[----:B------:R-:W-:Y:S01]  /*15310*/  FMNMX.FTZ R183, R155, R20, !PT ;  /* 0x000000149bb77209 */ /* 0x000fe20007810000 */
[----:B------:R-:W-:-:S01]  /*15320*/  FFMA.FTZ R20, R8, R185, -8 ;  /* 0xc100000008147423 */ /* 0x000fc200000100b9 */
[----:B------:R-:W-:Y:S02]  /*15330*/  FSEL R175, R175, -INF , !P4 ;  /* 0xff800000afaf7808 */ /* 0x000fe40006000000 */
[----:B------:R-:W-:Y:S02]  /*15340*/  FSETP.NEU.FTZ.AND P4, PT, R8, -INF , PT ;  /* 0xff8000000800780b */ /* 0x000fe40003f9d000 */
[----:B------:R-:W-:-:S02]  /*15350*/  FMNMX.FTZ R180, R158, R183, !PT ;  /* 0x000000b79eb47209 */ /* 0x000fc40007810000 */
[----:B------:R-:W-:Y:S02]  /*15360*/  FSEL R20, R20, RZ, P4 ;  /* 0x000000ff14147208 */ /* 0x000fe40002000000 */
[----:B------:R-:W-:Y:S02]  /*15370*/  FMNMX.FTZ R183, R159, R180, !PT ;  /* 0x000000b49fb77209 */ /* 0x000fe40007810000 */
[C---:B------:R-:W-:Y:S01]  /*15380*/  ISETP.LT.OR P5, PT, R187.reuse, 0x39, P5 ;  /* 0x00000039bb00780c */ /* 0x040fe20002fa1670 */
[--C-:B------:R-:W-:Y:S01]  /*15390*/  FFMA.FTZ R182, R152, UR56, -R20.reuse ;  /* 0x0000003898b67c23 */ /* 0x100fe20008010814 */
[----:B------:R-:W-:Y:S01]  /*153a0*/  FMNMX.FTZ R152, R162, R183, !PT ;  /* 0x000000b7a2987209 */ /* 0x000fe20007810000 */
[--C-:B------:R-:W-:Y:S01]  /*153b0*/  FFMA.FTZ R186, R156, UR56, -R20.reuse ;  /* 0x000000389cba7c23 */ /* 0x100fe20008010814 */
[----:B------:R-:W-:Y:S01]  /*153c0*/  ISETP.LT.OR P3, PT, R187, 0x3a, P3 ;  /* 0x0000003abb00780c */ /* 0x000fe20001f61670 */
[----:B------:R0:W-:Y:S01]  /*153d0*/  MUFU.EX2 R183, R182 ;  /* 0x000000b600b77308 */ /* 0x0001e20000000800 */
[----:B------:R-:W-:Y:S01]  /*153e0*/  FMNMX.FTZ R185, R163, R152, !PT ;  /* 0x00000098a3b97209 */ /* 0x000fe20007810000 */
[--C-:B------:R-:W-:Y:S01]  /*153f0*/  FFMA.FTZ R152, R153, UR56, -R20.reuse ;  /* 0x0000003899987c23 */ /* 0x100fe20008010814 */
[----:B------:R-:W-:Y:S01]  /*15400*/  FSEL R178, R178, -INF , !P5 ;  /* 0xff800000b2b27808 */ /* 0x000fe20006800000 */
[----:B------:R-:W-:Y:S01]  /*15410*/  FFMA.FTZ R181, R181, UR56, -R20 ;  /* 0x00000038b5b57c23 */ /* 0x000fe20008010814 */
[----:B------:R-:W-:-:S02]  /*15420*/  FMNMX.FTZ R180, R166, R185, !PT ;  /* 0x000000b9a6b47209 */ /* 0x000fc40007810000 */
[----:B------:R-:W-:Y:S01]  /*15430*/  FSEL R179, R179, -INF , !P3 ;  /* 0xff800000b3b37808 */ /* 0x000fe20005800000 */
[----:B------:R-:W-:Y:S01]  /*15440*/  MUFU.EX2 R152, R152 ;  /* 0x0000009800987308 */ /* 0x000fe20000000800 */
[----:B------:R-:W-:Y:S01]  /*15450*/  FMNMX.FTZ R153, R167, R180, !PT ;  /* 0x000000b4a7997209 */ /* 0x000fe20007810000 */
[--C-:B0-----:R-:W-:Y:S01]  /*15460*/  FFMA.FTZ R182, R160, UR56, -R20.reuse ;  /* 0x00000038a0b67c23 */ /* 0x101fe20008010814 */
        /* <DEDUP_REMOVED lines=13> */
[----:B------:R-:W-:Y:S01]  /*15540*/  FFMA.FTZ R177, R184, UR56, -R20 ;  /* 0x00000038b8b17c23 */ /* 0x000fe20008010814 */
[----:B------:R-:W-:Y:S01]  /*15550*/  FMNMX.FTZ R157, R175, R180, !PT ;  /* 0x000000b4af9d7209 */ /* 0x000fe20007810000 */
[----:B------:R-:W-:Y:S01]  /*15560*/  MUFU.EX2 R153, R186 ;  /* 0x000000ba00997308 */ /* 0x000fe20000000800 */
[----:B------:R-:W-:-:S02]  /*15570*/  FSEL R20, R8, RZ, P4 ;  /* 0x000000ff08147208 */ /* 0x000fc40002000000 */
[----:B------:R-:W-:-:S03]  /*15580*/  FMNMX.FTZ R180, R178, R157, !PT ;  /* 0x0000009db2b47209 */ /* 0x000fc60007810000 */
[----:B------:R-:W-:Y:S01]  /*15590*/  FADD.FTZ R7, -R20, R7 ;  /* 0x0000000714077221 */ /* 0x000fe20000010100 */
[----:B------:R-:W-:Y:S01]  /*155a0*/  FMNMX.FTZ R180, R179, R180, !PT ;  /* 0x000000b4b3b47209 */ /* 0x000fe20007810000 */
[----:B------:R0:W-:Y:S04]  /*155b0*/  MUFU.EX2 R157, R182 ;  /* 0x000000b6009d7308 */ /* 0x0001e80000000800 */
[----:B------:R-:W0:Y:S04]  /*155c0*/  SHFL.BFLY PT, R185, R180, 0x2, 0x1f ;  /* 0x0c401f00b4b97f89 */ /* 0x000e2800000e0000 */
[----:B------:R-:W-:Y:S08]  /*155d0*/  MUFU.EX2 R156, R156 ;  /* 0x0000009c009c7308 */ /* 0x000ff00000000800 */
[----:B------:R-:W-:Y:S08]  /*155e0*/  MUFU.EX2 R160, R160 ;  /* 0x000000a000a07308 */ /* 0x000ff00000000800 */
[----:B------:R-:W-:Y:S01]  /*155f0*/  MUFU.EX2 R161, R161 ;  /* 0x000000a100a17308 */ /* 0x000fe20000000800 */
[----:B0-----:R-:W-:Y:S01]  /*15600*/  FMNMX.FTZ R182, R180, R185, !PT ;  /* 0x000000b9b4b67209 */ /* 0x001fe20007810000 */
[----:B------:R-:W-:-:S06]  /*15610*/  FMUL.FTZ R180, R7, UR56 ;  /* 0x0000003807b47c20 */ /* 0x000fcc0008410000 */
        /* <DEDUP_REMOVED lines=9> */
[----:B------:R-:W-:Y:S03]  /*156b0*/  MUFU.EX2 R169, R169 ;  /* 0x000000a900a97308 */ /* 0x000fe60000000800 */
[----:B------:R-:W-:-:S05]  /*156c0*/  FSEL R184, R184, RZ, P3 ;  /* 0x000000ffb8b87208 */ /* 0x000fca0001800000 */
[--C-:B------:R-:W-:Y:S01]  /*156d0*/  FFMA.FTZ R7, R21, UR56, -R184.reuse ;  /* 0x0000003815077c23 */ /* 0x100fe200080108b8 */
[----:B------:R-:W-:-:S01]  /*156e0*/  FFMA.FTZ R21, R158, UR56, -R184 ;  /* 0x000000389e157c23 */ /* 0x000fc200080108b8 */
[--C-:B------:R-:W-:Y:S01]  /*156f0*/  FFMA.FTZ R158, R159, UR56, -R184.reuse ;  /* 0x000000389f9e7c23 */ /* 0x100fe200080108b8 */
[----:B------:R-:W-:Y:S01]  /*15700*/  FSEL R159, R20, RZ, P3 ;  /* 0x000000ff149f7208 */ /* 0x000fe20001800000 */
[--C-:B------:R-:W-:Y:S01]  /*15710*/  FFMA.FTZ R186, R9, UR56, -R184.reuse ;  /* 0x0000003809ba7c23 */ /* 0x100fe200080108b8 */
[----:B------:R-:W-:-:S01]  /*15720*/  FFMA.FTZ R9, R154, UR56, -R184 ;  /* 0x000000389a097c23 */ /* 0x000fc200080108b8 */
[----:B------:R-:W-:Y:S01]  /*15730*/  MUFU.EX2 R7, R7 ;  /* 0x0000000700077308 */ /* 0x000fe20000000800 */
[----:B------:R-:W-:-:S01]  /*15740*/  FFMA.FTZ R154, R155, UR56, -R184 ;  /* 0x000000389b9a7c23 */ /* 0x000fc200080108b8 */
[----:B------:R-:W-:Y:S01]  /*15750*/  FADD.FTZ R159, -R159, R10 ;  /* 0x0000000a9f9f7221 */ /* 0x000fe20000010100 */
[----:B------:R-:W-:-:S01]  /*15760*/  FFMA.FTZ R10, R163, UR56, -R184 ;  /* 0x00000038a30a7c23 */ /* 0x000fc200080108b8 */
[----:B------:R-:W-:Y:S01]  /*15770*/  FFMA.FTZ R163, R167, UR56, -R184 ;  /* 0x00000038a7a37c23 */ /* 0x000fe200080108b8 */
[----:B-1----:R-:W-:-:S01]  /*15780*/  FFMA.FTZ R167, R180, R4, R183 ;  /* 0x00000004b4a77223 */ /* 0x002fc200000100b7 */
[----:B------:R-:W-:Y:S01]  /*15790*/  FMUL.FTZ R159, R159, UR56 ;  /* 0x000000389f9f7c20 */ /* 0x000fe20008410000 */
[----:B------:R-:W-:-:S01]  /*157a0*/  FFMA.FTZ R155, R162, UR56, -R184 ;  /* 0x00000038a29b7c23 */ /* 0x000fc200080108b8 */
[----:B------:R-:W-:Y:S01]  /*157b0*/  MUFU.EX2 R186, R186 ;  /* 0x000000ba00ba7308 */ /* 0x000fe20000000800 */
[----:B------:R-:W-:-:S01]  /*157c0*/  FFMA.FTZ R162, R166, UR56, -R184 ;  /* 0x00000038a6a27c23 */ /* 0x000fc200080108b8 */
[----:B------:R-:W-:Y:S01]  /*157d0*/  FFMA.FTZ R166, R170, UR56, -R184 ;  /* 0x00000038aaa67c23 */ /* 0x000fe200080108b8 */
[----:B------:R-:W-:-:S01]  /*157e0*/  FADD.FTZ R170, R152, R167 ;  /* 0x000000a798aa7221 */ /* 0x000fc20000010000 */
[--C-:B------:R-:W-:Y:S01]  /*157f0*/  FFMA.FTZ R171, R171, UR56, -R184.reuse ;  /* 0x00000038abab7c23 */ /* 0x100fe200080108b8 */
[----:B------:R-:W-:-:S01]  /*15800*/  FFMA.FTZ R174, R174, UR56, -R184 ;  /* 0x00000038aeae7c23 */ /* 0x000fc200080108b8 */
[--C-:B------:R-:W-:Y:S01]  /*15810*/  FFMA.FTZ R175, R175, UR56, -R184.reuse ;  /* 0x00000038afaf7c23 */ /* 0x100fe200080108b8 */
[----:B------:R-:W-:-:S01]  /*15820*/  FFMA.FTZ R178, R178, UR56, -R184 ;  /* 0x00000038b2b27c23 */ /* 0x000fc200080108b8 */
[----:B------:R-:W0:Y:S01]  /*15830*/  MUFU.EX2 R159, R159 ;  /* 0x0000009f009f7308 */ /* 0x000e220000000800 */
[----:B------:R-:W-:-:S07]  /*15840*/  FFMA.FTZ R179, R179, UR56, -R184 ;  /* 0x00000038b3b37c23 */ /* 0x000fce00080108b8 */
[----:B------:R-:W1:Y:S08]  /*15850*/  MUFU.EX2 R9, R9 ;  /* 0x0000000900097308 */ /* 0x000e700000000800 */
[----:B------:R-:W2:Y:S01]  /*15860*/  MUFU.EX2 R154, R154 ;  /* 0x0000009a009a7308 */ /* 0x000ea20000000800 */
[----:B0-----:R-:W-:-:S01]  /*15870*/  FFMA.FTZ R4, R159, R3, R186 ;  /* 0x000000039f047223 */ /* 0x001fc200000100ba */
[----:B------:R-:W-:-:S03]  /*15880*/  FADD.FTZ R3, R153, R170 ;  /* 0x000000aa99037221 */ /* 0x000fc60000010000 */
[----:B------:R-:W-:-:S03]  /*15890*/  FADD.FTZ R4, R7, R4 ;  /* 0x0000000407047221 */ /* 0x000fc60000010000 */
[----:B------:R-:W0:Y:S01]  /*158a0*/  MUFU.EX2 R21, R21 ;  /* 0x0000001500157308 */ /* 0x000e220000000800 */
[----:B-1----:R-:W-:-:S01]  /*158b0*/  FADD.FTZ R167, R9, R4 ;  /* 0x0000000409a77221 */ /* 0x002fc20000010000 */
[----:B------:R-:W-:-:S04]  /*158c0*/  FADD.FTZ R4, R156, R3 ;  /* 0x000000039c047221 */ /* 0x000fc80000010000 */
[----:B------:R-:W-:Y:S02]  /*158d0*/  FADD.FTZ R3, R157, R4 ;  /* 0x000000049d037221 */ /* 0x000fe40000010000 */
[----:B------:R-:W1:Y:S01]  /*158e0*/  MUFU.EX2 R158, R158 ;  /* 0x0000009e009e7308 */ /* 0x000e620000000800 */
[----:B--2---:R-:W-:-:S01]  /*158f0*/  FADD.FTZ R170, R154, R167 ;  /* 0x000000a79aaa7221 */ /* 0x004fc20000010000 */
[----:B------:R-:W-:-:S04]  /*15900*/  FADD.FTZ R4, R160, R3 ;  /* 0x00000003a0047221 */ /* 0x000fc80000010000 */
[----:B------:R-:W-:Y:S02]  /*15910*/  FADD.FTZ R3, R161, R4 ;  /* 0x00000004a1037221 */ /* 0x000fe40000010000 */
[----:B------:R-:W2:Y:S01]  /*15920*/  MUFU.EX2 R155, R155 ;  /* 0x0000009b009b7308 */ /* 0x000ea20000000800 */
[----:B0-----:R-:W-:-:S01]  /*15930*/  FADD.FTZ R167, R21, R170 ;  /* 0x000000aa15a77221 */ /* 0x001fc20000010000 */
[----:B------:R-:W-:-:S04]  /*15940*/  FADD.FTZ R4, R164, R3 ;  /* 0x00000003a4047221 */ /* 0x000fc80000010000 */
[----:B------:R-:W-:Y:S02]  /*15950*/  FADD.FTZ R3, R165, R4 ;  /* 0x00000004a5037221 */ /* 0x000fe40000010000 */
[----:B------:R-:W0:Y:S01]  /*15960*/  MUFU.EX2 R10, R10 ;  /* 0x0000000a000a7308 */ /* 0x000e220000000800 */
[----:B-1----:R-:W-:-:S07]  /*15970*/  FADD.FTZ R170, R158, R167 ;  /* 0x000000a79eaa7221 */ /* 0x002fce0000010000 */
[----:B------:R-:W1:Y:S01]  /*15980*/  MUFU.EX2 R162, R162 ;  /* 0x000000a200a27308 */ /* 0x000e620000000800 */
[----:B--2---:R-:W-:-:S01]  /*15990*/  FADD.FTZ R167, R155, R170 ;  /* 0x000000aa9ba77221 */ /* 0x004fc20000010000 */
[----:B------:R-:W-:-:S06]  /*159a0*/  FADD.FTZ R170, R168, R3 ;  /* 0x00000003a8aa7221 */ /* 0x000fcc0000010000 */
[----:B------:R-:W2:Y:S01]  /*159b0*/  MUFU.EX2 R163, R163 ;  /* 0x000000a300a37308 */ /* 0x000ea20000000800 */
[----:B0-----:R-:W-:-:S07]  /*159c0*/  FADD.FTZ R167, R10, R167 ;  /* 0x000000a70aa77221 */ /* 0x001fce0000010000 */
[----:B------:R-:W0:Y:S01]  /*159d0*/  MUFU.EX2 R166, R166 ;  /* 0x000000a600a67308 */ /* 0x000e220000000800 */
[----:B-1----:R-:W-:-:S01]  /*159e0*/  FADD.FTZ R4, R162, R167 ;  /* 0x000000a7a2047221 */ /* 0x002fc20000010000 */
[----:B------:R-:W-:-:S06]  /*159f0*/  FADD.FTZ R167, R169, R170 ;  /* 0x000000aaa9a77221 */ /* 0x000fcc0000010000 */
        /* <DEDUP_REMOVED lines=20> */
[----:B0-----:R-:W-:-:S03]  /*15b40*/  FADD.FTZ R4, R182, R167 ;  /* 0x000000a7b6047221 */ /* 0x001fc60000010000 */
[----:B-1----:R-:W-:Y:S01]  /*15b50*/  FADD.FTZ R3, R179, R170 ;  /* 0x000000aab3037221 */ /* 0x002fe20000010000 */
[----:B------:R-:W-:Y:S06]  /*15b60*/  @!P0 BRA `(.L_x_1394) ;  /* 0x0000000000048947 */ /* 0x000fec0003800000 */
[----:B------:R-:W-:Y:S01]  /*15b70*/  BPT.TRAP 0x1 ;  /* 0x000000040000795c */ /* 0x000fe20000300000 */
.L_x_1394:
[----:B------:R-:W-:Y:S01]  /*15b80*/  F2FP.SATFINITE.E4M3.F32.PACK_AB_MERGE_C R9, R154, R9, RZ ;  /* 0x000000099a09723e */ /* 0x000fe200048070ff */
[----:B------:R-:W-:Y:S01]  /*15b90*/  IMAD R154, R200, 0x8, R16 ;  /* 0x00000008c89a7824 */ /* 0x000fe200078e0210 */
[----:B------:R-:W-:Y:S01]  /*15ba0*/  F2FP.SATFINITE.E4M3.F32.PACK_AB_MERGE_C R153, R156, R153, RZ ;  /* 0x000000999c99723e */ /* 0x000fe200048070ff */
[-C--:B------:R-:W-:Y:S01]  /*15bb0*/  FMUL.FTZ R24, R24, R180.reuse ;  /* 0x000000b418187220 */ /* 0x080fe20000410000 */
[----:B------:R-:W-:Y:S01]  /*15bc0*/  ISETP.GT.AND P3, PT, R6, R11, PT ;  /* 0x0000000b0600720c */ /* 0x000fe20003f64270 */
[----:B------:R-:W-:Y:S01]  /*15bd0*/  FMUL.FTZ R25, R25, R180 ;  /* 0x000000b419197220 */ /* 0x000fe20000410000 */
[----:B------:R-:W-:Y:S01]  /*15be0*/  F2FP.SATFINITE.E4M3.F32.PACK_AB_MERGE_C R189, R7, R186, R9 ;  /* 0x000000ba07bd723e */ /* 0x000fe20004807009 */
[----:B------:R-:W-:Y:S01]  /*15bf0*/  VIADD R7, R154, 0x28460 ;  /* 0x000284609a077836 */ /* 0x000fe20000000000 */
[----:B------:R-:W-:Y:S01]  /*15c00*/  F2FP.SATFINITE.E4M3.F32.PACK_AB_MERGE_C R188, R152, R183, R153 ;  /* 0x000000b798bc723e */ /* 0x000fe20004807099 */
[-C--:B------:R-:W-:Y:S01]  /*15c10*/  FMUL.FTZ R28, R28, R180.reuse ;  /* 0x000000b41c1c7220 */ /* 0x080fe20000410000 */
[----:B------:R-:W-:Y:S01]  /*15c20*/  MOV R152, UR42 ;  /* 0x0000002a00987c02 */ /* 0x000fe20008000f00 */
[-C--:B------:R-:W-:Y:S01]  /*15c30*/  FMUL.FTZ R29, R29, R180.reuse ;  /* 0x000000b41d1d7220 */ /* 0x080fe20000410000 */
[----:B------:R-:W-:Y:S01]  /*15c40*/  F2FP.SATFINITE.E4M3.F32.PACK_AB_MERGE_C R10, R10, R155, RZ ;  /* 0x0000009b0a0a723e */ /* 0x000fe200048070ff */
[-C--:B------:R-:W-:Y:S01]  /*15c50*/  FMUL.FTZ R32, R32, R180.reuse ;  /* 0x000000b420207220 */ /* 0x080fe20000410000 */
[----:B------:R-:W-:Y:S01]  /*15c60*/  PRMT R7, R152, 0x654, R7 ;  /* 0x0000065498077816 */ /* 0x000fe20000000007 */
[-C--:B------:R-:W-:Y:S01]  /*15c70*/  FMUL.FTZ R33, R33, R180.reuse ;  /* 0x000000b421217220 */ /* 0x080fe20000410000 */
        /* <DEDUP_REMOVED lines=136> */
[----:B0-----:R-:W-:Y:S02]  /*16500*/  IMAD.MOV.U32 R7, RZ, RZ, R8 ;  /* 0x000000ffff077224 */ /* 0x001fe400078e0008 */
[----:B------:R-:W-:Y:S02]  /*16510*/  IMAD.MOV.U32 R194, RZ, RZ, R15 ;  /* 0x000000ffffc27224 */ /* 0x000fe400078e000f */
[----:B------:R-:W-:Y:S01]  /*16520*/  IMAD.MOV.U32 R200, RZ, RZ, R14 ;  /* 0x000000ffffc87224 */ /* 0x000fe200078e000e */
[----:B------:R-:W-:Y:S06]  /*16530*/  @P3 BRA `(.L_x_1395) ;  /* 0xffffffd400f03947 */ /* 0x000fec000383ffff */
[----:B------:R-:W-:Y:S01]  /*16540*/  IMAD.MOV.U32 R10, RZ, RZ, R20 ;  /* 0x000000ffff0a7224 */ /* 0x000fe200078e0014 */
[----:B------:R-:W-:Y:S01]  /*16550*/  MOV R200, R14 ;  /* 0x0000000e00c87202 */ /* 0x000fe20000000f00 */
[----:B------:R-:W-:Y:S02]  /*16560*/  IMAD.MOV.U32 R7, RZ, RZ, R8 ;  /* 0x000000ffff077224 */ /* 0x000fe400078e0008 */
[----:B------:R-:W-:-:S07]  /*16570*/  IMAD.MOV.U32 R194, RZ, RZ, R15 ;  /* 0x000000ffffc27224 */ /* 0x000fce00078e000f */
.L_x_1376:
[----:B------:R-:W0:Y:S01]  /*16580*/  LDC R15, c[0x0][0x9e4] ;  /* 0x00027900ff0f7b82 */ /* 0x000e220000000800 */
[----:B------:R-:W-:Y:S02]  /*16590*/  ULDC UR6, c[0x0][0x9dc] ;  /* 0x0002770000067ab9 */ /* 0x000fe40000000800 */
[----:B------:R-:W-:Y:S01]  /*165a0*/  VIADD R11, R204, -UR6 ;  /* 0x80000006cc0b7c36 */ /* 0x000fe20008000000 */
[----:B0-----:R-:W-:-:S13]  /*165b0*/  ISETP.GE.AND P5, PT, R15, 0x1, PT ;  /* 0x000000010f00780c */ /* 0x001fda0003fa6270 */
[----:B------:R-:W-:Y:S05]  /*165c0*/  @!P5 BRA `(.L_x_1396) ;  /* 0x000000000044d947 */ /* 0x000fea0003800000 */
        /* <DEDUP_REMOVED lines=10> */
.L_x_1398:
[----:B------:R-:W-:-:S13]  /*16670*/  ISETP.NE.AND P2, PT, R15, 0x1, PT ;  /* 0x000000010f00780c */ /* 0x000fda0003f45270 */
[----:B------:R-:W0:Y:S02]  /*16680*/  @P2 LDC.64 R8, c[0x0][0x9e8] ;  /* 0x00027a00ff082b82 */ /* 0x000e240000000a00 */
[----:B0-----:R-:W-:-:S05]  /*16690*/  @P2 IMAD.HI.U32 R8, R204, R8, RZ ;  /* 0x00000008cc082227 */ /* 0x001fca00078e00ff */
[----:B------:R-:W-:-:S07]  /*166a0*/  @P2 SHF.R.U32.HI R204, RZ, R9, R8 ;  /* 0x00000009ffcc2219 */ /* 0x000fce0000011608 */
.L_x_1399:
[----:B------:R-:W-:Y:S05]  /*166b0*/  BSYNC B0 ;  /* 0x0000000000007941 */ /* 0x000fea0003800000 */
.L_x_1397:
[----:B------:R-:W-:-:S05]  /*166c0*/  IMAD R204, R204, R15, RZ ;  /* 0x0000000fcccc7224 */ /* 0x000fca00078e02ff */
[----:B------:R-:W-:-:S07]  /*166d0*/  VIMNMX R11, R11, R204, !PT ;  /* 0x000000cc0b0b7248 */ /* 0x000fce0007fe0100 */
.L_x_1396:
[----:B------:R-:W-:-:S05]  /*166e0*/  VIADD R11, R11, 0x3f ;  /* 0x0000003f0b0b7836 */ /* 0x000fca0000000000 */
[----:B------:R-:W-:-:S04]  /*166f0*/  SHF.R.S32.HI R8, RZ, 0x1f, R11 ;  /* 0x0000001fff087819 */ /* 0x000fc8000001140b */
[----:B------:R-:W-:-:S04]  /*16700*/  LEA.HI R8, R8, R11, RZ, 0x6 ;  /* 0x0000000b08087211 */ /* 0x000fc800078f30ff */
[----:B------:R-:W-:-:S04]  /*16710*/  SHF.R.S32.HI R8, RZ, 0x6, R8 ;  /* 0x00000006ff087819 */ /* 0x000fc80000011408 */
[----:B------:R-:W-:-:S04]  /*16720*/  VIMNMX R13, R203, R8, !PT ;  /* 0x00000008cb0d7248 */ /* 0x000fc80007fe0100 */
[----:B------:R-:W-:-:S13]  /*16730*/  ISETP.GE.AND P2, PT, R6, R13, PT ;  /* 0x0000000d0600720c */ /* 0x000fda0003f46270 */
[----:B------:R-:W-:Y:S05]  /*16740*/  @!P2 BRA `(.L_x_1400) ;  /* 0x0000001c00c8a947 */ /* 0x000fea0003800000 */
[----:B------:R-:W-:Y:S02]  /*16750*/  IMAD.MOV.U32 R12, RZ, RZ, R10 ;  /* 0x000000ffff0c7224 */ /* 0x000fe400078e000a */
[----:B------:R-:W-:Y:S02]  /*16760*/  IMAD.MOV.U32 R11, RZ, RZ, R7 ;  /* 0x000000ffff0b7224 */ /* 0x000fe400078e0007 */
[----:B------:R-:W-:Y:S02]  /*16770*/  IMAD.MOV.U32 R14, RZ, RZ, R6 ;  /* 0x000000ffff0e7224 */ /* 0x000fe400078e0006 */
[----:B------:R-:W-:-:S07]  /*16780*/  IMAD.MOV.U32 R20, RZ, RZ, R194 ;  /* 0x000000ffff147224 */ /* 0x000fce00078e00c2 */
.L_x_1411:
[----:B------:R-:W-:Y:S01]  /*16790*/  ISETP.NE.AND P2, PT, R200, 0x1, PT ;  /* 0x00000001c800780c */ /* 0x000fe20003f45270 */
[----:B------:R-:W-:Y:S05]  /*167a0*/  YIELD ;  /* 0x0000000000007946 */ /* 0x000fea0003800000 */
[----:B------:R-:W-:Y:S02]  /*167b0*/  SEL R7, RZ, 0x1, P2 ;  /* 0x00000001ff077807 */ /* 0x000fe40001000000 */
[----:B------:R-:W-:Y:S02]  /*167c0*/  ISETP.NE.AND P2, PT, R202, RZ, PT ;  /* 0x000000ffca00720c */ /* 0x000fe40003f45270 */
[----:B------:R-:W-:-:S11]  /*167d0*/  LOP3.LUT R194, R20, R7, RZ, 0x3c, !PT ;  /* 0x0000000714c27212 */ /* 0x000fd600078e3cff */
[----:B------:R-:W-:Y:S05]  /*167e0*/  @P2 BRA `(.L_x_1401) ;  /* 0x00000000003c2947 */ /* 0x000fea0003800000 */
[----:B------:R-:W-:Y:S05]  /*167f0*/  @!P0 BRA `(.L_x_1402) ;  /* 0x0000000000048947 */ /* 0x000fea0003800000 */
[----:B------:R-:W-:Y:S01]  /*16800*/  BPT.TRAP 0x1 ;  /* 0x000000040000795c */ /* 0x000fe20000300000 */
.L_x_1402:
[----:B------:R-:W-:-:S05]  /*16810*/  VIADD R6, R200, 0x1 ;  /* 0x00000001c8067836 */ /* 0x000fca0000000000 */
[----:B------:R-:W-:-:S04]  /*16820*/  ISETP.NE.AND P3, PT, R6, 0x2, PT ;  /* 0x000000020600780c */ /* 0x000fc80003f65270 */
[----:B------:R-:W-:Y:S02]  /*16830*/  SEL R7, R6, RZ, P3 ;  /* 0x000000ff06077207 */ /* 0x000fe40001800000 */
[----:B------:R-:W-:Y:S02]  /*16840*/  SHF.L.U32 R6, R194, 0x1f, RZ ;  /* 0x0000001fc2067819 */ /* 0x000fe400000006ff */
[----:B------:R-:W-:-:S04]  /*16850*/  LEA R7, R7, R16, 0x3 ;  /* 0x0000001007077211 */ /* 0x000fc800078e18ff */
[----:B------:R0:W1:Y:S01]  /*16860*/  SYNCS.PHASECHK.TRANS64.TRYWAIT P3, [R7+URZ+0x28430], R6 ;  /* 0x02843006070075a7 */ /* 0x000062000806017f */
[----:B------:R-:W-:Y:S05]  /*16870*/  @!P0 BRA `(.L_x_1403) ;  /* 0x0000000000048947 */ /* 0x000fea0003800000 */
[----:B------:R-:W-:Y:S01]  /*16880*/  BPT.TRAP 0x1 ;  /* 0x000000040000795c */ /* 0x000fe20000300000 */
.L_x_1403:
[----:B------:R-:W-:Y:S04]  /*16890*/  BSSY B0, `(.L_x_1401) ;  /* 0x0000004000007945 */ /* 0x000fe80003800000 */
[----:B-1----:R-:W-:Y:S05]  /*168a0*/  @P3 BRA `(.L_x_1404) ;  /* 0x0000000000083947 */ /* 0x002fea0003800000 */
[----:B------:R-:W1:Y:S02]  /*168b0*/  SYNCS.PHASECHK.TRANS64.TRYWAIT P3, [R7+URZ+0x28430], R6 ;  /* 0x02843006070075a7 */ /* 0x000e64000806017f */
[----:B-1----:R-:W-:Y:S05]  /*168c0*/  @!P3 BRA `(.L_x_1405) ;  /* 0x0000010c004cb947 */ /* 0x002fea0003800000 */
.L_x_1404:
[----:B------:R-:W-:Y:S05]  /*168d0*/  BSYNC B0 ;  /* 0x0000000000007941 */ /* 0x000fea0003800000 */
.L_x_1401:
[----:B------:R-:W2:Y:S01]  /*168e0*/  S2R R8, SR_TID.X ;  /* 0x0000000000087919 */ /* 0x000ea20000002100 */
[----:B01----:R-:W-:Y:S01]  /*168f0*/  IMAD.MOV.U32 R7, RZ, RZ, 0x40000040 ;  /* 0x40000040ff077424 */ /* 0x003fe200078e00ff */
[----:B------:R-:W-:Y:S05]  /*16900*/  WARPSYNC.ALL ;  /* 0x0000000000007948 */ /* 0x000fea0003800000 */
[----:B------:R-:W-:Y:S01]  /*16910*/  R2UR UR15, R7 ;  /* 0x00000000070f72ca */ /* 0x000fe200000e0000 */
[----:B------:R-:W-:Y:S02]  /*16920*/  VIADD R15, R200, 0x1 ;  /* 0x00000001c80f7836 */ /* 0x000fe40000000000 */
[----:B------:R-:W-:-:S03]  /*16930*/  IMAD.MOV.U32 R9, RZ, RZ, 0x40000040 ;  /* 0x40000040ff097424 */ /* 0x000fc600078e00ff */
[----:B------:R-:W-:Y:S02]  /*16940*/  ISETP.NE.AND P3, PT, R15, 0x2, PT ;  /* 0x000000020f00780c */ /* 0x000fe40003f65270 */
[----:B------:R-:W-:Y:S01]  /*16950*/  R2UR UR11, R9 ;  /* 0x00000000090b72ca */ /* 0x000fe200000e0000 */
[----:B------:R-:W-:Y:S01]  /*16960*/  IMAD.MOV.U32 R9, RZ, RZ, 0x40000040 ;  /* 0x40000040ff097424 */ /* 0x000fe200078e00ff */
[----:B------:R-:W-:-:S04]  /*16970*/  SEL R15, R15, RZ, P3 ;  /* 0x000000ff0f0f7207 */ /* 0x000fc80001800000 */
[----:B------:R-:W-:Y:S01]  /*16980*/  R2UR UR7, R9 ;  /* 0x00000000090772ca */ /* 0x000fe200000e0000 */
[----:B------:R-:W-:Y:S02]  /*16990*/  IMAD R6, R15, 0x400, R5 ;  /* 0x000004000f067824 */ /* 0x000fe400078e0205 */
[----:B------:R-:W-:-:S03]  /*169a0*/  IMAD.MOV.U32 R9, RZ, RZ, 0x40000040 ;  /* 0x40000040ff097424 */ /* 0x000fc600078e00ff */
[----:B------:R-:W-:Y:S02]  /*169b0*/  R2UR UR14, R6 ;  /* 0x00000000060e72ca */ /* 0x000fe400000e0000 */
[----:B------:R-:W-:Y:S01]  /*169c0*/  R2UR UR19, R9 ;  /* 0x00000000091372ca */ /* 0x000fe200000e0000 */
[----:B------:R-:W-:Y:S01]  /*169d0*/  IMAD.MOV.U32 R9, RZ, RZ, 0x40000040 ;  /* 0x40000040ff097424 */ /* 0x000fe200078e00ff */
[----:B--2---:R-:W-:-:S04]  /*169e0*/  SHF.R.U32.HI R8, RZ, 0x7, R8 ;  /* 0x00000007ff087819 */ /* 0x004fc80000011608 */
[----:B------:R-:W-:Y:S01]  /*169f0*/  R2UR UR23, R9 ;  /* 0x00000000091772ca */ /* 0x000fe200000e0000 */
[----:B------:R-:W-:Y:S02]  /*16a00*/  IMAD.MOV.U32 R9, RZ, RZ, 0x40000040 ;  /* 0x40000040ff097424 */ /* 0x000fe400078e00ff */
[----:B------:R-:W-:Y:S02]  /*16a10*/  VIADD R7, R8, 0x8 ;  /* 0x0000000808077836 */ /* 0x000fe40000000000 */
[----:B------:R-:W-:Y:S01]  /*16a20*/  VIADD R8, R6, 0x2 ;  /* 0x0000000206087836 */ /* 0x000fe20000000000 */
[----:B------:R-:W-:Y:S01]  /*16a30*/  R2UR UR27, R9 ;  /* 0x00000000091b72ca */ /* 0x000fe200000e0000 */
[----:B------:R-:W-:Y:S01]  /*16a40*/  IMAD.MOV.U32 R9, RZ, RZ, 0x40000040 ;  /* 0x40000040ff097424 */ /* 0x000fe200078e00ff */
[----:B------:R0:W-:Y:S02]  /*16a50*/  BAR.SYNC.DEFER_BLOCKING R7, 0x100 ;  /* 0x000400070000751d */ /* 0x0001e40000010000 */
[----:B------:R-:W-:Y:S01]  /*16a60*/  R2UR UR10, R8 ;  /* 0x00000000080a72ca */ /* 0x000fe200000e0000 */
[----:B------:R-:W-:Y:S01]  /*16a70*/  VIADD R8, R6, 0x4 ;  /* 0x0000000406087836 */ /* 0x000fe20000000000 */
[----:B------:R-:W-:-:S04]  /*16a80*/  R2UR UR31, R9 ;  /* 0x00000000091f72ca */ /* 0x000fc800000e0000 */
[----:B------:R-:W-:Y:S02]  /*16a90*/  R2UR UR6, R8 ;  /* 0x00000000080672ca */ /* 0x000fe400000e0000 */
[----:B------:R-:W-:Y:S02]  /*16aa0*/  IADD3 R8, R6, 0x6, RZ ;  /* 0x0000000606087810 */ /* 0x000fe40007ffe0ff */
[----:B0-----:R-:W-:Y:S02]  /*16ab0*/  MOV R7, 0x40000040 ;  /* 0x4000004000077802 */ /* 0x001fe40000000f00 */
[----:B------:R-:W-:Y:S01]  /*16ac0*/  R2UR UR18, R8 ;  /* 0x00000000081272ca */ /* 0x000fe200000e0000 */
[----:B------:R-:W-:Y:S01]  /*16ad0*/  VIADD R8, R6, 0x200 ;  /* 0x0000020006087836 */ /* 0x000fe20000000000 */
[----:B------:R-:W-:-:S04]  /*16ae0*/  R2UR UR35, R7 ;  /* 0x00000000072372ca */ /* 0x000fc800000e0000 */
[----:B------:R-:W-:Y:S01]  /*16af0*/  R2UR UR22, R8 ;  /* 0x00000000081672ca */ /* 0x000fe200000e0000 */
[----:B------:R-:W-:Y:S01]  /*16b00*/  VIADD R8, R6, 0x202 ;  /* 0x0000020206087836 */ /* 0x000fe20000000000 */
[----:B------:R-:W-:-:S04]  /*16b10*/  WARPGROUP.ARRIVE ;  /* 0x00000000000079c5 */ /* 0x000fc80000000000 */
[----:B------:R-:W-:Y:S01]  /*16b20*/  R2UR UR26, R8 ;  /* 0x00000000081a72ca */ /* 0x000fe200000e0000 */
[C---:B------:R-:W-:Y:S02]  /*16b30*/  VIADD R8, R6.reuse, 0x204 ;  /* 0x0000020406087836 */ /* 0x040fe40000000000 */
[----:B------:R-:W-:Y:S01]  /*16b40*/  VIADD R6, R6, 0x206 ;  /* 0x0000020606067836 */ /* 0x000fe20000000000 */
[----:B------:R-:W-:Y:S02]  /*16b50*/  QGMMA.64x64x32.F32.E4M3.E4M3 R152, gdesc[UR12], RZ, !UPT, gsb0 ;  /* 0x00e000000c9879f3 */ /* 0x000fe4000c0008ff */
[----:B------:R-:W-:Y:S02]  /*16b60*/  R2UR UR30, R8 ;  /* 0x00000000081e72ca */ /* 0x000fe400000e0000 */
[----:B------:R-:W-:Y:S01]  /*16b70*/  R2UR UR34, R6 ;  /* 0x00000000062272ca */ /* 0x000fe200000e0000 */
        /* <DEDUP_REMOVED lines=25> */
.L_x_1407:
[----:B------:R-:W-:Y:S01]  /*16d10*/  SHF.L.U32 R6, R20, 0x1f, RZ ;  /* 0x0000001f14067819 */ /* 0x000fe200000006ff */
[----:B------:R-:W-:-:S04]  /*16d20*/  IMAD R7, R200, 0x8, R16 ;  /* 0x00000008c8077824 */ /* 0x000fc800078e0210 */
[----:B------:R0:W1:Y:S01]  /*16d30*/  SYNCS.PHASECHK.TRANS64.TRYWAIT P2, [R7+URZ+0x28450], R6 ;  /* 0x02845006070075a7 */ /* 0x000062000804017f */
[----:B------:R-:W-:Y:S05]  /*16d40*/  @!P0 BRA `(.L_x_1408) ;  /* 0x0000000000048947 */ /* 0x000fea0003800000 */
[----:B------:R-:W-:Y:S01]  /*16d50*/  BPT.TRAP 0x1 ;  /* 0x000000040000795c */ /* 0x000fe20000300000 */
.L_x_1408:
[----:B-1----:R-:W-:Y:S05]  /*16d60*/  @P2 BRA `(.L_x_1406) ;  /* 0x0000000000082947 */ /* 0x002fea0003800000 */
[----:B------:R-:W1:Y:S02]  /*16d70*/  SYNCS.PHASECHK.TRANS64.TRYWAIT P2, [R7+URZ+0x28450], R6 ;  /* 0x02845006070075a7 */ /* 0x000e64000804017f */
[----:B-1----:R-:W-:Y:S05]  /*16d80*/  @!P2 BRA `(.L_x_1409) ;  /* 0x000001080030a947 */ /* 0x002fea0003800000 */
.L_x_1406:
[----:B01----:R-:W-:Y:S01]  /*16d90*/  VIADD R6, R16, 0x8000 ;  /* 0x0000800010067836 */ /* 0x003fe20000000000 */
[----:B------:R-:W-:Y:S05]  /*16da0*/  WARPSYNC.ALL ;  /* 0x0000000000007948 */ /* 0x000fea0003800000 */
[----:B------:R-:W-:-:S04]  /*16db0*/  SHF.R.U32.HI R6, RZ, 0x4, R6 ;  /* 0x00000004ff067819 */ /* 0x000fc80000011606 */
[----:B------:R-:W-:-:S04]  /*16dc0*/  LOP3.LUT R6, R6, 0x3fff, RZ, 0xc0, !PT ;  /* 0x00003fff06067812 */ /* 0x000fc800078ec0ff */
[----:B------:R-:W-:-:S05]  /*16dd0*/  LOP3.LUT R7, R6, 0x10000, RZ, 0xfc, !PT ;  /* 0x0001000006077812 */ /* 0x000fca00078efcff */
[----:B------:R-:W-:Y:S01]  /*16de0*/  IMAD R6, R200, 0x400, R7 ;  /* 0x00000400c8067824 */ /* 0x000fe200078e0207 */
[----:B------:R-:W-:Y:S01]  /*16df0*/  WARPGROUP.ARRIVE ;  /* 0x00000000000079c5 */ /* 0x000fe20000000000 */
[----:B------:R-:W-:Y:S02]  /*16e00*/  IMAD.MOV.U32 R7, RZ, RZ, -0x7fffffe0 ;  /* 0x80000020ff077424 */ /* 0x000fe400078e00ff */
[C---:B------:R-:W-:Y:S01]  /*16e10*/  FMUL.FTZ R8, R2.reuse, R152 ;  /* 0x0000009802087220 */ /* 0x040fe20000410000 */
[----:B------:R-:W-:Y:S01]  /*16e20*/  FMUL.FTZ R21, R2, R154 ;  /* 0x0000009a02157220 */ /* 0x000fe20000410000 */
[----:B------:R-:W-:Y:S01]  /*16e30*/  R2UR UR6, R6 ;  /* 0x00000000060672ca */ /* 0x000fe200000e0000 */
[C---:B------:R-:W-:Y:S01]  /*16e40*/  FMUL.FTZ R9, R2.reuse, R153 ;  /* 0x0000009902097220 */ /* 0x040fe20000410000 */
[----:B------:R-:W-:Y:S01]  /*16e50*/  R2UR UR7, R7 ;  /* 0x00000000070772ca */ /* 0x000fe200000e0000 */
        /* <DEDUP_REMOVED lines=12> */
[----:B------:R-:W-:Y:S01]  /*16f20*/  QGMMA.64x256x32.F32.E4M3.E4M3 R24, R188, gdesc[UR4], R24, gsb0 ;  /* 0x03e00004bc187df3 */ /* 0x000fe20008000818 */
[C---:B------:R-:W-:Y:S01]  /*16f30*/  FMUL.FTZ R167, R2.reuse, R171 ;  /* 0x000000ab02a77220 */ /* 0x040fe20000410000 */
[C---:B------:R-:W-:Y:S01]  /*16f40*/  FMUL.FTZ R171, R2.reuse, R175 ;  /* 0x000000af02ab7220 */ /* 0x040fe20000410000 */
[C---:B------:R-:W-:Y:S01]  /*16f50*/  FMUL.FTZ R161, R2.reuse, R165 ;  /* 0x000000a502a17220 */ /* 0x040fe20000410000 */
[----:B------:R-:W-:Y:S01]  /*16f60*/  FMUL.FTZ R164, R2, R168 ;  /* 0x000000a802a47220 */ /* 0x000fe20000410000 */
        /* <DEDUP_REMOVED lines=11> */
[C---:B------:R-:W-:Y:S01]  /*17020*/  FMUL.FTZ R166, R2.reuse, R170 ;  /* 0x000000aa02a67220 */ /* 0x040fe20000410000 */
[C---:B------:R-:W-:Y:S01]  /*17030*/  FMUL.FTZ R170, R2.reuse, R174 ;  /* 0x000000ae02aa7220 */ /* 0x040fe20000410000 */
[----:B------:R-:W-:Y:S01]  /*17040*/  FMUL.FTZ R174, R2, R178 ;  /* 0x000000b202ae7220 */ /* 0x000fe20000410000 */
[----:B------:R-:W-:Y:S01]  /*17050*/  VIADD R6, R6, 0x2 ;  /* 0x0000000206067836 */ /* 0x000fe20000000000 */
[----:B------:R-:W-:Y:S01]  /*17060*/  UMOV UR56, UR50 ;  /* 0x0000003200387c82 */ /* 0x000fe20008000000 */
[----:B------:R-:W1:Y:S01]  /*17070*/  MUFU.TANH R152, R152 ;  /* 0x0000009800987308 */ /* 0x000e620000002400 */
[----:B--2---:R-:W-:Y:S01]  /*17080*/  FMNMX.FTZ R175, R9, R10, !PT ;  /* 0x0000000a09af7209 */ /* 0x004fe20007810000 */
[----:B------:R-:W2:Y:S01]  /*17090*/  S2R R204, SR_TID.X ;  /* 0x0000000000cc7919 */ /* 0x000ea20000002100 */
[----:B------:R-:W-:-:S05]  /*170a0*/  R2UR UR6, R6 ;  /* 0x00000000060672ca */ /* 0x000fca00000e0000 */
[----:B------:R-:W3:Y:S01]  /*170b0*/  MUFU.TANH R154, R154 ;  /* 0x0000009a009a7308 */ /* 0x000ee20000002400 */
[----:B0-----:R-:W-:-:S07]  /*170c0*/  FMNMX.FTZ R7, R20, R7, !PT ;  /* 0x0000000714077209 */ /* 0x001fce0007810000 */
[----:B------:R-:W0:Y:S01]  /*170d0*/  MUFU.TANH R153, R153 ;  /* 0x0000009900997308 */ /* 0x000e220000002400 */
[----:B-1----:R-:W-:Y:S01]  /*170e0*/  FMNMX.FTZ R10, R152, R175, !PT ;  /* 0x000000af980a7209 */ /* 0x002fe20007810000 */
[----:B------:R-:W-:-:S06]  /*170f0*/  FMUL.FTZ R175, R2, R179 ;  /* 0x000000b302af7220 */ /* 0x000fcc0000410000 */
[----:B------:R-:W1:Y:S01]  /*17100*/  MUFU.TANH R156, R156 ;  /* 0x0000009c009c7308 */ /* 0x000e620000002400 */
[----:B---3--:R-:W-:-:S07]  /*17110*/  FMNMX.FTZ R176, R154, R7, !PT ;  /* 0x000000079ab07209 */ /* 0x008fce0007810000 */
        /* <DEDUP_REMOVED lines=39> */
[----:B--2---:R-:W-:-:S05]  /*17390*/  FMNMX.FTZ R10, R177, R10, !PT ;  /* 0x0000000ab10a7209 */ /* 0x004fca0007810000 */
[----:B------:R-:W2:Y:S02]  /*173a0*/  SHFL.BFLY PT, R7, R10, 0x2, 0x1f ;  /* 0x0c401f000a077f89 */ /* 0x000ea400000e0000 */
[----:B------:R-:W3:Y:S01]  /*173b0*/  MUFU.TANH R170, R170 ;  /* 0x000000aa00aa7308 */ /* 0x000ee20000002400 */
[----:B0-----:R-:W-:Y:S01]  /*173c0*/  FMNMX.FTZ R180, R166, R179, !PT ;  /* 0x000000b3a6b47209 */ /* 0x001fe20007810000 */
[----:B------:R-:W-:-:S06]  /*173d0*/  FMUL.FTZ R179, R2, R183 ;  /* 0x000000b702b37220 */ /* 0x000fcc0000410000 */
[----:B------:R-:W0:Y:S01]  /*173e0*/  MUFU.TANH R171, R171 ;  /* 0x000000ab00ab7308 */ /* 0x000e220000002400 */
[----:B-1----:R-:W-:-:S07]  /*173f0*/  FMNMX.FTZ R181, R167, R180, !PT ;  /* 0x000000b4a7b57209 */ /* 0x002fce0007810000 */
[----:B------:R-:W1:Y:S01]  /*17400*/  MUFU.TANH R174, R174 ;  /* 0x000000ae00ae7308 */ /* 0x000e620000002400 */
[----:B---3--:R-:W-:-:S07]  /*17410*/  FMNMX.FTZ R180, R170, R181, !PT ;  /* 0x000000b5aab47209 */ /* 0x008fce0007810000 */
[----:B------:R-:W3:Y:S01]  /*17420*/  MUFU.TANH R175, R175 ;  /* 0x000000af00af7308 */ /* 0x000ee20000002400 */
[----:B0-----:R-:W-:-:S07]  /*17430*/  FMNMX.FTZ R181, R171, R180, !PT ;  /* 0x000000b4abb57209 */ /* 0x001fce0007810000 */
[----:B------:R-:W0:Y:S01]  /*17440*/  MUFU.TANH R178, R178 ;  /* 0x000000b200b27308 */ /* 0x000e220000002400 */
[----:B-1----:R-:W-:-:S07]  /*17450*/  FMNMX.FTZ R180, R174, R181, !PT ;  /* 0x000000b5aeb47209 */ /* 0x002fce0007810000 */
[----:B------:R-:W1:Y:S01]  /*17460*/  MUFU.TANH R179, R179 ;  /* 0x000000b300b37308 */ /* 0x000e620000002400 */
[----:B---3--:R-:W-:-:S04]  /*17470*/  FMNMX.FTZ R181, R175, R180, !PT ;  /* 0x000000b4afb57209 */ /* 0x008fc80007810000 */
[----:B0-----:R-:W-:Y:S02]  /*17480*/  FMNMX.FTZ R180, R178, R181, !PT ;  /* 0x000000b5b2b47209 */ /* 0x001fe40007810000 */
[----:B--2---:R-:W-:Y:S01]  /*17490*/  FMNMX.FTZ R181, R10, R7, !PT ;  /* 0x000000070ab57209 */ /* 0x004fe20007810000 */
[----:B------:R-:W-:-:S04]  /*174a0*/  IMAD.MOV.U32 R7, RZ, RZ, -0x7fffffe0 ;  /* 0x80000020ff077424 */ /* 0x000fc800078e00ff */
[----:B------:R-:W0:Y:S01]  /*174b0*/  SHFL.BFLY PT, R6, R181, 0x1, 0x1f ;  /* 0x0c201f00b5067f89 */ /* 0x000e2200000e0000 */
[----:B------:R-:W-:Y:S02]  /*174c0*/  R2UR UR7, R7 ;  /* 0x00000000070772ca */ /* 0x000fe400000e0000 */
[----:B-1----:R-:W-:-:S05]  /*174d0*/  FMNMX.FTZ R180, R179, R180, !PT ;  /* 0x000000b4b3b47209 */ /* 0x002fca0007810000 */
[----:B------:R-:W1:Y:S01]  /*174e0*/  SHFL.BFLY PT, R183, R180, 0x2, 0x1f ;  /* 0x0c401f00b4b77f89 */ /* 0x000e6200000e0000 */
[----:B------:R-:W-:Y:S02]  /*174f0*/  WARPGROUP.DEPBAR.LE gsb0, 0x0 ;  /* 0x00008000000079c5 */ /* 0x000fe40000010000 */
[----:B------:R-:W-:Y:S01]  /*17500*/  WARPGROUP.ARRIVE ;  /* 0x00000000000079c5 */ /* 0x000fe20000000000 */
[----:B0-----:R-:W-:-:S05]  /*17510*/  FMNMX.FTZ R7, R181, R6, !PT ;  /* 0x00000006b5077209 */ /* 0x001fca0007810000 */
[----:B------:R-:W-:Y:S01]  /*17520*/  QGMMA.64x256x32.F32.E4M3.E4M3 R24, R184, gdesc[UR4], R24, gsb0 ;  /* 0x03e00004b8187df3 */ /* 0x000fe20008000818 */
[----:B------:R-:W-:Y:S02]  /*17530*/  IMAD.U32 R181, RZ, RZ, UR56 ;  /* 0x00000038ffb57e24 */ /* 0x000fe4000f8e00ff */
[----:B------:R-:W-:-:S01]  /*17540*/  FADD.FTZ R6, -R7, R11 ;  /* 0x0000000b07067221 */ /* 0x000fc20000010100 */
[----:B-1----:R-:W-:-:S03]  /*17550*/  FMNMX.FTZ R183, R180, R183, !PT ;  /* 0x000000b7b4b77209 */ /* 0x002fc60007810000 */
[----:B------:R-:W-:Y:S01]  /*17560*/  FMUL.FTZ R11, R6, UR56 ;  /* 0x00000038060b7c20 */ /* 0x000fe20008410000 */
[----:B------:R-:W-:Y:S01]  /*17570*/  @!P1 LEA R180, R15, R16, 0x3 ;  /* 0x000000100fb49211 */ /* 0x000fe200078e18ff */
[----:B------:R-:W0:Y:S04]  /*17580*/  SHFL.BFLY PT, R182, R183, 0x1, 0x1f ;  /* 0x0c201f00b7b67f89 */ /* 0x000e2800000e0000 */
[----:B------:R-:W-:Y:S01]  /*17590*/  MUFU.EX2 R11, R11 ;  /* 0x0000000b000b7308 */ /* 0x000fe20000000800 */
[----:B------:R-:W-:-:S05]  /*175a0*/  @!P1 VIADD R180, R180, 0x28440 ;  /* 0x00028440b4b49836 */ /* 0x000fca0000000000 */
[----:B------:R-:W-:Y:S02]  /*175b0*/  @!P1 PRMT R180, RZ, 0x654, R180 ;  /* 0x00000654ffb49816 */ /* 0x000fe400000000b4 */
[----:B0-----:R-:W-:-:S05]  /*175c0*/  FMNMX.FTZ R10, R183, R182, !PT ;  /* 0x000000b6b70a7209 */ /* 0x001fca0007810000 */
[----:B------:R-:W-:Y:S01]  /*175d0*/  FADD.FTZ R6, -R10, R12 ;  /* 0x0000000c0a067221 */ /* 0x000fe20000010100 */
[----:B------:R-:W-:-:S03]  /*175e0*/  IMAD.U32 R12, RZ, RZ, UR56 ;  /* 0x00000038ff0c7e24 */ /* 0x000fc6000f8e00ff */
[----:B------:R-:W-:Y:S01]  /*175f0*/  FMUL.FTZ R6, R6, UR56 ;  /* 0x0000003806067c20 */ /* 0x000fe20008410000 */
[----:B------:R-:W-:-:S04]  /*17600*/  FFMA.FTZ R12, R7, R12, -8 ;  /* 0xc1000000070c7423 */ /* 0x000fc8000001000c */
        /* <DEDUP_REMOVED lines=16> */
[----:B------:R-:W-:Y:S01]  /*17710*/  FFMA.FTZ R12, R10, R181, -8 ;  /* 0xc10000000a0c7423 */ /* 0x000fe200000100b5 */
[----:B------:R-:W-:Y:S01]  /*17720*/  MUFU.EX2 R6, R6 ;  /* 0x0000000600067308 */ /* 0x000fe20000000800 */
[----:B------:R-:W-:-:S02]  /*17730*/  IADD3 R181, -R204, 0xb, RZ ;  /* 0x0000000bccb57810 */ /* 0x000fc40007ffe1ff */
[--C-:B------:R-:W-:Y:S01]  /*17740*/  FFMA.FTZ R21, R21, UR56, -R12.reuse ;  /* 0x0000003815157c23 */ /* 0x100fe2000801080c */
[----:B------:R-:W-:-:S01]  /*17750*/  FFMA.FTZ R20, R20, UR56, -R12 ;  /* 0x0000003814147c23 */ /* 0x000fc2000801080c */
[--C-:B------:R-:W-:Y:S01]  /*17760*/  FFMA.FTZ R154, R154, UR56, -R12.reuse ;  /* 0x000000389a9a7c23 */ /* 0x100fe2000801080c */
[----:B------:R-:W-:-:S01]  /*17770*/  FFMA.FTZ R155, R155, UR56, -R12 ;  /* 0x000000389b9b7c23 */ /* 0x000fc2000801080c */
[--C-:B------:R-:W-:Y:S01]  /*17780*/  FFMA.FTZ R158, R158, UR56, -R12.reuse ;  /* 0x000000389e9e7c23 */ /* 0x100fe2000801080c */
        /* <DEDUP_REMOVED lines=9> */
[----:B------:R-:W-:-:S01]  /*17820*/  FFMA.FTZ R174, R174, UR56, -R12 ;  /* 0x00000038aeae7c23 */ /* 0x000fc2000801080c */
[--C-:B------:R-:W-:Y:S01]  /*17830*/  FFMA.FTZ R175, R175, UR56, -R12.reuse ;  /* 0x00000038afaf7c23 */ /* 0x100fe2000801080c */
[----:B------:R-:W-:-:S01]  /*17840*/  FFMA.FTZ R178, R178, UR56, -R12 ;  /* 0x00000038b2b27c23 */ /* 0x000fc2000801080c */
[----:B------:R-:W-:-:S04]  /*17850*/  FFMA.FTZ R12, R179, UR56, -R12 ;  /* 0x00000038b30c7c23 */ /* 0x000fc8000801080c */
[----:B------:R-:W2:Y:S01]  /*17860*/  MUFU.EX2 R9, R9 ;  /* 0x0000000900097308 */ /* 0x000ea20000000800 */
[----:B0-----:R-:W-:-:S07]  /*17870*/  FFMA.FTZ R4, R11, R4, R8 ;  /* 0x000000040b047223 */ /* 0x001fce0000010008 */
[----:B------:R-:W0:Y:S01]  /*17880*/  MUFU.EX2 R20, R20 ;  /* 0x0000001400147308 */ /* 0x000e220000000800 */
[----:B-1----:R-:W-:-:S07]  /*17890*/  FFMA.FTZ R3, R6, R3, R21 ;  /* 0x0000000306037223 */ /* 0x002fce0000010015 */
[----:B------:R-:W1:Y:S01]  /*178a0*/  MUFU.EX2 R152, R152 ;  /* 0x0000009800987308 */ /* 0x000e620000000800 */
[----:B--2---:R-:W-:-:S07]  /*178b0*/  FADD.FTZ R179, R9, R4 ;  /* 0x0000000409b37221 */ /* 0x004fce0000010000 */
[----:B------:R-:W2:Y:S01]  /*178c0*/  MUFU.EX2 R154, R154 ;  /* 0x0000009a009a7308 */ /* 0x000ea20000000800 */
[----:B0-----:R-:W-:-:S07]  /*178d0*/  FADD.FTZ R3, R20, R3 ;  /* 0x0000000314037221 */ /* 0x001fce0000010000 */
[----:B------:R-:W0:Y:S01]  /*178e0*/  MUFU.EX2 R153, R153 ;  /* 0x0000009900997308 */ /* 0x000e220000000800 */
[----:B-1----:R-:W-:-:S07]  /*178f0*/  FADD.FTZ R4, R152, R179 ;  /* 0x000000b398047221 */ /* 0x002fce0000010000 */
[----:B------:R-:W1:Y:S08]  /*17900*/  MUFU.EX2 R155, R155 ;  /* 0x0000009b009b7308 */ /* 0x000e700000000800 */
[----:B------:R-:W3:Y:S08]  /*17910*/  MUFU.EX2 R156, R156 ;  /* 0x0000009c009c7308 */ /* 0x000ef00000000800 */
[----:B------:R-:W4:Y:S08]  /*17920*/  MUFU.EX2 R158, R158 ;  /* 0x0000009e009e7308 */ /* 0x000f300000000800 */
[----:B------:R-:W5:Y:S08]  /*17930*/  MUFU.EX2 R157, R157 ;  /* 0x0000009d009d7308 */ /* 0x000f700000000800 */
        /* <DEDUP_REMOVED lines=13> */
[----:B------:R-:W5:Y:S01]  /*17a10*/  MUFU.EX2 R172, R172 ;  /* 0x000000ac00ac7308 */ /* 0x000f620000000800 */
[----:B------:R-:W-:-:S02]  /*17a20*/  WARPGROUP.DEPBAR.LE gsb0, 0x0 ;  /* 0x00008000000079c5 */ /* 0x000fc40000010000 */
[----:B------:R5:W-:Y:S06]  /*17a30*/  BAR.ARV R181, 0x100 ;  /* 0x000400b50000751d */ /* 0x000bec0000002000 */
[----:B------:R2:W-:Y:S01]  /*17a40*/  @!P1 SYNCS.ARRIVE.TRANS64.RED.A1T0 RZ, [R180+URZ], RZ ;  /* 0x000000ffb4ff99a7 */ /* 0x0005e2000810043f */
[----:B------:R-:W5:Y:S01]  /*17a50*/  MUFU.EX2 R174, R174 ;  /* 0x000000ae00ae7308 */ /* 0x000f620000000800 */
[----:B--2---:R-:W-:-:S01]  /*17a60*/  FADD.FTZ R180, R154, R3 ;  /* 0x000000039ab47221 */ /* 0x004fc20000010000 */
[----:B0-----:R-:W-:-:S06]  /*17a70*/  FADD.FTZ R3, R153, R4 ;  /* 0x0000000499037221 */ /* 0x001fcc0000010000 */
[----:B------:R-:W0:Y:S01]  /*17a80*/  MUFU.EX2 R173, R173 ;  /* 0x000000ad00ad7308 */ /* 0x000e220000000800 */
[----:B-1----:R-:W-:-:S01]  /*17a90*/  FADD.FTZ R179, R155, R180 ;  /* 0x000000b49bb37221 */ /* 0x002fc20000010000 */
[----:B---3--:R-:W-:-:S03]  /*17aa0*/  FADD.FTZ R4, R156, R3 ;  /* 0x000000039c047221 */ /* 0x008fc60000010000 */
[----:B----4-:R-:W-:Y:S01]  /*17ab0*/  FADD.FTZ R180, R158, R179 ;  /* 0x000000b39eb47221 */ /* 0x010fe20000010000 */
[----:B-----5:R-:W-:-:S02]  /*17ac0*/  FADD.FTZ R3, R157, R4 ;  /* 0x000000049d037221 */ /* 0x020fc40000010000 */
[----:B------:R-:W1:Y:S01]  /*17ad0*/  MUFU.EX2 R175, R175 ;  /* 0x000000af00af7308 */ /* 0x000e620000000800 */
[----:B------:R-:W-:-:S01]  /*17ae0*/  FADD.FTZ R179, R159, R180 ;  /* 0x000000b49fb37221 */ /* 0x000fc20000010000 */
[----:B------:R-:W-:-:S03]  /*17af0*/  FADD.FTZ R4, R160, R3 ;  /* 0x00000003a0047221 */ /* 0x000fc60000010000 */
[----:B------:R-:W-:Y:S01]  /*17b00*/  FADD.FTZ R180, R162, R179 ;  /* 0x000000b3a2b47221 */ /* 0x000fe20000010000 */
[----:B------:R-:W-:-:S02]  /*17b10*/  FADD.FTZ R3, R161, R4 ;  /* 0x00000004a1037221 */ /* 0x000fc40000010000 */
[----:B------:R-:W2:Y:S01]  /*17b20*/  MUFU.EX2 R176, R176 ;  /* 0x000000b000b07308 */ /* 0x000ea20000000800 */
[----:B------:R-:W-:-:S01]  /*17b30*/  FADD.FTZ R179, R163, R180 ;  /* 0x000000b4a3b37221 */ /* 0x000fc20000010000 */
[----:B------:R-:W-:-:S03]  /*17b40*/  FADD.FTZ R4, R164, R3 ;  /* 0x00000003a4047221 */ /* 0x000fc60000010000 */
[----:B------:R-:W-:Y:S01]  /*17b50*/  FADD.FTZ R180, R166, R179 ;  /* 0x000000b3a6b47221 */ /* 0x000fe20000010000 */
[----:B------:R-:W-:-:S02]  /*17b60*/  FADD.FTZ R3, R165, R4 ;  /* 0x00000004a5037221 */ /* 0x000fc40000010000 */
[----:B------:R-:W3:Y:S01]  /*17b70*/  MUFU.EX2 R178, R178 ;  /* 0x000000b200b27308 */ /* 0x000ee20000000800 */
[----:B------:R-:W-:-:S01]  /*17b80*/  FADD.FTZ R179, R167, R180 ;  /* 0x000000b4a7b37221 */ /* 0x000fc20000010000 */
[----:B------:R-:W-:-:S03]  /*17b90*/  FADD.FTZ R4, R168, R3 ;  /* 0x00000003a8047221 */ /* 0x000fc60000010000 */
[----:B------:R-:W-:Y:S01]  /*17ba0*/  FADD.FTZ R180, R170, R179 ;  /* 0x000000b3aab47221 */ /* 0x000fe20000010000 */
[----:B------:R-:W-:-:S02]  /*17bb0*/  FADD.FTZ R3, R169, R4 ;  /* 0x00000004a9037221 */ /* 0x000fc40000010000 */
[----:B------:R-:W4:Y:S01]  /*17bc0*/  MUFU.EX2 R177, R177 ;  /* 0x000000b100b17308 */ /* 0x000f220000000800 */
[----:B------:R-:W-:-:S01]  /*17bd0*/  FADD.FTZ R181, R171, R180 ;  /* 0x000000b4abb57221 */ /* 0x000fc20000010000 */
[----:B------:R-:W-:-:S03]  /*17be0*/  FADD.FTZ R4, R172, R3 ;  /* 0x00000003ac047221 */ /* 0x000fc60000010000 */
[----:B------:R-:W-:Y:S01]  /*17bf0*/  FADD.FTZ R180, R174, R181 ;  /* 0x000000b5aeb47221 */ /* 0x000fe20000010000 */
[----:B0-----:R-:W-:-:S02]  /*17c00*/  FADD.FTZ R3, R173, R4 ;  /* 0x00000004ad037221 */ /* 0x001fc40000010000 */
[----:B------:R-:W0:Y:S01]  /*17c10*/  MUFU.EX2 R179, R12 ;  /* 0x0000000c00b37308 */ /* 0x000e220000000800 */
[----:B-1----:R-:W-:-:S01]  /*17c20*/  FADD.FTZ R181, R175, R180 ;  /* 0x000000b4afb57221 */ /* 0x002fc20000010000 */
[----:B--2---:R-:W-:-:S03]  /*17c30*/  FADD.FTZ R4, R176, R3 ;  /* 0x00000003b0047221 */ /* 0x004fc60000010000 */
[----:B---3--:R-:W-:Y:S01]  /*17c40*/  FADD.FTZ R180, R178, R181 ;  /* 0x000000b5b2b47221 */ /* 0x008fe20000010000 */
[----:B----4-:R-:W-:-:S03]  /*17c50*/  FADD.FTZ R4, R177, R4 ;  /* 0x00000004b1047221 */ /* 0x010fc60000010000 */
[----:B0-----:R-:W-:Y:S01]  /*17c60*/  FADD.FTZ R3, R179, R180 ;  /* 0x000000b4b3037221 */ /* 0x001fe20000010000 */
[----:B------:R-:W-:Y:S06]  /*17c70*/  @!P0 BRA `(.L_x_1410) ;  /* 0x0000000000048947 */ /* 0x000fec0003800000 */
[----:B------:R-:W-:Y:S01]  /*17c80*/  BPT.TRAP 0x1 ;  /* 0x000000040000795c */ /* 0x000fe20000300000 */
.L_x_1410:
[----:B------:R-:W-:Y:S01]  /*17c90*/  F2FP.SATFINITE.E4M3.F32.PACK_AB_MERGE_C R152, R153, R152, RZ ;  /* 0x000000989998723e */ /* 0x000fe200048070ff */
[----:B------:R-:W-:Y:S01]  /*17ca0*/  IMAD R12, R200, 0x8, R16 ;  /* 0x00000008c80c7824 */ /* 0x000fe200078e0210 */
[----:B------:R-:W-:Y:S01]  /*17cb0*/  ISETP.GT.AND P2, PT, R14, R13, PT ;  /* 0x0000000d0e00720c */ /* 0x000fe20003f44270 */
[----:B------:R-:W-:Y:S01]  /*17cc0*/  FMUL.FTZ R26, R26, R6 ;  /* 0x000000061a1a7220 */ /* 0x000fe20000410000 */
[----:B------:R-:W-:Y:S01]  /*17cd0*/  F2FP.SATFINITE.E4M3.F32.PACK_AB_MERGE_C R188, R9, R8, R152 ;  /* 0x0000000809bc723e */ /* 0x000fe20004807098 */
[----:B------:R-:W-:Y:S02]  /*17ce0*/  IMAD.U32 R9, RZ, RZ, UR42 ;  /* 0x0000002aff097e24 */ /* 0x000fe4000f8e00ff */
[-C--:B------:R-:W-:Y:S01]  /*17cf0*/  FMUL.FTZ R27, R27, R6.reuse ;  /* 0x000000061b1b7220 */ /* 0x080fe20000410000 */
[----:B------:R-:W-:Y:S02]  /*17d00*/  VIADD R8, R12, 0x28460 ;  /* 0x000284600c087836 */ /* 0x000fe40000000000 */
[-C--:B------:R-:W-:Y:S01]  /*17d10*/  FMUL.FTZ R30, R30, R6.reuse ;  /* 0x000000061e1e7220 */ /* 0x080fe20000410000 */
[-C--:B------:R-:W-:Y:S01]  /*17d20*/  FMUL.FTZ R31, R31, R6.reuse ;  /* 0x000000061f1f7220 */ /* 0x080fe20000410000 */
[-C--:B------:R-:W-:Y:S01]  /*17d30*/  FMUL.FTZ R34, R34, R6.reuse ;  /* 0x0000000622227220 */ /* 0x080fe20000410000 */
[-C--:B------:R-:W-:Y:S01]  /*17d40*/  FMUL.FTZ R35, R35, R6.reuse ;  /* 0x0000000623237220 */ /* 0x080fe20000410000 */
[----:B------:R-:W-:Y:S01]  /*17d50*/  PRMT R8, R9, 0x654, R8 ;  /* 0x0000065409087816 */ /* 0x000fe20000000008 */
        /* <DEDUP_REMOVED lines=58> */
[----:B------:R-:W-:Y:S01]  /*18100*/  F2FP.SATFINITE.E4M3.F32.PACK_AB_MERGE_C R154, R155, R154, RZ ;  /* 0x0000009a9b9a723e */ /* 0x000fe200048070ff */
[----:B------:R-:W-:Y:S01]  /*18110*/  VIADD R6, R14, 0xffffffff ;  /* 0xffffffff0e067836 */ /* 0x000fe20000000000 */
[----:B------:R-:W-:Y:S01]  /*18120*/  F2FP.SATFINITE.E4M3.F32.PACK_AB_MERGE_C R160, R161, R160, RZ ;  /* 0x000000a0a1a0723e */ /* 0x000fe200048070ff */
[----:B------:R0:W-:Y:S01]  /*18130*/  SYNCS.ARRIVE.TRANS64.RED.A1T0 RZ, [R8+URZ], RZ ;  /* 0x000000ff08ff79a7 */ /* 0x0001e2000810043f */
        /* <DEDUP_REMOVED lines=74> */
[----:B------:R-:W-:Y:S01]  /*185e0*/  F2FP.SATFINITE.E4M3.F32.PACK_AB_MERGE_C R184, R165, R164, R168 ;  /* 0x000000a4a5b8723e */ /* 0x000fe200048070a8 */
[----:B------:R-:W-:Y:S01]  /*185f0*/  IMAD.MOV.U32 R20, RZ, RZ, R194 ;  /* 0x000000ffff147224 */ /* 0x000fe200078e00c2 */
[----:B------:R-:W-:Y:S01]  /*18600*/  F2FP.SATFINITE.E4M3.F32.PACK_AB_MERGE_C R185, R167, R166, R170 ;  /* 0x000000a6a7b9723e */ /* 0x000fe200048070aa */
[----:B------:R-:W-:Y:S01]  /*18610*/  IMAD.MOV.U32 R200, RZ, RZ, R15 ;  /* 0x000000ffffc87224 */ /* 0x000fe200078e000f */
[----:B------:R-:W-:-:S02]  /*18620*/  F2FP.SATFINITE.E4M3.F32.PACK_AB_MERGE_C R186, R173, R172, R176 ;  /* 0x000000acadba723e */ /* 0x000fc400048070b0 */
[----:B------:R-:W-:Y:S02]  /*18630*/  F2FP.SATFINITE.E4M3.F32.PACK_AB_MERGE_C R187, R175, R174, R178 ;  /* 0x000000aeafbb723e */ /* 0x000fe400048070b2 */
[----:B------:R-:W-:Y:S01]  /*18640*/  MOV R14, R6 ;  /* 0x00000006000e7202 */ /* 0x000fe20000000f00 */
[----:B0-----:R-:W-:Y:S06]  /*18650*/  @P2 BRA `(.L_x_1411) ;  /* 0xffffffe0004c2947 */ /* 0x001fec000383ffff */
[----:B------:R-:W-:-:S07]  /*18660*/  IMAD.MOV.U32 R200, RZ, RZ, R15 ;  /* 0x000000ffffc87224 */ /* 0x000fce00078e000f */
.L_x_1400:
[----:B------:R-:W-:-:S13]  /*18670*/  ISETP.GE.AND P2, PT, R6, R203, PT ;  /* 0x000000cb0600720c */ /* 0x000fda0003f46270 */
[----:B------:R-:W-:Y:S05]  /*18680*/  @!P2 BRA `(.L_x_1412) ;  /* 0x00000028004ca947 */ /* 0x000fea0003800000 */
[----:B------:R-:W-:Y:S02]  /*18690*/  VIADD R14, R0, 0x8 ;  /* 0x00000008000e7836 */ /* 0x000fe40000000000 */
[----:B------:R-:W-:Y:S02]  /*186a0*/  IMAD.MOV.U32 R13, RZ, RZ, R10 ;  /* 0x000000ffff0d7224 */ /* 0x000fe400078e000a */
[----:B------:R-:W-:Y:S01]  /*186b0*/  IMAD.MOV.U32 R12, RZ, RZ, R7 ;  /* 0x000000ffff0c7224 */ /* 0x000fe200078e0007 */
[----:B------:R-:W-:Y:S01]  /*186c0*/  IADD3 R14, R14, R197, -R198 ;  /* 0x000000c50e0e7210 */ /* 0x000fe20007ffe8c6 */
[----:B------:R-:W-:-:S07]  /*186d0*/  IMAD.MOV.U32 R20, RZ, RZ, R194 ;  /* 0x000000ffff147224 */ /* 0x000fce00078e00c2 */
.L_x_1431:
        /* <DEDUP_REMOVED lines=8> */
.L_x_1414:
[----:B------:R-:W-:Y:S01]  /*18760*/  VIADD R7, R200, 0x1 ;  /* 0x00000001c8077836 */ /* 0x000fe20000000000 */
[----:B------:R-:W-:-:S04]  /*18770*/  SHF.L.U32 R8, R194, 0x1f, RZ ;  /* 0x0000001fc2087819 */ /* 0x000fc800000006ff */
[----:B------:R-:W-:-:S04]  /*18780*/  ISETP.NE.AND P3, PT, R7, 0x2, PT ;  /* 0x000000020700780c */ /* 0x000fc80003f65270 */
[----:B------:R-:W-:-:S05]  /*18790*/  SEL R7, R7, RZ, P3 ;  /* 0x000000ff07077207 */ /* 0x000fca0001800000 */
[----:B------:R-:W-:-:S04]  /*187a0*/  IMAD R7, R7, 0x8, R16 ;  /* 0x0000000807077824 */ /* 0x000fc800078e0210 */
[----:B------:R0:W1:Y:S01]  /*187b0*/  SYNCS.PHASECHK.TRANS64.TRYWAIT P3, [R7+URZ+0x28430], R8 ;  /* 0x02843008070075a7 */ /* 0x000062000806017f */
[----:B------:R-:W-:Y:S05]  /*187c0*/  @!P0 BRA `(.L_x_1415) ;  /* 0x0000000000048947 */ /* 0x000fea0003800000 */
[----:B------:R-:W-:Y:S01]  /*187d0*/  BPT.TRAP 0x1 ;  /* 0x000000040000795c */ /* 0x000fe20000300000 */
.L_x_1415:
[----:B------:R-:W-:Y:S04]  /*187e0*/  BSSY B0, `(.L_x_1413) ;  /* 0x0000004000007945 */ /* 0x000fe80003800000 */
[----:B-1----:R-:W-:Y:S05]  /*187f0*/  @P3 BRA `(.L_x_1416) ;  /* 0x0000000000083947 */ /* 0x002fea0003800000 */
[----:B------:R-:W1:Y:S02]  /*18800*/  SYNCS.PHASECHK.TRANS64.TRYWAIT P3, [R7+URZ+0x28430], R8 ;  /* 0x02843008070075a7 */ /* 0x000e64000806017f */
[----:B-1----:R-:W-:Y:S05]  /*18810*/  @!P3 BRA `(.L_x_1417) ;  /* 0x000000ec00a0b947 */ /* 0x002fea0003800000 */
.L_x_1416:
[----:B------:R-:W-:Y:S05]  /*18820*/  BSYNC B0 ;  /* 0x0000000000007941 */ /* 0x000fea0003800000 */
.L_x_1413:
[----:B01----:R-:W0:Y:S01]  /*18830*/  S2R R7, SR_TID.X ;  /* 0x0000000000077919 */ /* 0x003e220000002100 */
[----:B------:R-:W-:Y:S01]  /*18840*/  IADD3 R15, R200, 0x1, RZ ;  /* 0x00000001c80f7810 */ /* 0x000fe20007ffe0ff */
[----:B------:R-:W-:Y:S05]  /*18850*/  WARPSYNC.ALL ;  /* 0x0000000000007948 */ /* 0x000fea0003800000 */
[C---:B------:R-:W-:Y:S01]  /*18860*/  ISETP.NE.AND P3, PT, R15.reuse, 0x2, PT ;  /* 0x000000020f00780c */ /* 0x040fe20003f65270 */
[----:B------:R-:W-:Y:S02]  /*18870*/  IMAD.MOV.U32 R9, RZ, RZ, 0x40000040 ;  /* 0x40000040ff097424 */ /* 0x000fe400078e00ff */
[----:B------:R-:W-:Y:S01]  /*18880*/  IMAD.MOV.U32 R11, RZ, RZ, 0x40000040 ;  /* 0x40000040ff0b7424 */ /* 0x000fe200078e00ff */
[----:B------:R-:W-:-:S02]  /*18890*/  SEL R15, R15, RZ, P3 ;  /* 0x000000ff0f0f7207 */ /* 0x000fc40001800000 */
[----:B------:R-:W-:Y:S01]  /*188a0*/  R2UR UR15, R9 ;  /* 0x00000000090f72ca */ /* 0x000fe200000e0000 */
[----:B------:R-:W-:Y:S01]  /*188b0*/  IMAD.MOV.U32 R9, RZ, RZ, 0x40000040 ;  /* 0x40000040ff097424 */ /* 0x000fe200078e00ff */
[----:B------:R-:W-:Y:S01]  /*188c0*/  R2UR UR11, R11 ;  /* 0x000000000b0b72ca */ /* 0x000fe200000e0000 */
[----:B------:R-:W-:Y:S02]  /*188d0*/  IMAD R8, R15, 0x400, R5 ;  /* 0x000004000f087824 */ /* 0x000fe400078e0205 */
[----:B------:R-:W-:Y:S01]  /*188e0*/  IMAD.MOV.U32 R11, RZ, RZ, 0x40000040 ;  /* 0x40000040ff0b7424 */ /* 0x000fe200078e00ff */
[----:B------:R-:W-:Y:S01]  /*188f0*/  R2UR UR35, R9 ;  /* 0x00000000092372ca */ /* 0x000fe200000e0000 */
[C---:B------:R-:W-:Y:S01]  /*18900*/  VIADD R10, R8.reuse, 0x2 ;  /* 0x00000002080a7836 */ /* 0x040fe20000000000 */
[----:B------:R-:W-:Y:S02]  /*18910*/  R2UR UR14, R8 ;  /* 0x00000000080e72ca */ /* 0x000fe400000e0000 */
[----:B------:R-:W-:-:S02]  /*18920*/  R2UR UR7, R11 ;  /* 0x000000000b0772ca */ /* 0x000fc400000e0000 */
[----:B------:R-:W-:Y:S01]  /*18930*/  R2UR UR10, R10 ;  /* 0x000000000a0a72ca */ /* 0x000fe200000e0000 */
[----:B------:R-:W-:Y:S01]  /*18940*/  VIADD R10, R8, 0x4 ;  /* 0x00000004080a7836 */ /* 0x000fe20000000000 */
[----:B------:R-:W-:-:S04]  /*18950*/  MOV R11, 0x40000040 ;  /* 0x40000040000b7802 */ /* 0x000fc80000000f00 */
[----:B------:R-:W-:Y:S01]  /*18960*/  R2UR UR6, R10 ;  /* 0x000000000a0672ca */ /* 0x000fe200000e0000 */
[----:B------:R-:W-:Y:S01]  /*18970*/  VIADD R10, R8, 0x6 ;  /* 0x00000006080a7836 */ /* 0x000fe20000000000 */
[----:B0-----:R-:W-:Y:S02]  /*18980*/  SHF.R.U32.HI R7, RZ, 0x7, R7 ;  /* 0x00000007ff077819 */ /* 0x001fe40000011607 */
[----:B------:R-:W-:Y:S01]  /*18990*/  R2UR UR19, R11 ;  /* 0x000000000b1372ca */ /* 0x000fe200000e0000 */
[----:B------:R-:W-:Y:S01]  /*189a0*/  IMAD.MOV.U32 R11, RZ, RZ, 0x40000040 ;  /* 0x40000040ff0b7424 */ /* 0x000fe200078e00ff */
[----:B------:R-:W-:Y:S01]  /*189b0*/  R2UR UR18, R10 ;  /* 0x000000000a1272ca */ /* 0x000fe200000e0000 */
[----:B------:R-:W-:Y:S02]  /*189c0*/  VIADD R7, R7, 0x8 ;  /* 0x0000000807077836 */ /* 0x000fe40000000000 */
[----:B------:R-:W-:Y:S01]  /*189d0*/  VIADD R10, R8, 0x200 ;  /* 0x00000200080a7836 */ /* 0x000fe20000000000 */
[----:B------:R-:W-:Y:S01]  /*189e0*/  R2UR UR23, R11 ;  /* 0x000000000b1772ca */ /* 0x000fe200000e0000 */
[----:B------:R-:W-:Y:S01]  /*189f0*/  IMAD.MOV.U32 R11, RZ, RZ, 0x40000040 ;  /* 0x40000040ff0b7424 */ /* 0x000fe200078e00ff */
[----:B------:R0:W-:Y:S02]  /*18a00*/  BAR.SYNC.DEFER_BLOCKING R7, 0x100 ;  /* 0x000400070000751d */ /* 0x0001e40000010000 */
[----:B------:R-:W-:Y:S01]  /*18a10*/  R2UR UR22, R10 ;  /* 0x000000000a1672ca */ /* 0x000fe200000e0000 */
[----:B------:R-:W-:Y:S01]  /*18a20*/  VIADD R10, R8, 0x202 ;  /* 0x00000202080a7836 */ /* 0x000fe20000000000 */
[----:B------:R-:W-:Y:S01]  /*18a30*/  R2UR UR27, R11 ;  /* 0x000000000b1b72ca */ /* 0x000fe200000e0000 */
[----:B------:R-:W-:-:S03]  /*18a40*/  IMAD.MOV.U32 R11, RZ, RZ, 0x40000040 ;  /* 0x40000040ff0b7424 */ /* 0x000fc600078e00ff */
[----:B------:R-:W-:Y:S01]  /*18a50*/  R2UR UR26, R10 ;  /* 0x000000000a1a72ca */ /* 0x000fe200000e0000 */
[C---:B------:R-:W-:Y:S01]  /*18a60*/  VIADD R10, R8.reuse, 0x204 ;  /* 0x00000204080a7836 */ /* 0x040fe20000000000 */
[----:B------:R-:W-:Y:S01]  /*18a70*/  R2UR UR31, R11 ;  /* 0x000000000b1f72ca */ /* 0x000fe200000e0000 */
[----:B------:R-:W-:-:S03]  /*18a80*/  VIADD R8, R8, 0x206 ;  /* 0x0000020608087836 */ /* 0x000fc60000000000 */
[----:B------:R-:W-:Y:S02]  /*18a90*/  R2UR UR30, R10 ;  /* 0x000000000a1e72ca */ /* 0x000fe400000e0000 */
[----:B------:R-:W-:Y:S01]  /*18aa0*/  R2UR UR34, R8 ;  /* 0x00000000082272ca */ /* 0x000fe200000e0000 */
        /* <DEDUP_REMOVED lines=27> */
.L_x_1419:
[----:B------:R-:W-:Y:S02]  /*18c60*/  SHF.L.U32 R7, R20, 0x1f, RZ ;  /* 0x0000001f14077819 */ /* 0x000fe400000006ff */
[----:B------:R-:W-:-:S04]  /*18c70*/  LEA R8, R200, R16, 0x3 ;  /* 0x00000010c8087211 */ /* 0x000fc800078e18ff */
[----:B------:R0:W1:Y:S01]  /*18c80*/  SYNCS.PHASECHK.TRANS64.TRYWAIT P2, [R8+URZ+0x28450], R7 ;  /* 0x02845007080075a7 */ /* 0x000062000804017f */
[----:B------:R-:W-:Y:S05]  /*18c90*/  @!P0 BRA `(.L_x_1420) ;  /* 0x0000000000048947 */ /* 0x000fea0003800000 */
[----:B------:R-:W-:Y:S01]  /*18ca0*/  BPT.TRAP 0x1 ;  /* 0x000000040000795c */ /* 0x000fe20000300000 */
.L_x_1420:
[----:B-1----:R-:W-:Y:S05]  /*18cb0*/  @P2 BRA `(.L_x_1418) ;  /* 0x0000000000082947 */ /* 0x002fea0003800000 */
[----:B------:R-:W1:Y:S02]  /*18cc0*/  SYNCS.PHASECHK.TRANS64.TRYWAIT P2, [R8+URZ+0x28450], R7 ;  /* 0x02845007080075a7 */ /* 0x000e64000804017f */
[----:B-1----:R-:W-:Y:S05]  /*18cd0*/  @!P2 BRA `(.L_x_1421) ;  /* 0x000000e80084a947 */ /* 0x002fea0003800000 */
.L_x_1418:
[----:B01----:R-:W-:Y:S01]  /*18ce0*/  VIADD R7, R16, 0x8000 ;  /* 0x0000800010077836 */ /* 0x003fe20000000000 */
[----:B------:R-:W-:Y:S05]  /*18cf0*/  WARPSYNC.ALL ;  /* 0x0000000000007948 */ /* 0x000fea0003800000 */
[----:B------:R-:W-:Y:S01]  /*18d00*/  SHF.R.U32.HI R7, RZ, 0x4, R7 ;  /* 0x00000004ff077819 */ /* 0x000fe20000011607 */
[----:B------:R-:W-:Y:S01]  /*18d10*/  IMAD.MOV.U32 R9, RZ, RZ, -0x7fffffe0 ;  /* 0x80000020ff097424 */ /* 0x000fe200078e00ff */
[----:B------:R-:W-:-:S06]  /*18d20*/  WARPGROUP.ARRIVE ;  /* 0x00000000000079c5 */ /* 0x000fcc0000000000 */
[----:B------:R-:W0:Y:S01]  /*18d30*/  S2R R204, SR_TID.X ;  /* 0x0000000000cc7919 */ /* 0x000e220000002100 */
[----:B------:R-:W-:Y:S01]  /*18d40*/  LOP3.LUT R7, R7, 0x3fff, RZ, 0xc0, !PT ;  /* 0x00003fff07077812 */ /* 0x000fe200078ec0ff */
[C---:B------:R-:W-:Y:S01]  /*18d50*/  FMUL.FTZ R20, R2.reuse, R153 ;  /* 0x0000009902147220 */ /* 0x040fe20000410000 */
[----:B------:R-:W-:Y:S01]  /*18d60*/  R2UR UR7, R9 ;  /* 0x00000000090772ca */ /* 0x000fe200000e0000 */
[----:B------:R-:W-:Y:S01]  /*18d70*/  IMAD.MOV.U32 R9, RZ, RZ, -0x7fffffe0 ;  /* 0x80000020ff097424 */ /* 0x000fe200078e00ff */
[----:B------:R-:W-:Y:S01]  /*18d80*/  LOP3.LUT R7, R7, 0x10000, RZ, 0xfc, !PT ;  /* 0x0001000007077812 */ /* 0x000fe200078efcff */
[C---:B------:R-:W-:Y:S01]  /*18d90*/  FMUL.FTZ R153, R2.reuse, R156 ;  /* 0x0000009c02997220 */ /* 0x040fe20000410000 */
[C---:B------:R-:W-:Y:S01]  /*18da0*/  FMUL.FTZ R156, R2.reuse, R163 ;  /* 0x000000a3029c7220 */ /* 0x040fe20000410000 */
[C---:B------:R-:W-:Y:S01]  /*18db0*/  FMUL.FTZ R163, R2.reuse, R170 ;  /* 0x000000aa02a37220 */ /* 0x040fe20000410000 */
[----:B------:R-:W-:Y:S01]  /*18dc0*/  FMUL.FTZ R11, R2, R152 ;  /* 0x00000098020b7220 */ /* 0x000fe20000410000 */
[----:B------:R-:W-:-:S02]  /*18dd0*/  IMAD R8, R200, 0x400, R7 ;  /* 0x00000400c8087824 */ /* 0x000fc400078e0207 */
[C---:B------:R-:W-:Y:S01]  /*18de0*/  FMUL.FTZ R10, R2.reuse, R155 ;  /* 0x0000009b020a7220 */ /* 0x040fe20000410000 */
[C---:B------:R-:W-:Y:S01]  /*18df0*/  FMUL.FTZ R170, R2.reuse, R173 ;  /* 0x000000ad02aa7220 */ /* 0x040fe20000410000 */
[C---:B------:R-:W-:Y:S01]  /*18e00*/  FMUL.FTZ R7, R2.reuse, R154 ;  /* 0x0000009a02077220 */ /* 0x040fe20000410000 */
[----:B------:R-:W-:Y:S01]  /*18e10*/  FMUL.FTZ R21, R2, R158 ;  /* 0x0000009e02157220 */ /* 0x000fe20000410000 */
[C---:B------:R-:W-:Y:S01]  /*18e20*/  R2UR UR6, R8.reuse ;  /* 0x00000000080672ca */ /* 0x040fe200000e0000 */
[----:B------:R-:W-:Y:S02]  /*18e30*/  VIADD R8, R8, 0x2 ;  /* 0x0000000208087836 */ /* 0x000fe40000000000 */
[C---:B------:R-:W-:Y:S01]  /*18e40*/  FMUL.FTZ R152, R2.reuse, R159 ;  /* 0x0000009f02987220 */ /* 0x040fe20000410000 */
[C---:B------:R-:W-:Y:S01]  /*18e50*/  FMUL.FTZ R155, R2.reuse, R162 ;  /* 0x000000a2029b7220 */ /* 0x040fe20000410000 */
[C---:B------:R-:W-:Y:S01]  /*18e60*/  FMUL.FTZ R173, R2.reuse, R176 ;  /* 0x000000b002ad7220 */ /* 0x040fe20000410000 */
[C---:B------:R-:W-:Y:S01]  /*18e70*/  FMUL.FTZ R154, R2.reuse, R157 ;  /* 0x0000009d029a7220 */ /* 0x040fe20000410000 */
[C---:B------:R-:W-:Y:S01]  /*18e80*/  FMUL.FTZ R158, R2.reuse, R161 ;  /* 0x000000a1029e7220 */ /* 0x040fe20000410000 */
[C---:B------:R-:W-:Y:S01]  /*18e90*/  FMUL.FTZ R162, R2.reuse, R165 ;  /* 0x000000a502a27220 */ /* 0x040fe20000410000 */
[----:B------:R-:W-:Y:S01]  /*18ea0*/  FMUL.FTZ R159, R2, R166 ;  /* 0x000000a6029f7220 */ /* 0x000fe20000410000 */
[----:B------:R-:W-:-:S02]  /*18eb0*/  IMAD.SHL.U32 R176, R6, 0x40, RZ ;  /* 0x0000004006b07824 */ /* 0x000fc400078e00ff */
[C---:B------:R-:W-:Y:S01]  /*18ec0*/  FMUL.FTZ R157, R2.reuse, R160 ;  /* 0x000000a0029d7220 */ /* 0x040fe20000410000 */
[C---:B------:R-:W-:Y:S01]  /*18ed0*/  FMUL.FTZ R161, R2.reuse, R164 ;  /* 0x000000a402a17220 */ /* 0x040fe20000410000 */
[----:B------:R-:W-:Y:S01]  /*18ee0*/  FMUL.FTZ R165, R2, R168 ;  /* 0x000000a802a57220 */ /* 0x000fe20000410000 */
        /* <DEDUP_REMOVED lines=16> */
[----:B------:R-:W-:Y:S01]  /*18ff0*/  IADD3 R9, R197, 0x1, -R176 ;  /* 0x00000001c5097810 */ /* 0x000fe20007ffe8b0 */
[----:B------:R-:W-:Y:S01]  /*19000*/  @!P1 IMAD R8, R15, 0x8, R16 ;  /* 0x000000080f089824 */ /* 0x000fe200078e0210 */
[----:B0-----:R-:W-:Y:S01]  /*19010*/  SHF.R.U32.HI R204, RZ, 0x7, R204 ;  /* 0x00000007ffcc7819 */ /* 0x001fe200000116cc */
[----:B------:R-:W0:Y:S01]  /*19020*/  MUFU.TANH R11, R11 ;  /* 0x0000000b000b7308 */ /* 0x000e220000002400 */
[----:B------:R-:W-:Y:S01]  /*19030*/  IADD3 R9, R9, -R198, RZ ;  /* 0x800000c609097210 */ /* 0x000fe20007ffe0ff */
[----:B------:R-:W-:Y:S01]  /*19040*/  @!P1 VIADD R8, R8, 0x28440 ;  /* 0x0002844008089836 */ /* 0x000fe20000000000 */
[----:B------:R-:W-:-:S03]  /*19050*/  IADD3 R182, -R204, 0xb, RZ ;  /* 0x0000000bccb67810 */ /* 0x000fc60007ffe1ff */
[----:B------:R-:W-:Y:S01]  /*19060*/  IMAD R9, R196, -0x2, R9 ;  /* 0xfffffffec4097824 */ /* 0x000fe200078e0209 */
[----:B------:R-:W-:Y:S01]  /*19070*/  @!P1 PRMT R8, RZ, 0x654, R8 ;  /* 0x00000654ff089816 */ /* 0x000fe20000000008 */
[----:B------:R-:W1:Y:S02]  /*19080*/  MUFU.TANH R20, R20 ;  /* 0x0000001400147308 */ /* 0x000e640000002400 */
[----:B------:R-:W-:-:S04]  /*19090*/  VIADD R183, R9, UR55 ;  /* 0x0000003709b77c36 */ /* 0x000fc80008000000 */
[----:B------:R-:W-:Y:S02]  /*190a0*/  IMAD.IADD R180, R0, 0x1, R183 ;  /* 0x0000000100b47824 */ /* 0x000fe400078e02b7 */
        /* <DEDUP_REMOVED lines=34> */
[----:B------:R0:W-:Y:S06]  /*192d0*/  BAR.ARV R182, 0x100 ;  /* 0x000400b60000751d */ /* 0x0001ec0000002000 */
[----:B------:R-:W-:Y:S01]  /*192e0*/  VIADD R185, R9, UR53 ;  /* 0x0000003509b97c36 */ /* 0x000fe20008000000 */
[----:B------:R0:W-:Y:S03]  /*192f0*/  @!P1 SYNCS.ARRIVE.TRANS64.RED.A1T0 RZ, [R8+URZ], RZ ;  /* 0x000000ff08ff99a7 */ /* 0x0001e6000810043f */
[----:B------:R-:W-:Y:S01]  /*19300*/  IMAD.IADD R181, R0, 0x1, R185 ;  /* 0x0000000100b57824 */ /* 0x000fe200078e02b9 */
[----:B-1234-:R-:W-:Y:S06]  /*19310*/  @!P5 BRA `(.L_x_1422) ;  /* 0x000000000058d947 */ /* 0x01efec0003800000 */
[----:B------:R-:W-:Y:S01]  /*19320*/  IADD3 R187, R0, R197, -R198 ;  /* 0x000000c500bb7210 */ /* 0x000fe20007ffe8c6 */
[----:B------:R-:W-:Y:S03]  /*19330*/  BSSY B0, `(.L_x_1423) ;  /* 0x0000010000007945 */ /* 0x000fe60003800000 */
[----:B------:R-:W-:-:S13]  /*19340*/  ISETP.GT.AND P2, PT, R187, -0x1, PT ;  /* 0xffffffffbb00780c */ /* 0x000fda0003f44270 */
[----:B------:R-:W-:Y:S05]  /*19350*/  @P2 BRA `(.L_x_1424) ;  /* 0x0000000000202947 */ /* 0x000fea0003800000 */
[----:B0-----:R-:W-:Y:S01]  /*19360*/  IMAD.U32 R182, RZ, RZ, UR49 ;  /* 0x00000031ffb67e24 */ /* 0x001fe2000f8e00ff */
[----:B------:R-:W-:-:S04]  /*19370*/  LOP3.LUT R187, RZ, R187, RZ, 0x33, !PT ;  /* 0x000000bbffbb7212 */ /* 0x000fc800078e33ff */
[----:B------:R-:W-:-:S13]  /*19380*/  ISETP.NE.AND P2, PT, R182, 0x1, PT ;  /* 0x00000001b600780c */ /* 0x000fda0003f45270 */
[----:B------:R-:W0:Y:S02]  /*19390*/  @P2 LDC.64 R8, c[0x0][0x9e8] ;  /* 0x00027a00ff082b82 */ /* 0x000e240000000a00 */
[----:B0-----:R-:W-:-:S05]  /*193a0*/  @P2 IMAD.HI.U32 R8, R187, R8, RZ ;  /* 0x00000008bb082227 */ /* 0x001fca00078e00ff */
[----:B------:R-:W-:-:S04]  /*193b0*/  @P2 SHF.R.U32.HI R187, RZ, R9, R8 ;  /* 0x00000009ffbb2219 */ /* 0x000fc80000011608 */
[----:B------:R-:W-:Y:S01]  /*193c0*/  LOP3.LUT R187, RZ, R187, RZ, 0x33, !PT ;  /* 0x000000bbffbb7212 */ /* 0x000fe200078e33ff */
[----:B------:R-:W-:Y:S06]  /*193d0*/  BRA `(.L_x_1425) ;  /* 0x0000000000147947 */ /* 0x000fec0003800000 */
.L_x_1424:
[----:B0-----:R-:W-:-:S05]  /*193e0*/  IMAD.U32 R182, RZ, RZ, UR49 ;  /* 0x00000031ffb67e24 */ /* 0x001fca000f8e00ff */
[----:B------:R-:W-:-:S13]  /*193f0*/  ISETP.NE.AND P2, PT, R182, 0x1, PT ;  /* 0x00000001b600780c */ /* 0x000fda0003f45270 */
[----:B------:R-:W0:Y:S02]  /*19400*/  @P2 LDC.64 R8, c[0x0][0x9e8] ;  /* 0x00027a00ff082b82 */ /* 0x000e240000000a00 */
[----:B0-----:R-:W-:-:S05]  /*19410*/  @P2 IMAD.HI.U32 R8, R187, R8, RZ ;  /* 0x00000008bb082227 */ /* 0x001fca00078e00ff */
[----:B------:R-:W-:-:S07]  /*19420*/  @P2 SHF.R.U32.HI R187, RZ, R9, R8 ;  /* 0x00000009ffbb2219 */ /* 0x000fce0000011608 */
.L_x_1425:
[----:B------:R-:W-:Y:S05]  /*19430*/  BSYNC B0 ;  /* 0x0000000000007941 */ /* 0x000fea0003800000 */
.L_x_1423:
[----:B------:R-:W-:-:S04]  /*19440*/  IMAD R187, R187, R182, -R176 ;  /* 0x000000b6bbbb7224 */ /* 0x000fc800078e0ab0 */
[----:B------:R-:W-:-:S05]  /*19450*/  IMAD R187, R196, -0x2, R187 ;  /* 0xfffffffec4bb7824 */ /* 0x000fca00078e02bb */
[----:B------:R-:W-:Y:S02]  /*19460*/  VIADDMNMX R181, R187, R182, R181, PT ;  /* 0x000000b6bbb57246 */ /* 0x000fe400038001b5 */
[----:B------:R-:W-:-:S07]  /*19470*/  VIMNMX R180, R180, R187, !PT ;  /* 0x000000bbb4b47248 */ /* 0x000fce0007fe0100 */
.L_x_1422:
[----:B------:R-:W-:Y:S02]  /*19480*/  ISETP.GT.AND P2, PT, R6, -0x1, PT ;  /* 0xffffffff0600780c */ /* 0x000fe40003f44270 */
[----:B------:R-:W-:Y:S02]  /*19490*/  IADD3 R185, R185, 0x8, R0 ;  /* 0x00000008b9b97810 */ /* 0x000fe40007ffe000 */
[C---:B------:R-:W-:Y:S02]  /*194a0*/  ISETP.GT.AND P4, PT, R180.reuse, RZ, P2 ;  /* 0x000000ffb400720c */ /* 0x040fe40001784270 */
[----:B------:R-:W-:Y:S02]  /*194b0*/  ISETP.GT.AND P3, PT, R180, 0x1, P2 ;  /* 0x00000001b400780c */ /* 0x000fe40001764270 */
[C---:B------:R-:W-:Y:S02]  /*194c0*/  ISETP.LT.OR P4, PT, R181.reuse, 0x1, P4 ;  /* 0x00000001b500780c */ /* 0x040fe40002781670 */
[----:B------:R-:W-:-:S02]  /*194d0*/  ISETP.LT.OR P3, PT, R181, 0x2, P3 ;  /* 0x00000002b500780c */ /* 0x000fc40001f61670 */
[----:B0-----:R-:W-:Y:S02]  /*194e0*/  FSEL R11, R11, -INF , !P4 ;  /* 0xff8000000b0b7808 */ /* 0x001fe40006000000 */
        /* <DEDUP_REMOVED lines=51> */
[----:B------:R-:W-:-:S04]  /*19820*/  IADD3 R181, R181, R197, -R198 ;  /* 0x000000c5b5b57210 */ /* 0x000fc80007ffe8c6 */
[----:B------:R-:W-:-:S07]  /*19830*/  LOP3.LUT R181, RZ, R181, RZ, 0x33, !PT ;  /* 0x000000b5ffb57212 */ /* 0x000fce00078e33ff */
[----:B------:R-:W0:Y:S02]  /*19840*/  @P3 LDC.64 R8, c[0x0][0x9e8] ;  /* 0x00027a00ff083b82 */ /* 0x000e240000000a00 */
[----:B0-----:R-:W-:-:S05]  /*19850*/  @P3 IMAD.HI.U32 R8, R181, R8, RZ ;  /* 0x00000008b5083227 */ /* 0x001fca00078e00ff */
[----:B------:R-:W-:-:S04]  /*19860*/  @P3 SHF.R.U32.HI R181, RZ, R9, R8 ;  /* 0x00000009ffb53219 */ /* 0x000fc80000011608 */
[----:B------:R-:W-:Y:S01]  /*19870*/  LOP3.LUT R181, RZ, R181, RZ, 0x33, !PT ;  /* 0x000000b5ffb57212 */ /* 0x000fe200078e33ff */
[----:B------:R-:W-:Y:S06]  /*19880*/  BRA `(.L_x_1429) ;  /* 0x0000000000187947 */ /* 0x000fec0003800000 */
.L_x_1428:
[----:B------:R-:W-:Y:S01]  /*19890*/  MOV R180, UR49 ;  /* 0x0000003100b47c02 */ /* 0x000fe20008000f00 */
[----:B------:R-:W-:-:S03]  /*198a0*/  IMAD.MOV.U32 R181, RZ, RZ, R14 ;  /* 0x000000ffffb57224 */ /* 0x000fc600078e000e */
[----:B------:R-:W-:-:S13]  /*198b0*/  ISETP.NE.AND P3, PT, R180, 0x1, PT ;  /* 0x00000001b400780c */ /* 0x000fda0003f65270 */
[----:B------:R-:W0:Y:S02]  /*198c0*/  @P3 LDC.64 R8, c[0x0][0x9e8] ;  /* 0x00027a00ff083b82 */ /* 0x000e240000000a00 */
[----:B0-----:R-:W-:-:S05]  /*198d0*/  @P3 IMAD.HI.U32 R8, R14, R8, RZ ;  /* 0x000000080e083227 */ /* 0x001fca00078e00ff */
[----:B------:R-:W-:-:S07]  /*198e0*/  @P3 SHF.R.U32.HI R181, RZ, R9, R8 ;  /* 0x00000009ffb53219 */ /* 0x000fce0000011608 */
.L_x_1429:
[----:B------:R-:W-:Y:S05]  /*198f0*/  BSYNC B0 ;  /* 0x0000000000007941 */ /* 0x000fea0003800000 */
.L_x_1427:
[----:B------:R-:W-:-:S04]  /*19900*/  IMAD R9, R181, R180, -R176 ;  /* 0x000000b4b5097224 */ /* 0x000fc800078e0ab0 */
[----:B------:R-:W-:-:S05]  /*19910*/  IMAD R8, R196, -0x2, R9 ;  /* 0xfffffffec4087824 */ /* 0x000fca00078e0209 */
[----:B------:R-:W-:Y:S02]  /*19920*/  VIADDMNMX R185, R8, R180, R185, PT ;  /* 0x000000b408b97246 */ /* 0x000fe400038001b9 */
[----:B------:R-:W-:-:S07]  /*19930*/  VIMNMX R183, R183, R8, !PT ;  /* 0x00000008b7b77248 */ /* 0x000fce0007fe0100 */
.L_x_1426:
[----:B------:R-:W-:Y:S01]  /*19940*/  FMNMX.FTZ R9, R11, R12, !PT ;  /* 0x0000000c0b097209 */ /* 0x000fe20007810000 */
[----:B------:R-:W-:Y:S01]  /*19950*/  UMOV UR56, UR48 ;  /* 0x0000003000387c82 */ /* 0x000fe20008000000 */
        /* <DEDUP_REMOVED lines=27> */
[----:B------:R-:W-:Y:S02]  /*19b10*/  ISETP.GT.AND P4, PT, R183, 0x9, P2 ;  /* 0x00000009b700780c */ /* 0x000fe40001784270 */
[----:B------:R-:W-:-:S02]  /*19b20*/  FMNMX.FTZ R176, R178, R9, !PT ;  /* 0x00000009b2b07209 */ /* 0x000fc40007810000 */
[----:B------:R-:W-:Y:S02]  /*19b30*/  ISETP.LT.OR P4, PT, R185, 0xa, P4 ;  /* 0x0000000ab900780c */ /* 0x000fe40002781670 */
[----:B------:R-:W-:Y:S02]  /*19b40*/  FMNMX.FTZ R176, R179, R176, !PT ;  /* 0x000000b0b3b07209 */ /* 0x000fe40007810000 */
[----:B------:R-:W-:Y:S02]  /*19b50*/  FSEL R152, R152, -INF , !P4 ;  /* 0xff80000098987808 */ /* 0x000fe40006000000 */
[----:B------:R-:W-:Y:S01]  /*19b60*/  ISETP.GT.AND P4, PT, R183, 0x11, P2 ;  /* 0x00000011b700780c */ /* 0x000fe20001784270 */
[----:B------:R-:W0:Y:S01]  /*19b70*/  SHFL.BFLY PT, R9, R176, 0x2, 0x1f ;  /* 0x0c401f00b0097f89 */ /* 0x000e2200000e0000 */
[----:B------:R-:W-:Y:S02]  /*19b80*/  FSEL R163, R163, -INF , !P3 ;  /* 0xff800000a3a37808 */ /* 0x000fe40005800000 */
[----:B------:R-:W-:-:S02]  /*19b90*/  ISETP.LT.OR P4, PT, R185, 0x12, P4 ;  /* 0x00000012b900780c */ /* 0x000fc40002781670 */
[C---:B------:R-:W-:Y:S02]  /*19ba0*/  ISETP.GT.AND P3, PT, R183.reuse, 0x28, P2 ;  /* 0x00000028b700780c */ /* 0x040fe40001764270 */
[----:B------:R-:W-:Y:S02]  /*19bb0*/  FSEL R156, R156, -INF , !P4 ;  /* 0xff8000009c9c7808 */ /* 0x000fe40006000000 */
[----:B------:R-:W-:Y:S02]  /*19bc0*/  ISETP.GT.AND P4, PT, R183, 0x19, P2 ;  /* 0x00000019b700780c */ /* 0x000fe40001784270 */
[C---:B------:R-:W-:Y:S02]  /*19bd0*/  ISETP.LT.OR P3, PT, R185.reuse, 0x29, P3 ;  /* 0x00000029b900780c */ /* 0x040fe40001f61670 */
[----:B------:R-:W-:Y:S02]  /*19be0*/  ISETP.LT.OR P4, PT, R185, 0x1a, P4 ;  /* 0x0000001ab900780c */ /* 0x000fe40002781670 */
[----:B------:R-:W-:-:S02]  /*19bf0*/  FSEL R167, R167, -INF , !P3 ;  /* 0xff800000a7a77808 */ /* 0x000fc40005800000 */
[----:B------:R-:W-:Y:S02]  /*19c00*/  FSEL R160, R160, -INF , !P4 ;  /* 0xff800000a0a07808 */ /* 0x000fe40006000000 */
[C---:B------:R-:W-:Y:S02]  /*19c10*/  ISETP.GT.AND P4, PT, R183.reuse, 0x21, P2 ;  /* 0x00000021b700780c */ /* 0x040fe40001784270 */
[----:B------:R-:W-:Y:S02]  /*19c20*/  ISETP.GT.AND P3, PT, R183, 0x30, P2 ;  /* 0x00000030b700780c */ /* 0x000fe40001764270 */
[----:B------:R-:W-:Y:S02]  /*19c30*/  ISETP.LT.OR P4, PT, R185, 0x22, P4 ;  /* 0x00000022b900780c */ /* 0x000fe40002781670 */
[----:B0-----:R-:W-:Y:S02]  /*19c40*/  FMNMX.FTZ R9, R176, R9, !PT ;  /* 0x00000009b0097209 */ /* 0x001fe40007810000 */
[----:B------:R-:W-:-:S02]  /*19c50*/  FSEL R164, R164, -INF , !P4 ;  /* 0xff800000a4a47808 */ /* 0x000fc40006000000 */
[----:B------:R-:W-:Y:S01]  /*19c60*/  ISETP.GT.AND P4, PT, R183, 0x29, P2 ;  /* 0x00000029b700780c */ /* 0x000fe20001784270 */
[----:B------:R-:W0:Y:S01]  /*19c70*/  SHFL.BFLY PT, R180, R9, 0x1, 0x1f ;  /* 0x0c201f0009b47f89 */ /* 0x000e2200000e0000 */
[C---:B------:R-:W-:Y:S02]  /*19c80*/  ISETP.LT.OR P3, PT, R185.reuse, 0x31, P3 ;  /* 0x00000031b900780c */ /* 0x040fe40001f61670 */
[----:B------:R-:W-:Y:S02]  /*19c90*/  ISETP.LT.OR P4, PT, R185, 0x2a, P4 ;  /* 0x0000002ab900780c */ /* 0x000fe40002781670 */
[----:B------:R-:W-:Y:S02]  /*19ca0*/  FSEL R172, R172, -INF , !P3 ;  /* 0xff800000acac7808 */ /* 0x000fe40005800000 */
[----:B------:R-:W-:Y:S02]  /*19cb0*/  FSEL R168, R168, -INF , !P4 ;  /* 0xff800000a8a87808 */ /* 0x000fe40006000000 */
[----:B------:R-:W-:-:S02]  /*19cc0*/  ISETP.GT.AND P4, PT, R183, RZ, P2 ;  /* 0x000000ffb700720c */ /* 0x000fc40001784270 */
[----:B------:R-:W-:Y:S02]  /*19cd0*/  ISETP.GT.AND P3, PT, R183, 0x31, P2 ;  /* 0x00000031b700780c */ /* 0x000fe40001764270 */
[C---:B------:R-:W-:Y:S02]  /*19ce0*/  ISETP.LT.OR P4, PT, R185.reuse, 0x1, P4 ;  /* 0x00000001b900780c */ /* 0x040fe40002781670 */
[----:B------:R-:W-:Y:S02]  /*19cf0*/  ISETP.LT.OR P3, PT, R185, 0x32, P3 ;  /* 0x00000032b900780c */ /* 0x000fe40001f61670 */
[----:B------:R-:W-:Y:S02]  /*19d00*/  FSEL R176, R7, -INF , !P4 ;  /* 0xff80000007b07808 */ /* 0x000fe40006000000 */
[----:B------:R-:W-:Y:S02]  /*19d10*/  FSEL R171, R171, -INF , !P3 ;  /* 0xff800000abab7808 */ /* 0x000fe40005800000 */
[----:B------:R-:W-:-:S02]  /*19d20*/  FMNMX.FTZ R7, R176, R13, !PT ;  /* 0x0000000db0077209 */ /* 0x000fc40007810000 */
[----:B------:R-:W-:Y:S02]  /*19d30*/  ISETP.GT.AND P4, PT, R183, 0x38, P2 ;  /* 0x00000038b700780c */ /* 0x000fe40001784270 */
[----:B------:R-:W-:Y:S02]  /*19d40*/  FMNMX.FTZ R10, R8, R7, !PT ;  /* 0x00000007080a7209 */ /* 0x000fe40007810000 */
[----:B0-----:R-:W-:Y:S01]  /*19d50*/  FMNMX.FTZ R7, R9, R180, !PT ;  /* 0x000000b409077209 */ /* 0x001fe20007810000 */
[----:B------:R-:W-:Y:S01]  /*19d60*/  IMAD.U32 R180, RZ, RZ, UR56 ;  /* 0x00000038ffb47e24 */ /* 0x000fe2000f8e00ff */
[----:B------:R-:W-:Y:S02]  /*19d70*/  FMNMX.FTZ R9, R21, R10, !PT ;  /* 0x0000000a15097209 */ /* 0x000fe40007810000 */
[C---:B------:R-:W-:Y:S01]  /*19d80*/  FSETP.NEU.FTZ.AND P3, PT, R7.reuse, -INF , PT ;  /* 0xff8000000700780b */ /* 0x040fe20003f7d000 */
[----:B------:R-:W-:-:S01]  /*19d90*/  FFMA.FTZ R180, R7, R180, -8 ;  /* 0xc100000007b47423 */ /* 0x000fc200000100b4 */
[----:B------:R-:W-:-:S02]  /*19da0*/  FMNMX.FTZ R10, R152, R9, !PT ;  /* 0x00000009980a7209 */ /* 0x000fc40007810000 */
[----:B------:R-:W-:Y:S02]  /*19db0*/  ISETP.GT.AND P2, PT, R183, 0x39, P2 ;  /* 0x00000039b700780c */ /* 0x000fe40001744270 */
[----:B------:R-:W-:Y:S02]  /*19dc0*/  FMNMX.FTZ R9, R155, R10, !PT ;  /* 0x0000000a9b097209 */ /* 0x000fe40007810000 */
[----:B------:R-:W-:Y:S02]  /*19dd0*/  FSEL R10, R180, RZ, P3 ;  /* 0x000000ffb40a7208 */ /* 0x000fe40001800000 */
[----:B------:R-:W-:Y:S02]  /*19de0*/  FMNMX.FTZ R180, R156, R9, !PT ;  /* 0x000000099cb47209 */ /* 0x000fe40007810000 */
[----:B------:R-:W-:Y:S01]  /*19df0*/  ISETP.LT.OR P4, PT, R185, 0x39, P4 ;  /* 0x00000039b900780c */ /* 0x000fe20002781670 */
        /* <DEDUP_REMOVED lines=24> */
[----:B------:R-:W-:Y:S01]  /*19f80*/  IMAD.U32 R179, RZ, RZ, UR56 ;  /* 0x00000038ffb37e24 */ /* 0x000fe2000f8e00ff */
[----:B------:R-:W-:Y:S01]  /*19f90*/  FMNMX.FTZ R180, R172, R153, !PT ;  /* 0x00000099acb47209 */ /* 0x000fe20007810000 */
[----:B------:R-:W-:Y:S03]  /*19fa0*/  MUFU.EX2 R9, R9 ;  /* 0x0000000900097308 */ /* 0x000fe60000000800 */
[----:B------:R-:W-:-:S04]  /*19fb0*/  FMNMX.FTZ R153, R171, R180, !PT ;  /* 0x000000b4ab997209 */ /* 0x000fc80007810000 */
[----:B------:R-:W-:Y:S01]  /*19fc0*/  FMNMX.FTZ R180, R174, R153, !PT ;  /* 0x00000099aeb47209 */ /* 0x000fe20007810000 */
[----:B------:R-:W-:Y:S03]  /*19fd0*/  MUFU.EX2 R20, R20 ;  /* 0x0000001400147308 */ /* 0x000fe60000000800 */
[----:B------:R-:W-:-:S05]  /*19fe0*/  FMNMX.FTZ R180, R177, R180, !PT ;  /* 0x000000b4b1b47209 */ /* 0x000fca0007810000 */
[----:B------:R-:W0:Y:S01]  /*19ff0*/  SHFL.BFLY PT, R181, R180, 0x2, 0x1f ;  /* 0x0c401f00b4b57f89 */ /* 0x000e2200000e0000 */
[----:B------:R1:W-:Y:S08]  /*1a000*/  MUFU.EX2 R153, R182 ;  /* 0x000000b600997308 */ /* 0x0003f00000000800 */
[----:B------:R-:W-:Y:S08]  /*1a010*/  MUFU.EX2 R11, R11 ;  /* 0x0000000b000b7308 */ /* 0x000ff00000000800 */
[----:B------:R-:W-:Y:S01]  /*1a020*/  MUFU.EX2 R154, R154 ;  /* 0x0000009a009a7308 */ /* 0x000fe20000000800 */
[----:B0-----:R-:W-:Y:S01]  /*1a030*/  FMNMX.FTZ R181, R180, R181, !PT ;  /* 0x000000b5b4b57209 */ /* 0x001fe20007810000 */
[----:B------:R-:W-:Y:S01]  /*1a040*/  FFMA.FTZ R180, R175, UR56, -R10 ;  /* 0x00000038afb47c23 */ /* 0x000fe2000801080a */
[----:B------:R-:W-:-:S05]  /*1a050*/  FSEL R175, R7, RZ, P3 ;  /* 0x000000ff07af7208 */ /* 0x000fca0001800000 */
[----:B------:R-:W-:Y:S01]  /*1a060*/  MUFU.EX2 R158, R158 ;  /* 0x0000009e009e7308 */ /* 0x000fe20000000800 */
[----:B-1----:R-:W0:Y:S01]  /*1a070*/  SHFL.BFLY PT, R182, R181, 0x1, 0x1f ;  /* 0x0c201f00b5b67f89 */ /* 0x002e2200000e0000 */
[----:B------:R-:W-:-:S04]  /*1a080*/  FADD.FTZ R175, -R175, R12 ;  /* 0x0000000cafaf7221 */ /* 0x000fc80000010100 */
[----:B------:R-:W-:Y:S02]  /*1a090*/  FMUL.FTZ R178, R175, UR56 ;  /* 0x00000038afb27c20 */ /* 0x000fe40008410000 */
[----:B------:R-:W-:Y:S08]  /*1a0a0*/  MUFU.EX2 R157, R157 ;  /* 0x0000009d009d7308 */ /* 0x000ff00000000800 */
[----:B------:R-:W1:Y:S08]  /*1a0b0*/  MUFU.EX2 R178, R178 ;  /* 0x000000b200b27308 */ /* 0x000e700000000800 */
[----:B------:R-:W-:Y:S01]  /*1a0c0*/  MUFU.EX2 R162, R162 ;  /* 0x000000a200a27308 */ /* 0x000fe20000000800 */
[----:B0-----:R-:W-:-:S04]  /*1a0d0*/  FMNMX.FTZ R10, R181, R182, !PT ;  /* 0x000000b6b50a7209 */ /* 0x001fc80007810000 */
[C---:B------:R-:W-:Y:S01]  /*1a0e0*/  FSETP.NEU.FTZ.AND P2, PT, R10.reuse, -INF , PT ;  /* 0xff8000000a00780b */ /* 0x040fe20003f5d000 */
[----:B------:R-:W-:-:S02]  /*1a0f0*/  FFMA.FTZ R179, R10, R179, -8 ;  /* 0xc10000000ab37423 */ /* 0x000fc400000100b3 */
[----:B------:R-:W-:Y:S01]  /*1a100*/  MUFU.EX2 R161, R161 ;  /* 0x000000a100a17308 */ /* 0x000fe20000000800 */
[----:B------:R-:W-:Y:S02]  /*1a110*/  FSEL R182, R10, RZ, P2 ;  /* 0x000000ff0ab67208 */ /* 0x000fe40001000000 */
[----:B------:R-:W-:-:S03]  /*1a120*/  FSEL R175, R179, RZ, P2 ;  /* 0x000000ffb3af7208 */ /* 0x000fc60001000000 */
[----:B------:R-:W-:Y:S02]  /*1a130*/  FADD.FTZ R182, -R182, R13 ;  /* 0x0000000db6b67221 */ /* 0x000fe40000010100 */
        /* <DEDUP_REMOVED lines=18> */
[----:B------:R-:W-:Y:S01]  /*1a260*/  FFMA.FTZ R175, R177, UR56, -R175 ;  /* 0x00000038b1af7c23 */ /* 0x000fe200080108af */
[----:B-1----:R-:W-:-:S04]  /*1a270*/  FFMA.FTZ R177, R178, R4, R9 ;  /* 0x00000004b2b17223 */ /* 0x002fc80000010009 */
[----:B------:R-:W-:Y:S01]  /*1a280*/  FADD.FTZ R168, R20, R177 ;  /* 0x000000b114a87221 */ /* 0x000fe20000010000 */
[----:B------:R-:W0:Y:S03]  /*1a290*/  MUFU.EX2 R159, R159 ;  /* 0x0000009f009f7308 */ /* 0x000e260000000800 */
[----:B------:R-:W-:-:S04]  /*1a2a0*/  FADD.FTZ R177, R11, R168 ;  /* 0x000000a80bb17221 */ /* 0x000fc80000010000 */
[----:B------:R-:W-:Y:S01]  /*1a2b0*/  FADD.FTZ R168, R154, R177 ;  /* 0x000000b19aa87221 */ /* 0x000fe20000010000 */
[----:B------:R-:W1:Y:S03]  /*1a2c0*/  MUFU.EX2 R8, R8 ;  /* 0x0000000800087308 */ /* 0x000e660000000800 */
[----:B------:R-:W-:-:S04]  /*1a2d0*/  FADD.FTZ R177, R153, R168 ;  /* 0x000000a899b17221 */ /* 0x000fc80000010000 */
[----:B------:R-:W-:Y:S01]  /*1a2e0*/  FADD.FTZ R168, R158, R177 ;  /* 0x000000b19ea87221 */ /* 0x000fe20000010000 */
[----:B------:R-:W2:Y:S01]  /*1a2f0*/  MUFU.EX2 R21, R21 ;  /* 0x0000001500157308 */ /* 0x000ea20000000800 */
[----:B0-----:R-:W-:-:S02]  /*1a300*/  FFMA.FTZ R4, R159, R3, R176 ;  /* 0x000000039f047223 */ /* 0x001fc400000100b0 */
[----:B------:R-:W-:Y:S02]  /*1a310*/  FADD.FTZ R177, R157, R168 ;  /* 0x000000a89db17221 */ /* 0x000fe40000010000 */
[----:B------:R-:W-:-:S02]  /*1a320*/  FADD.FTZ R3, R179, R4 ;  /* 0x00000004b3037221 */ /* 0x000fc40000010000 */
[----:B------:R-:W-:Y:S01]  /*1a330*/  FADD.FTZ R168, R162, R177 ;  /* 0x000000b1a2a87221 */ /* 0x000fe20000010000 */
[----:B------:R-:W0:Y:S01]  /*1a340*/  MUFU.EX2 R152, R152 ;  /* 0x0000009800987308 */ /* 0x000e220000000800 */
[----:B-1----:R-:W-:-:S02]  /*1a350*/  FADD.FTZ R4, R8, R3 ;  /* 0x0000000308047221 */ /* 0x002fc40000010000 */
[----:B------:R-:W-:-:S05]  /*1a360*/  FADD.FTZ R177, R161, R168 ;  /* 0x000000a8a1b17221 */ /* 0x000fca0000010000 */
        /* <DEDUP_REMOVED lines=36> */
[----:B--2---:R-:W-:-:S03]  /*1a5b0*/  FADD.FTZ R4, R12, R177 ;  /* 0x000000b10c047221 */ /* 0x004fc60000010000 */
[----:B0-----:R-:W-:Y:S01]  /*1a5c0*/  FADD.FTZ R3, R175, R168 ;  /* 0x000000a8af037221 */ /* 0x001fe20000010000 */
[----:B------:R-:W-:Y:S06]  /*1a5d0*/  @!P0 BRA `(.L_x_1430) ;  /* 0x0000000000048947 */ /* 0x000fec0003800000 */
[----:B------:R-:W-:Y:S01]  /*1a5e0*/  BPT.TRAP 0x1 ;  /* 0x000000040000795c */ /* 0x000fe20000300000 */
.L_x_1430:
[----:B------:R-:W-:Y:S01]  /*1a5f0*/  F2FP.SATFINITE.E4M3.F32.PACK_AB_MERGE_C R11, R154, R11, RZ ;  /* 0x0000000b9a0b723e */ /* 0x000fe200048070ff */
[----:B------:R-:W-:Y:S01]  /*1a600*/  FMUL.FTZ R24, R24, R178 ;  /* 0x000000b218187220 */ /* 0x000fe20000410000 */
[----:B------:R-:W-:Y:S01]  /*1a610*/  F2FP.SATFINITE.E4M3.F32.PACK_AB_MERGE_C R8, R21, R8, RZ ;  /* 0x000000081508723e */ /* 0x000fe200048070ff */
[----:B------:R-:W-:Y:S01]  /*1a620*/  IMAD R21, R200, 0x8, R16 ;  /* 0x00000008c8157824 */ /* 0x000fe200078e0210 */
[----:B------:R-:W-:Y:S01]  /*1a630*/  ISETP.GT.AND P2, PT, R6, R203, PT ;  /* 0x000000cb0600720c */ /* 0x000fe20003f44270 */
[----:B------:R-:W-:Y:S01]  /*1a640*/  FMUL.FTZ R25, R25, R178 ;  /* 0x000000b219197220 */ /* 0x000fe20000410000 */
[----:B------:R-:W-:Y:S01]  /*1a650*/  F2FP.SATFINITE.E4M3.F32.PACK_AB_MERGE_C R188, R20, R9, R11 ;  /* 0x0000000914bc723e */ /* 0x000fe2000480700b */
[----:B------:R-:W-:Y:S01]  /*1a660*/  IMAD.U32 R9, RZ, RZ, UR42 ;  /* 0x0000002aff097e24 */ /* 0x000fe2000f8e00ff */
[----:B------:R-:W-:Y:S01]  /*1a670*/  F2FP.SATFINITE.E4M3.F32.PACK_AB_MERGE_C R189, R179, R176, R8 ;  /* 0x000000b0b3bd723e */ /* 0x000fe20004807008 */
[----:B------:R-:W-:Y:S01]  /*1a680*/  VIADD R8, R21, 0x28460 ;  /* 0x0002846015087836 */ /* 0x000fe20000000000 */
[----:B------:R-:W-:Y:S01]  /*1a690*/  F2FP.SATFINITE.E4M3.F32.PACK_AB_MERGE_C R13, R13, R156, RZ ;  /* 0x0000009c0d0d723e */ /* 0x000fe200048070ff */
        /* <DEDUP_REMOVED lines=10> */
[----:B------:R-:W-:Y:S01]  /*1a740*/  FMUL.FTZ R36, R36, R178 ;  /* 0x000000b224247220 */ /* 0x000fe20000410000 */
[----:B------:R-:W-:Y:S01]  /*1a750*/  F2FP.SATFINITE.E4M3.F32.PACK_AB_MERGE_C R174, R175, R174, RZ ;  /* 0x000000aeafae723e */ /* 0x000fe200048070ff */
        /* <DEDUP_REMOVED lines=127> */
[----:B------:R-:W-:Y:S01]  /*1af50*/  VIADD R6, R6, 0xffffffff ;  /* 0xffffffff06067836 */ /* 0x000fe20000000000 */
[----:B------:R-:W-:Y:S01]  /*1af60*/  MOV R12, R7 ;  /* 0x00000007000c7202 */ /* 0x000fe20000000f00 */
[----:B------:R-:W-:-:S02]  /*1af70*/  IMAD.MOV.U32 R13, RZ, RZ, R10 ;  /* 0x000000ffff0d7224 */ /* 0x000fc400078e000a */
[----:B------:R-:W-:Y:S02]  /*1af80*/  IMAD.MOV.U32 R20, RZ, RZ, R194 ;  /* 0x000000ffff147224 */ /* 0x000fe400078e00c2 */
[----:B------:R-:W-:Y:S01]  /*1af90*/  IMAD.MOV.U32 R200, RZ, RZ, R15 ;  /* 0x000000ffffc87224 */ /* 0x000fe200078e000f */
[----:B0-----:R-:W-:Y:S06]  /*1afa0*/  @P2 BRA `(.L_x_1431) ;  /* 0xffffffd400cc2947 */ /* 0x001fec000383ffff */
[----:B------:R-:W-:-:S07]  /*1afb0*/  IMAD.MOV.U32 R200, RZ, RZ, R15 ;  /* 0x000000ffffc87224 */ /* 0x000fce00078e000f */
.L_x_1412:
[----:B------:R-:W-:Y:S05]  /*1afc0*/  WARPSYNC.ALL ;  /* 0x0000000000007948 */ /* 0x000fea0003800000 */
[----:B------:R-:W-:Y:S06]  /*1afd0*/  BAR.ARV 0x8, 0x120 ;  /* 0x0204800000007b1d */ /* 0x000fec0000002000 */
[----:B------:R-:W-:Y:S05]  /*1afe0*/  @!P0 BRA `(.L_x_1432) ;  /* 0x0000000000048947 */ /* 0x000fea0003800000 */
[----:B------:R-:W-:Y:S01]  /*1aff0*/  BPT.TRAP 0x1 ;  /* 0x000000040000795c */ /* 0x000fe20000300000 */
.L_x_1432:
[----:B------:R-:W-:Y:S01]  /*1b000*/  IMAD R5, R200, 0x8, R16 ;  /* 0x00000008c8057824 */ /* 0x000fe200078e0210 */
[----:B------:R-:W-:-:S04]  /*1b010*/  SHF.L.U32 R0, R194, 0x1f, RZ ;  /* 0x0000001fc2007819 */ /* 0x000fc800000006ff */
[----:B------:R0:W1:Y:S01]  /*1b020*/  SYNCS.PHASECHK.TRANS64.TRYWAIT P1, [R5+URZ+0x28450], R0 ;  /* 0x02845000050075a7 */ /* 0x000062000802017f */
[----:B------:R-:W-:Y:S05]  /*1b030*/  @!P0 BRA `(.L_x_1433) ;  /* 0x0000000000048947 */ /* 0x000fea0003800000 */
[----:B------:R-:W-:Y:S01]  /*1b040*/  BPT.TRAP 0x1 ;  /* 0x000000040000795c */ /* 0x000fe20000300000 */
.L_x_1433:
[----:B-1----:R-:W-:Y:S05]  /*1b050*/  @P1 BRA `(.L_x_1434) ;  /* 0x0000000000081947 */ /* 0x002fea0003800000 */
[----:B------:R-:W1:Y:S02]  /*1b060*/  SYNCS.PHASECHK.TRANS64.TRYWAIT P1, [R5+URZ+0x28450], R0 ;  /* 0x02845000050075a7 */ /* 0x000e64000802017f */
[----:B-1----:R-:W-:Y:S05]  /*1b070*/  @!P1 BRA `(.L_x_1435) ;  /* 0x000000c400b09947 */ /* 0x002fea0003800000 */
.L_x_1434:
[----:B------:R-:W-:Y:S05]  /*1b080*/  WARPSYNC.ALL ;  /* 0x0000000000007948 */ /* 0x000fea0003800000 */
[----:B------:R-:W-:Y:S01]  /*1b090*/  VIADD R16, R16, 0x8000 ;  /* 0x0000800010107836 */ /* 0x000fe20000000000 */
[----:B------:R-:W-:Y:S01]  /*1b0a0*/  ULDC.64 UR4, c[0x0][0x9a0] ;  /* 0x0002680000047ab9 */ /* 0x000fe20000000a00 */
[----:B------:R-:W-:Y:S01]  /*1b0b0*/  WARPGROUP.ARRIVE ;  /* 0x00000000000079c5 */ /* 0x000fe20000000000 */
[----:B------:R-:W-:Y:S01]  /*1b0c0*/  ISETP.NE.U32.AND P1, PT, RZ, UR4, PT ;  /* 0x00000004ff007c0c */ /* 0x000fe2000bf25070 */
[----:B------:R-:W-:Y:S01]  /*1b0d0*/  IMAD.MOV.U32 R6, RZ, RZ, 0x3f800000 ;  /* 0x3f800000ff067424 */ /* 0x000fe200078e00ff */
[----:B------:R-:W-:-:S02]  /*1b0e0*/  SHF.R.U32.HI R16, RZ, 0x4, R16 ;  /* 0x00000004ff107819 */ /* 0x000fc40000011610 */
[----:B------:R-:W-:Y:S02]  /*1b0f0*/  ISETP.NE.AND.EX P1, PT, RZ, UR5, PT, P1 ;  /* 0x00000005ff007c0c */ /* 0x000fe4000bf25310 */
[----:B------:R-:W-:-:S04]  /*1b100*/  LOP3.LUT R16, R16, 0x3fff, RZ, 0xc0, !PT ;  /* 0x00003fff10107812 */ /* 0x000fc800078ec0ff */
[----:B------:R-:W-:-:S05]  /*1b110*/  LOP3.LUT R15, R16, 0x10000, RZ, 0xfc, !PT ;  /* 0x00010000100f7812 */ /* 0x000fca00078efcff */
[----:B------:R-:W-:Y:S02]  /*1b120*/  IMAD R14, R200, 0x400, R15 ;  /* 0x00000400c80e7824 */ /* 0x000fe400078e020f */
[----:B------:R-:W-:Y:S01]  /*1b130*/  IMAD.MOV.U32 R15, RZ, RZ, -0x7fffffe0 ;  /* 0x80000020ff0f7424 */ /* 0x000fe200078e00ff */
[----:B------:R-:W0:Y:S01]  /*1b140*/  @P1 LDC.64 R8, c[0x0][0x9c8] ;  /* 0x00027200ff081b82 */ /* 0x000e220000000a00 */
[----:B------:R-:W-:Y:S02]  /*1b150*/  @P1 SHF.R.S32.HI R11, RZ, 0x1f, R207 ;  /* 0x0000001fff0b1819 */ /* 0x000fe400000114cf */
[----:B------:R-:W-:Y:S02]  /*1b160*/  R2UR UR6, R14 ;  /* 0x000000000e0672ca */ /* 0x000fe400000e0000 */
[----:B------:R-:W-:Y:S02]  /*1b170*/  R2UR UR7, R15 ;  /* 0x000000000f0772ca */ /* 0x000fe400000e0000 */
[----:B------:R-:W-:Y:S01]  /*1b180*/  @P1 SHF.R.S32.HI R15, RZ, 0x1f, R206 ;  /* 0x0000001fff0f1819 */ /* 0x000fe200000114ce */
[----:B------:R-:W2:Y:S10]  /*1b190*/  @P1 LDC.64 R12, c[0x0][0x9d0] ;  /* 0x00027400ff0c1b82 */ /* 0x000eb40000000a00 */
[----:B------:R-:W-:Y:S01]  /*1b1a0*/  QGMMA.64x256x32.F32.E4M3.E4M3 R24, R188, gdesc[UR4], R24, gsb0 ;  /* 0x03e00004bc187df3 */ /* 0x000fe20008000818 */
[----:B01----:R-:W-:-:S04]  /*1b1b0*/  @P1 IMAD R0, R11, R8, RZ ;  /* 0x000000080b001224 */ /* 0x003fc800078e02ff */
[C---:B------:R-:W-:Y:S02]  /*1b1c0*/  @P1 IMAD R11, R207.reuse, R9, R0 ;  /* 0x00000009cf0b1224 */ /* 0x040fe400078e0200 */
[----:B------:R-:W-:-:S04]  /*1b1d0*/  @P1 IMAD.WIDE.U32 R8, R207, R8, RZ ;  /* 0x00000008cf081225 */ /* 0x000fc800078e00ff */
[-C--:B--2---:R-:W-:Y:S02]  /*1b1e0*/  @P1 IMAD R0, R15, R12.reuse, RZ ;  /* 0x0000000c0f001224 */ /* 0x084fe400078e02ff */
[----:B------:R-:W-:Y:S02]  /*1b1f0*/  @P1 IMAD.IADD R9, R9, 0x1, R11 ;  /* 0x0000000109091824 */ /* 0x000fe400078e020b */
[C---:B------:R-:W-:Y:S02]  /*1b200*/  @P1 IMAD R13, R206.reuse, R13, R0 ;  /* 0x0000000dce0d1224 */ /* 0x040fe400078e0200 */
[----:B------:R-:W-:-:S05]  /*1b210*/  @P1 IMAD.WIDE.U32 R8, R206, R12, R8 ;  /* 0x0000000cce081225 */ /* 0x000fca00078e0008 */
[----:B------:R-:W-:Y:S02]  /*1b220*/  @P1 IADD3 R9, R9, R13, RZ ;  /* 0x0000000d09091210 */ /* 0x000fe40007ffe0ff */
[----:B------:R-:W-:-:S04]  /*1b230*/  @P1 LEA R12, P2, R8, UR4, 0x2 ;  /* 0x00000004080c1c11 */ /* 0x000fc8000f8410ff */
[----:B------:R-:W-:-:S05]  /*1b240*/  @P1 LEA.HI.X R13, R8, UR5, R9, 0x2, P2 ;  /* 0x00000005080d1c11 */ /* 0x000fca00090f1409 */
[----:B------:R0:W2:Y:S01]  /*1b250*/  @P1 LDG.E R6, desc[UR46][R12.64] ;  /* 0x0000002e0c061981 */ /* 0x0000a2000c1e1900 */
[----:B------:R-:W-:Y:S02]  /*1b260*/  VIADD R14, R14, 0x2 ;  /* 0x000000020e0e7836 */ /* 0x000fe40000000000 */
[----:B------:R-:W-:-:S03]  /*1b270*/  IMAD.MOV.U32 R15, RZ, RZ, -0x7fffffe0 ;  /* 0x80000020ff0f7424 */ /* 0x000fc600078e00ff */
[----:B------:R-:W-:Y:S02]  /*1b280*/  R2UR UR6, R14 ;  /* 0x000000000e0672ca */ /* 0x000fe400000e0000 */
[----:B------:R-:W-:Y:S01]  /*1b290*/  R2UR UR7, R15 ;  /* 0x000000000f0772ca */ /* 0x000fe200000e0000 */
        /* <DEDUP_REMOVED lines=11> */
[----:B------:R-:W-:-:S03]  /*1b350*/  IMAD.MOV.U32 R11, RZ, RZ, RZ ;  /* 0x000000ffff0b7224 */ /* 0x000fc600078e00ff */
[----:B------:R-:W-:Y:S02]  /*1b360*/  FSETP.NE.FTZ.AND P2, PT, R13, RZ, PT ;  /* 0x000000ff0d00720b */ /* 0x000fe40003f55000 */
[----:B------:R-:W-:-:S05]  /*1b370*/  FSETP.NE.FTZ.AND P3, PT, R8, RZ, PT ;  /* 0x000000ff0800720b */ /* 0x000fca0003f75000 */
[----:B------:R-:W-:Y:S01]  /*1b380*/  @P1 MUFU.RCP R11, R12 ;  /* 0x0000000c000b1308 */ /* 0x000fe20000001000 */
[----:B------:R-:W-:Y:S01]  /*1b390*/  FSETP.NE.FTZ.AND P1, PT, R14, RZ, PT ;  /* 0x000000ff0e00720b */ /* 0x000fe20003f35000 */
[----:B------:R-:W-:Y:S01]  /*1b3a0*/  IMAD.MOV.U32 R9, RZ, RZ, RZ ;  /* 0x000000ffff097224 */ /* 0x000fe200078e00ff */
[----:B------:R-:W-:Y:S02]  /*1b3b0*/  WARPGROUP.DEPBAR.LE gsb0, 0x0 ;  /* 0x00008000000079c5 */ /* 0x000fe40000010000 */
[----:B------:R-:W-:-:S06]  /*1b3c0*/  WARPGROUP.ARRIVE ;  /* 0x00000000000079c5 */ /* 0x000fcc0000000000 */
[----:B------:R-:W-:Y:S01]  /*1b3d0*/  QGMMA.64x256x32.F32.E4M3.E4M3 R24, R184, gdesc[UR4], R24, gsb0 ;  /* 0x03e00004b8187df3 */ /* 0x000fe20008000818 */
[----:B------:R-:W0:Y:S08]  /*1b3e0*/  @P2 MUFU.LG2 R3, R13 ;  /* 0x0000000d00032308 */ /* 0x000e300000000c00 */
[----:B------:R-:W1:Y:S08]  /*1b3f0*/  @P3 MUFU.LG2 R8, R8 ;  /* 0x0000000800083308 */ /* 0x000e700000000c00 */
[----:B------:R-:W3:Y:S01]  /*1b400*/  @P1 MUFU.RCP R9, R14 ;  /* 0x0000000e00091308 */ /* 0x000ee20000001000 */
[----:B------:R-:W-:-:S02]  /*1b410*/  IMAD.U32 R4, RZ, RZ, UR56 ;  /* 0x00000038ff047e24 */ /* 0x000fc4000f8e00ff */
[----:B------:R-:W-:Y:S02]  /*1b420*/  IMAD.U32 R15, RZ, RZ, UR56 ;  /* 0x00000038ff0f7e24 */ /* 0x000fe4000f8e00ff */
[----:B0-----:R-:W-:Y:S01]  /*1b430*/  @P2 FMUL.FTZ R3, R3, 0.69314718246459960938 ;  /* 0x3f31721803032820 */ /* 0x001fe20000410000 */
[----:B------:R-:W-:Y:S01]  /*1b440*/  @P2 FMUL.FTZ R4, R4, 0.69314718246459960938 ;  /* 0x3f31721804042820 */ /* 0x000fe20000410000 */
[----:B------:R-:W-:Y:S01]  /*1b450*/  @P3 FMUL.FTZ R12, R15, 0.69314718246459960938 ;  /* 0x3f3172180f0c3820 */ /* 0x000fe20000410000 */
[----:B-1----:R-:W-:Y:S01]  /*1b460*/  @P3 FMUL.FTZ R13, R8, 0.69314718246459960938 ;  /* 0x3f317218080d3820 */ /* 0x002fe20000410000 */
[----:B------:R-:W-:Y:S01]  /*1b470*/  IMAD.MOV.U32 R0, RZ, RZ, -0x800000 ;  /* 0xff800000ff007424 */ /* 0x000fe200078e00ff */
[----:B------:R-:W-:Y:S01]  /*1b480*/  MOV R2, 0xff800000 ;  /* 0xff80000000027802 */ /* 0x000fe20000000f00 */
[----:B------:R-:W-:-:S01]  /*1b490*/  @P2 FFMA.FTZ R0, R4, R7, R3 ;  /* 0x0000000704002223 */ /* 0x000fc20000010003 */
[----:B------:R-:W-:Y:S01]  /*1b4a0*/  @P3 FFMA.FTZ R2, R12, R10, R13 ;  /* 0x0000000a0c023223 */ /* 0x000fe2000001000d */
[-C--:B--2---:R-:W-:Y:S01]  /*1b4b0*/  FMUL.FTZ R3, R11, R6.reuse ;  /* 0x000000060b037220 */ /* 0x084fe20000410000 */
[----:B---3--:R-:W-:Y:S01]  /*1b4c0*/  FMUL.FTZ R12, R9, R6 ;  /* 0x00000006090c7220 */ /* 0x008fe20000410000 */
[----:B------:R-:W-:-:S02]  /*1b4d0*/  WARPGROUP.DEPBAR.LE gsb0, 0x0 ;  /* 0x00008000000079c5 */ /* 0x000fc40000010000 */
[----:B------:R-:W-:Y:S05]  /*1b4e0*/  @!P0 BRA `(.L_x_1436) ;  /* 0x0000000000048947 */ /* 0x000fea0003800000 */
[----:B------:R-:W-:Y:S01]  /*1b4f0*/  BPT.TRAP 0x1 ;  /* 0x000000040000795c */ /* 0x000fe20000300000 */
.L_x_1436:
[----:B------:R-:W-:Y:S02]  /*1b500*/  VIADD R15, R5, 0x28460 ;  /* 0x00028460050f7836 */ /* 0x000fe40000000000 */
[-C--:B------:R-:W-:Y:S01]  /*1b510*/  FMUL.FTZ R5, R28, R3.reuse ;  /* 0x000000031c057220 */ /* 0x080fe20000410000 */
[----:B------:R-:W-:Y:S02]  /*1b520*/  IMAD.U32 R4, RZ, RZ, UR42 ;  /* 0x0000002aff047e24 */ /* 0x000fe4000f8e00ff */
[-C--:B------:R-:W-:Y:S01]  /*1b530*/  FMUL.FTZ R7, R36, R3.reuse ;  /* 0x0000000324077220 */ /* 0x080fe20000410000 */
[----:B------:R-:W-:Y:S02]  /*1b540*/  VIADD R200, R200, 0x1 ;  /* 0x00000001c8c87836 */ /* 0x000fe40000000000 */
        /* <DEDUP_REMOVED lines=21> */
[----:B------:R-:W-:Y:S01]  /*1b6a0*/  ISETP.NE.AND P1, PT, R200, 0x2, PT ;  /* 0x00000002c800780c */ /* 0x000fe20003f25270 */
        /* <DEDUP_REMOVED lines=61> */
[----:B------:R-:W-:Y:S01]  /*1ba80*/  SEL R3, RZ, 0x1, P1 ;  /* 0x00000001ff037807 */ /* 0x000fe20000800000 */
        /* <DEDUP_REMOVED lines=10> */
[-C--:B0-----:R-:W-:Y:S01]  /*1bb30*/  FMUL.FTZ R15, R27, R12.reuse ;  /* 0x0000000c1b0f7220 */ /* 0x081fe20000410000 */
        /* <DEDUP_REMOVED lines=36> */
[----:B------:R-:W-:Y:S01]  /*1bd80*/  LOP3.LUT R194, R194, R3, RZ, 0x3c, !PT ;  /* 0x00000003c2c27212 */ /* 0x000fe200078e3cff */
[----:B------:R-:W-:Y:S01]  /*1bd90*/  UIADD3 UR43, UR43, 0x1, URZ ;  /* 0x000000012b2b7890 */ /* 0x000fe2000fffe03f */
[----:B------:R-:W-:-:S11]  /*1bda0*/  SEL R200, R200, RZ, P1 ;  /* 0x000000ffc8c87207 */ /* 0x000fd60000800000 */
.L_x_1284:
[----:B------:R-:W-:Y:S05]  /*1bdb0*/  WARPSYNC.ALL ;  /* 0x0000000000007948 */ /* 0x000fea0003800000 */
[----:B------:R-:W0:Y:S08]  /*1bdc0*/  S2UR UR42, SR_CgaCtaId ;  /* 0x00000000002a79c3 */ /* 0x000e300000008800 */
[----:B------:R-:W-:Y:S06]  /*1bdd0*/  BAR.SYNC.DEFER_BLOCKING 0x5, 0x180 ;  /* 0x0146000000007b1d */ /* 0x000fec0000010000 */
[----:B------:R-:W-:Y:S01]  /*1bde0*/  UMOV UR4, 0x400 ;  /* 0x0000040000047882 */ /* 0x000fe20000000000 */
[----:B------:R-:W-:Y:S01]  /*1bdf0*/  BSSY B0, `(.L_x_1437) ;  /* 0x000034c000007945 */ /* 0x000fe20003800000 */
[----:B0-----:R-:W-:-:S06]  /*1be00*/  ULEA UR4, UR42, UR4, 0x18 ;  /* 0x000000042a047291 */ /* 0x001fcc000f8ec03f */
[----:B------:R-:W-:-:S05]  /*1be10*/  IMAD.U32 R16, RZ, RZ, UR4 ;  /* 0x00000004ff107e24 */ /* 0x000fca000f8e00ff */
[----:B------:R0:W1:Y:S01]  /*1be20*/  LDS.128 R204, [R16+0x284d0] ;  /* 0x0284d00010cc7984 */ /* 0x0000620000000c00 */
[----:B------:R-:W-:Y:S06]  /*1be30*/  BAR.ARV 0x4, 0x180 ;  /* 0x0106000000007b1d */ /* 0x000fec0000002000 */
[----:B------:R-:W-:Y:S05]  /*1be40*/  @P0 BRA `(.L_x_1438) ;  /* 0x0000002800580947 */ /* 0x000fea0003800000 */
[----:B------:R-:W2:Y:S01]  /*1be50*/  S2R R56, SR_TID.X ;  /* 0x0000000000387919 */ /* 0x000ea20000002100 */
[----:B------:R-:W-:Y:S01]  /*1be60*/  F2FP.BF16.F32.PACK_AB R31, R31, R34 ;  /* 0x000000221f1f723e */ /* 0x000fe200000010ff */
[----:B------:R-:W-:Y:S01]  /*1be70*/  ULDC.64 UR4, c[0x4][0x38] ;  /* 0x01000e0000047ab9 */ /* 0x000fe20000000a00 */
[----:B------:R-:W-:Y:S02]  /*1be80*/  F2FP.BF16.F32.PACK_AB R34, R60, R13 ;  /* 0x0000000d3c22723e */ /* 0x000fe400000010ff */
[----:B------:R-:W3:Y:S01]  /*1be90*/  S2R R13, SR_SWINHI ;  /* 0x00000000000d7919 */ /* 0x000ee20000002f00 */
[----:B------:R-:W-:Y:S02]  /*1bea0*/  F2FP.BF16.F32.PACK_AB R61, R61, R14 ;  /* 0x0000000e3d3d723e */ /* 0x000fe400000010ff */
[----:B------:R-:W-:Y:S02]  /*1beb0*/  F2FP.BF16.F32.PACK_AB R14, R62, R59 ;  /* 0x0000003b3e0e723e */ /* 0x000fe400000010ff */
[----:B------:R-:W-:-:S02]  /*1bec0*/  F2FP.BF16.F32.PACK_AB R62, R77, R112 ;  /* 0x000000704d3e723e */ /* 0x000fc400000010ff */
[----:B------:R-:W-:Y:S02]  /*1bed0*/  F2FP.BF16.F32.PACK_AB R113, R76, R113 ;  /* 0x000000714c71723e */ /* 0x000fe400000010ff */
[----:B------:R-:W-:Y:S02]  /*1bee0*/  F2FP.BF16.F32.PACK_AB R63, R63, R66 ;  /* 0x000000423f3f723e */ /* 0x000fe400000010ff */
[----:B------:R-:W-:Y:S01]  /*1bef0*/  F2FP.BF16.F32.PACK_AB R126, R70, R67 ;  /* 0x00000043467e723e */ /* 0x000fe200000010ff */
[----:B--2---:R-:W-:-:S05]  /*1bf00*/  IMAD.SHL.U32 R3, R56, 0x4, RZ ;  /* 0x0000000438037824 */ /* 0x004fca00078e00ff */
[----:B------:R-:W-:Y:S02]  /*1bf10*/  LOP3.LUT R3, R3, 0xc, RZ, 0xc0, !PT ;  /* 0x0000000c03037812 */ /* 0x000fe400078ec0ff */
[----:B------:R-:W-:Y:S02]  /*1bf20*/  MOV R76, R16 ;  /* 0x00000010004c7202 */ /* 0x000fe40000000f00 */
[----:B---3--:R-:W-:Y:S02]  /*1bf30*/  MOV R77, R13 ;  /* 0x0000000d004d7202 */ /* 0x008fe40000000f00 */
[----:B------:R-:W-:Y:S01]  /*1bf40*/  IADD3 R26, P0, R3, UR4, RZ ;  /* 0x00000004031a7c10 */ /* 0x000fe2000ff1e0ff */
[----:B------:R-:W-:Y:S01]  /*1bf50*/  IMAD.WIDE R66, R235, 0x2, R76 ;  /* 0x00000002eb427825 */ /* 0x000fe200078e024c */
[----:B------:R-:W-:-:S03]  /*1bf60*/  F2FP.BF16.F32.PACK_AB R12, R38, R35 ;  /* 0x00000023260c723e */ /* 0x000fc600000010ff */
[----:B-----5:R-:W-:Y:S01]  /*1bf70*/  IMAD.X R27, RZ, RZ, UR5, P0 ;  /* 0x00000005ff1b7e24 */ /* 0x020fe200080e06ff */
[----:B------:R-:W-:Y:S02]  /*1bf80*/  F2FP.BF16.F32.PACK_AB R38, R21, R64 ;  /* 0x000000401526723e */ /* 0x000fe400000010ff */
[----:B------:R-:W-:Y:S02]  /*1bf90*/  F2FP.BF16.F32.PACK_AB R116, R117, R116 ;  /* 0x000000747574723e */ /* 0x000fe400000010ff */
[----:B------:R-:W-:Y:S01]  /*1bfa0*/  F2FP.BF16.F32.PACK_AB R130, R78, R75 ;  /* 0x0000004b4e82723e */ /* 0x000fe200000010ff */
[----:B------:R2:W5:Y:S01]  /*1bfb0*/  LDG.E.CONSTANT R3, desc[UR46][R26.64] ;  /* 0x0000002e1a037981 */ /* 0x000562000c1e9900 */
[----:B------:R-:W-:Y:S01]  /*1bfc0*/  F2FP.BF16.F32.PACK_AB R21, R79, R82 ;  /* 0x000000524f15723e */ /* 0x000fe200000010ff */
[----:B------:R-:W-:Y:S01]  /*1bfd0*/  UMOV UR4, 0xffffffff ;  /* 0xffffffff00047882 */ /* 0x000fe20000000000 */
[----:B------:R-:W-:Y:S02]  /*1bfe0*/  F2FP.BF16.F32.PACK_AB R134, R86, R83 ;  /* 0x000000535686723e */ /* 0x000fe400000010ff */
[----:B------:R-:W-:-:S02]  /*1bff0*/  F2FP.BF16.F32.PACK_AB R104, R69, R104 ;  /* 0x000000684568723e */ /* 0x000fc400000010ff */
[----:B------:R-:W-:Y:S02]  /*1c000*/  F2FP.BF16.F32.PACK_AB R117, R36, R81 ;  /* 0x000000512475723e */ /* 0x000fe400000010ff */
[C---:B------:R-:W-:Y:S02]  /*1c010*/  IADD3 R83, P3, R66.reuse, 0xc060, RZ ;  /* 0x0000c06042537810 */ /* 0x040fe40007f7e0ff */
[C---:B------:R-:W-:Y:S02]  /*1c020*/  IADD3 R79, P1, R66.reuse, 0xc020, RZ ;  /* 0x0000c020424f7810 */ /* 0x040fe40007f3e0ff */
[C---:B------:R-:W-:Y:S02]  /*1c030*/  IADD3 R75, P5, R66.reuse, 0xc000, RZ ;  /* 0x0000c000424b7810 */ /* 0x040fe40007fbe0ff */
[C---:B------:R-:W-:Y:S02]  /*1c040*/  IADD3 R69, P4, R66.reuse, 0x8060, RZ ;  /* 0x0000806042457810 */ /* 0x040fe40007f9e0ff */
[----:B------:R-:W-:-:S02]  /*1c050*/  IADD3 R81, P2, R66, 0xc040, RZ ;  /* 0x0000c04042517810 */ /* 0x000fc40007f5e0ff */
[----:B--2---:R-:W-:Y:S02]  /*1c060*/  F2FP.BF16.F32.PACK_AB R26, R8, R41 ;  /* 0x00000029081a723e */ /* 0x004fe400000010ff */
[----:B------:R-:W-:Y:S02]  /*1c070*/  F2FP.BF16.F32.PACK_AB R8, R46, R43 ;  /* 0x0000002b2e08723e */ /* 0x000fe400000010ff */
[----:B------:R-:W-:Y:S02]  /*1c080*/  F2FP.BF16.F32.PACK_AB R71, R71, R74 ;  /* 0x0000004a4747723e */ /* 0x000fe400000010ff */
[----:B------:R-:W-:Y:S02]  /*1c090*/  F2FP.BF16.F32.PACK_AB R143, R68, R105 ;  /* 0x00000069448f723e */ /* 0x000fe400000010ff */
[----:B------:R-:W-:Y:S02]  /*1c0a0*/  F2FP.BF16.F32.PACK_AB R46, R37, R80 ;  /* 0x00000050252e723e */ /* 0x000fe400000010ff */
        /* <DEDUP_REMOVED lines=10> */
[----:B------:R-:W-:Y:S02]  /*1c150*/  F2FP.BF16.F32.PACK_AB R15, R30, R15 ;  /* 0x0000000f1e0f723e */ /* 0x000fe400000010ff */
[----:B------:R-:W-:Y:S02]  /*1c160*/  F2FP.BF16.F32.PACK_AB R118, R54, R51 ;  /* 0x000000333676723e */ /* 0x000fe400000010ff */
[----:B------:R-:W-:Y:S01]  /*1c170*/  LOP3.LUT R82, R82, R83, RZ, 0x3c, !PT ;  /* 0x0000005352527212 */ /* 0x000fe200078e3cff */
[----:B------:R-:W-:Y:S01]  /*1c180*/  IMAD.X R83, RZ, RZ, R67, P3 ;  /* 0x000000ffff537224 */ /* 0x000fe200018e0643 */
[----:B------:R-:W-:-:S02]  /*1c190*/  LOP3.LUT R78, R78, R79, RZ, 0x3c, !PT ;  /* 0x0000004f4e4e7212 */ /* 0x000fc400078e3cff */
[----:B------:R-:W-:Y:S01]  /*1c1a0*/  LOP3.LUT R74, R74, R75, RZ, 0x3c, !PT ;  /* 0x0000004b4a4a7212 */ /* 0x000fe200078e3cff */
[--C-:B------:R-:W-:Y:S01]  /*1c1b0*/  IMAD.X R75, RZ, RZ, R67.reuse, P5 ;  /* 0x000000ffff4b7224 */ /* 0x100fe200028e0643 */
[----:B------:R-:W-:Y:S01]  /*1c1c0*/  LOP3.LUT R68, R68, R69, RZ, 0x3c, !PT ;  /* 0x0000004544447212 */ /* 0x000fe200078e3cff */
[--C-:B------:R-:W-:Y:S01]  /*1c1d0*/  IMAD.X R69, RZ, RZ, R67.reuse, P4 ;  /* 0x000000ffff457224 */ /* 0x100fe200020e0643 */
[----:B------:R-:W-:Y:S02]  /*1c1e0*/  F2FP.BF16.F32.PACK_AB R30, R10, R49 ;  /* 0x000000310a1e723e */ /* 0x000fe400000010ff */
[----:B------:R-:W-:Y:S02]  /*1c1f0*/  F2FP.BF16.F32.PACK_AB R54, R53, R96 ;  /* 0x000000603536723e */ /* 0x000fe400000010ff */
        /* <DEDUP_REMOVED lines=8> */
[----:B------:R-:W-:-:S02]  /*1c280*/  F2FP.BF16.F32.PACK_AB R5, R5, R24 ;  /* 0x000000180505723e */ /* 0x000fc400000010ff */
[----:B------:R-:W-:Y:S02]  /*1c290*/  F2FP.BF16.F32.PACK_AB R24, R6, R33 ;  /* 0x000000210618723e */ /* 0x000fe400000010ff */
[----:B------:R-:W-:Y:S02]  /*1c2a0*/  F2FP.BF16.F32.PACK_AB R11, R11, R48 ;  /* 0x000000300b0b723e */ /* 0x000fe400000010ff */
[----:B------:R-:W-:Y:S02]  /*1c2b0*/  F2FP.BF16.F32.PACK_AB R47, R47, R50 ;  /* 0x000000322f2f723e */ /* 0x000fe400000010ff */
[----:B------:R-:W-:Y:S02]  /*1c2c0*/  F2FP.BF16.F32.PACK_AB R55, R55, R58 ;  /* 0x0000003a3737723e */ /* 0x000fe400000010ff */
[----:B------:R-:W-:Y:S02]  /*1c2d0*/  F2FP.BF16.F32.PACK_AB R141, R52, R97 ;  /* 0x00000061348d723e */ /* 0x000fe400000010ff */
[----:B------:R-:W-:-:S02]  /*1c2e0*/  LOP3.LUT P0, R6, R56, 0x3, RZ, 0xc0, !PT ;  /* 0x0000000338067812 */ /* 0x000fc4000780c0ff */
        /* <DEDUP_REMOVED lines=18> */
[----:B------:R-:W-:-:S02]  /*1c410*/  F2FP.BF16.F32.PACK_AB R88, R45, R88 ;  /* 0x000000582d58723e */ /* 0x000fc400000010ff */
[----:B------:R-:W-:Y:S01]  /*1c420*/  LOP3.LUT R56, R56, R57, RZ, 0x3c, !PT ;  /* 0x0000003938387212 */ /* 0x000fe200078e3cff */
[----:B------:R-:W-:Y:S01]  /*1c430*/  IMAD.X R57, RZ, RZ, R67, P2 ;  /* 0x000000ffff397224 */ /* 0x000fe200010e0643 */
[----:B------:R-:W-:Y:S02]  /*1c440*/  F2FP.BF16.F32.PACK_AB R4, R4, R25 ;  /* 0x000000190404723e */ /* 0x000fe400000010ff */
[----:B------:R-:W-:Y:S02]  /*1c450*/  ISETP.EQ.OR P0, PT, R6, 0x3, !P0 ;  /* 0x000000030600780c */ /* 0x000fe40004702670 */
[C---:B------:R-:W-:Y:S02]  /*1c460*/  IADD3 R45, P3, R66.reuse, 0x4020, RZ ;  /* 0x00004020422d7810 */ /* 0x040fe40007f7e0ff */
[C---:B------:R-:W-:Y:S02]  /*1c470*/  IADD3 R41, P1, R66.reuse, 0x60, RZ ;  /* 0x0000006042297810 */ /* 0x040fe40007f3e0ff */
[----:B------:R-:W-:-:S02]  /*1c480*/  IADD3 R37, P5, R66, 0x40, RZ ;  /* 0x0000004042257810 */ /* 0x000fc40007fbe0ff */
[C---:B------:R-:W-:Y:S02]  /*1c490*/  IADD3 R33, P4, R66.reuse, 0x20, RZ ;  /* 0x0000002042217810 */ /* 0x040fe40007f9e0ff */
[----:B------:R-:W-:Y:S02]  /*1c4a0*/  IADD3 R43, P2, R66, 0x4000, RZ ;  /* 0x00004000422b7810 */ /* 0x000fe40007f5e0ff */
[----:B------:R-:W-:Y:S02]  /*1c4b0*/  F2FP.BF16.F32.PACK_AB R7, R7, R32 ;  /* 0x000000200707723e */ /* 0x000fe400000010ff */
[----:B------:R-:W-:Y:S02]  /*1c4c0*/  F2FP.BF16.F32.PACK_AB R9, R9, R40 ;  /* 0x000000280909723e */ /* 0x000fe400000010ff */
[----:B------:R-:W-:Y:S02]  /*1c4d0*/  F2FP.BF16.F32.PACK_AB R135, R44, R89 ;  /* 0x000000592c87723e */ /* 0x000fe400000010ff */
[----:B------:R-:W-:-:S02]  /*1c4e0*/  F2FP.BF16.F32.PACK_AB R39, R39, R42 ;  /* 0x0000002a2727723e */ /* 0x000fc400000010ff */
[----:B------:R-:W-:Y:S02]  /*1c4f0*/  SEL R13, R5, R4, P0 ;  /* 0x00000004050d7207 */ /* 0x000fe40000000000 */
[----:B------:R-:W-:Y:S02]  /*1c500*/  LOP3.LUT R44, R45, 0x380, RZ, 0xc0, !PT ;  /* 0x000003802d2c7812 */ /* 0x000fe400078ec0ff */
[----:B------:R-:W-:Y:S02]  /*1c510*/  LOP3.LUT R40, R41, 0x380, RZ, 0xc0, !PT ;  /* 0x0000038029287812 */ /* 0x000fe400078ec0ff */
[----:B------:R-:W-:Y:S02]  /*1c520*/  LOP3.LUT R36, R37, 0x380, RZ, 0xc0, !PT ;  /* 0x0000038025247812 */ /* 0x000fe400078ec0ff */
[----:B------:R-:W-:Y:S02]  /*1c530*/  LOP3.LUT R32, R33, 0x380, RZ, 0xc0, !PT ;  /* 0x0000038021207812 */ /* 0x000fe400078ec0ff */
[----:B------:R-:W-:-:S02]  /*1c540*/  SEL R4, R4, R5, P0 ;  /* 0x0000000504047207 */ /* 0x000fc40000000000 */
[----:B------:R-:W-:Y:S02]  /*1c550*/  LOP3.LUT R42, R43, 0x380, RZ, 0xc0, !PT ;  /* 0x000003802b2a7812 */ /* 0x000fe400078ec0ff */
[----:B------:R-:W-:Y:S02]  /*1c560*/  LOP3.LUT R5, R66, 0x380, RZ, 0xc0, !PT ;  /* 0x0000038042057812 */ /* 0x000fe400078ec0ff */
[----:B------:R-:W-:Y:S02]  /*1c570*/  SHF.R.U64 R44, R44, 0x3, RZ ;  /* 0x000000032c2c7819 */ /* 0x000fe400000012ff */
[----:B------:R-:W-:Y:S02]  /*1c580*/  SHF.R.U64 R40, R40, 0x3, RZ ;  /* 0x0000000328287819 */ /* 0x000fe400000012ff */
[----:B------:R-:W-:Y:S02]  /*1c590*/  SHF.R.U64 R36, R36, 0x3, RZ ;  /* 0x0000000324247819 */ /* 0x000fe400000012ff */
[----:B------:R-:W-:-:S02]  /*1c5a0*/  SHF.R.U64 R32, R32, 0x3, RZ ;  /* 0x0000000320207819 */ /* 0x000fc400000012ff */
        /* <DEDUP_REMOVED lines=10> */
[----:B------:R-:W-:-:S02]  /*1c650*/  LOP3.LUT R42, R42, R43, RZ, 0x3c, !PT ;  /* 0x0000002b2a2a7212 */ /* 0x000fc400078e3cff */
[----:B------:R-:W-:Y:S02]  /*1c660*/  F2FP.BF16.F32.PACK_AB R120, R85, R120 ;  /* 0x000000785578723e */ /* 0x000fe400000010ff */
[----:B------:R-:W-:Y:S02]  /*1c670*/  LOP3.LUT R66, R5, R66, RZ, 0x3c, !PT ;  /* 0x0000004205427212 */ /* 0x000fe400078e3cff */
[----:B------:R-:W-:Y:S02]  /*1c680*/  IADD3.X R43, RZ, R67, RZ, P2, !PT ;  /* 0x00000043ff2b7210 */ /* 0x000fe400017fe4ff */
[----:B------:R-:W-:Y:S02]  /*1c690*/  MOV R85, R82 ;  /* 0x0000005200557202 */ /* 0x000fe40000000f00 */
[----:B------:R-:W-:Y:S02]  /*1c6a0*/  F2FP.BF16.F32.PACK_AB R72, R29, R72 ;  /* 0x000000481d48723e */ /* 0x000fe400000010ff */
[----:B------:R-:W-:-:S02]  /*1c6b0*/  MOV R83, R80 ;  /* 0x0000005000537202 */ /* 0x000fc40000000f00 */
        /* <DEDUP_REMOVED lines=10> */
[----:B------:R-:W-:Y:S02]  /*1c760*/  MOV R81, R78 ;  /* 0x0000004e00517202 */ /* 0x000fe40000000f00 */
        /* <DEDUP_REMOVED lines=27> */
[----:B------:R-:W-:Y:S01]  /*1c920*/  MOV R73, R32 ;  /* 0x0000002000497202 */ /* 0x000fe20000000f00 */
[----:B------:R-:W-:Y:S06]  /*1c930*/  BRA.DIV UR4, `(.L_x_1439) ;  /* 0x000000ae04947947 */ /* 0x000fec000b800000 */
[----:B------:R-:W-:Y:S02]  /*1c940*/  SEL R10, R7, R24, P0 ;  /* 0x00000018070a7207 */ /* 0x000fe40000000000 */
[----:B------:R-:W-:Y:S02]  /*1c950*/  SEL R20, R24, R7, P0 ;  /* 0x0000000718147207 */ /* 0x000fe40000000000 */
[----:B------:R-:W-:Y:S01]  /*1c960*/  SEL R24, R9, R26, P0 ;  /* 0x0000001a09187207 */ /* 0x000fe20000000000 */
[----:B-----5:R-:W-:Y:S01]  /*1c970*/  SHFL.IDX PT, R7, R13, R3, 0x1c1f ;  /* 0x001c1f030d077589 */ /* 0x020fe200000e0000 */
[----:B------:R-:W-:Y:S02]  /*1c980*/  SEL R26, R26, R9, P0 ;  /* 0x000000091a1a7207 */ /* 0x000fe40000000000 */
[----:B------:R-:W-:Y:S01]  /*1c990*/  SEL R28, R11, R30, P0 ;  /* 0x0000001e0b1c7207 */ /* 0x000fe20000000000 */
[----:B------:R-:W-:Y:S01]  /*1c9a0*/  SHFL.IDX PT, R10, R10, R3, 0x1c1f ;  /* 0x001c1f030a0a7589 */ /* 0x000fe200000e0000 */
[----:B------:R-:W-:-:S02]  /*1c9b0*/  LOP3.LUT R9, R3, 0x2, RZ, 0x3c, !PT ;  /* 0x0000000203097812 */ /* 0x000fc400078e3cff */
        /* <DEDUP_REMOVED lines=25> */
[----:B------:R-:W2:Y:S01]  /*1cb50*/  SHFL.IDX PT, R25, R26, R9, 0x1c1f ;  /* 0x001c1f091a197589 */ /* 0x000ea200000e0000 */
[----:B------:R-:W-:-:S02]  /*1cb60*/  SEL R48, R88, R135, P0 ;  /* 0x0000008758307207 */ /* 0x000fc40000000000 */
[----:B------:R-:W-:Y:S01]  /*1cb70*/  SEL R118, R27, R146, P0 ;  /* 0x000000921b767207 */ /* 0x000fe20000000000 */
[----:B------:R-:W-:Y:S01]  /*1cb80*/  SHFL.IDX PT, R35, R46, R9, 0x1c1f ;  /* 0x001c1f092e237589 */ /* 0x000fe200000e0000 */
[----:B------:R-:W-:Y:S02]  /*1cb90*/  SEL R120, R146, R27, P0 ;  /* 0x0000001b92787207 */ /* 0x000fe40000000000 */
[----:B------:R-:W-:Y:S01]  /*1cba0*/  SEL R50, R135, R88, P0 ;  /* 0x0000005887327207 */ /* 0x000fe20000000000 */
[----:B------:R-:W3:Y:S01]  /*1cbb0*/  SHFL.IDX PT, R27, R30, R9, 0x1c1f ;  /* 0x001c1f091e1b7589 */ /* 0x000ee200000e0000 */
[----:B------:R-:W-:Y:S02]  /*1cbc0*/  SEL R52, R54, R141, P0 ;  /* 0x0000008d36347207 */ /* 0x000fe40000000000 */
[----:B------:R-:W-:Y:S01]  /*1cbd0*/  SEL R122, R29, R152, P0 ;  /* 0x000000981d7a7207 */ /* 0x000fe20000000000 */
[----:B------:R-:W-:Y:S01]  /*1cbe0*/  SHFL.IDX PT, R48, R48, R3, 0x1c1f ;  /* 0x001c1f0330307589 */ /* 0x000fe200000e0000 */
[----:B------:R-:W-:-:S02]  /*1cbf0*/  SEL R124, R152, R29, P0 ;  /* 0x0000001d987c7207 */ /* 0x000fc40000000000 */
[----:B------:R-:W-:Y:S01]  /*1cc00*/  SEL R54, R141, R54, P0 ;  /* 0x000000368d367207 */ /* 0x000fe20000000000 */
[----:B------:R-:W4:Y:S01]  /*1cc10*/  SHFL.IDX PT, R29, R34, R9, 0x1c1f ;  /* 0x001c1f09221d7589 */ /* 0x000f2200000e0000 */
[----:B------:R-:W-:Y:S02]  /*1cc20*/  SEL R56, R104, R143, P0 ;  /* 0x0000008f68387207 */ /* 0x000fe40000000000 */
[----:B------:R-:W-:Y:S01]  /*1cc30*/  SEL R86, R31, R12, P0 ;  /* 0x0000000c1f567207 */ /* 0x000fe20000000000 */
[----:B------:R-:W-:Y:S01]  /*1cc40*/  SHFL.IDX PT, R37, R50, R9, 0x1c1f ;  /* 0x001c1f0932257589 */ /* 0x000fe200000e0000 */
[----:B------:R-:W-:Y:S02]  /*1cc50*/  SEL R88, R12, R31, P0 ;  /* 0x0000001f0c587207 */ /* 0x000fe40000000000 */
[----:B------:R-:W-:Y:S01]  /*1cc60*/  SEL R58, R143, R104, P0 ;  /* 0x000000688f3a7207 */ /* 0x000fe20000000000 */
[----:B------:R-:W0:Y:S01]  /*1cc70*/  SHFL.IDX PT, R31, R38, R9, 0x1c1f ;  /* 0x001c1f09261f7589 */ /* 0x000e2200000e0000 */
        /* <DEDUP_REMOVED lines=11> */
[----:B------:R-:W1:Y:S01]  /*1cd30*/  SHFL.IDX PT, R39, R54, R9, 0x1c1f ;  /* 0x001c1f0936277589 */ /* 0x000e6200000e0000 */
[----:B------:R-:W-:Y:S02]  /*1cd40*/  SEL R78, R109, R108, P0 ;  /* 0x0000006c6d4e7207 */ /* 0x000fe40000000000 */
[----:B------:R-:W-:Y:S01]  /*1cd50*/  SEL R80, R108, R109, P0 ;  /* 0x0000006d6c507207 */ /* 0x000fe20000000000 */
[----:B------:R-:W-:Y:S01]  /*1cd60*/  SHFL.IDX PT, R60, R60, R3, 0x1c1f ;  /* 0x001c1f033c3c7589 */ /* 0x000fe200000e0000 */
[----:B------:R-:W-:Y:S02]  /*1cd70*/  SEL R98, R55, R14, P0 ;  /* 0x0000000e37627207 */ /* 0x000fe40000000000 */
[----:B------:R-:W-:Y:S01]  /*1cd80*/  SEL R102, R63, R126, P0 ;  /* 0x0000007e3f667207 */ /* 0x000fe20000000000 */
[----:B------:R-:W1:Y:S01]  /*1cd90*/  SHFL.IDX PT, R43, R62, R9, 0x1c1f ;  /* 0x001c1f093e2b7589 */ /* 0x000e6200000e0000 */
        /* <DEDUP_REMOVED lines=11> */
[----:B------:R-:W-:Y:S01]  /*1ce50*/  SHFL.IDX PT, R72, R72, R3, 0x1c1f ;  /* 0x001c1f0348487589 */ /* 0x000fe200000e0000 */
[----:B------:R-:W-:Y:S02]  /*1ce60*/  SEL R134, R125, R148, P0 ;  /* 0x000000947d867207 */ /* 0x000fe40000000000 */
[----:B------:R-:W-:Y:S01]  /*1ce70*/  SEL R138, R127, R140, P0 ;  /* 0x0000008c7f8a7207 */ /* 0x000fe20000000000 */
[----:B------:R-:W1:Y:S01]  /*1ce80*/  SHFL.IDX PT, R49, R74, R9, 0x1c1f ;  /* 0x001c1f094a317589 */ /* 0x000e6200000e0000 */
[----:B------:R-:W-:Y:S02]  /*1ce90*/  SEL R128, R158, R111, P0 ;  /* 0x0000006f9e807207 */ /* 0x000fe40000000000 */
[----:B------:R-:W-:Y:S01]  /*1cea0*/  SEL R132, R132, R119, P0 ;  /* 0x0000007784847207 */ /* 0x000fe20000000000 */
[----:B------:R-:W-:Y:S01]  /*1ceb0*/  SHFL.IDX PT, R78, R78, R3, 0x1c1f ;  /* 0x001c1f034e4e7589 */ /* 0x000fe200000e0000 */
[----:B------:R-:W-:-:S02]  /*1cec0*/  SEL R136, R148, R125, P0 ;  /* 0x0000007d94887207 */ /* 0x000fc40000000000 */
[----:B------:R-:W-:Y:S01]  /*1ced0*/  SEL R140, R140, R127, P0 ;  /* 0x0000007f8c8c7207 */ /* 0x000fe20000000000 */
[----:B------:R-:W1:Y:S01]  /*1cee0*/  SHFL.IDX PT, R8, R4, R9, 0x1c1f ;  /* 0x001c1f0904087589 */ /* 0x000e6200000e0000 */
[----:B--2---:R-:W-:Y:S02]  /*1cef0*/  SEL R12, R24, R25, P0 ;  /* 0x00000019180c7207 */ /* 0x004fe40000000000 */
[----:B------:R-:W-:Y:S01]  /*1cf00*/  SEL R14, R25, R24, P0 ;  /* 0x00000018190e7207 */ /* 0x000fe20000000000 */
[----:B------:R-:W2:Y:S01]  /*1cf10*/  SHFL.IDX PT, R51, R80, R9, 0x1c1f ;  /* 0x001c1f0950337589 */ /* 0x000ea200000e0000 */
[----:B---3--:R-:W-:Y:S02]  /*1cf20*/  SEL R24, R28, R27, P0 ;  /* 0x0000001b1c187207 */ /* 0x008fe40000000000 */
[----:B------:R-:W-:Y:S01]  /*1cf30*/  SEL R26, R27, R28, P0 ;  /* 0x0000001c1b1a7207 */ /* 0x000fe20000000000 */
[----:B------:R-:W-:Y:S01]  /*1cf40*/  SHFL.IDX PT, R82, R82, R3, 0x1c1f ;  /* 0x001c1f0352527589 */ /* 0x000fe200000e0000 */
[----:B----4-:R-:W-:-:S02]  /*1cf50*/  SEL R28, R32, R29, P0 ;  /* 0x0000001d201c7207 */ /* 0x010fc40000000000 */
[----:B------:R-:W-:Y:S01]  /*1cf60*/  SEL R30, R29, R32, P0 ;  /* 0x000000201d1e7207 */ /* 0x000fe20000000000 */
[----:B------:R-:W-:Y:S01]  /*1cf70*/  SHFL.IDX PT, R86, R86, R3, 0x1c1f ;  /* 0x001c1f0356567589 */ /* 0x000fe200000e0000 */
[----:B0-----:R-:W-:Y:S02]  /*1cf80*/  SEL R32, R36, R31, P0 ;  /* 0x0000001f24207207 */ /* 0x001fe40000000000 */
        /* <DEDUP_REMOVED lines=31> */
[----:B------:R-:W0:Y:S01]  /*1d180*/  SHFL.IDX PT, R55, R88, R9, 0x1c1f ;  /* 0x001c1f0958377589 */ /* 0x000e2200000e0000 */
[----:B------:R-:W-:-:S02]  /*1d190*/  SEL R4, R7, R8, P0 ;  /* 0x0000000807047207 */ /* 0x000fc40000000000 */
[----:B--2---:R-:W-:Y:S01]  /*1d1a0*/  SEL R72, R78, R51, P0 ;  /* 0x000000334e487207 */ /* 0x004fe20000000000 */
[----:B------:R-:W1:Y:S01]  /*1d1b0*/  SHFL.IDX PT, R57, R92, R9, 0x1c1f ;  /* 0x001c1f095c397589 */ /* 0x000e6200000e0000 */
[----:B------:R-:W-:Y:S01]  /*1d1c0*/  SEL R74, R51, R78, P0 ;  /* 0x0000004e334a7207 */ /* 0x000fe20000000000 */
[----:B------:R-:W-:Y:S02]  /*1d1d0*/  IMAD.MOV.U32 R78, RZ, RZ, RZ ;  /* 0x000000ffff4e7224 */ /* 0x000fe400078e00ff */
[----:B------:R-:W2:Y:S04]  /*1d1e0*/  SHFL.IDX PT, R59, R96, R9, 0x1c1f ;  /* 0x001c1f09603b7589 */ /* 0x000ea800000e0000 */
[----:B------:R-:W3:Y:S04]  /*1d1f0*/  SHFL.IDX PT, R61, R100, R9, 0x1c1f ;  /* 0x001c1f09643d7589 */ /* 0x000ee800000e0000 */
[----:B------:R-:W4:Y:S04]  /*1d200*/  SHFL.IDX PT, R63, R104, R9, 0x1c1f ;  /* 0x001c1f09683f7589 */ /* 0x000f2800000e0000 */
[----:B------:R-:W4:Y:S04]  /*1d210*/  SHFL.IDX PT, R65, R108, R9, 0x1c1f ;  /* 0x001c1f096c417589 */ /* 0x000f2800000e0000 */
[----:B------:R-:W4:Y:S01]  /*1d220*/  SHFL.IDX PT, R67, R112, R9, 0x1c1f ;  /* 0x001c1f0970437589 */ /* 0x000f2200000e0000 */
[----:B0-----:R-:W-:-:S03]  /*1d230*/  SEL R11, R55, R86, P0 ;  /* 0x00000056370b7207 */ /* 0x001fc60000000000 */
[----:B------:R-:W0:Y:S01]  /*1d240*/  SHFL.IDX PT, R69, R116, R9, 0x1c1f ;  /* 0x001c1f0974457589 */ /* 0x000e2200000e0000 */
[----:B-1----:R-:W-:Y:S02]  /*1d250*/  SEL R13, R90, R57, P0 ;  /* 0x000000395a0d7207 */ /* 0x002fe40000000000 */
[----:B------:R-:W-:Y:S01]  /*1d260*/  SEL R15, R57, R90, P0 ;  /* 0x0000005a390f7207 */ /* 0x000fe20000000000 */
[----:B------:R-:W1:Y:S01]  /*1d270*/  SHFL.IDX PT, R71, R120, R9, 0x1c1f ;  /* 0x001c1f0978477589 */ /* 0x000e6200000e0000 */
[----:B--2---:R-:W-:Y:S02]  /*1d280*/  SEL R25, R94, R59, P0 ;  /* 0x0000003b5e197207 */ /* 0x004fe40000000000 */
[----:B------:R-:W-:Y:S01]  /*1d290*/  SEL R27, R59, R94, P0 ;  /* 0x0000005e3b1b7207 */ /* 0x000fe20000000000 */
[----:B------:R-:W-:Y:S01]  /*1d2a0*/  SHFL.IDX PT, R122, R122, R3, 0x1c1f ;  /* 0x001c1f037a7a7589 */ /* 0x000fe200000e0000 */
[----:B---3--:R-:W-:Y:S02]  /*1d2b0*/  SEL R29, R98, R61, P0 ;  /* 0x0000003d621d7207 */ /* 0x008fe40000000000 */
[----:B------:R-:W-:Y:S01]  /*1d2c0*/  SEL R31, R61, R98, P0 ;  /* 0x000000623d1f7207 */ /* 0x000fe20000000000 */
[----:B------:R-:W-:Y:S01]  /*1d2d0*/  SHFL.IDX PT, R126, R126, R3, 0x1c1f ;  /* 0x001c1f037e7e7589 */ /* 0x000fe200000e0000 */
[----:B----4-:R-:W-:-:S02]  /*1d2e0*/  SEL R33, R102, R63, P0 ;  /* 0x0000003f66217207 */ /* 0x010fc40000000000 */
        /* <DEDUP_REMOVED lines=9> */
[----:B------:R-:W-:Y:S01]  /*1d380*/  SEL R47, R69, R114, P0 ;  /* 0x00000072452f7207 */ /* 0x000fe20000000000 */
[----:B------:R-:W-:Y:S01]  /*1d390*/  SHFL.IDX PT, R109, R124, R9, 0x1c1f ;  /* 0x001c1f097c6d7589 */ /* 0x000fe200000e0000 */
[----:B-1----:R-:W-:Y:S02]  /*1d3a0*/  SEL R49, R118, R71, P0 ;  /* 0x0000004776317207 */ /* 0x002fe40000000000 */
[----:B------:R-:W-:Y:S01]  /*1d3b0*/  SEL R51, R71, R118, P0 ;  /* 0x0000007647337207 */ /* 0x000fe20000000000 */
[----:B------:R-:W0:Y:S04]  /*1d3c0*/  SHFL.IDX PT, R111, R128, R9, 0x1c1f ;  /* 0x001c1f09806f7589 */ /* 0x000e2800000e0000 */
[----:B------:R-:W1:Y:S04]  /*1d3d0*/  SHFL.IDX PT, R113, R132, R9, 0x1c1f ;  /* 0x001c1f0984717589 */ /* 0x000e6800000e0000 */
[----:B------:R-:W2:Y:S04]  /*1d3e0*/  SHFL.IDX PT, R115, R136, R9, 0x1c1f ;  /* 0x001c1f0988737589 */ /* 0x000ea800000e0000 */
[----:B------:R-:W3:Y:S04]  /*1d3f0*/  SHFL.IDX PT, R117, R140, R9, 0x1c1f ;  /* 0x001c1f098c757589 */ /* 0x000ee800000e0000 */
[----:B------:R4:W1:Y:S04]  /*1d400*/  SHFL.IDX PT, R75, R6, R3, 0x1c1f ;  /* 0x001c1f03064b7589 */ /* 0x00086800000e0000 */
[----:B------:R2:W1:Y:S01]  /*1d410*/  SHFL.IDX PT, R20, R5, R9, 0x1c1f ;  /* 0x001c1f0905147589 */ /* 0x00046200000e0000 */
[----:B0-----:R-:W-:-:S02]  /*1d420*/  SEL R57, R126, R111, P0 ;  /* 0x0000006f7e397207 */ /* 0x001fc40000000000 */
[----:B----4-:R-:W-:Y:S02]  /*1d430*/  SEL R6, R8, R7, P0 ;  /* 0x0000000708067207 */ /* 0x010fe40000000000 */
[----:B------:R-:W-:Y:S02]  /*1d440*/  SEL R8, R10, R21, P0 ;  /* 0x000000150a087207 */ /* 0x000fe40000000000 */
[----:B--2---:R-:W-:Y:S02]  /*1d450*/  SEL R5, R82, R53, P0 ;  /* 0x0000003552057207 */ /* 0x004fe40000000000 */
[----:B------:R-:W-:Y:S02]  /*1d460*/  SEL R7, R53, R82, P0 ;  /* 0x0000005235077207 */ /* 0x000fe40000000000 */
[----:B------:R-:W-:Y:S02]  /*1d470*/  SEL R9, R86, R55, P0 ;  /* 0x0000003756097207 */ /* 0x000fe40000000000 */
[----:B------:R-:W-:-:S02]  /*1d480*/  SEL R10, R21, R10, P0 ;  /* 0x0000000a150a7207 */ /* 0x000fc40000000000 */
[----:B------:R-:W-:Y:S02]  /*1d490*/  SEL R53, R122, R109, P0 ;  /* 0x0000006d7a357207 */ /* 0x000fe40000000000 */
[----:B------:R-:W-:Y:S02]  /*1d4a0*/  SEL R55, R109, R122, P0 ;  /* 0x0000007a6d377207 */ /* 0x000fe40000000000 */
[----:B------:R-:W-:Y:S02]  /*1d4b0*/  SEL R59, R111, R126, P0 ;  /* 0x0000007e6f3b7207 */ /* 0x000fe40000000000 */
[----:B-1----:R-:W-:Y:S02]  /*1d4c0*/  SEL R61, R130, R113, P0 ;  /* 0x00000071823d7207 */ /* 0x002fe40000000000 */
[----:B------:R-:W-:Y:S02]  /*1d4d0*/  SEL R63, R113, R130, P0 ;  /* 0x00000082713f7207 */ /* 0x000fe40000000000 */
[----:B------:R-:W-:-:S02]  /*1d4e0*/  SEL R65, R134, R115, P0 ;  /* 0x0000007386417207 */ /* 0x000fc40000000000 */
[----:B------:R-:W-:Y:S02]  /*1d4f0*/  SEL R67, R115, R134, P0 ;  /* 0x0000008673437207 */ /* 0x000fe40000000000 */
[----:B---3--:R-:W-:Y:S02]  /*1d500*/  SEL R69, R138, R117, P0 ;  /* 0x000000758a457207 */ /* 0x008fe40000000000 */
[----:B------:R-:W-:-:S07]  /*1d510*/  SEL R71, R117, R138, P0 ;  /* 0x0000008a75477207 */ /* 0x000fce0000000000 */
.L_x_1771:
[----:B------:R-:W-:Y:S05]  /*1d520*/  WARPSYNC.ALL ;  /* 0x0000000000007948 */ /* 0x000fea0003800000 */
[----:B------:R-:W-:Y:S06]  /*1d530*/  BAR.SYNC.DEFER_BLOCKING 0x1, 0x100 ;  /* 0x0044000000007b1d */ /* 0x000fec0000010000 */
[----:B------:R-:W-:-:S02]  /*1d540*/  ULDC.64 UR4, c[0x0][0xbd8] ;  /* 0x0002f60000047ab9 */ /* 0x000fc40000000a00 */
[----:B------:R-:W0:Y:S01]  /*1d550*/  LDC.64 R108, c[0x0][0xbd8] ;  /* 0x0002f600ff6c7b82 */ /* 0x000e220000000a00 */
[----:B------:R-:W-:-:S04]  /*1d560*/  ISETP.NE.U32.AND P1, PT, RZ, UR4, PT ;  /* 0x00000004ff007c0c */ /* 0x000fc8000bf25070 */
[----:B------:R-:W-:Y:S01]  /*1d570*/  ISETP.NE.AND.EX P1, PT, RZ, UR5, PT, P1 ;  /* 0x00000005ff007c0c */ /* 0x000fe2000bf25310 */
[----:B------:R-:W-:Y:S01]  /*1d580*/  ULDC.64 UR4, c[0x0][0xbe0] ;  /* 0x0002f80000047ab9 */ /* 0x000fe20000000a00 */
[----:B------:R-:W-:Y:S04]  /*1d590*/  STSM.16.M88.4 [R107], R4 ;  /* 0x000000046b007844 */ /* 0x000fe80000000200 */
[----:B------:R1:W-:Y:S01]  /*1d5a0*/  STSM.16.M88.4 [R73], R8 ;  /* 0x0000000849007844 */ /* 0x0003e20000000200 */
[----:B0-----:R-:W-:-:S03]  /*1d5b0*/  IMAD.WIDE R108, R219, 0x4, R108 ;  /* 0x00000004db6c7825 */ /* 0x001fc600078e026c */
[----:B------:R-:W-:Y:S04]  /*1d5c0*/  STSM.16.M88.4 [R87], R12 ;  /* 0x0000000c57007844 */ /* 0x000fe80000000200 */
[----:B------:R-:W-:Y:S04]  /*1d5d0*/  STSM.16.M88.4 [R89], R24 ;  /* 0x0000001859007844 */ /* 0x000fe80000000200 */
[----:B------:R-:W-:Y:S01]  /*1d5e0*/  STSM.16.M88.4 [R91], R28 ;  /* 0x0000001c5b007844 */ /* 0x000fe20000000200 */
[----:B-1----:R-:W-:-:S03]  /*1d5f0*/  SEL R73, R75, R20, P0 ;  /* 0x000000144b497207 */ /* 0x002fc60000000000 */
[----:B------:R-:W-:Y:S01]  /*1d600*/  STSM.16.M88.4 [R93], R32 ;  /* 0x000000205d007844 */ /* 0x000fe20000000200 */
[----:B------:R-:W-:Y:S02]  /*1d610*/  SEL R75, R20, R75, P0 ;  /* 0x0000004b144b7207 */ /* 0x000fe40000000000 */
[----:B------:R-:W-:Y:S01]  /*1d620*/  ISETP.NE.U32.AND P0, PT, RZ, UR4, PT ;  /* 0x00000004ff007c0c */ /* 0x000fe2000bf05070 */
[----:B------:R-:W-:Y:S03]  /*1d630*/  STSM.16.M88.4 [R95], R36 ;  /* 0x000000245f007844 */ /* 0x000fe60000000200 */
[----:B------:R-:W-:Y:S01]  /*1d640*/  ISETP.NE.AND.EX P0, PT, RZ, UR5, PT, P0 ;  /* 0x00000005ff007c0c */ /* 0x000fe2000bf05300 */
[----:B------:R-:W-:Y:S04]  /*1d650*/  STSM.16.M88.4 [R97], R40 ;  /* 0x0000002861007844 */ /* 0x000fe80000000200 */
[----:B------:R-:W-:Y:S04]  /*1d660*/  STSM.16.M88.4 [R99], R44 ;  /* 0x0000002c63007844 */ /* 0x000fe80000000200 */
[----:B------:R-:W-:Y:S04]  /*1d670*/  STSM.16.M88.4 [R101], R48 ;  /* 0x0000003065007844 */ /* 0x000fe80000000200 */
[----:B------:R-:W-:Y:S01]  /*1d680*/  STSM.16.M88.4 [R103], R52 ;  /* 0x0000003467007844 */ /* 0x000fe20000000200 */
[----:B------:R-:W0:Y:S03]  /*1d690*/  @P0 LDC.64 R4, c[0x0][0xbe0] ;  /* 0x0002f800ff040b82 */ /* 0x000e260000000a00 */
[----:B------:R-:W-:Y:S04]  /*1d6a0*/  STSM.16.M88.4 [R105], R56 ;  /* 0x0000003869007844 */ /* 0x000fe80000000200 */
[----:B------:R-:W-:Y:S04]  /*1d6b0*/  STSM.16.M88.4 [R79], R60 ;  /* 0x0000003c4f007844 */ /* 0x000fe80000000200 */
[----:B------:R1:W-:Y:S04]  /*1d6c0*/  STSM.16.M88.4 [R81], R64 ;  /* 0x0000004051007844 */ /* 0x0003e80000000200 */
[----:B------:R2:W-:Y:S04]  /*1d6d0*/  STSM.16.M88.4 [R83], R68 ;  /* 0x0000004453007844 */ /* 0x0005e80000000200 */
[----:B------:R2:W-:Y:S01]  /*1d6e0*/  STSM.16.M88.4 [R85], R72 ;  /* 0x0000004855007844 */ /* 0x0005e20000000200 */
[----:B------:R-:W-:Y:S01]  /*1d6f0*/  BAR.SYNC.DEFER_BLOCKING 0x1, 0x100 ;  /* 0x0044000000007b1d */ /* 0x000fe20000010000 */
[----:B0-----:R-:W-:-:S05]  /*1d700*/  @P0 IMAD.WIDE R4, R219, 0x4, R4 ;  /* 0x00000004db040825 */ /* 0x001fca00078e0204 */
[----:B------:R-:W-:Y:S02]  /*1d710*/  ULDC UR4, c[0x0][0xa88] ;  /* 0x0002a20000047ab9 */ /* 0x000fe40000000800 */
[----:B-1----:R-:W-:Y:S01]  /*1d720*/  IMAD.U32 R81, RZ, RZ, UR4 ;  /* 0x00000004ff517e24 */ /* 0x002fe2000f8e00ff */
[----:B------:R2:W5:Y:S01]  /*1d730*/  @P1 LDG.E R78, desc[UR46][R108.64] ;  /* 0x0000002e6c4e1981 */ /* 0x000562000c1e1900 */
[----:B------:R-:W-:-:S04]  /*1d740*/  IMAD R3, R18, 0x40, R22 ;  /* 0x0000004012037824 */ /* 0x000fc800078e0216 */
[----:B------:R2:W5:Y:S01]  /*1d750*/  @P0 LDG.E R81, desc[UR46][R4.64] ;  /* 0x0000002e04510981 */ /* 0x000562000c1e1900 */
[----:B------:R-:W-:-:S03]  /*1d760*/  IMAD.WIDE R76, R3, 0x2, R76 ;  /* 0x00000002034c7825 */ /* 0x000fc600078e024c */
[----:B------:R-:W-:Y:S01]  /*1d770*/  IADD3 R9, P4, R76, 0x1000, RZ ;  /* 0x000010004c097810 */ /* 0x000fe20007f9e0ff */
[----:B------:R-:W-:-:S12]  /*1d780*/  @P0 BRA `(.L_x_1440) ;  /* 0x0000000000100947 */ /* 0x000fd80003800000 */
[----:B------:R-:W-:Y:S05]  /*1d790*/  @!P1 BRA `(.L_x_1440) ;  /* 0x00000000000c9947 */ /* 0x000fea0003800000 */
[----:B--2---:R-:W2:Y:S04]  /*1d7a0*/  LDG.E R4, desc[UR46][R108.64] ;  /* 0x0000002e6c047981 */ /* 0x004ea8000c1e1900 */
[----:B-----5:R-:W2:Y:S02]  /*1d7b0*/  LDG.E R81, desc[UR46][R108.64+0x4] ;  /* 0x0000042e6c517981 */ /* 0x020ea4000c1e1900 */
[----:B--2---:R-:W-:-:S07]  /*1d7c0*/  IMAD.IADD R81, R81, 0x1, -R4 ;  /* 0x0000000151517824 */ /* 0x004fce00078e0a04 */
.L_x_1440:
[----:B------:R-:W-:Y:S01]  /*1d7d0*/  SHF.R.S32.HI R80, RZ, 0x1f, R217 ;  /* 0x0000001fff507819 */ /* 0x000fe200000114d9 */
[----:B------:R-:W-:Y:S01]  /*1d7e0*/  ULDC.64 UR4, c[0x0][0xb70] ;  /* 0x0002dc0000047ab9 */ /* 0x000fe20000000a00 */
[----:B-----5:R-:W-:Y:S02]  /*1d7f0*/  SHF.R.S32.HI R79, RZ, 0x1f, R78 ;  /* 0x0000001fff4f7819 */ /* 0x020fe4000001144e */
[----:B------:R-:W-:Y:S01]  /*1d800*/  SHF.R.S32.HI R82, RZ, 0x1f, R219 ;  /* 0x0000001fff527819 */ /* 0x000fe200000114db */
[----:B--2---:R-:W-:Y:S01]  /*1d810*/  IMAD R4, R80, UR4, RZ ;  /* 0x0000000450047c24 */ /* 0x004fe2000f8e02ff */
[----:B------:R-:W-:Y:S02]  /*1d820*/  SEL R83, R219, RZ, !P1 ;  /* 0x000000ffdb537207 */ /* 0x000fe40004800000 */
[----:B------:R-:W-:Y:S01]  /*1d830*/  SEL R82, R82, RZ, !P1 ;  /* 0x000000ff52527207 */ /* 0x000fe20004800000 */
[C---:B------:R-:W-:Y:S01]  /*1d840*/  IMAD R3, R217.reuse, UR5, R4 ;  /* 0x00000005d9037c24 */ /* 0x040fe2000f8e0204 */
[----:B------:R-:W-:Y:S01]  /*1d850*/  IADD3 R13, P3, R76, 0x2000, RZ ;  /* 0x000020004c0d7810 */ /* 0x000fe20007f7e0ff */
[----:B------:R-:W-:Y:S01]  /*1d860*/  IMAD.WIDE.U32 R4, R217, UR4, R78 ;  /* 0x00000004d9047c25 */ /* 0x000fe2000f8e004e */
[----:B------:R-:W-:Y:S01]  /*1d870*/  ULDC.64 UR4, c[0x0][0xb78] ;  /* 0x0002de0000047ab9 */ /* 0x000fe20000000a00 */
[----:B------:R-:W-:-:S02]  /*1d880*/  LEA R7, R220, R227, 0x7 ;  /* 0x000000e3dc077211 */ /* 0x000fc400078e38ff */
[----:B------:R-:W-:Y:S01]  /*1d890*/  IMAD.IADD R5, R5, 0x1, R3 ;  /* 0x0000000105057824 */ /* 0x000fe200078e0203 */
[----:B------:R-:W-:Y:S01]  /*1d8a0*/  IADD3 R25, P0, R76, 0x3000, RZ ;  /* 0x000030004c197810 */ /* 0x000fe20007f1e0ff */
[----:B------:R-:W-:Y:S01]  /*1d8b0*/  IMAD R3, R82, UR4, RZ ;  /* 0x0000000452037c24 */ /* 0x000fe2000f8e02ff */
[C---:B------:R-:W-:Y:S01]  /*1d8c0*/  IADD3 R33, P2, R76.reuse, 0x5000, RZ ;  /* 0x000050004c217810 */ /* 0x040fe20007f5e0ff */
[----:B------:R-:W-:Y:S01]  /*1d8d0*/  IMAD.WIDE.U32 R4, R83, UR4, R4 ;  /* 0x0000000453047c25 */ /* 0x000fe2000f8e0004 */
[----:B------:R-:W-:Y:S02]  /*1d8e0*/  LOP3.LUT R8, R9, 0x380, RZ, 0xc0, !PT ;  /* 0x0000038009087812 */ /* 0x000fe400078ec0ff */
[----:B------:R-:W-:Y:S01]  /*1d8f0*/  LOP3.LUT R12, R13, 0x380, RZ, 0xc0, !PT ;  /* 0x000003800d0c7812 */ /* 0x000fe200078ec0ff */
[----:B------:R-:W-:Y:S01]  /*1d900*/  IMAD R6, R83, UR5, R3 ;  /* 0x0000000553067c24 */ /* 0x000fe2000f8e0203 */
[----:B------:R-:W-:Y:S01]  /*1d910*/  SHF.R.S32.HI R3, RZ, 0x1f, R7 ;  /* 0x0000001fff037819 */ /* 0x000fe20000011407 */
[----:B------:R-:W-:Y:S01]  /*1d920*/  ULDC.64 UR4, c[0x0][0xb40] ;  /* 0x0002d00000047ab9 */ /* 0x000fe20000000a00 */
[----:B------:R-:W-:-:S02]  /*1d930*/  IADD3 R29, P1, R76, 0x4000, RZ ;  /* 0x000040004c1d7810 */ /* 0x000fc40007f3e0ff */
[----:B------:R-:W-:Y:S02]  /*1d940*/  IADD3 R4, P5, R7, R4, RZ ;  /* 0x0000000407047210 */ /* 0x000fe40007fbe0ff */
[----:B------:R-:W-:Y:S02]  /*1d950*/  LOP3.LUT R24, R25, 0x380, RZ, 0xc0, !PT ;  /* 0x0000038019187812 */ /* 0x000fe400078ec0ff */
[----:B------:R-:W-:Y:S02]  /*1d960*/  LOP3.LUT R32, R33, 0x380, RZ, 0xc0, !PT ;  /* 0x0000038021207812 */ /* 0x000fe400078ec0ff */
[----:B------:R-:W-:Y:S02]  /*1d970*/  SHF.R.U64 R8, R8, 0x3, RZ ;  /* 0x0000000308087819 */ /* 0x000fe400000012ff */
[----:B------:R-:W-:Y:S02]  /*1d980*/  SHF.R.U64 R12, R12, 0x3, RZ ;  /* 0x000000030c0c7819 */ /* 0x000fe400000012ff */
[----:B------:R-:W-:-:S02]  /*1d990*/  LOP3.LUT R28, R29, 0x380, RZ, 0xc0, !PT ;  /* 0x000003801d1c7812 */ /* 0x000fc400078ec0ff */
[----:B------:R-:W-:Y:S02]  /*1d9a0*/  IADD3.X R3, R3, R5, R6, P5, !PT ;  /* 0x0000000503037210 */ /* 0x000fe40002ffe406 */
[----:B------:R-:W-:Y:S02]  /*1d9b0*/  SHF.R.U64 R24, R24, 0x3, RZ ;  /* 0x0000000318187819 */ /* 0x000fe400000012ff */
[----:B------:R-:W-:Y:S02]  /*1d9c0*/  SHF.R.U64 R32, R32, 0x3, RZ ;  /* 0x0000000320207819 */ /* 0x000fe400000012ff */
[----:B------:R-:W-:Y:S02]  /*1d9d0*/  LEA R20, P5, R4, UR4, 0x2 ;  /* 0x0000000404147c11 */ /* 0x000fe4000f8a10ff */
[----:B------:R-:W-:Y:S01]  /*1d9e0*/  LOP3.LUT R8, R8, R9, RZ, 0x3c, !PT ;  /* 0x0000000908087212 */ /* 0x000fe200078e3cff */
[--C-:B------:R-:W-:Y:S01]  /*1d9f0*/  IMAD.X R9, RZ, RZ, R77.reuse, P4 ;  /* 0x000000ffff097224 */ /* 0x100fe200020e064d */
[----:B------:R-:W-:Y:S01]  /*1da00*/  LOP3.LUT R12, R12, R13, RZ, 0x3c, !PT ;  /* 0x0000000d0c0c7212 */ /* 0x000fe200078e3cff */
[----:B------:R-:W-:Y:S01]  /*1da10*/  IMAD.X R13, RZ, RZ, R77, P3 ;  /* 0x000000ffff0d7224 */ /* 0x000fe200018e064d */
[----:B------:R-:W-:-:S02]  /*1da20*/  SHF.R.U64 R28, R28, 0x3, RZ ;  /* 0x000000031c1c7819 */ /* 0x000fc400000012ff */
[----:B------:R-:W-:Y:S01]  /*1da30*/  LOP3.LUT R24, R24, R25, RZ, 0x3c, !PT ;  /* 0x0000001918187212 */ /* 0x000fe200078e3cff */
[--C-:B------:R-:W-:Y:S01]  /*1da40*/  IMAD.X R25, RZ, RZ, R77.reuse, P0 ;  /* 0x000000ffff197224 */ /* 0x100fe200000e064d */
[----:B------:R-:W-:Y:S01]  /*1da50*/  LOP3.LUT R32, R32, R33, RZ, 0x3c, !PT ;  /* 0x0000002120207212 */ /* 0x000fe200078e3cff */
[----:B------:R-:W-:Y:S01]  /*1da60*/  IMAD.X R33, RZ, RZ, R77, P2 ;  /* 0x000000ffff217224 */ /* 0x000fe200010e064d */
[----:B------:R-:W-:Y:S01]  /*1da70*/  LEA.HI.X R21, R4, UR5, R3, 0x2, P5 ;  /* 0x0000000504157c11 */ /* 0x000fe2000a8f1403 */
[----:B------:R-:W-:Y:S01]  /*1da80*/  VIADD R4, R7, 0x8 ;  /* 0x0000000807047836 */ /* 0x000fe20000000000 */
[C---:B------:R-:W-:Y:S01]  /*1da90*/  IADD3 R37, P5, R76.reuse, 0x6000, RZ ;  /* 0x000060004c257810 */ /* 0x040fe20007fbe0ff */
[----:B------:R-:W-:Y:S01]  /*1daa0*/  ULDC.64 UR4, c[0x0][0xaa0] ;  /* 0x0002a80000047ab9 */ /* 0x000fe20000000a00 */
[C---:B------:R-:W-:Y:S02]  /*1dab0*/  IADD3 R41, P4, R76.reuse, 0x7000, RZ ;  /* 0x000070004c297810 */ /* 0x040fe40007f9e0ff */
[----:B------:R-:W-:-:S02]  /*1dac0*/  IADD3 R45, P3, R76, 0x8000, RZ ;  /* 0x000080004c2d7810 */ /* 0x000fc40007f7e0ff */
[C---:B------:R-:W-:Y:S02]  /*1dad0*/  IADD3 R49, P0, R76.reuse, 0x9000, RZ ;  /* 0x000090004c317810 */ /* 0x040fe40007f1e0ff */
[----:B------:R-:W-:Y:S02]  /*1dae0*/  IADD3 R57, P2, R76, 0xb000, RZ ;  /* 0x0000b0004c397810 */ /* 0x000fe40007f5e0ff */
[----:B------:R-:W-:Y:S01]  /*1daf0*/  LOP3.LUT R28, R28, R29, RZ, 0x3c, !PT ;  /* 0x0000001d1c1c7212 */ /* 0x000fe200078e3cff */
[----:B------:R-:W-:Y:S01]  /*1db00*/  IMAD.X R29, RZ, RZ, R77, P1 ;  /* 0x000000ffff1d7224 */ /* 0x000fe200008e064d */
[----:B------:R-:W-:Y:S02]  /*1db10*/  LOP3.LUT R36, R37, 0x380, RZ, 0xc0, !PT ;  /* 0x0000038025247812 */ /* 0x000fe400078ec0ff */
[----:B------:R-:W-:Y:S02]  /*1db20*/  LOP3.LUT R40, R41, 0x380, RZ, 0xc0, !PT ;  /* 0x0000038029287812 */ /* 0x000fe400078ec0ff */
[----:B------:R-:W-:-:S02]  /*1db30*/  LOP3.LUT R44, R45, 0x380, RZ, 0xc0, !PT ;  /* 0x000003802d2c7812 */ /* 0x000fc400078ec0ff */
[----:B------:R-:W-:Y:S02]  /*1db40*/  LOP3.LUT R48, R49, 0x380, RZ, 0xc0, !PT ;  /* 0x0000038031307812 */ /* 0x000fe400078ec0ff */
[----:B------:R-:W-:Y:S02]  /*1db50*/  IADD3 R53, P1, R76, 0xa000, RZ ;  /* 0x0000a0004c357810 */ /* 0x000fe40007f3e0ff */
[----:B------:R-:W-:Y:S02]  /*1db60*/  LOP3.LUT R56, R57, 0x380, RZ, 0xc0, !PT ;  /* 0x0000038039387812 */ /* 0x000fe400078ec0ff */
[----:B------:R-:W-:Y:S02]  /*1db70*/  SHF.R.U64 R36, R36, 0x3, RZ ;  /* 0x0000000324247819 */ /* 0x000fe400000012ff */
[----:B------:R-:W-:Y:S02]  /*1db80*/  SHF.R.U64 R40, R40, 0x3, RZ ;  /* 0x0000000328287819 */ /* 0x000fe400000012ff */
[----:B------:R-:W-:-:S02]  /*1db90*/  SHF.R.U64 R44, R44, 0x3, RZ ;  /* 0x000000032c2c7819 */ /* 0x000fc400000012ff */
[----:B------:R-:W-:Y:S02]  /*1dba0*/  SHF.R.U64 R48, R48, 0x3, RZ ;  /* 0x0000000330307819 */ /* 0x000fe400000012ff */
[----:B------:R-:W-:Y:S02]  /*1dbb0*/  LOP3.LUT R52, R53, 0x380, RZ, 0xc0, !PT ;  /* 0x0000038035347812 */ /* 0x000fe400078ec0ff */
[----:B------:R-:W-:Y:S02]  /*1dbc0*/  SHF.R.U64 R56, R56, 0x3, RZ ;  /* 0x0000000338387819 */ /* 0x000fe400000012ff */
[----:B------:R-:W-:Y:S01]  /*1dbd0*/  LOP3.LUT R36, R36, R37, RZ, 0x3c, !PT ;  /* 0x0000002524247212 */ /* 0x000fe200078e3cff */
[--C-:B------:R-:W-:Y:S01]  /*1dbe0*/  IMAD.X R37, RZ, RZ, R77.reuse, P5 ;  /* 0x000000ffff257224 */ /* 0x100fe200028e064d */
[----:B------:R-:W-:Y:S01]  /*1dbf0*/  LOP3.LUT R40, R40, R41, RZ, 0x3c, !PT ;  /* 0x0000002928287212 */ /* 0x000fe200078e3cff */
[--C-:B------:R-:W-:Y:S01]  /*1dc00*/  IMAD.X R41, RZ, RZ, R77.reuse, P4 ;  /* 0x000000ffff297224 */ /* 0x100fe200020e064d */
[----:B------:R-:W-:Y:S01]  /*1dc10*/  LOP3.LUT R44, R44, R45, RZ, 0x3c, !PT ;  /* 0x0000002d2c2c7212 */ /* 0x000fe200078e3cff */
[----:B------:R-:W-:Y:S01]  /*1dc20*/  IMAD.X R45, RZ, RZ, R77, P3 ;  /* 0x000000ffff2d7224 */ /* 0x000fe200018e064d */
[----:B------:R-:W-:-:S02]  /*1dc30*/  LOP3.LUT R48, R48, R49, RZ, 0x3c, !PT ;  /* 0x0000003130307212 */ /* 0x000fc400078e3cff */
[----:B------:R-:W-:Y:S02]  /*1dc40*/  SHF.R.U64 R52, R52, 0x3, RZ ;  /* 0x0000000334347819 */ /* 0x000fe400000012ff */
[----:B------:R-:W-:Y:S01]  /*1dc50*/  LOP3.LUT R56, R56, R57, RZ, 0x3c, !PT ;  /* 0x0000003938387212 */ /* 0x000fe200078e3cff */
[----:B------:R-:W-:Y:S01]  /*1dc60*/  IMAD.X R57, RZ, RZ, R77, P2 ;  /* 0x000000ffff397224 */ /* 0x000fe200010e064d */
[----:B------:R-:W-:Y:S02]  /*1dc70*/  IADD3.X R49, RZ, R77, RZ, P0, !PT ;  /* 0x0000004dff317210 */ /* 0x000fe400007fe4ff */
[C---:B------:R-:W-:Y:S02]  /*1dc80*/  IADD3 R61, P5, R76.reuse, 0xc000, RZ ;  /* 0x0000c0004c3d7810 */ /* 0x040fe40007fbe0ff */
[C---:B------:R-:W-:Y:S02]  /*1dc90*/  IADD3 R65, P4, R76.reuse, 0xd000, RZ ;  /* 0x0000d0004c417810 */ /* 0x040fe40007f9e0ff */
[----:B------:R-:W-:-:S02]  /*1dca0*/  IADD3 R69, P3, R76, 0xe000, RZ ;  /* 0x0000e0004c457810 */ /* 0x000fc40007f7e0ff */
[----:B------:R-:W-:Y:S02]  /*1dcb0*/  LOP3.LUT P0, RZ, R223, 0x3, RZ, 0xc0, !PT ;  /* 0x00000003dfff7812 */ /* 0x000fe4000780c0ff */
[----:B------:R-:W-:Y:S02]  /*1dcc0*/  IADD3 R6, P2, R76, 0xf000, RZ ;  /* 0x0000f0004c067810 */ /* 0x000fe40007f5e0ff */
[----:B------:R-:W-:Y:S01]  /*1dcd0*/  LOP3.LUT R52, R52, R53, RZ, 0x3c, !PT ;  /* 0x0000003534347212 */ /* 0x000fe200078e3cff */
[--C-:B------:R-:W-:Y:S01]  /*1dce0*/  IMAD.X R53, RZ, RZ, R77.reuse, P1 ;  /* 0x000000ffff357224 */ /* 0x100fe200008e064d */
[----:B------:R-:W-:Y:S01]  /*1dcf0*/  LOP3.LUT R60, R61, 0x380, RZ, 0xc0, !PT ;  /* 0x000003803d3c7812 */ /* 0x000fe200078ec0ff */
[----:B------:R-:W-:Y:S01]  /*1dd00*/  IMAD.X R73, RZ, RZ, R77, P2 ;  /* 0x000000ffff497224 */ /* 0x000fe200010e064d */
[----:B------:R-:W-:Y:S02]  /*1dd10*/  LOP3.LUT R64, R65, 0x380, RZ, 0xc0, !PT ;  /* 0x0000038041407812 */ /* 0x000fe400078ec0ff */
[----:B------:R-:W-:-:S02]  /*1dd20*/  LOP3.LUT R68, R69, 0x380, RZ, 0xc0, !PT ;  /* 0x0000038045447812 */ /* 0x000fc400078ec0ff */
[-C--:B------:R-:W-:Y:S02]  /*1dd30*/  ISETP.GE.OR P1, PT, R7, R81.reuse, P0 ;  /* 0x000000510700720c */ /* 0x080fe40000726670 */
[----:B------:R-:W-:Y:S02]  /*1dd40*/  ISETP.GE.OR P0, PT, R4, R81, P0 ;  /* 0x000000510400720c */ /* 0x000fe40000706670 */
[----:B------:R-:W-:Y:S02]  /*1dd50*/  LOP3.LUT R3, R6, 0x380, RZ, 0xc0, !PT ;  /* 0x0000038006037812 */ /* 0x000fe400078ec0ff */
[----:B------:R-:W-:Y:S02]  /*1dd60*/  LOP3.LUT R5, R76, 0x380, RZ, 0xc0, !PT ;  /* 0x000003804c057812 */ /* 0x000fe400078ec0ff */
[----:B------:R-:W-:Y:S02]  /*1dd70*/  SHF.R.U64 R60, R60, 0x3, RZ ;  /* 0x000000033c3c7819 */ /* 0x000fe400000012ff */
[----:B------:R-:W-:-:S02]  /*1dd80*/  SHF.R.U64 R64, R64, 0x3, RZ ;  /* 0x0000000340407819 */ /* 0x000fc400000012ff */
[----:B------:R-:W-:Y:S01]  /*1dd90*/  SHF.R.U64 R68, R68, 0x3, RZ ;  /* 0x0000000344447819 */ /* 0x000fe200000012ff */
[----:B------:R-:W-:Y:S01]  /*1dda0*/  @!P1 STG.E desc[UR46][R20.64], R0 ;  /* 0x0000000014009986 */ /* 0x000fe2000c10192e */
[----:B------:R-:W-:Y:S02]  /*1ddb0*/  SHF.R.U64 R3, R3, 0x3, RZ ;  /* 0x0000000303037819 */ /* 0x000fe400000012ff */
[----:B------:R-:W-:Y:S01]  /*1ddc0*/  SHF.R.U64 R5, R5, 0x3, RZ ;  /* 0x0000000305057819 */ /* 0x000fe200000012ff */
[----:B------:R0:W-:Y:S01]  /*1ddd0*/  @!P0 STG.E desc[UR46][R20.64+0x20], R2 ;  /* 0x0000200214008986 */ /* 0x0001e2000c10192e */
[----:B------:R-:W-:Y:S01]  /*1dde0*/  LOP3.LUT R60, R60, R61, RZ, 0x3c, !PT ;  /* 0x0000003d3c3c7212 */ /* 0x000fe200078e3cff */
[--C-:B------:R-:W-:Y:S01]  /*1ddf0*/  IMAD.X R61, RZ, RZ, R77.reuse, P5 ;  /* 0x000000ffff3d7224 */ /* 0x100fe200028e064d */
[----:B------:R-:W-:Y:S01]  /*1de00*/  LOP3.LUT R64, R64, R65, RZ, 0x3c, !PT ;  /* 0x0000004140407212 */ /* 0x000fe200078e3cff */
[--C-:B------:R-:W-:Y:S01]  /*1de10*/  IMAD.X R65, RZ, RZ, R77.reuse, P4 ;  /* 0x000000ffff417224 */ /* 0x100fe200020e064d */
[----:B------:R-:W-:Y:S01]  /*1de20*/  LOP3.LUT R68, R68, R69, RZ, 0x3c, !PT ;  /* 0x0000004544447212 */ /* 0x000fe200078e3cff */
[----:B------:R-:W-:Y:S01]  /*1de30*/  IMAD.X R69, RZ, RZ, R77, P3 ;  /* 0x000000ffff457224 */ /* 0x000fe200018e064d */
[----:B------:R-:W-:Y:S01]  /*1de40*/  LOP3.LUT R72, R3, R6, RZ, 0x3c, !PT ;  /* 0x0000000603487212 */ /* 0x000fe200078e3cff */
[----:B------:R-:W5:Y:S01]  /*1de50*/  LD.E.128 R8, desc[UR46][R8.64] ;  /* 0x0000002e08087980 */ /* 0x000f62000c101d00 */
[----:B------:R-:W-:-:S03]  /*1de60*/  LOP3.LUT R76, R5, R76, RZ, 0x3c, !PT ;  /* 0x0000004c054c7212 */ /* 0x000fc600078e3cff */
[----:B------:R-:W5:Y:S01]  /*1de70*/  LD.E.128 R12, desc[UR46][R12.64] ;  /* 0x0000002e0c0c7980 */ /* 0x000f62000c101d00 */
[----:B------:R-:W-:-:S03]  /*1de80*/  MOV R3, R23 ;  /* 0x0000001700037202 */ /* 0x000fc60000000f00 */
[----:B------:R1:W5:Y:S04]  /*1de90*/  LD.E.128 R4, desc[UR46][R76.64] ;  /* 0x0000002e4c047980 */ /* 0x000368000c101d00 */
        /* <DEDUP_REMOVED lines=13> */
[----:B0-----:R-:W-:Y:S01]  /*1df70*/  IMAD R21, R79, UR4, RZ ;  /* 0x000000044f157c24 */ /* 0x001fe2000f8e02ff */
[----:B------:R-:W-:Y:S01]  /*1df80*/  @!PT LDS RZ, [RZ] ;  /* 0x00000000fffff984 */ /* 0x000fe20000000800 */
[----:B------:R-:W-:Y:S01]  /*1df90*/  @!PT LDS RZ, [RZ] ;  /* 0x00000000fffff984 */ /* 0x000fe20000000800 */
[----:B------:R-:W-:Y:S01]  /*1dfa0*/  @!PT LDS RZ, [RZ] ;  /* 0x00000000fffff984 */ /* 0x000fe20000000800 */
[----:B------:R-:W-:Y:S01]  /*1dfb0*/  @!PT LDS RZ, [RZ] ;  /* 0x00000000fffff984 */ /* 0x000fe20000000800 */
[----:B------:R0:W-:Y:S06]  /*1dfc0*/  MEMBAR.ALL.CTA ;  /* 0x0000000000007992 */ /* 0x0001ec0000008000 */
[----:B0-----:R-:W0:Y:S01]  /*1dfd0*/  FENCE.VIEW.ASYNC.S ;  /* 0x00000000000073c6 */ /* 0x001e220000000000 */
[----:B------:R-:W-:-:S02]  /*1dfe0*/  IMAD.MOV.U32 R2, RZ, RZ, R22 ;  /* 0x000000ffff027224 */ /* 0x000fc400078e0016 */
[C---:B------:R-:W-:Y:S02]  /*1dff0*/  IMAD R21, R78.reuse, UR5, R21 ;  /* 0x000000054e157c24 */ /* 0x040fe4000f8e0215 */
[----:B------:R-:W-:Y:S01]  /*1e000*/  IMAD.WIDE.U32 R2, R78, UR4, R2 ;  /* 0x000000044e027c25 */ /* 0x000fe2000f8e0002 */
[----:B------:R-:W-:-:S03]  /*1e010*/  ULDC.64 UR4, c[0x0][0xae0] ;  /* 0x0002b80000047ab9 */ /* 0x000fc60000000a00 */
[----:B------:R-:W-:Y:S02]  /*1e020*/  IMAD R81, R220, -0x80, R81 ;  /* 0xffffff80dc517824 */ /* 0x000fe400078e0251 */
[----:B------:R-:W-:Y:S02]  /*1e030*/  IMAD R0, R80, UR4, RZ ;  /* 0x0000000450007c24 */ /* 0x000fe4000f8e02ff */
[----:B------:R-:W-:Y:S01]  /*1e040*/  IMAD.IADD R3, R3, 0x1, R21 ;  /* 0x0000000103037824 */ /* 0x000fe200078e0215 */
[----:B------:R-:W-:Y:S01]  /*1e050*/  ISETP.GE.AND P3, PT, R18, R81, PT ;  /* 0x000000511200720c */ /* 0x000fe20003f66270 */
[C---:B------:R-:W-:Y:S02]  /*1e060*/  IMAD R21, R217.reuse, UR5, R0 ;  /* 0x00000005d9157c24 */ /* 0x040fe4000f8e0200 */
[----:B------:R-:W-:Y:S01]  /*1e070*/  IMAD.WIDE.U32 R2, R217, UR4, R2 ;  /* 0x00000004d9027c25 */ /* 0x000fe2000f8e0002 */
[----:B------:R-:W-:-:S03]  /*1e080*/  ULDC.64 UR4, c[0x0][0xae8] ;  /* 0x0002ba0000047ab9 */ /* 0x000fc60000000a00 */
[----:B------:R-:W-:Y:S02]  /*1e090*/  VIADD R0, R16, 0x28420 ;  /* 0x0002842010007836 */ /* 0x000fe40000000000 */
[----:B------:R-:W-:Y:S02]  /*1e0a0*/  IMAD R20, R82, UR4, RZ ;  /* 0x0000000452147c24 */ /* 0x000fe4000f8e02ff */
[----:B------:R-:W-:Y:S01]  /*1e0b0*/  IMAD.IADD R3, R3, 0x1, R21 ;  /* 0x0000000103037824 */ /* 0x000fe200078e0215 */
[----:B------:R-:W-:Y:S01]  /*1e0c0*/  PRMT R0, RZ, 0x654, R0 ;  /* 0x00000654ff007816 */ /* 0x000fe20000000000 */
[C---:B------:R-:W-:Y:S01]  /*1e0d0*/  IMAD R79, R83.reuse, UR5, R20 ;  /* 0x00000005534f7c24 */ /* 0x040fe2000f8e0214 */
[----:B------:R-:W-:Y:S01]  /*1e0e0*/  BSSY B1, `(.L_x_1441) ;  /* 0x000001e000017945 */ /* 0x000fe20003800000 */
[----:B-1----:R-:W-:Y:S01]  /*1e0f0*/  IMAD.WIDE.U32 R76, R83, UR4, R2 ;  /* 0x00000004534c7c25 */ /* 0x002fe2000f8e0002 */
[----:B0-----:R0:W-:Y:S01]  /*1e100*/  SYNCS.ARRIVE.TRANS64.RED.A1T0 RZ, [R0+URZ], RZ ;  /* 0x000000ff00ff79a7 */ /* 0x0011e2000810043f */
[----:B------:R-:W-:-:S02]  /*1e110*/  ISETP.GE.AND P2, PT, R195, R81, PT ;  /* 0x00000051c300720c */ /* 0x000fc40003f46270 */
[-C--:B------:R-:W-:Y:S01]  /*1e120*/  ISETP.GE.AND P0, PT, R222, R81.reuse, PT ;  /* 0x00000051de00720c */ /* 0x080fe20003f06270 */
[----:B------:R-:W-:Y:S01]  /*1e130*/  IMAD.WIDE R20, R220, 0x80, R18 ;  /* 0x00000080dc147825 */ /* 0x000fe200078e0212 */
[----:B------:R-:W-:-:S03]  /*1e140*/  ISETP.GE.AND P1, PT, R221, R81, PT ;  /* 0x00000051dd00720c */ /* 0x000fc60003f26270 */
[----:B------:R-:W-:Y:S01]  /*1e150*/  IMAD.IADD R81, R77, 0x1, R79 ;  /* 0x000000014d517824 */ /* 0x000fe200078e024f */
[----:B0-----:R-:W-:Y:S09]  /*1e160*/  @P3 BRA `(.L_x_1442) ;  /* 0x0000000000543947 */ /* 0x001ff20003800000 */
[----:B------:R-:W-:Y:S01]  /*1e170*/  ULDC.64 UR6, c[0x0][0xad8] ;  /* 0x0002b60000067ab9 */ /* 0x000fe20000000a00 */
[----:B------:R-:W-:Y:S01]  /*1e180*/  IMAD.MOV.U32 R2, RZ, RZ, R76 ;  /* 0x000000ffff027224 */ /* 0x000fe200078e004c */
[----:B------:R-:W-:Y:S01]  /*1e190*/  ULDC UR4, c[0x0][0xa8c] ;  /* 0x0002a30000047ab9 */ /* 0x000fe20000000800 */
[----:B------:R-:W-:Y:S01]  /*1e1a0*/  IMAD R79, R21, UR6, RZ ;  /* 0x00000006154f7c24 */ /* 0x000fe2000f8e02ff */
[----:B------:R-:W-:Y:S01]  /*1e1b0*/  ISETP.GE.AND P5, PT, R22, UR4, PT ;  /* 0x0000000416007c0c */ /* 0x000fe2000bfa6270 */
[----:B------:R-:W-:Y:S01]  /*1e1c0*/  IMAD.MOV.U32 R3, RZ, RZ, R81 ;  /* 0x000000ffff037224 */ /* 0x000fe200078e0051 */
[----:B------:R-:W-:Y:S01]  /*1e1d0*/  ISETP.GE.AND P4, PT, R199, UR4, PT ;  /* 0x00000004c7007c0c */ /* 0x000fe2000bf86270 */
[C---:B------:R-:W-:Y:S02]  /*1e1e0*/  IMAD R79, R20.reuse, UR7, R79 ;  /* 0x00000007144f7c24 */ /* 0x040fe4000f8e024f */
[----:B------:R-:W-:Y:S01]  /*1e1f0*/  IMAD.WIDE.U32 R2, R20, UR6, R2 ;  /* 0x0000000614027c25 */ /* 0x000fe2000f8e0002 */
[----:B------:R-:W-:-:S03]  /*1e200*/  ULDC.64 UR6, c[0x0][0xa80] ;  /* 0x0002a00000067ab9 */ /* 0x000fc60000000a00 */
[----:B------:R-:W-:Y:S01]  /*1e210*/  IMAD.IADD R3, R3, 0x1, R79 ;  /* 0x0000000103037824 */ /* 0x000fe200078e024f */
[----:B------:R-:W-:Y:S01]  /*1e220*/  LEA R78, P3, R2, UR6, 0x1 ;  /* 0x00000006024e7c11 */ /* 0x000fe2000f8608ff */
[----:B------:R-:W-:-:S03]  /*1e230*/  VIADD R0, R22, 0x80 ;  /* 0x0000008016007836 */ /* 0x000fc60000000000 */
        /* <DEDUP_REMOVED lines=8> */
.L_x_1442:
[----:B------:R-:W-:Y:S05]  /*1e2c0*/  BSYNC B1 ;  /* 0x0000000000017941 */ /* 0x000fea0003800000 */
.L_x_1441:
[----:B------:R-:W-:Y:S04]  /*1e2d0*/  BSSY B1, `(.L_x_1443) ;  /* 0x0000019000017945 */ /* 0x000fe80003800000 */
[----:B------:R-:W-:Y:S05]  /*1e2e0*/  @P2 BRA `(.L_x_1444) ;  /* 0x00000000005c2947 */ /* 0x000fea0003800000 */
[----:B0----5:R-:W-:Y:S01]  /*1e2f0*/  IADD3 R5, P2, R20, 0x20, RZ ;  /* 0x0000002014057810 */ /* 0x021fe20007f5e0ff */
[----:B------:R-:W-:Y:S01]  /*1e300*/  ULDC.64 UR4, c[0x0][0xad8] ;  /* 0x0002b60000047ab9 */ /* 0x000fe20000000a00 */
[----:B------:R-:W-:Y:S01]  /*1e310*/  IMAD.MOV.U32 R2, RZ, RZ, R76 ;  /* 0x000000ffff027224 */ /* 0x000fe200078e004c */
[----:B------:R-:W-:Y:S01]  /*1e320*/  ULDC.64 UR6, c[0x0][0xa80] ;  /* 0x0002a00000067ab9 */ /* 0x000fe20000000a00 */
[----:B------:R-:W-:Y:S02]  /*1e330*/  IMAD.MOV.U32 R3, RZ, RZ, R81 ;  /* 0x000000ffff037224 */ /* 0x000fe400078e0051 */
[----:B------:R-:W-:Y:S02]  /*1e340*/  IMAD.X R0, RZ, RZ, R21, P2 ;  /* 0x000000ffff007224 */ /* 0x000fe400010e0615 */
[----:B------:R-:W-:Y:S02]  /*1e350*/  VIADD R4, R22, 0x80 ;  /* 0x0000008016047836 */ /* 0x000fe40000000000 */
[----:B------:R-:W-:-:S02]  /*1e360*/  IMAD R0, R0, UR4, RZ ;  /* 0x0000000400007c24 */ /* 0x000fc4000f8e02ff */
[C---:B------:R-:W-:Y:S01]  /*1e370*/  IMAD.WIDE.U32 R2, R5.reuse, UR4, R2 ;  /* 0x0000000405027c25 */ /* 0x040fe2000f8e0002 */
        /* <DEDUP_REMOVED lines=14> */
.L_x_1444:
[----:B------:R-:W-:Y:S05]  /*1e460*/  BSYNC B1 ;  /* 0x0000000000017941 */ /* 0x000fea0003800000 */
.L_x_1443:
[----:B------:R-:W-:Y:S04]  /*1e470*/  BSSY B1, `(.L_x_1445) ;  /* 0x0000019000017945 */ /* 0x000fe80003800000 */
[----:B------:R-:W-:Y:S05]  /*1e480*/  @P0 BRA `(.L_x_1446) ;  /* 0x00000000005c0947 */ /* 0x000fea0003800000 */
[----:B01---5:R-:W-:Y:S01]  /*1e490*/  IADD3 R5, P0, R20, 0x40, RZ ;  /* 0x0000004014057810 */ /* 0x023fe20007f1e0ff */
[C---:B------:R-:W-:Y:S01]  /*1e4a0*/  VIADD R2, R22.reuse, 0x80 ;  /* 0x0000008016027836 */ /* 0x040fe20000000000 */
[----:B------:R-:W-:Y:S01]  /*1e4b0*/  IADD3 R3, R22, 0xc0, RZ ;  /* 0x000000c016037810 */ /* 0x000fe20007ffe0ff */
[----:B------:R-:W-:Y:S01]  /*1e4c0*/  ULDC UR4, c[0x0][0xa8c] ;  /* 0x0002a30000047ab9 */ /* 0x000fe20000000800 */
[----:B------:R-:W-:Y:S01]  /*1e4d0*/  ULDC.64 UR6, c[0x0][0xad8] ;  /* 0x0002b60000067ab9 */ /* 0x000fe20000000a00 */
[----:B------:R-:W-:Y:S01]  /*1e4e0*/  IMAD.X R0, RZ, RZ, R21, P0 ;  /* 0x000000ffff007224 */ /* 0x000fe200000e0615 */
[----:B------:R-:W-:Y:S01]  /*1e4f0*/  ISETP.GE.AND P4, PT, R2, UR4, PT ;  /* 0x0000000402007c0c */ /* 0x000fe2000bf86270 */
[----:B------:R-:W-:Y:S01]  /*1e500*/  IMAD.MOV.U32 R2, RZ, RZ, R76 ;  /* 0x000000ffff027224 */ /* 0x000fe200078e004c */
[----:B------:R-:W-:Y:S01]  /*1e510*/  ISETP.GE.AND P5, PT, R3, UR4, PT ;  /* 0x0000000403007c0c */ /* 0x000fe2000bfa6270 */
[----:B------:R-:W-:Y:S01]  /*1e520*/  IMAD.MOV.U32 R3, RZ, RZ, R81 ;  /* 0x000000ffff037224 */ /* 0x000fe200078e0051 */
[----:B------:R-:W-:Y:S01]  /*1e530*/  ISETP.GE.AND P2, PT, R22, UR4, PT ;  /* 0x0000000416007c0c */ /* 0x000fe2000bf46270 */
[----:B------:R-:W-:Y:S01]  /*1e540*/  IMAD R0, R0, UR6, RZ ;  /* 0x0000000600007c24 */ /* 0x000fe2000f8e02ff */
        /* <DEDUP_REMOVED lines=11> */
.L_x_1446:
[----:B------:R-:W-:Y:S05]  /*1e600*/  BSYNC B1 ;  /* 0x0000000000017941 */ /* 0x000fea0003800000 */
.L_x_1445:
[----:B------:R-:W-:Y:S05]  /*1e610*/  @P1 BRA `(.L_x_1447) ;  /* 0x0000000c00241947 */ /* 0x000fea0003800000 */
[----:B012--5:R-:W-:Y:S01]  /*1e620*/  IADD3 R5, P0, R20, 0x60, RZ ;  /* 0x0000006014057810 */ /* 0x027fe20007f1e0ff */
[----:B------:R-:W-:Y:S01]  /*1e630*/  ULDC.64 UR6, c[0x0][0xad8] ;  /* 0x0002b60000067ab9 */ /* 0x000fe20000000a00 */
[----:B------:R-:W-:Y:S01]  /*1e640*/  IMAD.MOV.U32 R2, RZ, RZ, R76 ;  /* 0x000000ffff027224 */ /* 0x000fe200078e004c */
[----:B------:R-:W-:Y:S01]  /*1e650*/  ULDC UR4, c[0x0][0xa8c] ;  /* 0x0002a30000047ab9 */ /* 0x000fe20000000800 */
[----:B------:R-:W-:Y:S01]  /*1e660*/  IMAD.MOV.U32 R3, RZ, RZ, R81 ;  /* 0x000000ffff037224 */ /* 0x000fe200078e0051 */
[C---:B------:R-:W-:Y:S01]  /*1e670*/  ISETP.GE.AND P1, PT, R22.reuse, UR4, PT ;  /* 0x0000000416007c0c */ /* 0x040fe2000bf26270 */
[----:B------:R-:W-:Y:S01]  /*1e680*/  IMAD.X R20, RZ, RZ, R21, P0 ;  /* 0x000000ffff147224 */ /* 0x000fe200000e0615 */
[----:B------:R-:W-:Y:S01]  /*1e690*/  ISETP.GE.AND P2, PT, R199, UR4, PT ;  /* 0x00000004c7007c0c */ /* 0x000fe2000bf46270 */
[----:B------:R-:W-:Y:S02]  /*1e6a0*/  VIADD R0, R22, 0x80 ;  /* 0x0000008016007836 */ /* 0x000fe40000000000 */
[----:B------:R-:W-:-:S02]  /*1e6b0*/  IMAD R20, R20, UR6, RZ ;  /* 0x0000000614147c24 */ /* 0x000fc4000f8e02ff */
[C---:B------:R-:W-:Y:S01]  /*1e6c0*/  IMAD.WIDE.U32 R2, R5.reuse, UR6, R2 ;  /* 0x0000000605027c25 */ /* 0x040fe2000f8e0002 */
[----:B------:R-:W-:Y:S02]  /*1e6d0*/  ISETP.GE.AND P3, PT, R0, UR4, PT ;  /* 0x0000000400007c0c */ /* 0x000fe4000bf66270 */
        /* <DEDUP_REMOVED lines=13> */
.L_x_1438:
[----:B------:R-:W-:Y:S01]  /*1e7b0*/  ULDC.64 UR4, c[0x0][0xbd8] ;  /* 0x0002f60000047ab9 */ /* 0x000fe20000000a00 */
[----:B------:R-:W2:Y:S01]  /*1e7c0*/  LDC.64 R2, c[0x0][0xbd8] ;  /* 0x0002f600ff027b82 */ /* 0x000ea20000000a00 */
[----:B------:R-:W-:Y:S01]  /*1e7d0*/  ISETP.NE.U32.AND P0, PT, RZ, UR4, PT ;  /* 0x00000004ff007c0c */ /* 0x000fe2000bf05070 */
[----:B------:R-:W-:-:S03]  /*1e7e0*/  IMAD.MOV.U32 R9, RZ, RZ, RZ ;  /* 0x000000ffff097224 */ /* 0x000fc600078e00ff */
[----:B------:R-:W-:Y:S01]  /*1e7f0*/  ISETP.NE.AND.EX P0, PT, RZ, UR5, PT, P0 ;  /* 0x00000005ff007c0c */ /* 0x000fe2000bf05300 */
[----:B------:R-:W-:Y:S02]  /*1e800*/  ULDC.64 UR4, c[0x0][0xbe0] ;  /* 0x0002f80000047ab9 */ /* 0x000fe40000000a00 */
[----:B------:R-:W-:-:S04]  /*1e810*/  ISETP.NE.U32.AND P1, PT, RZ, UR4, PT ;  /* 0x00000004ff007c0c */ /* 0x000fc8000bf25070 */
[----:B------:R-:W-:Y:S01]  /*1e820*/  ISETP.NE.AND.EX P1, PT, RZ, UR5, PT, P1 ;  /* 0x00000005ff007c0c */ /* 0x000fe2000bf25310 */
[----:B--2---:R-:W-:-:S12]  /*1e830*/  IMAD.WIDE R2, R219, 0x4, R2 ;  /* 0x00000004db027825 */ /* 0x004fd800078e0202 */
[----:B------:R-:W2:Y:S01]  /*1e840*/  @P1 LDC.64 R4, c[0x0][0xbe0] ;  /* 0x0002f800ff041b82 */ /* 0x000ea20000000a00 */
[----:B------:R-:W-:Y:S02]  /*1e850*/  ULDC UR4, c[0x0][0xa88] ;  /* 0x0002a20000047ab9 */ /* 0x000fe40000000800 */
[----:B------:R-:W-:Y:S01]  /*1e860*/  IMAD.U32 R7, RZ, RZ, UR4 ;  /* 0x00000004ff077e24 */ /* 0x000fe2000f8e00ff */
[----:B------:R3:W5:Y:S01]  /*1e870*/  @P0 LDG.E R9, desc[UR46][R2.64] ;  /* 0x0000002e02090981 */ /* 0x000762000c1e1900 */
[----:B--2---:R-:W-:-:S05]  /*1e880*/  @P1 IMAD.WIDE R4, R219, 0x4, R4 ;  /* 0x00000004db041825 */ /* 0x004fca00078e0204 */
[----:B------:R3:W5:Y:S01]  /*1e890*/  @P1 LDG.E R7, desc[UR46][R4.64] ;  /* 0x0000002e04071981 */ /* 0x000762000c1e1900 */
[----:B------:R-:W-:Y:S02]  /*1e8a0*/  ISETP.GT.AND P2, PT, R236, 0x7f, PT ;  /* 0x0000007fec00780c */ /* 0x000fe40003f44270 */
[----:B------:R-:W-:Y:S01]  /*1e8b0*/  SHF.R.S32.HI R6, RZ, 0x1f, R219 ;  /* 0x0000001fff067819 */ /* 0x000fe200000114db */
[----:B------:R-:W-:Y:S10]  /*1e8c0*/  @P1 BRA `(.L_x_1448) ;  /* 0x0000000000101947 */ /* 0x000ff40003800000 */
[----:B------:R-:W-:Y:S05]  /*1e8d0*/  @!P0 BRA `(.L_x_1448) ;  /* 0x00000000000c8947 */ /* 0x000fea0003800000 */
[----:B------:R-:W2:Y:S04]  /*1e8e0*/  LDG.E R0, desc[UR46][R2.64] ;  /* 0x0000002e02007981 */ /* 0x000ea8000c1e1900 */
[----:B-----5:R-:W2:Y:S02]  /*1e8f0*/  LDG.E R7, desc[UR46][R2.64+0x4] ;  /* 0x0000042e02077981 */ /* 0x020ea4000c1e1900 */
[----:B--2---:R-:W-:-:S07]  /*1e900*/  IMAD.IADD R7, R7, 0x1, -R0 ;  /* 0x0000000107077824 */ /* 0x004fce00078e0a00 */
.L_x_1448:
[----:B------:R-:W-:Y:S01]  /*1e910*/  BSSY B1, `(.L_x_1449) ;  /* 0x000001c000017945 */ /* 0x000fe20003800000 */
[----:B------:R-:W-:Y:S02]  /*1e920*/  SEL R10, R6, RZ, !P0 ;  /* 0x000000ff060a7207 */ /* 0x000fe40004000000 */
[----:B------:R-:W-:Y:S02]  /*1e930*/  SHF.R.S32.HI R8, RZ, 0x1f, R217 ;  /* 0x0000001fff087819 */ /* 0x000fe400000114d9 */
[----:B------:R-:W-:Y:S02]  /*1e940*/  SEL R11, R219, RZ, !P0 ;  /* 0x000000ffdb0b7207 */ /* 0x000fe40004000000 */
[----:B-----5:R-:W-:Y:S01]  /*1e950*/  SHF.R.S32.HI R6, RZ, 0x1f, R9 ;  /* 0x0000001fff067819 */ /* 0x020fe20000011409 */
[----:B------:R-:W-:Y:S06]  /*1e960*/  @P2 BRA `(.L_x_1450) ;  /* 0x0000000000582947 */ /* 0x000fec0003800000 */
[----:B------:R-:W2:Y:S02]  /*1e970*/  S2R R0, SR_TID.X ;  /* 0x0000000000007919 */ /* 0x000ea40000002100 */
[----:B--2---:R-:W-:-:S04]  /*1e980*/  IMAD R0, R220, 0x80, R0 ;  /* 0x00000080dc007824 */ /* 0x004fc800078e0200 */
[----:B------:R-:W-:-:S05]  /*1e990*/  VIADD R0, R0, 0xffffff80 ;  /* 0xffffff8000007836 */ /* 0x000fca0000000000 */
[----:B------:R-:W-:-:S13]  /*1e9a0*/  ISETP.GE.AND P0, PT, R0, R7, PT ;  /* 0x000000070000720c */ /* 0x000fda0003f06270 */
[----:B------:R-:W-:Y:S05]  /*1e9b0*/  @P0 BRA `(.L_x_1450) ;  /* 0x0000000000440947 */ /* 0x000fea0003800000 */
[----:B---3--:R-:W-:Y:S01]  /*1e9c0*/  IADD3 R2, P0, R0, R9, RZ ;  /* 0x0000000900027210 */ /* 0x008fe20007f1e0ff */
[----:B------:R-:W-:-:S03]  /*1e9d0*/  ULDC.64 UR4, c[0x0][0xb70] ;  /* 0x0002dc0000047ab9 */ /* 0x000fc60000000a00 */
[----:B------:R-:W-:Y:S01]  /*1e9e0*/  LEA.HI.X.SX32 R3, R0, R6, 0x1, P0 ;  /* 0x0000000600037211 */ /* 0x000fe200000f0eff */
[----:B------:R-:W-:-:S04]  /*1e9f0*/  IMAD R0, R8, UR4, RZ ;  /* 0x0000000408007c24 */ /* 0x000fc8000f8e02ff */
[C---:B------:R-:W-:Y:S02]  /*1ea00*/  IMAD R5, R217.reuse, UR5, R0 ;  /* 0x00000005d9057c24 */ /* 0x040fe4000f8e0200 */
[----:B------:R-:W-:Y:S01]  /*1ea10*/  IMAD.WIDE.U32 R2, R217, UR4, R2 ;  /* 0x00000004d9027c25 */ /* 0x000fe2000f8e0002 */
[----:B------:R-:W-:-:S03]  /*1ea20*/  ULDC.64 UR4, c[0x0][0xb78] ;  /* 0x0002de0000047ab9 */ /* 0x000fc60000000a00 */
[----:B------:R-:W-:Y:S02]  /*1ea30*/  IMAD R0, R10, UR4, RZ ;  /* 0x000000040a007c24 */ /* 0x000fe4000f8e02ff */
[----:B------:R-:W-:Y:S02]  /*1ea40*/  IMAD.IADD R3, R3, 0x1, R5 ;  /* 0x0000000103037824 */ /* 0x000fe400078e0205 */
[C---:B------:R-:W-:Y:S02]  /*1ea50*/  IMAD R5, R11.reuse, UR5, R0 ;  /* 0x000000050b057c24 */ /* 0x040fe4000f8e0200 */
[----:B------:R-:W-:Y:S01]  /*1ea60*/  IMAD.WIDE.U32 R2, R11, UR4, R2 ;  /* 0x000000040b027c25 */ /* 0x000fe2000f8e0002 */
[----:B------:R-:W-:-:S03]  /*1ea70*/  ULDC.64 UR4, c[0x0][0xb40] ;  /* 0x0002d00000047ab9 */ /* 0x000fc60000000a00 */
[----:B------:R-:W-:Y:S01]  /*1ea80*/  IMAD.IADD R3, R3, 0x1, R5 ;  /* 0x0000000103037824 */ /* 0x000fe200078e0205 */
[----:B------:R-:W-:-:S04]  /*1ea90*/  LEA R4, P0, R2, UR4, 0x2 ;  /* 0x0000000402047c11 */ /* 0x000fc8000f8010ff */
[----:B------:R-:W-:Y:S01]  /*1eaa0*/  LEA.HI.X R5, R2, UR5, R3, 0x2, P0 ;  /* 0x0000000502057c11 */ /* 0x000fe200080f1403 */
[----:B------:R-:W-:-:S05]  /*1eab0*/  IMAD.MOV.U32 R3, RZ, RZ, -0x800000 ;  /* 0xff800000ff037424 */ /* 0x000fca00078e00ff */
[----:B------:R2:W-:Y:S03]  /*1eac0*/  STG.E desc[UR46][R4.64], R3 ;  /* 0x0000000304007986 */ /* 0x0005e6000c10192e */
.L_x_1450:
[----:B------:R-:W-:Y:S05]  /*1ead0*/  BSYNC B1 ;  /* 0x0000000000017941 */ /* 0x000fea0003800000 */
.L_x_1449:
[----:B------:R-:W-:Y:S01]  /*1eae0*/  ULDC.64 UR4, c[0x0][0xaa0] ;  /* 0x0002a80000047ab9 */ /* 0x000fe20000000a00 */
[----:B---3--:R-:W-:Y:S01]  /*1eaf0*/  MOV R2, R22 ;  /* 0x0000001600027202 */ /* 0x008fe20000000f00 */
[----:B--2---:R-:W-:Y:S01]  /*1eb00*/  IMAD.MOV.U32 R3, RZ, RZ, R23 ;  /* 0x000000ffff037224 */ /* 0x004fe200078e0017 */
        /* <DEDUP_REMOVED lines=8> */
[C---:B------:R-:W-:Y:S01]  /*1eb90*/  IMAD R5, R217.reuse, UR5, R0 ;  /* 0x00000005d9057c24 */ /* 0x040fe2000f8e0200 */
[-C--:B------:R-:W-:Y:S01]  /*1eba0*/  ISETP.GE.AND P1, PT, R18, R8.reuse, PT ;  /* 0x000000081200720c */ /* 0x080fe20003f26270 */
[----:B------:R-:W-:Y:S01]  /*1ebb0*/  IMAD.WIDE.U32 R2, R217, UR4, R2 ;  /* 0x00000004d9027c25 */ /* 0x000fe2000f8e0002 */
[----:B------:R-:W-:Y:S01]  /*1ebc0*/  ULDC.64 UR4, c[0x0][0xae8] ;  /* 0x0002ba0000047ab9 */ /* 0x000fe20000000a00 */
[----:B------:R-:W-:-:S02]  /*1ebd0*/  ISETP.GE.AND P0, PT, R195, R8, PT ;  /* 0x00000008c300720c */ /* 0x000fc40003f06270 */
[----:B------:R-:W-:Y:S02]  /*1ebe0*/  IMAD.IADD R3, R3, 0x1, R5 ;  /* 0x0000000103037824 */ /* 0x000fe400078e0205 */
[----:B------:R-:W-:Y:S02]  /*1ebf0*/  IMAD R0, R10, UR4, RZ ;  /* 0x000000040a007c24 */ /* 0x000fe4000f8e02ff */
[----:B------:R-:W-:-:S04]  /*1ec00*/  IMAD.WIDE.U32 R4, R11, UR4, R2 ;  /* 0x000000040b047c25 */ /* 0x000fc8000f8e0002 */
[----:B------:R-:W-:Y:S02]  /*1ec10*/  IMAD R9, R11, UR5, R0 ;  /* 0x000000050b097c24 */ /* 0x000fe4000f8e0200 */
[----:B------:R-:W-:Y:S02]  /*1ec20*/  IMAD.MOV.U32 R2, RZ, RZ, R18 ;  /* 0x000000ffff027224 */ /* 0x000fe400078e0012 */
[----:B------:R-:W-:Y:S02]  /*1ec30*/  IMAD.MOV.U32 R3, RZ, RZ, R19 ;  /* 0x000000ffff037224 */ /* 0x000fe400078e0013 */
[----:B------:R-:W-:Y:S02]  /*1ec40*/  IMAD.IADD R11, R5, 0x1, R9 ;  /* 0x00000001050b7824 */ /* 0x000fe400078e0209 */
[----:B------:R-:W-:Y:S01]  /*1ec50*/  IMAD.WIDE R6, R220, 0x80, R2 ;  /* 0x00000080dc067825 */ /* 0x000fe200078e0202 */
[----:B------:R-:W-:Y:S06]  /*1ec60*/  @P1 BRA `(.L_x_1452) ;  /* 0x0000000000541947 */ /* 0x000fec0003800000 */
[C---:B------:R-:W-:Y:S01]  /*1ec70*/  VIADD R2, R22.reuse, 0xc0 ;  /* 0x000000c016027836 */ /* 0x040fe20000000000 */
[----:B------:R-:W-:Y:S01]  /*1ec80*/  ULDC UR4, c[0x0][0xa8c] ;  /* 0x0002a30000047ab9 */ /* 0x000fe20000000800 */
[----:B------:R-:W-:Y:S01]  /*1ec90*/  ULDC.64 UR6, c[0x0][0xad8] ;  /* 0x0002b60000067ab9 */ /* 0x000fe20000000a00 */
[C---:B------:R-:W-:Y:S01]  /*1eca0*/  VIADD R0, R22.reuse, 0x80 ;  /* 0x0000008016007836 */ /* 0x040fe20000000000 */
[----:B------:R-:W-:Y:S01]  /*1ecb0*/  ISETP.GE.AND P2, PT, R22, UR4, PT ;  /* 0x0000000416007c0c */ /* 0x000fe2000bf46270 */
[----:B------:R-:W-:Y:S01]  /*1ecc0*/  IMAD R9, R7, UR6, RZ ;  /* 0x0000000607097c24 */ /* 0x000fe2000f8e02ff */
[----:B------:R-:W-:Y:S01]  /*1ecd0*/  ISETP.GE.AND P5, PT, R2, UR4, PT ;  /* 0x0000000402007c0c */ /* 0x000fe2000bfa6270 */
[----:B------:R-:W-:Y:S01]  /*1ece0*/  IMAD.MOV.U32 R3, RZ, RZ, R11 ;  /* 0x000000ffff037224 */ /* 0x000fe200078e000b */
[----:B------:R-:W-:Y:S01]  /*1ecf0*/  MOV R2, R4 ;  /* 0x0000000400027202 */ /* 0x000fe20000000f00 */
[----:B------:R-:W-:Y:S01]  /*1ed00*/  IMAD R9, R6, UR7, R9 ;  /* 0x0000000706097c24 */ /* 0x000fe2000f8e0209 */
[----:B------:R-:W-:-:S02]  /*1ed10*/  ISETP.GE.AND P4, PT, R0, UR4, PT ;  /* 0x0000000400007c0c */ /* 0x000fc4000bf86270 */
        /* <DEDUP_REMOVED lines=10> */
.L_x_1452:
[----:B------:R-:W-:Y:S05]  /*1edc0*/  BSYNC B1 ;  /* 0x0000000000017941 */ /* 0x000fea0003800000 */
.L_x_1451:
        /* <DEDUP_REMOVED lines=26> */
.L_x_1454:
[----:B------:R-:W-:Y:S05]  /*1ef70*/  BSYNC B1 ;  /* 0x0000000000017941 */ /* 0x000fea0003800000 */
.L_x_1453:
[----:B------:R-:W-:Y:S01]  /*1ef80*/  BSSY B1, `(.L_x_1455) ;  /* 0x000001a000017945 */ /* 0x000fe20003800000 */
[----:B------:R-:W-:-:S03]  /*1ef90*/  ISETP.GE.AND P0, PT, R221, R8, PT ;  /* 0x00000008dd00720c */ /* 0x000fc60003f06270 */
[----:B------:R-:W-:Y:S10]  /*1efa0*/  @P1 BRA `(.L_x_1456) ;  /* 0x00000000005c1947 */ /* 0x000ff40003800000 */
[----:B------:R-:W-:Y:S01]  /*1efb0*/  IADD3 R9, P1, R6, 0x40, RZ ;  /* 0x0000004006097810 */ /* 0x000fe20007f3e0ff */
        /* <DEDUP_REMOVED lines=22> */
.L_x_1456:
[----:B------:R-:W-:Y:S05]  /*1f120*/  BSYNC B1 ;  /* 0x0000000000017941 */ /* 0x000fea0003800000 */
.L_x_1455:
[----:B------:R-:W-:Y:S05]  /*1f130*/  @P0 BRA `(.L_x_1447) ;  /* 0x00000000005c0947 */ /* 0x000fea0003800000 */
[----:B------:R-:W-:Y:S01]  /*1f140*/  IADD3 R5, P0, R6, 0x60, RZ ;  /* 0x0000006006057810 */ /* 0x000fe20007f1e0ff */
[----:B------:R-:W-:Y:S01]  /*1f150*/  ULDC.64 UR6, c[0x0][0xad8] ;  /* 0x0002b60000067ab9 */ /* 0x000fe20000000a00 */
[----:B------:R-:W-:Y:S01]  /*1f160*/  IMAD.MOV.U32 R2, RZ, RZ, R4 ;  /* 0x000000ffff027224 */ /* 0x000fe200078e0004 */
[----:B------:R-:W-:Y:S01]  /*1f170*/  IADD3 R0, R22, 0x80, RZ ;  /* 0x0000008016007810 */ /* 0x000fe20007ffe0ff */
[----:B------:R-:W-:Y:S01]  /*1f180*/  IMAD.MOV.U32 R3, RZ, RZ, R11 ;  /* 0x000000ffff037224 */ /* 0x000fe200078e000b */
[----:B------:R-:W-:Y:S01]  /*1f190*/  ULDC UR4, c[0x0][0xa8c] ;  /* 0x0002a30000047ab9 */ /* 0x000fe20000000800 */
[----:B------:R-:W-:Y:S01]  /*1f1a0*/  IMAD.X R6, RZ, RZ, R7, P0 ;  /* 0x000000ffff067224 */ /* 0x000fe200000e0607 */
[----:B------:R-:W-:Y:S01]  /*1f1b0*/  ISETP.GE.AND P3, PT, R0, UR4, PT ;  /* 0x0000000400007c0c */ /* 0x000fe2000bf66270 */
[C---:B------:R-:W-:Y:S01]  /*1f1c0*/  VIADD R4, R22.reuse, 0xc0 ;  /* 0x000000c016047836 */ /* 0x040fe20000000000 */
[----:B------:R-:W-:Y:S01]  /*1f1d0*/  ISETP.GE.AND P1, PT, R22, UR4, PT ;  /* 0x0000000416007c0c */ /* 0x000fe2000bf26270 */
[----:B------:R-:W-:Y:S01]  /*1f1e0*/  IMAD R6, R6, UR6, RZ ;  /* 0x0000000606067c24 */ /* 0x000fe2000f8e02ff */
[----:B------:R-:W-:Y:S01]  /*1f1f0*/  ISETP.GE.AND P2, PT, R199, UR4, PT ;  /* 0x00000004c7007c0c */ /* 0x000fe2000bf46270 */
[----:B------:R-:W-:Y:S01]  /*1f200*/  IMAD.WIDE.U32 R2, R5, UR6, R2 ;  /* 0x0000000605027c25 */ /* 0x000fe2000f8e0002 */
[----:B------:R-:W-:-:S03]  /*1f210*/  ISETP.GE.AND P4, PT, R4, UR4, PT ;  /* 0x0000000404007c0c */ /* 0x000fc6000bf86270 */
        /* <DEDUP_REMOVED lines=9> */
.L_x_1447:
[----:B------:R-:W-:Y:S05]  /*1f2b0*/  BSYNC B0 ;  /* 0x0000000000007941 */ /* 0x000fea0003800000 */
.L_x_1437:
[----:B------:R-:W-:Y:S02]  /*1f2c0*/  ULDC UR4, c[0x0][0xc14] ;  /* 0x0003050000047ab9 */ /* 0x000fe40000000800 */
[----:B-1----:R-:W-:-:S13]  /*1f2d0*/  ISETP.GE.AND P0, PT, R207, UR4, PT ;  /* 0x00000004cf007c0c */ /* 0x002fda000bf06270 */
[----:B------:R-:W-:Y:S05]  /*1f2e0*/  @!P0 BRA `(.L_x_1457) ;  /* 0xfffffe1c00908947 */ /* 0x000fea000383ffff */
[----:B------:R-:W-:Y:S05]  /*1f2f0*/  BRA `(.L_x_1210) ;  /* 0x0000006800d87947 */ /* 0x000fea0003800000 */
.L_x_1208:
        /* <DEDUP_REMOVED lines=20> */
.L_x_1458:
[----:B------:R-:W1:Y:S01]  /*1f440*/  S2R R0, SR_TID.X ;  /* 0x0000000000007919 */ /* 0x000e620000002100 */
[----:B------:R-:W-:Y:S01]  /*1f450*/  ULDC UR4, c[0x0][0xc14] ;  /* 0x0003050000047ab9 */ /* 0x000fe20000000800 */
[----:B------:R-:W2:Y:S01]  /*1f460*/  S2UR UR6, SR_CTAID.X ;  /* 0x00000000000679c3 */ /* 0x000ea20000002500 */
[----:B------:R-:W-:Y:S01]  /*1f470*/  ULDC UR5, c[0x0][0xc10] ;  /* 0x0003040000057ab9 */ /* 0x000fe20000000800 */
[----:B-1----:R-:W-:-:S04]  /*1f480*/  LOP3.LUT R0, R0, 0x1f, RZ, 0xc0, !PT ;  /* 0x0000001f00007812 */ /* 0x002fc800078ec0ff */
[----:B------:R-:W-:-:S04]  /*1f490*/  ISETP.NE.AND P0, PT, R0, 0x1f, PT ;  /* 0x0000001f0000780c */ /* 0x000fc80003f05270 */
[----:B------:R-:W-:-:S13]  /*1f4a0*/  ISETP.GE.OR P1, PT, R0, UR4, !P0 ;  /* 0x0000000400007c0c */ /* 0x000fda000c726670 */
[----:B0-----:R-:W0:Y:S02]  /*1f4b0*/  @!P1 LDC.64 R2, c[0x0][0xc58] ;  /* 0x00031600ff029b82 */ /* 0x001e240000000a00 */
[----:B0-----:R-:W-:-:S05]  /*1f4c0*/  @!P1 IMAD.WIDE.U32 R2, R0, 0x4, R2 ;  /* 0x0000000400029825 */ /* 0x001fca00078e0002 */
[----:B------:R-:W3:Y:S01]  /*1f4d0*/  @!P1 LDG.E R5, desc[UR46][R2.64] ;  /* 0x0000002e02059981 */ /* 0x000ee2000c1e1900 */
[C---:B------:R-:W-:Y:S01]  /*1f4e0*/  ISETP.NE.AND P1, PT, R0.reuse, RZ, PT ;  /* 0x000000ff0000720c */ /* 0x040fe20003f25270 */
[----:B------:R-:W-:Y:S01]  /*1f4f0*/  UMOV UR4, URZ ;  /* 0x0000003f00047c82 */ /* 0x000fe20008000000 */
[C---:B------:R-:W-:Y:S02]  /*1f500*/  ISETP.GE.U32.AND P2, PT, R0.reuse, 0x2, PT ;  /* 0x000000020000780c */ /* 0x040fe40003f46070 */
[C---:B------:R-:W-:Y:S02]  /*1f510*/  ISETP.GE.U32.AND P3, PT, R0.reuse, 0x4, PT ;  /* 0x000000040000780c */ /* 0x040fe40003f66070 */
[C---:B------:R-:W-:Y:S02]  /*1f520*/  ISETP.GE.U32.AND P4, PT, R0.reuse, 0x8, PT ;  /* 0x000000080000780c */ /* 0x040fe40003f86070 */
[----:B------:R-:W-:Y:S01]  /*1f530*/  ISETP.GE.U32.AND P5, PT, R0, 0x10, PT ;  /* 0x000000100000780c */ /* 0x000fe20003fa6070 */
        /* <DEDUP_REMOVED lines=14> */
[----:B------:R-:W-:Y:S01]  /*1f620*/  IMAD.IADD R6, R3, 0x1, R4 ;  /* 0x0000000103067824 */ /* 0x000fe200078e0204 */
[----:B------:R-:W-:-:S04]  /*1f630*/  MOV R4, RZ ;  /* 0x000000ff00047202 */ /* 0x000fc80000000f00 */
[----:B------:R-:W0:Y:S02]  /*1f640*/  SHFL.IDX PT, R7, R6, 0x1f, 0x1f ;  /* 0x03e01f0006077f89 */ /* 0x000e2400000e0000 */
[----:B0-----:R-:W-:-:S04]  /*1f650*/  IMAD R7, R7, UR5, RZ ;  /* 0x0000000507077c24 */ /* 0x001fc8000f8e02ff */
[----:B------:R-:W-:Y:S01]  /*1f660*/  IMAD.MOV.U32 R2, RZ, RZ, R7 ;  /* 0x000000ffff027224 */ /* 0x000fe200078e0007 */
[----:B--2---:R-:W-:-:S13]  /*1f670*/  ISETP.GT.AND P6, PT, R7, UR6, PT ;  /* 0x0000000607007c0c */ /* 0x004fda000bfc4270 */
[----:B------:R-:W-:Y:S05]  /*1f680*/  @P6 BRA `(.L_x_1460) ;  /* 0x0000000000a06947 */ /* 0x000fea0003800000 */
[----:B------:R-:W0:Y:S01]  /*1f690*/  LDC R6, c[0x0][0xc14] ;  /* 0x00030500ff067b82 */ /* 0x000e220000000800 */
[----:B------:R-:W-:Y:S01]  /*1f6a0*/  IMAD.MOV.U32 R7, RZ, RZ, R2 ;  /* 0x000000ffff077224 */ /* 0x000fe200078e0002 */
[----:B------:R-:W-:Y:S01]  /*1f6b0*/  UMOV UR4, URZ ;  /* 0x0000003f00047c82 */ /* 0x000fe20008000000 */
[----:B------:R-:W-:Y:S01]  /*1f6c0*/  ULDC UR7, c[0x0][0xc14] ;  /* 0x0003050000077ab9 */ /* 0x000fe20000000800 */
[----:B------:R-:W-:-:S05]  /*1f6d0*/  ULDC UR5, c[0x0][0xc10] ;  /* 0x0003040000057ab9 */ /* 0x000fca0000000800 */
.L_x_1464:
[----:B------:R-:W-:Y:S01]  /*1f6e0*/  IMAD.U32 R2, RZ, RZ, UR7 ;  /* 0x00000007ff027e24 */ /* 0x000fe2000f8e00ff */
[----:B------:R-:W-:-:S04]  /*1f6f0*/  UIADD3 UR4, UR4, 0x1f, URZ ;  /* 0x0000001f04047890 */ /* 0x000fc8000fffe03f */
[----:B------:R1:W-:Y:S02]  /*1f700*/  STL [R1+0xc], R2 ;  /* 0x00000c0201007387 */ /* 0x0003e40000100800 */
[----:B0-----:R-:W-:-:S13]  /*1f710*/  ISETP.LE.AND P6, PT, R6, UR4, PT ;  /* 0x0000000406007c0c */ /* 0x001fda000bfc3270 */
[----:B-1----:R-:W-:Y:S05]  /*1f720*/  @P6 BRA `(.L_x_1461) ;  /* 0x0000000400b86947 */ /* 0x002fea0003800000 */
[----:B------:R-:W-:Y:S01]  /*1f730*/  VIADD R9, R0, UR4 ;  /* 0x0000000400097c36 */ /* 0x000fe20008000000 */
[----:B------:R-:W-:Y:S01]  /*1f740*/  BSSY B0, `(.L_x_1462) ;  /* 0x0000007000007945 */ /* 0x000fe20003800000 */
[----:B------:R-:W-:-:S03]  /*1f750*/  IMAD.MOV.U32 R5, RZ, RZ, RZ ;  /* 0x000000ffff057224 */ /* 0x000fc600078e00ff */
[----:B------:R-:W-:-:S13]  /*1f760*/  ISETP.GE.OR P6, PT, R9, R6, !P0 ;  /* 0x000000060900720c */ /* 0x000fda00047c6670 */
[----:B------:R-:W-:Y:S05]  /*1f770*/  @P6 BRA `(.L_x_1463) ;  /* 0x00000000000c6947 */ /* 0x000fea0003800000 */
[----:B------:R-:W0:Y:S02]  /*1f780*/  LDC.64 R2, c[0x0][0xc58] ;  /* 0x00031600ff027b82 */ /* 0x000e240000000a00 */
[----:B0-----:R-:W-:-:S05]  /*1f790*/  IMAD.WIDE R2, R9, 0x4, R2 ;  /* 0x0000000409027825 */ /* 0x001fca00078e0202 */
[----:B------:R0:W5:Y:S02]  /*1f7a0*/  LDG.E R5, desc[UR46][R2.64] ;  /* 0x0000002e02057981 */ /* 0x000164000c1e1900 */
.L_x_1463:
[----:B------:R-:W-:Y:S05]  /*1f7b0*/  BSYNC B0 ;  /* 0x0000000000007941 */ /* 0x000fea0003800000 */
.L_x_1462:
        /* <DEDUP_REMOVED lines=15> */
[----:B------:R-:W0:Y:S02]  /*1f8b0*/  SHFL.IDX PT, R2, R10, 0x1f, 0x1f ;  /* 0x03e01f000a027f89 */ /* 0x000e2400000e0000 */
[----:B0-----:R-:W-:-:S04]  /*1f8c0*/  IMAD R2, R2, UR5, RZ ;  /* 0x0000000502027c24 */ /* 0x001fc8000f8e02ff */
[----:B------:R-:W-:-:S05]  /*1f8d0*/  IMAD.IADD R7, R2, 0x1, R7 ;  /* 0x0000000102077824 */ /* 0x000fca00078e0207 */
[----:B------:R-:W-:-:S13]  /*1f8e0*/  ISETP.GT.AND P6, PT, R7, UR6, PT ;  /* 0x0000000607007c0c */ /* 0x000fda000bfc4270 */
[----:B------:R-:W-:Y:S05]  /*1f8f0*/  @!P6 BRA `(.L_x_1464) ;  /* 0xfffffffc0078e947 */ /* 0x000fea000383ffff */
[----:B------:R-:W-:-:S07]  /*1f900*/  IMAD.MOV.U32 R6, RZ, RZ, R10 ;  /* 0x000000ffff067224 */ /* 0x000fce00078e000a */
.L_x_1460:
[----:B------:R-:W-:-:S04]  /*1f910*/  IMAD.IADD R7, R7, 0x1, -R2 ;  /* 0x0000000107077824 */ /* 0x000fc800078e0a02 */
[----:B------:R-:W-:-:S05]  /*1f920*/  IMAD R2, R6, UR5, R7 ;  /* 0x0000000506027c24 */ /* 0x000fca000f8e0207 */
[----:B------:R-:W-:Y:S02]  /*1f930*/  ISETP.GT.AND P0, PT, R2, UR6, PT ;  /* 0x0000000602007c0c */ /* 0x000fe4000bf04270 */
[----:B------:R-:W0:Y:S11]  /*1f940*/  LDC.64 R2, c[0x0][0xc68] ;  /* 0x00031a00ff027b82 */ /* 0x000e360000000a00 */
[----:B------:R-:W-:-:S04]  /*1f950*/  VOTE.ANY R12, PT, !P0 ;  /* 0x00000000000c7806 */ /* 0x000fc800040e0100 */
[----:B------:R-:W1:Y:S02]  /*1f960*/  POPC R8, R12 ;  /* 0x0000000c00087309 */ /* 0x000e640000000000 */
[----:B-1----:R-:W-:-:S04]  /*1f970*/  VIADD R9, R8, UR4 ;  /* 0x0000000408097c36 */ /* 0x002fc80008000000 */
[----:B0-----:R-:W-:Y:S01]  /*1f980*/  IMAD.WIDE R2, R9, 0x4, R2 ;  /* 0x0000000409027825 */ /* 0x001fe200078e0202 */
[----:B------:R-:W0:Y:S04]  /*1f990*/  SHFL.IDX PT, R5, R5, R8, 0x1f ;  /* 0x00001f0805057589 */ /* 0x000e2800000e0000 */
[----:B------:R-:W0:Y:S04]  /*1f9a0*/  LDG.E R10, desc[UR46][R2.64] ;  /* 0x0000002e020a7981 */ /* 0x000e28000c1e1900 */
[----:B------:R0:W-:Y:S01]  /*1f9b0*/  STL [R1+0xc], R9 ;  /* 0x00000c0901007387 */ /* 0x0001e20000100800 */
[----:B------:R-:W-:Y:S01]  /*1f9c0*/  ISETP.NE.AND P0, PT, R12, RZ, PT ;  /* 0x000000ff0c00720c */ /* 0x000fe20003f05270 */
[----:B0-----:R-:W-:-:S05]  /*1f9d0*/  IMAD R9, R5, R10, RZ ;  /* 0x0000000a05097224 */ /* 0x001fca00078e02ff */
[----:B------:R-:W-:-:S04]  /*1f9e0*/  IABS R11, R9 ;  /* 0x00000009000b7213 */ /* 0x000fc80000000000 */
[----:B------:R-:W0:Y:S08]  /*1f9f0*/  I2F.RP R13, R11 ;  /* 0x0000000b000d7306 */ /* 0x000e300000209400 */
[----:B0-----:R-:W0:Y:S02]  /*1fa00*/  MUFU.RCP R13, R13 ;  /* 0x0000000d000d7308 */ /* 0x001e240000001000 */
[----:B0-----:R-:W-:-:S06]  /*1fa10*/  VIADD R14, R13, 0xffffffe ;  /* 0x0ffffffe0d0e7836 */ /* 0x001fcc0000000000 */
[----:B------:R0:W1:Y:S01]  /*1fa20*/  F2I.FTZ.U32.TRUNC.NTZ R3, R14 ;  /* 0x0000000e00037305 */ /* 0x000062000021f000 */
[----:B------:R-:W-:Y:S05]  /*1fa30*/  @!P0 BRA `(.L_x_1465) ;  /* 0x0000000000088947 */ /* 0x000fea0003800000 */
[----:B------:R-:W-:-:S05]  /*1fa40*/  VIADD R13, R8, 0xffffffff ;  /* 0xffffffff080d7836 */ /* 0x000fca0000000000 */
[----:B------:R2:W3:Y:S02]  /*1fa50*/  SHFL.IDX PT, R4, R6, R13, 0x1f ;  /* 0x00001f0d06047589 */ /* 0x0004e400000e0000 */
.L_x_1465:
[----:B-1----:R-:W-:Y:S01]  /*1fa60*/  IMAD.MOV R2, RZ, RZ, -R3 ;  /* 0x000000ffff027224 */ /* 0x002fe200078e0a03 */
[----:B--2---:R-:W-:Y:S01]  /*1fa70*/  IABS R6, R9 ;  /* 0x0000000900067213 */ /* 0x004fe20000000000 */
[----:B---3--:R-:W-:Y:S02]  /*1fa80*/  IMAD R4, R4, UR5, R7 ;  /* 0x0000000504047c24 */ /* 0x008fe4000f8e0207 */
[----:B------:R-:W-:Y:S01]  /*1fa90*/  IMAD R7, R2, R11, RZ ;  /* 0x0000000b02077224 */ /* 0x000fe200078e02ff */
[----:B------:R-:W-:Y:S01]  /*1faa0*/  MOV R2, RZ ;  /* 0x000000ff00027202 */ /* 0x000fe20000000f00 */
[----:B------:R-:W-:Y:S01]  /*1fab0*/  IMAD.MOV R6, RZ, RZ, -R6 ;  /* 0x000000ffff067224 */ /* 0x000fe200078e0a06 */
[----:B------:R1:W-:Y:S03]  /*1fac0*/  STL [R1], R4 ;  /* 0x0000000401007387 */ /* 0x0003e60000100800 */
[----:B------:R-:W-:Y:S01]  /*1fad0*/  IMAD.HI.U32 R3, R3, R7, R2 ;  /* 0x0000000703037227 */ /* 0x000fe200078e0002 */
[----:B------:R-:W-:-:S04]  /*1fae0*/  IADD3 R2, -R4, UR6, RZ ;  /* 0x0000000604027c10 */ /* 0x000fc8000fffe1ff */
[----:B-1----:R-:W-:-:S05]  /*1faf0*/  IABS R4, R2 ;  /* 0x0000000200047213 */ /* 0x002fca0000000000 */
[----:B------:R-:W-:Y:S01]  /*1fb00*/  IMAD.HI.U32 R7, R3, R4, RZ ;  /* 0x0000000403077227 */ /* 0x000fe200078e00ff */
[----:B------:R-:W-:-:S03]  /*1fb10*/  LOP3.LUT R3, R2, R9, RZ, 0x3c, !PT ;  /* 0x0000000902037212 */ /* 0x000fc600078e3cff */
[----:B------:R-:W-:Y:S01]  /*1fb20*/  IMAD R4, R7, R6, R4 ;  /* 0x0000000607047224 */ /* 0x000fe200078e0204 */
[----:B------:R-:W-:-:S04]  /*1fb30*/  ISETP.GE.AND P2, PT, R3, RZ, PT ;  /* 0x000000ff0300720c */ /* 0x000fc80003f46270 */
[----:B------:R-:W-:-:S13]  /*1fb40*/  ISETP.GT.U32.AND P1, PT, R11, R4, PT ;  /* 0x000000040b00720c */ /* 0x000fda0003f24070 */
        /* <DEDUP_REMOVED lines=12> */
[----:B------:R-:W-:-:S04]  /*1fc10*/  VIADDMNMX R10, R3, UR5, R10, PT ;  /* 0x00000005030a7c46 */ /* 0x000fc8000b80010a */
[----:B------:R-:W-:-:S04]  /*1fc20*/  IABS R6, R10 ;  /* 0x0000000a00067213 */ /* 0x000fc80000000000 */
[----:B------:R-:W1:Y:S08]  /*1fc30*/  I2F.RP R8, R6 ;  /* 0x0000000600087306 */ /* 0x000e700000209400 */
[----:B-1----:R-:W1:Y:S02]  /*1fc40*/  MUFU.RCP R8, R8 ;  /* 0x0000000800087308 */ /* 0x002e640000001000 */
[----:B-1----:R-:W-:Y:S01]  /*1fc50*/  VIADD R3, R8, 0xffffffe ;  /* 0x0ffffffe08037836 */ /* 0x002fe20000000000 */
[----:B------:R-:W-:-:S05]  /*1fc60*/  IABS R8, R10 ;  /* 0x0000000a00087213 */ /* 0x000fca0000000000 */
[----:B------:R-:W1:Y:S02]  /*1fc70*/  F2I.FTZ.U32.TRUNC.NTZ R3, R3 ;  /* 0x0000000300037305 */ /* 0x000e64000021f000 */
[----:B-1----:R-:W-:-:S05]  /*1fc80*/  IADD3 R7, RZ, -R3, RZ ;  /* 0x80000003ff077210 */ /* 0x002fca0007ffe0ff */
[----:B------:R-:W-:-:S04]  /*1fc90*/  IMAD R7, R7, R6, RZ ;  /* 0x0000000607077224 */ /* 0x000fc800078e02ff */
[----:B------:R-:W-:Y:S01]  /*1fca0*/  IMAD.HI.U32 R2, R3, R7, R2 ;  /* 0x0000000703027227 */ /* 0x000fe200078e0002 */
[----:B------:R-:W-:-:S03]  /*1fcb0*/  IABS R7, R9 ;  /* 0x0000000900077213 */ /* 0x000fc60000000000 */
        /* <DEDUP_REMOVED lines=17> */
[----:B------:R-:W-:Y:S01]  /*1fdd0*/  IADD3 R2, R5, R2, RZ ;  /* 0x0000000205027210 */ /* 0x000fe20007ffe0ff */
[----:B------:R1:W-:Y:S04]  /*1fde0*/  STL [R1+0x8], R3 ;  /* 0x0000080301007387 */ /* 0x0003e80000100800 */
[----:B------:R1:W-:Y:S01]  /*1fdf0*/  STL [R1+0x4], R2 ;  /* 0x0000040201007387 */ /* 0x0003e20000100800 */
[----:B------:R-:W-:Y:S05]  /*1fe00*/  BRA `(.L_x_1466) ;  /* 0x0000000000107947 */ /* 0x000fea0003800000 */
.L_x_1461:
[----:B------:R-:W-:Y:S01]  /*1fe10*/  IMAD.U32 R2, RZ, RZ, UR6 ;  /* 0x00000006ff027e24 */ /* 0x000fe2000f8e00ff */
[----:B------:R0:W-:Y:S04]  /*1fe20*/  STL [R1+0x4], RZ ;  /* 0x000004ff01007387 */ /* 0x0001e80000100800 */
[----:B------:R0:W-:Y:S04]  /*1fe30*/  STL [R1+0x8], RZ ;  /* 0x000008ff01007387 */ /* 0x0001e80000100800 */
[----:B------:R0:W-:Y:S02]  /*1fe40*/  STL [R1], R2 ;  /* 0x0000000201007387 */ /* 0x0001e40000100800 */
.L_x_1466:
[----:B------:R-:W2:Y:S04]  /*1fe50*/  LDL R4, [R1] ;  /* 0x0000000001047983 */ /* 0x000ea80000100800 */
[----:B------:R-:W2:Y:S04]  /*1fe60*/  LDL R5, [R1+0x4] ;  /* 0x0000040001057983 */ /* 0x000ea80000100800 */
[----:B------:R-:W2:Y:S04]  /*1fe70*/  LDL R6, [R1+0x8] ;  /* 0x0000080001067983 */ /* 0x000ea80000100800 */
[----:B------:R-:W2:Y:S01]  /*1fe80*/  LDL R7, [R1+0xc] ;  /* 0x00000c0001077983 */ /* 0x000ea20000100800 */
[----:B------:R-:W-:-:S13]  /*1fe90*/  ISETP.NE.AND P0, PT, R0, RZ, PT ;  /* 0x000000ff0000720c */ /* 0x000fda0003f05270 */
[----:B-1----:R-:W1:Y:S01]  /*1fea0*/  @!P0 S2R R3, SR_CgaCtaId ;  /* 0x0000000000038919 */ /* 0x002e620000008800 */
[----:B------:R-:W-:-:S04]  /*1feb0*/  @!P0 MOV R0, 0x400 ;  /* 0x0000040000008802 */ /* 0x000fc80000000f00 */
[----:B-1----:R-:W-:-:S05]  /*1fec0*/  @!P0 LEA R0, R3, R0, 0x18 ;  /* 0x0000000003008211 */ /* 0x002fca00078ec0ff */
[----:B--2---:R1:W-:Y:S01]  /*1fed0*/  @!P0 STS.128 [R0+0x284d0], R4 ;  /* 0x0284d00400008388 */ /* 0x0043e20000000c00 */
[----:B------:R-:W-:Y:S06]  /*1fee0*/  BAR.ARV 0x5, 0x180 ;  /* 0x0146000000007b1d */ /* 0x000fec0000002000 */
.L_x_1459:
[----:B-1----:R-:W3:Y:S01]  /*1fef0*/  LDL R0, [R1+0xc] ;  /* 0x00000c0001007983 */ /* 0x002ee20000100800 */
[----:B------:R-:W-:-:S03]  /*1ff00*/  ULDC UR4, c[0x0][0xc14] ;  /* 0x0003050000047ab9 */ /* 0x000fc60000000800 */
[----:B------:R1:W-:Y:S01]  /*1ff10*/  STL [R1+0x10], RZ ;  /* 0x000010ff01007387 */ /* 0x0003e20000100800 */
[----:B---3--:R-:W-:Y:S01]  /*1ff20*/  ISETP.GE.AND P0, PT, R0, UR4, PT ;  /* 0x0000000400007c0c */ /* 0x008fe2000bf06270 */
[----:B------:R-:W-:-:S05]  /*1ff30*/  IMAD.MOV.U32 R0, RZ, RZ, 0x1 ;  /* 0x00000001ff007424 */ /* 0x000fca00078e00ff */
[----:B------:R1:W-:Y:S04]  /*1ff40*/  STL [R1+0x18], R0 ;  /* 0x0000180001007387 */ /* 0x0003e80000100800 */
[----:B------:R1:W-:Y:S03]  /*1ff50*/  STL [R1+0x44], RZ ;  /* 0x000044ff01007387 */ /* 0x0003e60000100800 */
[----:B------:R-:W-:Y:S05]  /*1ff60*/  @P0 BRA `(.L_x_1467) ;  /* 0x0000005800b80947 */ /* 0x000fea0003800000 */
[----:B-1----:R-:W1:Y:S01]  /*1ff70*/  S2R R0, SR_TID.X ;  /* 0x0000000000007919 */ /* 0x002e620000002100 */
[----:B------:R-:W-:Y:S01]  /*1ff80*/  BSSY B7, `(.L_x_1467) ;  /* 0x00005ac000077945 */ /* 0x000fe20003800000 */
[----:B------:R-:W-:Y:S01]  /*1ff90*/  ULDC.64 UR42, c[0x0][0x198] ;  /* 0x00006600002a7ab9 */ /* 0x000fe20000000a00 */
[----:B------:R-:W-:Y:S01]  /*1ffa0*/  ULOP3.LUT UR36, UR40, 0x1, URZ, 0xfc, !UPT ;  /* 0x0000000128247892 */ /* 0x000fe2000f8efc3f */
[----:B--2---:R-:W2:Y:S01]  /*1ffb0*/  S2R R6, SR_TID.X ;  /* 0x0000000000067919 */ /* 0x004ea20000002100 */
[----:B------:R-:W-:Y:S01]  /*1ffc0*/  ULOP3.LUT UR38, UR40, 0x2, URZ, 0xfc, !UPT ;  /* 0x0000000228267892 */ /* 0x000fe2000f8efc3f */
[----:B------:R-:W-:Y:S01]  /*1ffd0*/  ULDC UR37, c[0x0][0xc] ;  /* 0x0000030000257ab9 */ /* 0x000fe20000000800 */
[----:B-1----:R-:W-:Y:S01]  /*1ffe0*/  LOP3.LUT R0, R0, 0x7f, RZ, 0xc0, !PT ;  /* 0x0000007f00007812 */ /* 0x002fe200078ec0ff */
[C---:B--2---:R-:W-:Y:S01]  /*1fff0*/  IMAD.SHL.U32 R4, R6.reuse, 0x40, RZ ;  /* 0x0000004006047824 */ /* 0x044fe200078e00ff */
[----:B------:R-:W-:-:S03]  /*20000*/  LOP3.LUT P0, RZ, R6, 0x4, RZ, 0xc0, !PT ;  /* 0x0000000406ff7812 */ /* 0x000fc6000780c0ff */
[----:B------:R-:W-:-:S05]  /*20010*/  IMAD.SHL.U32 R0, R0, 0x20, RZ ;  /* 0x0000002000007824 */ /* 0x000fca00078e00ff */
[----:B------:R-:W-:Y:S01]  /*20020*/  LOP3.LUT R3, R0, 0xc00, RZ, 0xc0, !PT ;  /* 0x00000c0000037812 */ /* 0x000fe200078ec0ff */
[----:B------:R-:W-:-:S03]  /*20030*/  IMAD.SHL.U32 R0, R6, 0x80, RZ ;  /* 0x0000008006007824 */ /* 0x000fc600078e00ff */
[----:B------:R-:W-:Y:S02]  /*20040*/  LOP3.LUT R5, R3, 0x40, R4, 0xf8, !PT ;  /* 0x0000004003057812 */ /* 0x000fe400078ef804 */
[----:B------:R-:W-:Y:S02]  /*20050*/  SHF.R.U32.HI R3, RZ, 0x1, R6 ;  /* 0x00000001ff037819 */ /* 0x000fe40000011606 */
[----:B0-----:R-:W-:Y:S02]  /*20060*/  LOP3.LUT R2, R0, 0x380, RZ, 0xc0, !PT ;  /* 0x0000038000027812 */ /* 0x001fe400078ec0ff */
[----:B------:R-:W-:Y:S01]  /*20070*/  LOP3.LUT R7, R5, 0x200, R4, 0xf8, !PT ;  /* 0x0000020005077812 */ /* 0x000fe200078ef804 */
[----:B------:R-:W-:Y:S01]  /*20080*/  IMAD.SHL.U32 R5, R6, 0x8, RZ ;  /* 0x0000000806057824 */ /* 0x000fe200078e00ff */
[----:B------:R-:W-:Y:S02]  /*20090*/  LOP3.LUT R4, R4, 0x180, RZ, 0xc0, !PT ;  /* 0x0000018004047812 */ /* 0x000fe400078ec0ff */
[----:B------:R-:W-:Y:S01]  /*200a0*/  LOP3.LUT R2, R2, 0x30, R3, 0xf8, !PT ;  /* 0x0000003002027812 */ /* 0x000fe200078ef803 */
[----:B------:R-:W-:Y:S01]  /*200b0*/  IMAD.SHL.U32 R3, R6, 0x10, RZ ;  /* 0x0000001006037824 */ /* 0x000fe200078e00ff */
[----:B------:R-:W-:-:S04]  /*200c0*/  LOP3.LUT R4, R4, 0x10, R6, 0xf8, !PT ;  /* 0x0000001004047812 */ /* 0x000fc800078ef806 */
[----:B------:R-:W-:Y:S02]  /*200d0*/  LOP3.LUT R3, R2, 0x70, R3, 0x78, !PT ;  /* 0x0000007002037812 */ /* 0x000fe400078e7803 */
[----:B------:R-:W-:Y:S02]  /*200e0*/  LOP3.LUT R4, R4, 0x30, R5, 0x78, !PT ;  /* 0x0000003004047812 */ /* 0x000fe400078e7805 */
[----:B------:R-:W-:Y:S02]  /*200f0*/  LOP3.LUT R2, R3, 0xc00, R0, 0xf8, !PT ;  /* 0x00000c0003027812 */ /* 0x000fe400078ef800 */
[----:B------:R-:W-:-:S03]  /*20100*/  LOP3.LUT R0, R7, R4, RZ, 0xfc, !PT ;  /* 0x0000000407007212 */ /* 0x000fc600078efcff */
        /* <DEDUP_REMOVED lines=14> */
.L_x_1587:
[----:B------:R-:W2:Y:S01]  /*201f0*/  LDL R14, [R1+0xc] ;  /* 0x00000c00010e7983 */ /* 0x000ea20000100800 */
[----:B------:R-:W-:Y:S05]  /*20200*/  YIELD ;  /* 0x0000000000007946 */ /* 0x000fea0003800000 */
[----:B------:R-:W-:Y:S01]  /*20210*/  ULDC.64 UR4, c[0x0][0xa28] ;  /* 0x00028a0000047ab9 */ /* 0x000fe20000000a00 */
[----:B------:R-:W-:Y:S01]  /*20220*/  IMAD.MOV.U32 R8, RZ, RZ, RZ ;  /* 0x000000ffff087224 */ /* 0x000fe200078e00ff */
[----:B------:R-:W-:Y:S01]  /*20230*/  ISETP.NE.U32.AND P0, PT, RZ, UR4, PT ;  /* 0x00000004ff007c0c */ /* 0x000fe2000bf05070 */
[----:B------:R-:W1:Y:S01]  /*20240*/  LDC.64 R10, c[0x0][0xa00] ;  /* 0x00028000ff0a7b82 */ /* 0x000e620000000a00 */
[----:B------:R-:W-:Y:S01]  /*20250*/  ULDC.64 UR6, c[0x0][0xa08] ;  /* 0x0002820000067ab9 */ /* 0x000fe20000000a00 */
[----:B------:R-:W-:Y:S01]  /*20260*/  ULDC.64 UR8, c[0x0][0xa10] ;  /* 0x0002840000087ab9 */ /* 0x000fe20000000a00 */
[----:B------:R-:W-:Y:S01]  /*20270*/  ISETP.NE.AND.EX P0, PT, RZ, UR5, PT, P0 ;  /* 0x00000005ff007c0c */ /* 0x000fe2000bf05300 */
[----:B------:R-:W-:-:S04]  /*20280*/  ULDC.64 UR4, c[0x0][0xa18] ;  /* 0x0002860000047ab9 */ /* 0x000fc80000000a00 */
[----:B0-----:R-:W3:Y:S08]  /*20290*/  LDC.64 R4, c[0x0][0xa08] ;  /* 0x00028200ff047b82 */ /* 0x001ef00000000a00 */
[----:B0-----:R-:W2:Y:S01]  /*202a0*/  @P0 LDC.64 R2, c[0x0][0xa28] ;  /* 0x00028a00ff020b82 */ /* 0x001ea20000000a00 */
[----:B------:R-:W-:Y:S02]  /*202b0*/  ISETP.NE.U32.AND P2, PT, RZ, UR6, PT ;  /* 0x00000006ff007c0c */ /* 0x000fe4000bf45070 */
[----:B------:R-:W-:Y:S01]  /*202c0*/  ISETP.NE.U32.AND P4, PT, RZ, UR8, PT ;  /* 0x00000008ff007c0c */ /* 0x000fe2000bf85070 */
[----:B------:R-:W-:-:S02]  /*202d0*/  IMAD.MOV.U32 R19, RZ, RZ, RZ ;  /* 0x000000ffff137224 */ /* 0x000fc400078e00ff */
[----:B------:R-:W-:Y:S02]  /*202e0*/  IMAD.MOV.U32 R7, RZ, RZ, RZ ;  /* 0x000000ffff077224 */ /* 0x000fe400078e00ff */
[----:B------:R-:W-:Y:S02]  /*202f0*/  IMAD.MOV.U32 R17, RZ, RZ, RZ ;  /* 0x000000ffff117224 */ /* 0x000fe400078e00ff */
[----:B--2---:R-:W-:-:S05]  /*20300*/  @P0 IMAD.WIDE R2, R14, 0x4, R2 ;  /* 0x000000040e020825 */ /* 0x004fca00078e0202 */
[----:B------:R0:W5:Y:S01]  /*20310*/  @P0 LDG.E R8, desc[UR46][R2.64] ;  /* 0x0000002e02080981 */ /* 0x000162000c1e1900 */
[----:B------:R-:W-:Y:S01]  /*20320*/  ISETP.NE.U32.AND P0, PT, RZ, UR4, PT ;  /* 0x00000004ff007c0c */ /* 0x000fe2000bf05070 */
[----:B-1----:R-:W-:-:S03]  /*20330*/  IMAD.WIDE R10, R14, 0x4, R10 ;  /* 0x000000040e0a7825 */ /* 0x002fc600078e020a */
[----:B------:R-:W-:Y:S01]  /*20340*/  ISETP.NE.AND.EX P0, PT, RZ, UR5, PT, P0 ;  /* 0x00000005ff007c0c */ /* 0x000fe2000bf05300 */
[----:B------:R-:W-:Y:S01]  /*20350*/  ULDC.64 UR4, c[0x0][0xa00] ;  /* 0x0002800000047ab9 */ /* 0x000fe20000000a00 */
[----:B---3--:R-:W-:Y:S01]  /*20360*/  IMAD.WIDE R4, R14, 0x4, R4 ;  /* 0x000000040e047825 */ /* 0x008fe200078e0204 */
[----:B------:R-:W-:Y:S01]  /*20370*/  ISETP.NE.U32.AND P1, PT, RZ, UR4, PT ;  /* 0x00000004ff007c0c */ /* 0x000fe2000bf25070 */
[----:B0-----:R-:W0:Y:S03]  /*20380*/  LDC.64 R2, c[0x0][0xa10] ;  /* 0x00028400ff027b82 */ /* 0x001e260000000a00 */
[----:B------:R-:W-:Y:S02]  /*20390*/  ISETP.NE.AND.EX P3, PT, RZ, UR5, PT, P1 ;  /* 0x00000005ff007c0c */ /* 0x000fe4000bf65310 */
[----:B------:R-:W-:Y:S02]  /*203a0*/  ISETP.NE.AND.EX P1, PT, RZ, UR7, PT, P2 ;  /* 0x00000007ff007c0c */ /* 0x000fe4000bf25320 */
[----:B------:R-:W-:-:S02]  /*203b0*/  ISETP.NE.AND.EX P2, PT, RZ, UR9, PT, P4 ;  /* 0x00000009ff007c0c */ /* 0x000fc4000bf45340 */
[----:B------:R-:W1:Y:S01]  /*203c0*/  @P0 LDC.64 R12, c[0x0][0xa18] ;  /* 0x00028600ff0c0b82 */ /* 0x000e620000000a00 */
[----:B------:R-:W-:Y:S02]  /*203d0*/  ULDC UR4, c[0x0][0x288] ;  /* 0x0000a20000047ab9 */ /* 0x000fe40000000800 */
[----:B------:R-:W-:Y:S01]  /*203e0*/  IMAD.U32 R0, RZ, RZ, UR4 ;  /* 0x00000004ff007e24 */ /* 0x000fe2000f8e00ff */
[----:B------:R-:W-:-:S03]  /*203f0*/  ULDC.64 UR4, c[0x0][0x3f8] ;  /* 0x0000fe0000047ab9 */ /* 0x000fc60000000a00 */
[----:B------:R2:W5:Y:S04]  /*20400*/  @P3 LDG.E R19, desc[UR46][R10.64] ;  /* 0x0000002e0a133981 */ /* 0x000568000c1e1900 */
[----:B------:R2:W5:Y:S01]  /*20410*/  @P1 LDG.E R7, desc[UR46][R4.64] ;  /* 0x0000002e04071981 */ /* 0x000562000c1e1900 */
[----:B0-----:R-:W-:-:S05]  /*20420*/  IMAD.WIDE R2, R14, 0x4, R2 ;  /* 0x000000040e027825 */ /* 0x001fca00078e0202 */
[----:B------:R2:W5:Y:S01]  /*20430*/  @P2 LDG.E R17, desc[UR46][R2.64] ;  /* 0x0000002e02112981 */ /* 0x000562000c1e1900 */
[----:B-1----:R-:W-:-:S05]  /*20440*/  @P0 IMAD.WIDE R12, R14, 0x4, R12 ;  /* 0x000000040e0c0825 */ /* 0x002fca00078e020c */
        /* <DEDUP_REMOVED lines=11> */
[----:B------:R-:W-:Y:S05]  /*20500*/  @!P3 BRA `(.L_x_1468) ;  /* 0x00000000000cb947 */ /* 0x000fea0003800000 */
[----:B------:R-:W2:Y:S04]  /*20510*/  LDG.E R12, desc[UR46][R10.64] ;  /* 0x0000002e0a0c7981 */ /* 0x000ea8000c1e1900 */
[----:B-----5:R-:W2:Y:S02]  /*20520*/  LDG.E R0, desc[UR46][R10.64+0x4] ;  /* 0x0000042e0a007981 */ /* 0x020ea4000c1e1900 */
[----:B--2---:R-:W-:-:S07]  /*20530*/  IADD3 R0, -R12, R0, RZ ;  /* 0x000000000c007210 */ /* 0x004fce0007ffe1ff */
.L_x_1468:
[----:B-----5:R-:W-:Y:S01]  /*20540*/  IMAD.IADD R7, R7, 0x1, R8 ;  /* 0x0000000107077824 */ /* 0x020fe200078e0208 */
[----:B------:R-:W-:Y:S02]  /*20550*/  ULDC.64 UR4, c[0x0][0xa20] ;  /* 0x0002880000047ab9 */ /* 0x000fe40000000a00 */
[----:B------:R-:W-:Y:S02]  /*20560*/  ISETP.NE.U32.AND P0, PT, RZ, UR4, PT ;  /* 0x00000004ff007c0c */ /* 0x000fe4000bf05070 */
[----:B------:R0:W-:Y:S02]  /*20570*/  STL [R1+0x2c], R7 ;  /* 0x00002c0701007387 */ /* 0x0001e40000100800 */
[----:B------:R-:W-:-:S13]  /*20580*/  ISETP.NE.AND.EX P0, PT, RZ, UR5, PT, P0 ;  /* 0x00000005ff007c0c */ /* 0x000fda000bf05300 */
[----:B0-----:R-:W-:Y:S05]  /*20590*/  @!P0 BRA `(.L_x_1469) ;  /* 0x0000000000108947 */ /* 0x001fea0003800000 */
[----:B------:R-:W0:Y:S02]  /*205a0*/  LDC.64 R6, c[0x0][0xa20] ;  /* 0x00028800ff067b82 */ /* 0x000e240000000a00 */
[----:B0-----:R-:W-:-:S06]  /*205b0*/  IMAD.WIDE R6, R14, 0x4, R6 ;  /* 0x000000040e067825 */ /* 0x001fcc00078e0206 */
[----:B------:R0:W5:Y:S01]  /*205c0*/  LDG.E R6, desc[UR46][R6.64] ;  /* 0x0000002e06067981 */ /* 0x000162000c1e1900 */
[----:B------:R-:W-:Y:S05]  /*205d0*/  BRA `(.L_x_1470) ;  /* 0x0000000000107947 */ /* 0x000fea0003800000 */
.L_x_1469:
[----:B------:R-:W-:Y:S05]  /*205e0*/  @!P1 BRA `(.L_x_1470) ;  /* 0x00000000000c9947 */ /* 0x000fea0003800000 */
[----:B------:R-:W2:Y:S04]  /*205f0*/  LDG.E R6, desc[UR46][R4.64] ;  /* 0x0000002e04067981 */ /* 0x000ea8000c1e1900 */
[----:B------:R-:W2:Y:S02]  /*20600*/  LDG.E R4, desc[UR46][R4.64+0x4] ;  /* 0x0000042e04047981 */ /* 0x000ea4000c1e1900 */
[----:B--2---:R-:W-:-:S07]  /*20610*/  IMAD.IADD R6, R4, 0x1, -R6 ;  /* 0x0000000104067824 */ /* 0x004fce00078e0a06 */
.L_x_1470:
[----:B------:R-:W2:Y:S04]  /*20620*/  @P2 LDG.E R4, desc[UR46][R2.64] ;  /* 0x0000002e02042981 */ /* 0x000ea8000c1e1900 */
[----:B------:R-:W3:Y:S04]  /*20630*/  LDL R10, [R1+0x4] ;  /* 0x00000400010a7983 */ /* 0x000ee80000100800 */
[----:B------:R-:W2:Y:S01]  /*20640*/  @P2 LDG.E R2, desc[UR46][R2.64+0x4] ;  /* 0x0000042e02022981 */ /* 0x000ea2000c1e1900 */
[----:B-----5:R-:W-:Y:S02]  /*20650*/  IMAD.IADD R8, R6, 0x1, -R8 ;  /* 0x0000000106087824 */ /* 0x020fe400078e0a08 */
[----:B--2---:R-:W-:-:S04]  /*20660*/  @P2 IMAD.IADD R9, R2, 0x1, -R4 ;  /* 0x0000000102092824 */ /* 0x004fc800078e0a04 */
[----:B------:R-:W-:-:S04]  /*20670*/  IMAD.IADD R6, R8, 0x1, R9 ;  /* 0x0000000108067824 */ /* 0x000fc800078e0209 */
[----:B------:R-:W-:-:S05]  /*20680*/  VIADD R2, R6, 0x3f ;  /* 0x0000003f06027836 */ /* 0x000fca0000000000 */
[----:B------:R-:W-:-:S04]  /*20690*/  SHF.R.S32.HI R3, RZ, 0x1f, R2 ;  /* 0x0000001fff037819 */ /* 0x000fc80000011402 */
[----:B------:R-:W-:Y:S02]  /*206a0*/  LEA.HI R18, R3, R2, RZ, 0x6 ;  /* 0x0000000203127211 */ /* 0x000fe400078f30ff */
[----:B------:R-:W1:Y:S01]  /*206b0*/  LDC.64 R2, c[0x0][0x9e0] ;  /* 0x00027800ff027b82 */ /* 0x000e620000000a00 */
[----:B---3--:R-:W-:-:S04]  /*206c0*/  LEA R16, R10, 0x80, 0x7 ;  /* 0x000000800a107811 */ /* 0x008fc800078e38ff */
[----:B------:R-:W-:Y:S02]  /*206d0*/  IADD3 R16, R6, R16, -R0 ;  /* 0x0000001006107210 */ /* 0x000fe40007ffe800 */
[----:B------:R-:W-:Y:S02]  /*206e0*/  SHF.R.S32.HI R18, RZ, 0x6, R18 ;  /* 0x00000006ff127819 */ /* 0x000fe40000011412 */
[----:B-1----:R-:W-:Y:S01]  /*206f0*/  ISETP.GE.AND P1, PT, R3, 0x1, PT ;  /* 0x000000010300780c */ /* 0x002fe20003f26270 */
[----:B------:R-:W-:-:S12]  /*20700*/  IMAD.IADD R2, R16, 0x1, R2 ;  /* 0x0000000110027824 */ /* 0x000fd800078e0202 */
[----:B------:R-:W-:Y:S05]  /*20710*/  @!P1 BRA `(.L_x_1471) ;  /* 0x0000000000489947 */ /* 0x000fea0003800000 */
[C---:B------:R-:W-:Y:S01]  /*20720*/  ISETP.GT.AND P0, PT, R16.reuse, RZ, PT ;  /* 0x000000ff1000720c */ /* 0x040fe20003f04270 */
[----:B------:R-:W-:Y:S01]  /*20730*/  BSSY B0, `(.L_x_1472) ;  /* 0x000000e000007945 */ /* 0x000fe20003800000 */
[----:B0-----:R-:W-:-:S11]  /*20740*/  VIADD R7, R16, 0xffffffff ;  /* 0xffffffff10077836 */ /* 0x001fd60000000000 */
[----:B------:R-:W-:Y:S05]  /*20750*/  @P0 BRA `(.L_x_1473) ;  /* 0x00000000001c0947 */ /* 0x000fea0003800000 */
[----:B------:R-:W-:Y:S02]  /*20760*/  ISETP.NE.AND P0, PT, R3, 0x1, PT ;  /* 0x000000010300780c */ /* 0x000fe40003f05270 */
[----:B------:R-:W-:-:S11]  /*20770*/  IADD3 R7, -R16, RZ, RZ ;  /* 0x000000ff10077210 */ /* 0x000fd60007ffe1ff */
[----:B------:R-:W0:Y:S02]  /*20780*/  @P0 LDC.64 R4, c[0x0][0x9e8] ;  /* 0x00027a00ff040b82 */ /* 0x000e240000000a00 */
[----:B0-----:R-:W-:-:S05]  /*20790*/  @P0 IMAD.HI.U32 R4, R7, R4, RZ ;  /* 0x0000000407040227 */ /* 0x001fca00078e00ff */
[----:B------:R-:W-:-:S04]  /*207a0*/  @P0 SHF.R.U32.HI R7, RZ, R5, R4 ;  /* 0x00000005ff070219 */ /* 0x000fc80000011604 */
[----:B------:R-:W-:Y:S01]  /*207b0*/  LOP3.LUT R7, RZ, R7, RZ, 0x33, !PT ;  /* 0x00000007ff077212 */ /* 0x000fe200078e33ff */
[----:B------:R-:W-:Y:S06]  /*207c0*/  BRA `(.L_x_1474) ;  /* 0x0000000000107947 */ /* 0x000fec0003800000 */
.L_x_1473:
[----:B------:R-:W-:-:S13]  /*207d0*/  ISETP.NE.AND P0, PT, R3, 0x1, PT ;  /* 0x000000010300780c */ /* 0x000fda0003f05270 */
[----:B------:R-:W0:Y:S02]  /*207e0*/  @P0 LDC.64 R4, c[0x0][0x9e8] ;  /* 0x00027a00ff040b82 */ /* 0x000e240000000a00 */
[----:B0-----:R-:W-:-:S05]  /*207f0*/  @P0 IMAD.HI.U32 R4, R7, R4, RZ ;  /* 0x0000000407040227 */ /* 0x001fca00078e00ff */
[----:B------:R-:W-:-:S07]  /*20800*/  @P0 SHF.R.U32.HI R7, RZ, R5, R4 ;  /* 0x00000005ff070219 */ /* 0x000fce0000011604 */
.L_x_1474:
[----:B------:R-:W-:Y:S05]  /*20810*/  BSYNC B0 ;  /* 0x0000000000007941 */ /* 0x000fea0003800000 */
.L_x_1472:
[----:B------:R-:W-:-:S05]  /*20820*/  IMAD R7, R7, R3, R3 ;  /* 0x0000000307077224 */ /* 0x000fca00078e0203 */
[----:B------:R-:W-:-:S07]  /*20830*/  VIMNMX R2, R2, R7, PT ;  /* 0x0000000702027248 */ /* 0x000fce0003fe0100 */
.L_x_1471:
[----:B------:R-:W-:Y:S01]  /*20840*/  IMAD R0, R10, 0x80, -R0 ;  /* 0x000000800a007824 */ /* 0x000fe200078e0a00 */
[----:B------:R-:W-:-:S03]  /*20850*/  ULDC UR4, c[0x0][0x9dc] ;  /* 0x0002770000047ab9 */ /* 0x000fc60000000800 */
[----:B------:R-:W-:-:S04]  /*20860*/  IMAD.IADD R4, R6, 0x1, R0 ;  /* 0x0000000106047824 */ /* 0x000fc800078e0200 */
[----:B------:R-:W-:Y:S01]  /*20870*/  VIADD R0, R4, -UR4 ;  /* 0x8000000404007c36 */ /* 0x000fe20008000000 */
[----:B------:R-:W-:Y:S06]  /*20880*/  @!P1 BRA `(.L_x_1475) ;  /* 0x0000000000489947 */ /* 0x000fec0003800000 */
[----:B------:R-:W-:Y:S01]  /*20890*/  ISETP.GT.AND P0, PT, R4, -0x1, PT ;  /* 0xffffffff0400780c */ /* 0x000fe20003f04270 */
[----:B------:R-:W-:-:S12]  /*208a0*/  BSSY B0, `(.L_x_1476) ;  /* 0x000000e000007945 */ /* 0x000fd80003800000 */
[----:B------:R-:W-:Y:S05]  /*208b0*/  @P0 BRA `(.L_x_1477) ;  /* 0x00000000001c0947 */ /* 0x000fea0003800000 */
[----:B------:R-:W-:Y:S02]  /*208c0*/  ISETP.NE.AND P0, PT, R3, 0x1, PT ;  /* 0x000000010300780c */ /* 0x000fe40003f05270 */
[----:B------:R-:W-:-:S11]  /*208d0*/  LOP3.LUT R5, RZ, R4, RZ, 0x33, !PT ;  /* 0x00000004ff057212 */ /* 0x000fd600078e33ff */
[----:B0-----:R-:W0:Y:S02]  /*208e0*/  @P0 LDC.64 R6, c[0x0][0x9e8] ;  /* 0x00027a00ff060b82 */ /* 0x001e240000000a00 */
[----:B0-----:R-:W-:-:S05]  /*208f0*/  @P0 IMAD.HI.U32 R6, R5, R6, RZ ;  /* 0x0000000605060227 */ /* 0x001fca00078e00ff */
[----:B------:R-:W-:-:S04]  /*20900*/  @P0 SHF.R.U32.HI R5, RZ, R7, R6 ;  /* 0x00000007ff050219 */ /* 0x000fc80000011606 */
[----:B------:R-:W-:Y:S01]  /*20910*/  LOP3.LUT R5, RZ, R5, RZ, 0x33, !PT ;  /* 0x00000005ff057212 */ /* 0x000fe200078e33ff */
[----:B------:R-:W-:Y:S06]  /*20920*/  BRA `(.L_x_1478) ;  /* 0x0000000000147947 */ /* 0x000fec0003800000 */
.L_x_1477:
[----:B------:R-:W-:Y:S01]  /*20930*/  ISETP.NE.AND P0, PT, R3, 0x1, PT ;  /* 0x000000010300780c */ /* 0x000fe20003f05270 */
[----:B------:R-:W-:-:S12]  /*20940*/  IMAD.MOV.U32 R5, RZ, RZ, R4 ;  /* 0x000000ffff057224 */ /* 0x000fd800078e0004 */
[----:B0-----:R-:W0:Y:S02]  /*20950*/  @P0 LDC.64 R6, c[0x0][0x9e8] ;  /* 0x00027a00ff060b82 */ /* 0x001e240000000a00 */
[----:B0-----:R-:W-:-:S05]  /*20960*/  @P0 IMAD.HI.U32 R6, R4, R6, RZ ;  /* 0x0000000604060227 */ /* 0x001fca00078e00ff */
[----:B------:R-:W-:-:S07]  /*20970*/  @P0 SHF.R.U32.HI R5, RZ, R7, R6 ;  /* 0x00000007ff050219 */ /* 0x000fce0000011606 */
.L_x_1478:
[----:B------:R-:W-:Y:S05]  /*20980*/  BSYNC B0 ;  /* 0x0000000000007941 */ /* 0x000fea0003800000 */
.L_x_1476:
[----:B------:R-:W-:-:S05]  /*20990*/  IMAD R3, R5, R3, RZ ;  /* 0x0000000305037224 */ /* 0x000fca00078e02ff */
[----:B------:R-:W-:-:S07]  /*209a0*/  VIMNMX R0, R0, R3, !PT ;  /* 0x0000000300007248 */ /* 0x000fce0007fe0100 */
.L_x_1475:
[----:B------:R-:W-:Y:S01]  /*209b0*/  VIADD R2, R2, 0x3f ;  /* 0x0000003f02027836 */ /* 0x000fe20000000000 */
[----:B------:R-:W-:Y:S04]  /*209c0*/  BSSY B0, `(.L_x_1479) ;  /* 0x0000135000007945 */ /* 0x000fe80003800000 */
[----:B------:R-:W-:-:S04]  /*209d0*/  SHF.R.S32.HI R3, RZ, 0x1f, R2 ;  /* 0x0000001fff037819 */ /* 0x000fc80000011402 */
[----:B------:R-:W-:Y:S02]  /*209e0*/  LEA.HI R3, R3, R2, RZ, 0x6 ;  /* 0x0000000203037211 */ /* 0x000fe400078f30ff */
[----:B------:R-:W-:Y:S02]  /*209f0*/  SHF.R.S32.HI R2, RZ, 0x1f, R0 ;  /* 0x0000001fff027819 */ /* 0x000fe40000011400 */
[----:B------:R-:W-:Y:S02]  /*20a00*/  SHF.R.S32.HI R3, RZ, 0x6, R3 ;  /* 0x00000006ff037819 */ /* 0x000fe40000011403 */
[----:B------:R-:W-:-:S04]  /*20a10*/  LEA.HI R0, R2, R0, RZ, 0x6 ;  /* 0x0000000002007211 */ /* 0x000fc800078f30ff */
[----:B------:R-:W-:-:S04]  /*20a20*/  SHF.R.S32.HI R0, RZ, 0x6, R0 ;  /* 0x00000006ff007819 */ /* 0x000fc80000011400 */
[----:B------:R-:W-:Y:S02]  /*20a30*/  VIMNMX R2, RZ, R0, !PT ;  /* 0x00000000ff027248 */ /* 0x000fe40007fe0100 */
[----:B------:R-:W-:-:S03]  /*20a40*/  VIMNMX R0, R18, R3, PT ;  /* 0x0000000312007248 */ /* 0x000fc60003fe0100 */
[--C-:B------:R-:W-:Y:S02]  /*20a50*/  IMAD R2, R2, 0x40, -R8.reuse ;  /* 0x0000004002027824 */ /* 0x100fe400078e0a08 */
[----:B------:R-:W-:-:S03]  /*20a60*/  IMAD R0, R0, 0x40, -R8 ;  /* 0x0000004000007824 */ /* 0x000fc600078e0a08 */
[----:B------:R-:W-:Y:S02]  /*20a70*/  VIMNMX R3, RZ, R2, !PT ;  /* 0x00000002ff037248 */ /* 0x000fe40007fe0100 */
[----:B------:R-:W-:-:S04]  /*20a80*/  VIMNMX R0, R0, R9, PT ;  /* 0x0000000900007248 */ /* 0x000fc80003fe0100 */
[----:B------:R-:W-:Y:S02]  /*20a90*/  ISETP.GT.AND P0, PT, R0, R3, PT ;  /* 0x000000030000720c */ /* 0x000fe40003f04270 */
[----:B------:R-:W-:-:S04]  /*20aa0*/  SHF.R.U32.HI R3, RZ, 0x6, R3 ;  /* 0x00000006ff037819 */ /* 0x000fc80000011603 */
[----:B------:R-:W-:-:S07]  /*20ab0*/  MOV R9, R3 ;  /* 0x0000000300097202 */ /* 0x000fce0000000f00 */
[----:B------:R-:W-:-:S05]  /*20ac0*/  @P0 VIADD R0, R0, 0x3f ;  /* 0x0000003f00000836 */ /* 0x000fca0000000000 */
[----:B------:R-:W-:-:S04]  /*20ad0*/  @P0 SHF.R.S32.HI R2, RZ, 0x1f, R0 ;  /* 0x0000001fff020819 */ /* 0x000fc80000011400 */
[----:B------:R-:W-:-:S04]  /*20ae0*/  @P0 LEA.HI R0, R2, R0, RZ, 0x6 ;  /* 0x0000000002000211 */ /* 0x000fc800078f30ff */
[----:B------:R-:W-:Y:S02]  /*20af0*/  @P0 SHF.R.S32.HI R9, RZ, 0x6, R0 ;  /* 0x00000006ff090819 */ /* 0x000fe40000011400 */
[----:B------:R-:W-:Y:S02]  /*20b00*/  PLOP3.LUT P0, PT, PT, PT, PT, 0x80, 0x0 ;  /* 0x000000000000781c */ /* 0x000fe40003f0f070 */
[----:B------:R-:W-:-:S13]  /*20b10*/  ISETP.GT.AND P1, PT, R9, R3, PT ;  /* 0x000000030900720c */ /* 0x000fda0003f24270 */
[----:B------:R-:W-:Y:S05]  /*20b20*/  @!P1 BRA `(.L_x_1480) ;  /* 0x0000001000789947 */ /* 0x000fea0003800000 */
[----:B------:R-:W2:Y:S01]  /*20b30*/  LDL R6, [R1+0x8] ;  /* 0x0000080001067983 */ /* 0x000ea20000100800 */
[----:B------:R-:W1:Y:S01]  /*20b40*/  LDC R0, c[0x0][0x428] ;  /* 0x00010a00ff007b82 */ /* 0x000e620000000800 */
[----:B------:R-:W-:Y:S01]  /*20b50*/  UMOV UR4, 0xffffffff ;  /* 0xffffffff00047882 */ /* 0x000fe20000000000 */
[----:B-1----:R-:W-:-:S13]  /*20b60*/  ISETP.NE.AND P0, PT, R0, 0x1, PT ;  /* 0x000000010000780c */ /* 0x002fda0003f05270 */
[----:B------:R-:W2:Y:S08]  /*20b70*/  @P0 LDC R0, c[0x0][0x42c] ;  /* 0x00010b00ff000b82 */ /* 0x000eb00000000800 */
[----:B------:R-:W1:Y:S01]  /*20b80*/  @P0 LDC R5, c[0x0][0x430] ;  /* 0x00010c00ff050b82 */ /* 0x000e620000000800 */
[----:B--2---:R-:W-:-:S04]  /*20b90*/  @P0 IMAD.HI.U32 R0, R6, R0, RZ ;  /* 0x0000000006000227 */ /* 0x004fc800078e00ff */
[----:B------:R-:W-:Y:S01]  /*20ba0*/  IMAD.MOV.U32 R2, RZ, RZ, R6 ;  /* 0x000000ffff027224 */ /* 0x000fe200078e0006 */
[----:B-1----:R-:W-:Y:S02]  /*20bb0*/  @P0 SHF.R.U32.HI R2, RZ, R5, R0 ;  /* 0x00000005ff020219 */ /* 0x002fe40000011600 */
[----:B------:R-:W-:Y:S01]  /*20bc0*/  SEL R0, R14, RZ, !P2 ;  /* 0x000000ff0e007207 */ /* 0x000fe20005000000 */
[----:B------:R-:W-:Y:S06]  /*20bd0*/  BRA.DIV UR4, `(.L_x_1481) ;  /* 0x0000008a04ec7947 */ /* 0x000fec000b800000 */
[----:B------:R-:W1:Y:S02]  /*20be0*/  S2R R5, SR_TID.X ;  /* 0x0000000000057919 */ /* 0x000e640000002100 */
[----:B-1----:R-:W-:-:S04]  /*20bf0*/  SHF.R.U32.HI R5, RZ, 0x5, R5 ;  /* 0x00000005ff057819 */ /* 0x002fc80000011605 */
[----:B------:R-:W-:-:S05]  /*20c00*/  LOP3.LUT R5, R5, 0x3, RZ, 0xc0, !PT ;  /* 0x0000000305057812 */ /* 0x000fca00078ec0ff */
[----:B------:R1:W2:Y:S02]  /*20c10*/  SHFL.IDX PT, R14, R5, RZ, 0x1f ;  /* 0x00001fff050e7589 */ /* 0x0002a400000e0000 */
.L_x_1774:
[----:B--2---:R-:W-:Y:S02]  /*20c20*/  ISETP.NE.AND P0, PT, R14, RZ, PT ;  /* 0x000000ff0e00720c */ /* 0x004fe40003f05270 */
[----:B------:R-:W-:-:S11]  /*20c30*/  PLOP3.LUT P6, PT, PT, PT, PT, 0x8, 0x0 ;  /* 0x000000000000781c */ /* 0x000fd60003fce170 */
[----:B------:R-:W-:Y:S05]  /*20c40*/  @P0 BRA `(.L_x_1482) ;  /* 0x00000000000c0947 */ /* 0x000fea0003800000 */
[----:B------:R-:W-:-:S03]  /*20c50*/  UMOV UR4, 0xffffffff ;  /* 0xffffffff00047882 */ /* 0x000fc60000000000 */
[----:B------:R-:W-:Y:S05]  /*20c60*/  BRA.DIV UR4, `(.L_x_1483) ;  /* 0x0000008a04fc7947 */ /* 0x000fea000b800000 */
[----:B------:R-:W-:-:S13]  /*20c70*/  ELECT P6, URZ, PT ;  /* 0x00000000003f782f */ /* 0x000fda00038c0000 */
.L_x_1482:
[----:B-1----:R-:W2:Y:S01]  /*20c80*/  LDL R5, [R1+0x44] ;  /* 0x0000440001057983 */ /* 0x002ea20000100800 */
        /* <DEDUP_REMOVED lines=11> */
.L_x_1777:
[----:B------:R-:W-:Y:S05]  /*20d40*/  BSYNC B1 ;  /* 0x0000000000017941 */ /* 0x000fea0003800000 */
.L_x_1484:
[----:B------:R-:W-:Y:S04]  /*20d50*/  BSSY B1, `(.L_x_1486) ;  /* 0x000006f000017945 */ /* 0x000fe80003800000 */
[----:B------:R-:W-:Y:S05]  /*20d60*/  @!P6 BRA `(.L_x_1487) ;  /* 0x0000000400b4e947 */ /* 0x000fea0003800000 */
[----:B------:R-:W2:Y:S04]  /*20d70*/  LDL R8, [R1+0x14] ;  /* 0x0000140001087983 */ /* 0x000ea80000100800 */
[----:B0-----:R-:W3:Y:S01]  /*20d80*/  LDL R7, [R1+0x1c] ;  /* 0x00001c0001077983 */ /* 0x001ee20000100800 */
[----:B------:R-:W0:Y:S01]  /*20d90*/  S2R R6, SR_TID.X ;  /* 0x0000000000067919 */ /* 0x000e220000002100 */
[----:B------:R-:W-:Y:S01]  /*20da0*/  BSSY B2, `(.L_x_1488) ;  /* 0x0000007000027945 */ /* 0x000fe20003800000 */
[----:B0-----:R-:W-:-:S04]  /*20db0*/  LOP3.LUT R6, R6, 0x7f, RZ, 0xc0, !PT ;  /* 0x0000007f06067812 */ /* 0x001fc800078ec0ff */
[----:B------:R-:W-:Y:S01]  /*20dc0*/  ISETP.NE.AND P1, PT, R6, RZ, PT ;  /* 0x000000ff0600720c */ /* 0x000fe20003f25270 */
[----:B--2---:R-:W-:Y:S01]  /*20dd0*/  IMAD R8, R8, 0x8, R12 ;  /* 0x0000000808087824 */ /* 0x004fe200078e020c */
[----:B---3--:R-:W-:-:S04]  /*20de0*/  SHF.L.U32 R11, R7, 0x1f, RZ ;  /* 0x0000001f070b7819 */ /* 0x008fc800000006ff */
[----:B------:R-:W0:Y:S02]  /*20df0*/  SYNCS.PHASECHK.TRANS64.TRYWAIT P0, [R8+URZ+0x284a0], R11 ;  /* 0x0284a00b080075a7 */ /* 0x000e24000800017f */
[----:B0-----:R-:W-:Y:S05]  /*20e00*/  @!P0 BRA `(.L_x_1489) ;  /* 0x0000008800c88947 */ /* 0x001fea0003800000 */
.L_x_1778:
[----:B------:R-:W-:Y:S05]  /*20e10*/  BSYNC B2 ;  /* 0x0000000000027941 */ /* 0x000fea0003800000 */
.L_x_1488:
[----:B------:R-:W-:Y:S04]  /*20e20*/  BSSY B2, `(.L_x_1490) ;  /* 0x0000009000027945 */ /* 0x000fe80003800000 */
[----:B------:R-:W-:Y:S05]  /*20e30*/  @P1 BRA `(.L_x_1491) ;  /* 0x00000000001c1947 */ /* 0x000fea0003800000 */
[----:B-1----:R-:W1:Y:S02]  /*20e40*/  S2R R5, SR_TID.X ;  /* 0x0000000000057919 */ /* 0x002e640000002100 */
[----:B-1----:R-:W-:Y:S01]  /*20e50*/  LOP3.LUT R6, R5, 0x1f, RZ, 0xc0, !PT ;  /* 0x0000001f05067812 */ /* 0x002fe200078ec0ff */
[----:B------:R-:W-:-:S03]  /*20e60*/  IMAD.MOV.U32 R5, RZ, RZ, 0x4000 ;  /* 0x00004000ff057424 */ /* 0x000fc600078e00ff */
[----:B------:R-:W-:Y:S01]  /*20e70*/  ISETP.NE.AND P0, PT, R6, RZ, PT ;  /* 0x000000ff0600720c */ /* 0x000fe20003f05270 */
[----:B------:R2:W-:-:S12]  /*20e80*/  SYNCS.ARRIVE.TRANS64 RZ, [R8+URZ+0x28490], R5 ;  /* 0x0284900508ff79a7 */ /* 0x0005d8000800003f */
[----:B--2---:R-:W-:Y:S05]  /*20e90*/  @!P0 BRA `(.L_x_1491) ;  /* 0x0000000000048947 */ /* 0x004fea0003800000 */
[----:B------:R-:W-:Y:S01]  /*20ea0*/  BPT.TRAP 0x1 ;  /* 0x000000040000795c */ /* 0x000fe20000300000 */
.L_x_1491:
[----:B------:R-:W-:Y:S05]  /*20eb0*/  BSYNC B2 ;  /* 0x0000000000027941 */ /* 0x000fea0003800000 */
.L_x_1490:
[----:B-1----:R-:W2:Y:S01]  /*20ec0*/  LDL R5, [R1+0x14] ;  /* 0x0000140001057983 */ /* 0x002ea20000100800 */
[----:B------:R-:W-:Y:S01]  /*20ed0*/  IMAD.MOV.U32 R20, RZ, RZ, RZ ;  /* 0x000000ffff147224 */ /* 0x000fe200078e00ff */
[----:B------:R-:W-:Y:S01]  /*20ee0*/  UIADD3 UR4, UP0, UR42, 0x570, URZ ;  /* 0x000005702a047890 */ /* 0x000fe2000ff1e03f */
[----:B------:R-:W-:Y:S01]  /*20ef0*/  IMAD R6, R9, 0x40, R17 ;  /* 0x0000004009067824 */ /* 0x000fe200078e0211 */
[----:B------:R-:W-:Y:S01]  /*20f00*/  PLOP3.LUT P0, PT, PT, PT, PT, 0x80, 0x0 ;  /* 0x000000000000781c */ /* 0x000fe20003f0f070 */
[----:B------:R-:W-:Y:S01]  /*20f10*/  UMOV UR6, 0x0 ;  /* 0x0000000000067882 */ /* 0x000fe20000000000 */
[----:B------:R-:W-:Y:S01]  /*20f20*/  R2UR UR10, R20 ;  /* 0x00000000140a72ca */ /* 0x000fe200000e0000 */
[----:B------:R-:W-:Y:S01]  /*20f30*/  UIADD3.X UR5, URZ, UR43, URZ, UP0, !UPT ;  /* 0x0000002b3f057290 */ /* 0x000fe200087fe43f */
[----:B------:R-:W-:Y:S01]  /*20f40*/  IADD3 R6, R6, -0x40, RZ ;  /* 0xffffffc006067810 */ /* 0x000fe20007ffe0ff */
[----:B------:R-:W-:Y:S01]  /*20f50*/  UMOV UR7, 0x12f00000 ;  /* 0x12f0000000077882 */ /* 0x000fe20000000000 */
[----:B--2---:R-:W-:-:S02]  /*20f60*/  IMAD R10, R5, 0x4000, R12 ;  /* 0x00004000050a7824 */ /* 0x004fc400078e020c */
[----:B------:R-:W-:Y:S02]  /*20f70*/  VIADD R5, R8, 0x28490 ;  /* 0x0002849008057836 */ /* 0x000fe40000000000 */
[----:B------:R-:W-:-:S07]  /*20f80*/  VIADD R7, R10, 0x20000 ;  /* 0x000200000a077836 */ /* 0x000fce0000000000 */
.L_x_1492:
        /* <DEDUP_REMOVED lines=12> */
[----:B------:R-:W-:Y:S01]  /*21050*/  VIADD R7, R10, 0x22000 ;  /* 0x000220000a077836 */ /* 0x000fe20000000000 */
[----:B------:R-:W-:Y:S01]  /*21060*/  UMOV UR6, 0x0 ;  /* 0x0000000000067882 */ /* 0x000fe20000000000 */
[----:B------:R-:W-:Y:S01]  /*21070*/  UMOV UR7, 0x12f00000 ;  /* 0x12f0000000077882 */ /* 0x000fe20000000000 */
[----:B------:R-:W-:-:S15]  /*21080*/  R2UR UR10, R13 ;  /* 0x000000000d0a72ca */ /* 0x000fde00000e0000 */
.L_x_1493:
        /* <DEDUP_REMOVED lines=13> */
.L_x_1779:
[----:B------:R-:W-:Y:S05]  /*21160*/  BSYNC B2 ;  /* 0x0000000000027941 */ /* 0x000fea0003800000 */
.L_x_1494:
[----:B------:R-:W-:Y:S01]  /*21170*/  BSSY B2, `(.L_x_1496) ;  /* 0x000000b000027945 */ /* 0x000fe20003800000 */
[----:B------:R-:W-:Y:S02]  /*21180*/  IMAD.MOV.U32 R14, RZ, RZ, 0x0 ;  /* 0x00000000ff0e7424 */ /* 0x000fe400078e00ff */
[----:B------:R-:W-:Y:S01]  /*21190*/  IMAD.MOV.U32 R15, RZ, RZ, 0x12f00000 ;  /* 0x12f00000ff0f7424 */ /* 0x000fe200078e00ff */
[----:B------:R-:W-:Y:S06]  /*211a0*/  @P1 BRA `(.L_x_1497) ;  /* 0x00000000001c1947 */ /* 0x000fec0003800000 */
[----:B------:R-:W2:Y:S02]  /*211b0*/  S2R R5, SR_TID.X ;  /* 0x0000000000057919 */ /* 0x000ea40000002100 */
[----:B--2---:R-:W-:Y:S01]  /*211c0*/  LOP3.LUT R7, R5, 0x1f, RZ, 0xc0, !PT ;  /* 0x0000001f05077812 */ /* 0x004fe200078ec0ff */
[----:B------:R-:W-:-:S03]  /*211d0*/  IMAD.MOV.U32 R5, RZ, RZ, 0x4000 ;  /* 0x00004000ff057424 */ /* 0x000fc600078e00ff */
[----:B------:R-:W-:Y:S01]  /*211e0*/  ISETP.NE.AND P0, PT, R7, RZ, PT ;  /* 0x000000ff0700720c */ /* 0x000fe20003f05270 */
[----:B------:R2:W-:-:S12]  /*211f0*/  SYNCS.ARRIVE.TRANS64 RZ, [R8+URZ+0x284b0], R5 ;  /* 0x0284b00508ff79a7 */ /* 0x0005d8000800003f */
[----:B--2---:R-:W-:Y:S05]  /*21200*/  @!P0 BRA `(.L_x_1497) ;  /* 0x0000000000048947 */ /* 0x004fea0003800000 */
[----:B------:R-:W-:Y:S01]  /*21210*/  BPT.TRAP 0x1 ;  /* 0x000000040000795c */ /* 0x000fe20000300000 */
.L_x_1497:
[----:B------:R-:W-:Y:S05]  /*21220*/  BSYNC B2 ;  /* 0x0000000000027941 */ /* 0x000fea0003800000 */
.L_x_1496:
        /* <DEDUP_REMOVED lines=8> */
.L_x_1498:
        /* <DEDUP_REMOVED lines=15> */
.L_x_1499:
        /* <DEDUP_REMOVED lines=10> */
.L_x_1487:
[----:B------:R-:W-:Y:S05]  /*21440*/  BSYNC B1 ;  /* 0x0000000000017941 */ /* 0x000fea0003800000 */
.L_x_1486:
[----:B------:R-:W1:Y:S04]  /*21450*/  LDL.LU R10, [R1+0x14] ;  /* 0x00001400010a7983 */ /* 0x000e680000300800 */
[----:B0-----:R-:W2:Y:S01]  /*21460*/  LDL.LU R7, [R1+0x1c] ;  /* 0x00001c0001077983 */ /* 0x001ea20000300800 */
[----:B------:R-:W-:Y:S01]  /*21470*/  PLOP3.LUT P0, PT, PT, PT, PT, 0x8, 0x0 ;  /* 0x000000000000781c */ /* 0x000fe20003f0e170 */
[----:B-1----:R-:W-:-:S05]  /*21480*/  VIADD R5, R10, 0x1 ;  /* 0x000000010a057836 */ /* 0x002fca0000000000 */
[----:B------:R-:W-:-:S04]  /*21490*/  ISETP.NE.AND P1, PT, R5, 0x2, PT ;  /* 0x000000020500780c */ /* 0x000fc80003f25270 */
[----:B------:R-:W-:Y:S02]  /*214a0*/  SEL R6, RZ, 0x1, P1 ;  /* 0x00000001ff067807 */ /* 0x000fe40000800000 */
[----:B------:R-:W-:Y:S02]  /*214b0*/  SEL R5, R5, RZ, P1 ;  /* 0x000000ff05057207 */ /* 0x000fe40000800000 */
[----:B--2---:R-:W-:Y:S01]  /*214c0*/  LOP3.LUT R7, R7, R6, RZ, 0x3c, !PT ;  /* 0x0000000607077212 */ /* 0x004fe200078e3cff */
[----:B------:R-:W-:-:S04]  /*214d0*/  VIADD R6, R9, 0xfffffffe ;  /* 0xfffffffe09067836 */ /* 0x000fc80000000000 */
[----:B------:R1:W-:Y:S01]  /*214e0*/  STL [R1+0x1c], R7 ;  /* 0x00001c0701007387 */ /* 0x0003e20000100800 */
[----:B------:R-:W-:-:S03]  /*214f0*/  ISETP.GE.AND P2, PT, R6, R3, PT ;  /* 0x000000030600720c */ /* 0x000fc60003f46270 */
[----:B------:R1:W-:Y:S10]  /*21500*/  STL [R1+0x14], R5 ;  /* 0x0000140501007387 */ /* 0x0003f40000100800 */
[----:B-1----:R-:W-:Y:S05]  /*21510*/  @!P2 BRA `(.L_x_1480) ;  /* 0x0000000400fca947 */ /* 0x002fea0003800000 */
[C---:B------:R-:W-:Y:S02]  /*21520*/  IMAD R17, R9.reuse, 0x40, R17 ;  /* 0x0000004009117824 */ /* 0x040fe400078e0211 */
[----:B------:R-:W-:Y:S02]  /*21530*/  VIADD R10, R9, 0xffffffff ;  /* 0xffffffff090a7836 */ /* 0x000fe40000000000 */
[----:B------:R-:W-:-:S07]  /*21540*/  VIADD R9, R17, 0xffffff80 ;  /* 0xffffff8011097836 */ /* 0x000fce0000000000 */
.L_x_1514:
[----:B------:R-:W-:Y:S05]  /*21550*/  YIELD ;  /* 0x0000000000007946 */ /* 0x000fea0003800000 */
[----:B------:R-:W-:Y:S04]  /*21560*/  BSSY B1, `(.L_x_1500) ;  /* 0x000006d000017945 */ /* 0x000fe80003800000 */
[----:B-1----:R-:W-:Y:S05]  /*21570*/  @!P6 BRA `(.L_x_1501) ;  /* 0x0000000400ace947 */ /* 0x002fea0003800000 */
[----:B------:R-:W2:Y:S04]  /*21580*/  LDL R7, [R1+0x14] ;  /* 0x0000140001077983 */ /* 0x000ea80000100800 */
[----:B------:R-:W3:Y:S01]  /*21590*/  LDL R6, [R1+0x1c] ;  /* 0x00001c0001067983 */ /* 0x000ee20000100800 */
        /* <DEDUP_REMOVED lines=8> */
.L_x_1780:
[----:B------:R-:W-:Y:S05]  /*21620*/  BSYNC B2 ;  /* 0x0000000000027941 */ /* 0x000fea0003800000 */
.L_x_1502:
        /* <DEDUP_REMOVED lines=9> */
.L_x_1505:
[----:B------:R-:W-:Y:S05]  /*216c0*/  BSYNC B2 ;  /* 0x0000000000027941 */ /* 0x000fea0003800000 */
.L_x_1504:
[----:B------:R-:W2:Y:S01]  /*216d0*/  LDL R5, [R1+0x14] ;  /* 0x0000140001057983 */ /* 0x000ea20000100800 */
[----:B------:R-:W-:Y:S01]  /*216e0*/  MOV R13, RZ ;  /* 0x000000ff000d7202 */ /* 0x000fe20000000f00 */
[----:B------:R-:W-:Y:S01]  /*216f0*/  UIADD3 UR4, UP0, UR42, 0x570, URZ ;  /* 0x000005702a047890 */ /* 0x000fe2000ff1e03f */
[----:B------:R-:W-:Y:S01]  /*21700*/  PLOP3.LUT P1, PT, PT, PT, PT, 0x80, 0x0 ;  /* 0x000000000000781c */ /* 0x000fe20003f2f070 */
[----:B------:R-:W-:Y:S01]  /*21710*/  UMOV UR6, 0x0 ;  /* 0x0000000000067882 */ /* 0x000fe20000000000 */
[----:B------:R-:W-:Y:S01]  /*21720*/  R2UR UR10, R13 ;  /* 0x000000000d0a72ca */ /* 0x000fe200000e0000 */
[----:B------:R-:W-:Y:S01]  /*21730*/  UIADD3.X UR5, URZ, UR43, URZ, UP0, !UPT ;  /* 0x0000002b3f057290 */ /* 0x000fe200087fe43f */
[----:B------:R-:W-:Y:S01]  /*21740*/  UMOV UR7, 0x12f00000 ;  /* 0x12f0000000077882 */ /* 0x000fe20000000000 */
[----:B--2---:R-:W-:Y:S02]  /*21750*/  IMAD R6, R5, 0x4000, R12 ;  /* 0x0000400005067824 */ /* 0x004fe400078e020c */
[----:B------:R-:W-:-:S02]  /*21760*/  VIADD R5, R8, 0x28490 ;  /* 0x0002849008057836 */ /* 0x000fc40000000000 */
[----:B------:R-:W-:-:S08]  /*21770*/  VIADD R11, R6, 0x20000 ;  /* 0x00020000060b7836 */ /* 0x000fd00000000000 */
.L_x_1506:
        /* <DEDUP_REMOVED lines=16> */
.L_x_1507:
        /* <DEDUP_REMOVED lines=13> */
.L_x_1781:
[----:B------:R-:W-:Y:S05]  /*21950*/  BSYNC B2 ;  /* 0x0000000000027941 */ /* 0x000fea0003800000 */
.L_x_1508:
        /* <DEDUP_REMOVED lines=11> */
.L_x_1511:
[----:B------:R-:W-:Y:S05]  /*21a10*/  BSYNC B2 ;  /* 0x0000000000027941 */ /* 0x000fea0003800000 */
.L_x_1510:
[----:B------:R-:W-:Y:S01]  /*21a20*/  R2UR UR10, R13 ;  /* 0x000000000d0a72ca */ /* 0x000fe200000e0000 */
[----:B------:R-:W-:Y:S01]  /*21a30*/  UIADD3 UR4, UP0, UR42, 0x670, URZ ;  /* 0x000006702a047890 */ /* 0x000fe2000ff1e03f */
[----:B------:R-:W-:Y:S01]  /*21a40*/  R2UR UR6, R14 ;  /* 0x000000000e0672ca */ /* 0x000fe200000e0000 */
[----:B------:R-:W-:Y:S01]  /*21a50*/  VIADD R5, R6, 0x10000 ;  /* 0x0001000006057836 */ /* 0x000fe20000000000 */
[----:B------:R-:W-:Y:S01]  /*21a60*/  R2UR UR7, R15 ;  /* 0x000000000f0772ca */ /* 0x000fe200000e0000 */
[----:B------:R-:W-:Y:S01]  /*21a70*/  UIADD3.X UR5, URZ, UR43, URZ, UP0, !UPT ;  /* 0x0000002b3f057290 */ /* 0x000fe200087fe43f */
[----:B------:R-:W-:Y:S02]  /*21a80*/  PLOP3.LUT P1, PT, PT, PT, PT, 0x80, 0x0 ;  /* 0x000000000000781c */ /* 0x000fe40003f2f070 */
[----:B01----:R-:W-:-:S11]  /*21a90*/  IADD3 R8, R8, 0x284b0, RZ ;  /* 0x000284b008087810 */ /* 0x003fd60007ffe0ff */
.L_x_1512:
        /* <DEDUP_REMOVED lines=15> */
.L_x_1513:
        /* <DEDUP_REMOVED lines=10> */
.L_x_1501:
[----:B------:R-:W-:Y:S05]  /*21c30*/  BSYNC B1 ;  /* 0x0000000000017941 */ /* 0x000fea0003800000 */
.L_x_1500:
[----:B------:R-:W2:Y:S04]  /*21c40*/  LDL.LU R5, [R1+0x14] ;  /* 0x0000140001057983 */ /* 0x000ea80000300800 */
[----:B------:R-:W3:Y:S01]  /*21c50*/  LDL.LU R7, [R1+0x1c] ;  /* 0x00001c0001077983 */ /* 0x000ee20000300800 */
[----:B------:R-:W-:Y:S02]  /*21c60*/  VIADD R10, R10, 0xffffffff ;  /* 0xffffffff0a0a7836 */ /* 0x000fe40000000000 */
        /* <DEDUP_REMOVED lines=10> */
.L_x_1480:
[----:B------:R-:W-:Y:S05]  /*21d10*/  BSYNC B0 ;  /* 0x0000000000007941 */ /* 0x000fea0003800000 */
.L_x_1479:
[----:B------:R-:W2:Y:S01]  /*21d20*/  LDC.64 R2, c[0x0][0x9e0] ;  /* 0x00027800ff027b82 */ /* 0x000ea20000000a00 */
[----:B------:R-:W-:Y:S07]  /*21d30*/  @!P0 WARPSYNC.ALL ;  /* 0x0000000000008948 */ /* 0x000fee0003800000 */
[----:B------:R-:W-:Y:S01]  /*21d40*/  @!P0 BAR.SYNC.DEFER_BLOCKING 0xc, 0x180 ;  /* 0x0306000000008b1d */ /* 0x000fe20000010000 */
[----:B--2---:R-:W-:Y:S01]  /*21d50*/  ISETP.GE.AND P0, PT, R3, 0x1, PT ;  /* 0x000000010300780c */ /* 0x004fe20003f06270 */
[----:B------:R-:W-:-:S12]  /*21d60*/  IMAD.IADD R2, R16, 0x1, R2 ;  /* 0x0000000110027824 */ /* 0x000fd800078e0202 */
[----:B------:R-:W-:Y:S05]  /*21d70*/  @!P0 BRA `(.L_x_1515) ;  /* 0x0000000000488947 */ /* 0x000fea0003800000 */
[C---:B------:R-:W-:Y:S01]  /*21d80*/  ISETP.GT.AND P1, PT, R16.reuse, RZ, PT ;  /* 0x000000ff1000720c */ /* 0x040fe20003f24270 */
[----:B------:R-:W-:Y:S01]  /*21d90*/  BSSY B0, `(.L_x_1516) ;  /* 0x000000e000007945 */ /* 0x000fe20003800000 */
[----:B------:R-:W-:-:S11]  /*21da0*/  VIADD R0, R16, 0xffffffff ;  /* 0xffffffff10007836 */ /* 0x000fd60000000000 */
[----:B------:R-:W-:Y:S05]  /*21db0*/  @P1 BRA `(.L_x_1517) ;  /* 0x00000000001c1947 */ /* 0x000fea0003800000 */
[----:B------:R-:W-:Y:S01]  /*21dc0*/  ISETP.NE.AND P1, PT, R3, 0x1, PT ;  /* 0x000000010300780c */ /* 0x000fe20003f25270 */
[----:B------:R-:W-:-:S12]  /*21dd0*/  IMAD.MOV R0, RZ, RZ, -R16 ;  /* 0x000000ffff007224 */ /* 0x000fd800078e0a10 */
[----:B01----:R-:W0:Y:S02]  /*21de0*/  @P1 LDC.64 R6, c[0x0][0x9e8] ;  /* 0x00027a00ff061b82 */ /* 0x003e240000000a00 */
[----:B0-----:R-:W-:-:S05]  /*21df0*/  @P1 IMAD.HI.U32 R6, R0, R6, RZ ;  /* 0x0000000600061227 */ /* 0x001fca00078e00ff */
[----:B------:R-:W-:-:S04]  /*21e00*/  @P1 SHF.R.U32.HI R0, RZ, R7, R6 ;  /* 0x00000007ff001219 */ /* 0x000fc80000011606 */
[----:B------:R-:W-:Y:S01]  /*21e10*/  LOP3.LUT R0, RZ, R0, RZ, 0x33, !PT ;  /* 0x00000000ff007212 */ /* 0x000fe200078e33ff */
[----:B------:R-:W-:Y:S06]  /*21e20*/  BRA `(.L_x_1518) ;  /* 0x0000000000107947 */ /* 0x000fec0003800000 */
.L_x_1517:
[----:B------:R-:W-:-:S13]  /*21e30*/  ISETP.NE.AND P1, PT, R3, 0x1, PT ;  /* 0x000000010300780c */ /* 0x000fda0003f25270 */
[----:B01----:R-:W0:Y:S02]  /*21e40*/  @P1 LDC.64 R6, c[0x0][0x9e8] ;  /* 0x00027a00ff061b82 */ /* 0x003e240000000a00 */
[----:B0-----:R-:W-:-:S05]  /*21e50*/  @P1 IMAD.HI.U32 R6, R0, R6, RZ ;  /* 0x0000000600061227 */ /* 0x001fca00078e00ff */
[----:B------:R-:W-:-:S07]  /*21e60*/  @P1 SHF.R.U32.HI R0, RZ, R7, R6 ;  /* 0x00000007ff001219 */ /* 0x000fce0000011606 */
.L_x_1518:
[----:B------:R-:W-:Y:S05]  /*21e70*/  BSYNC B0 ;  /* 0x0000000000007941 */ /* 0x000fea0003800000 */
.L_x_1516:
[----:B------:R-:W-:-:S05]  /*21e80*/  IMAD R0, R0, R3, R3 ;  /* 0x0000000300007224 */ /* 0x000fca00078e0203 */
[----:B------:R-:W-:-:S07]  /*21e90*/  VIMNMX R2, R2, R0, PT ;  /* 0x0000000002027248 */ /* 0x000fce0003fe0100 */
.L_x_1515:
[----:B------:R-:W-:Y:S01]  /*21ea0*/  IADD3 R2, R2, 0x3f, RZ ;  /* 0x0000003f02027810 */ /* 0x000fe20007ffe0ff */
[----:B------:R-:W-:-:S03]  /*21eb0*/  ULDC UR4, c[0x0][0x9dc] ;  /* 0x0002770000047ab9 */ /* 0x000fc60000000800 */
[----:B------:R-:W-:-:S04]  /*21ec0*/  SHF.R.S32.HI R0, RZ, 0x1f, R2 ;  /* 0x0000001fff007819 */ /* 0x000fc80000011402 */
[----:B------:R-:W-:-:S04]  /*21ed0*/  LEA.HI R0, R0, R2, RZ, 0x6 ;  /* 0x0000000200007211 */ /* 0x000fc800078f30ff */
[----:B------:R-:W-:-:S04]  /*21ee0*/  SHF.R.S32.HI R0, RZ, 0x6, R0 ;  /* 0x00000006ff007819 */ /* 0x000fc80000011400 */
[----:B------:R-:W-:Y:S01]  /*21ef0*/  VIMNMX R16, R18, R0, PT ;  /* 0x0000000012107248 */ /* 0x000fe20003fe0100 */
[----:B------:R-:W-:Y:S01]  /*21f00*/  VIADD R0, R4, -UR4 ;  /* 0x8000000404007c36 */ /* 0x000fe20008000000 */
[----:B------:R-:W-:Y:S06]  /*21f10*/  @!P0 BRA `(.L_x_1519) ;  /* 0x0000000000448947 */ /* 0x000fec0003800000 */
[----:B------:R-:W-:Y:S01]  /*21f20*/  ISETP.GT.AND P0, PT, R4, -0x1, PT ;  /* 0xffffffff0400780c */ /* 0x000fe20003f04270 */
[----:B------:R-:W-:-:S12]  /*21f30*/  BSSY B0, `(.L_x_1520) ;  /* 0x000000d000007945 */ /* 0x000fd80003800000 */
[----:B------:R-:W-:Y:S05]  /*21f40*/  @P0 BRA `(.L_x_1521) ;  /* 0x00000000001c0947 */ /* 0x000fea0003800000 */
[----:B------:R-:W-:Y:S02]  /*21f50*/  ISETP.NE.AND P0, PT, R3, 0x1, PT ;  /* 0x000000010300780c */ /* 0x000fe40003f05270 */
[----:B------:R-:W-:-:S11]  /*21f60*/  LOP3.LUT R4, RZ, R4, RZ, 0x33, !PT ;  /* 0x00000004ff047212 */ /* 0x000fd600078e33ff */
[----:B01----:R-:W0:Y:S02]  /*21f70*/  @P0 LDC.64 R6, c[0x0][0x9e8] ;  /* 0x00027a00ff060b82 */ /* 0x003e240000000a00 */
[----:B0-----:R-:W-:-:S05]  /*21f80*/  @P0 IMAD.HI.U32 R6, R4, R6, RZ ;  /* 0x0000000604060227 */ /* 0x001fca00078e00ff */
[----:B------:R-:W-:-:S04]  /*21f90*/  @P0 SHF.R.U32.HI R4, RZ, R7, R6 ;  /* 0x00000007ff040219 */ /* 0x000fc80000011606 */
[----:B------:R-:W-:Y:S01]  /*21fa0*/  LOP3.LUT R4, RZ, R4, RZ, 0x33, !PT ;  /* 0x00000004ff047212 */ /* 0x000fe200078e33ff */
[----:B------:R-:W-:Y:S06]  /*21fb0*/  BRA `(.L_x_1522) ;  /* 0x0000000000107947 */ /* 0x000fec0003800000 */
.L_x_1521:
[----:B------:R-:W-:-:S13]  /*21fc0*/  ISETP.NE.AND P0, PT, R3, 0x1, PT ;  /* 0x000000010300780c */ /* 0x000fda0003f05270 */
[----:B01----:R-:W0:Y:S02]  /*21fd0*/  @P0 LDC.64 R6, c[0x0][0x9e8] ;  /* 0x00027a00ff060b82 */ /* 0x003e240000000a00 */
[----:B0-----:R-:W-:-:S05]  /*21fe0*/  @P0 IMAD.HI.U32 R6, R4, R6, RZ ;  /* 0x0000000604060227 */ /* 0x001fca00078e00ff */
[----:B------:R-:W-:-:S07]  /*21ff0*/  @P0 SHF.R.U32.HI R4, RZ, R7, R6 ;  /* 0x00000007ff040219 */ /* 0x000fce0000011606 */
.L_x_1522:
[----:B------:R-:W-:Y:S05]  /*22000*/  BSYNC B0 ;  /* 0x0000000000007941 */ /* 0x000fea0003800000 */
.L_x_1520:
[----:B------:R-:W-:-:S05]  /*22010*/  IMAD R3, R4, R3, RZ ;  /* 0x0000000304037224 */ /* 0x000fca00078e02ff */
[----:B------:R-:W-:-:S07]  /*22020*/  VIMNMX R0, R0, R3, !PT ;  /* 0x0000000300007248 */ /* 0x000fce0007fe0100 */
.L_x_1519:
[----:B------:R-:W-:Y:S01]  /*22030*/  SHF.R.S32.HI R2, RZ, 0x1f, R0 ;  /* 0x0000001fff027819 */ /* 0x000fe20000011400 */
[----:B------:R-:W-:Y:S03]  /*22040*/  BSSY B6, `(.L_x_1523) ;  /* 0x00002c8000067945 */ /* 0x000fe60003800000 */
[----:B------:R-:W-:-:S04]  /*22050*/  LEA.HI R2, R2, R0, RZ, 0x6 ;  /* 0x0000000002027211 */ /* 0x000fc800078f30ff */
[----:B------:R-:W-:-:S04]  /*22060*/  SHF.R.S32.HI R2, RZ, 0x6, R2 ;  /* 0x00000006ff027819 */ /* 0x000fc80000011402 */
[----:B------:R-:W-:-:S04]  /*22070*/  VIMNMX R3, RZ, R2, !PT ;  /* 0x00000002ff037248 */ /* 0x000fc80007fe0100 */
[----:B------:R-:W-:Y:S01]  /*22080*/  ISETP.GT.AND P0, PT, R16, R3, PT ;  /* 0x000000031000720c */ /* 0x000fe20003f04270 */
[----:B------:R2:W-:-:S12]  /*22090*/  STL [R1+0x28], R3 ;  /* 0x0000280301007387 */ /* 0x0005d80000100800 */
[----:B--2---:R-:W-:Y:S05]  /*220a0*/  @P0 BRA `(.L_x_1524) ;  /* 0x0000000000480947 */ /* 0x004fea0003800000 */
[----:B------:R-:W2:Y:S02]  /*220b0*/  S2R R3, SR_TID.X ;  /* 0x0000000000037919 */ /* 0x000ea40000002100 */
[----:B--2---:R-:W-:-:S04]  /*220c0*/  LOP3.LUT R3, R3, 0x7f, RZ, 0xc0, !PT ;  /* 0x0000007f03037812 */ /* 0x004fc800078ec0ff */
[----:B------:R-:W-:-:S13]  /*220d0*/  ISETP.NE.AND P0, PT, R3, RZ, PT ;  /* 0x000000ff0300720c */ /* 0x000fda0003f05270 */
[----:B------:R-:W-:Y:S05]  /*220e0*/  @P0 BRA `(.L_x_1525) ;  /* 0x0000002800f40947 */ /* 0x000fea0003800000 */
[----:B-1----:R-:W1:Y:S01]  /*220f0*/  S2R R5, SR_LANEID ;  /* 0x0000000000057919 */ /* 0x002e620000000000 */
        /* <DEDUP_REMOVED lines=8> */
[----:B0-----:R-:W0:Y:S01]  /*22180*/  POPC R7, R4 ;  /* 0x0000000400077309 */ /* 0x001e220000000000 */
[----:B--2---:R-:W0:Y:S02]  /*22190*/  SHFL.IDX PT, R0, R3, R0, 0x1f ;  /* 0x00001f0003007589 */ /* 0x004e2400000e0000 */
[----:B0-----:R-:W-:-:S05]  /*221a0*/  IADD3 R0, R0, UR37, R7 ;  /* 0x0000002500007c10 */ /* 0x001fca000fffe007 */
[----:B------:R2:W-:Y:S01]  /*221b0*/  STL [R1], R0 ;  /* 0x0000000001007387 */ /* 0x0005e20000100800 */
[----:B------:R-:W-:Y:S05]  /*221c0*/  BRA `(.L_x_1525) ;  /* 0x0000002800bc7947 */ /* 0x000fea0003800000 */
.L_x_1524:
[----:B------:R-:W2:Y:S01]  /*221d0*/  S2R R0, SR_CgaCtaId ;  /* 0x0000000000007919 */ /* 0x000ea20000008800 */
[----:B------:R-:W-:-:S04]  /*221e0*/  MOV R2, 0x400 ;  /* 0x0000040000027802 */ /* 0x000fc80000000f00 */
[----:B--2---:R-:W-:-:S05]  /*221f0*/  LEA R18, R0, R2, 0x18 ;  /* 0x0000000200127211 */ /* 0x004fca00078ec0ff */
[----:B------:R-:W-:-:S05]  /*22200*/  VIADD R0, R18, 0x20000 ;  /* 0x0002000012007836 */ /* 0x000fca0000000000 */
[----:B------:R-:W-:-:S13]  /*22210*/  LOP3.LUT P0, RZ, R0, 0x3ff, RZ, 0xc0, !PT ;  /* 0x000003ff00ff7812 */ /* 0x000fda000780c0ff */
[----:B------:R-:W-:Y:S05]  /*22220*/  @!P0 BRA `(.L_x_1526) ;  /* 0x0000000000408947 */ /* 0x000fea0003800000 */
[----:B------:R-:W-:Y:S01]  /*22230*/  MOV R2, 0x0 ;  /* 0x0000000000027802 */ /* 0x000fe20000000f00 */
[----:B------:R-:W-:Y:S01]  /*22240*/  ULDC.64 UR6, c[0x4][0xc0] ;  /* 0x0100300000067ab9 */ /* 0x000fe20000000a00 */
[----:B------:R-:W-:Y:S01]  /*22250*/  ULDC.64 UR8, c[0x4][0xc8] ;  /* 0x0100320000087ab9 */ /* 0x000fe20000000a00 */
[----:B------:R-:W-:Y:S01]  /*22260*/  ULDC.64 UR4, c[0x4][0x40] ;  /* 0x0100100000047ab9 */ /* 0x000fe20000000a00 */
[----:B------:R-:W-:Y:S01]  /*22270*/  IMAD.U32 R4, RZ, RZ, UR6 ;  /* 0x00000006ff047e24 */ /* 0x000fe2000f8e00ff */
[----:B------:R-:W-:Y:S01]  /*22280*/  MOV R8, 0x70 ;  /* 0x0000007000087802 */ /* 0x000fe20000000f00 */
[----:B------:R-:W2:Y:S01]  /*22290*/  LDC.64 R2, c[0x4][R2] ;  /* 0x0100000002027b82 */ /* 0x000ea20000000a00 */
[----:B-1----:R-:W-:Y:S02]  /*222a0*/  IMAD.U32 R5, RZ, RZ, UR7 ;  /* 0x00000007ff057e24 */ /* 0x002fe4000f8e00ff */
[----:B------:R-:W-:Y:S02]  /*222b0*/  IMAD.U32 R6, RZ, RZ, UR8 ;  /* 0x00000008ff067e24 */ /* 0x000fe4000f8e00ff */
[----:B0-----:R-:W-:-:S02]  /*222c0*/  IMAD.U32 R7, RZ, RZ, UR9 ;  /* 0x00000009ff077e24 */ /* 0x001fc4000f8e00ff */
[----:B------:R-:W-:Y:S02]  /*222d0*/  IMAD.U32 R10, RZ, RZ, UR4 ;  /* 0x00000004ff0a7e24 */ /* 0x000fe4000f8e00ff */
[----:B------:R-:W-:Y:S02]  /*222e0*/  IMAD.U32 R11, RZ, RZ, UR5 ;  /* 0x00000005ff0b7e24 */ /* 0x000fe4000f8e00ff */
[----:B------:R-:W-:Y:S02]  /*222f0*/  IMAD.MOV.U32 R12, RZ, RZ, 0x1 ;  /* 0x00000001ff0c7424 */ /* 0x000fe400078e00ff */
[----:B------:R-:W-:-:S07]  /*22300*/  IMAD.MOV.U32 R13, RZ, RZ, RZ ;  /* 0x000000ffff0d7224 */ /* 0x000fce00078e00ff */
[----:B------:R-:W-:-:S07]  /*22310*/  LEPC R20, `(.L_x_1526) ;  /* 0x000000001014794e */ /* 0x000fce0000000000 */
[----:B--2---:R-:W-:Y:S05]  /*22320*/  CALL.ABS.NOINC R2 ;  /* 0x0000000002007343 */ /* 0x004fea0003c00000 */
.L_x_1526:
[----:B------:R-:W2:Y:S01]  /*22330*/  LDL.LU R2, [R1+0x40] ;  /* 0x0000400001027983 */ /* 0x000ea20000300800 */
[----:B------:R-:W-:-:S05]  /*22340*/  VIADD R17, R18, 0x10000 ;  /* 0x0001000012117836 */ /* 0x000fca0000000000 */
[----:B------:R-:W-:Y:S02]  /*22350*/  LOP3.LUT P0, RZ, R17, 0x3ff, RZ, 0xc0, !PT ;  /* 0x000003ff11ff7812 */ /* 0x000fe4000780c0ff */
[----:B--2---:R-:W-:-:S11]  /*22360*/  LOP3.LUT R2, R2, 0xfffffffe, RZ, 0xc0, !PT ;  /* 0xfffffffe02027812 */ /* 0x004fd600078ec0ff */
[----:B------:R-:W-:-:S05]  /*22370*/  @P0 LOP3.LUT R2, R2, 0x1, RZ, 0xfc, !PT ;  /* 0x0000000102020812 */ /* 0x000fca00078efcff */
[----:B------:R2:W-:Y:S01]  /*22380*/  STL [R1+0x40], R2 ;  /* 0x0000400201007387 */ /* 0x0005e20000100800 */
[----:B------:R-:W-:Y:S05]  /*22390*/  @!P0 BRA `(.L_x_1527) ;  /* 0x0000000000408947 */ /* 0x000fea0003800000 */
[----:B--2---:R-:W-:Y:S01]  /*223a0*/  MOV R2, 0x0 ;  /* 0x0000000000027802 */ /* 0x004fe20000000f00 */
[----:B------:R-:W-:Y:S01]  /*223b0*/  ULDC.64 UR6, c[0x4][0xc0] ;  /* 0x0100300000067ab9 */ /* 0x000fe20000000a00 */
[----:B------:R-:W-:Y:S01]  /*223c0*/  ULDC.64 UR8, c[0x4][0xc8] ;  /* 0x0100320000087ab9 */ /* 0x000fe20000000a00 */
[----:B------:R-:W-:Y:S01]  /*223d0*/  ULDC.64 UR4, c[0x4][0x48] ;  /* 0x0100120000047ab9 */ /* 0x000fe20000000a00 */
[----:B------:R-:W-:Y:S01]  /*223e0*/  IMAD.U32 R4, RZ, RZ, UR6 ;  /* 0x00000006ff047e24 */ /* 0x000fe2000f8e00ff */
[----:B------:R-:W-:Y:S01]  /*223f0*/  MOV R11, UR5 ;  /* 0x00000005000b7c02 */ /* 0x000fe20008000f00 */
[----:B------:R-:W2:Y:S01]  /*22400*/  LDC.64 R2, c[0x4][R2] ;  /* 0x0100000002027b82 */ /* 0x000ea20000000a00 */
[----:B-1----:R-:W-:Y:S02]  /*22410*/  IMAD.U32 R5, RZ, RZ, UR7 ;  /* 0x00000007ff057e24 */ /* 0x002fe4000f8e00ff */
[----:B------:R-:W-:Y:S02]  /*22420*/  IMAD.U32 R6, RZ, RZ, UR8 ;  /* 0x00000008ff067e24 */ /* 0x000fe4000f8e00ff */
[----:B0-----:R-:W-:-:S02]  /*22430*/  IMAD.U32 R7, RZ, RZ, UR9 ;  /* 0x00000009ff077e24 */ /* 0x001fc4000f8e00ff */
[----:B------:R-:W-:Y:S02]  /*22440*/  IMAD.U32 R10, RZ, RZ, UR4 ;  /* 0x00000004ff0a7e24 */ /* 0x000fe4000f8e00ff */
[----:B------:R-:W-:Y:S02]  /*22450*/  IMAD.MOV.U32 R8, RZ, RZ, 0x70 ;  /* 0x00000070ff087424 */ /* 0x000fe400078e00ff */
[----:B------:R-:W-:Y:S02]  /*22460*/  IMAD.MOV.U32 R12, RZ, RZ, 0x1 ;  /* 0x00000001ff0c7424 */ /* 0x000fe400078e00ff */
[----:B------:R-:W-:-:S07]  /*22470*/  IMAD.MOV.U32 R13, RZ, RZ, RZ ;  /* 0x000000ffff0d7224 */ /* 0x000fce00078e00ff */
[----:B------:R-:W-:-:S07]  /*22480*/  LEPC R20, `(.L_x_1527) ;  /* 0x000000001014794e */ /* 0x000fce0000000000 */
[----:B--2---:R-:W-:Y:S05]  /*22490*/  CALL.ABS.NOINC R2 ;  /* 0x0000000002007343 */ /* 0x004fea0003c00000 */
.L_x_1527:
[----:B------:R-:W-:-:S05]  /*224a0*/  VIADD R0, R18, 0x8000 ;  /* 0x0000800012007836 */ /* 0x000fca0000000000 */
[----:B------:R-:W-:-:S13]  /*224b0*/  LOP3.LUT P0, RZ, R0, 0x1bf, RZ, 0xc0, !PT ;  /* 0x000001bf00ff7812 */ /* 0x000fda000780c0ff */
        /* <DEDUP_REMOVED lines=17> */
.L_x_1528:
        /* <DEDUP_REMOVED lines=18> */
.L_x_1529:
[----:B--2---:R-:W2:Y:S01]  /*226f0*/  LDL.LU R2, [R1+0x4] ;  /* 0x0000040001027983 */ /* 0x004ea20000300800 */
[----:B------:R-:W3:Y:S01]  /*22700*/  LDC R0, c[0x0][0x428] ;  /* 0x00010a00ff007b82 */ /* 0x000ee20000000800 */
[----:B------:R-:W-:Y:S02]  /*22710*/  ULDC.64 UR4, c[0x0][0x9f8] ;  /* 0x00027e0000047ab9 */ /* 0x000fe40000000a00 */
[----:B------:R-:W4:Y:S04]  /*22720*/  LDL R18, [R1+0x8] ;  /* 0x0000080001127983 */ /* 0x000f280000100800 */
[----:B------:R-:W1:Y:S01]  /*22730*/  LDL R17, [R1+0xc] ;  /* 0x00000c0001117983 */ /* 0x000e620000100800 */
[----:B---3--:R-:W-:-:S13]  /*22740*/  ISETP.NE.AND P0, PT, R0, 0x1, PT ;  /* 0x000000010000780c */ /* 0x008fda0003f05270 */
[----:B------:R-:W3:Y:S01]  /*22750*/  @P0 LDC R3, c[0x0][0x430] ;  /* 0x00010c00ff030b82 */ /* 0x000ee20000000800 */
[----:B--2---:R-:W-:-:S07]  /*22760*/  IMAD R4, R2, 0x80, R19 ;  /* 0x0000008002047824 */ /* 0x004fce00078e0213 */
[----:B------:R-:W2:Y:S01]  /*22770*/  @P0 LDC R2, c[0x0][0x42c] ;  /* 0x00010b00ff020b82 */ /* 0x000ea20000000800 */
[----:B----4-:R-:W-:Y:S02]  /*22780*/  IMAD.MOV.U32 R0, RZ, RZ, R18 ;  /* 0x000000ffff007224 */ /* 0x010fe400078e0012 */
[----:B-1----:R-:W-:Y:S02]  /*22790*/  IMAD.MOV.U32 R5, RZ, RZ, R17 ;  /* 0x000000ffff057224 */ /* 0x002fe400078e0011 */
[----:B--2---:R-:W-:Y:S02]  /*227a0*/  @P0 IMAD.HI.U32 R2, R18, R2, RZ ;  /* 0x0000000212020227 */ /* 0x004fe400078e00ff */
[----:B------:R-:W1:Y:S03]  /*227b0*/  S2R R18, SR_TID.X ;  /* 0x0000000000127919 */ /* 0x000e660000002100 */
[----:B---3--:R-:W-:-:S02]  /*227c0*/  @P0 SHF.R.U32.HI R0, RZ, R3, R2 ;  /* 0x00000003ff000219 */ /* 0x008fc40000011602 */
[----:B------:R-:W-:-:S04]  /*227d0*/  ISETP.NE.U32.AND P0, PT, RZ, UR4, PT ;  /* 0x00000004ff007c0c */ /* 0x000fc8000bf05070 */
[----:B------:R-:W-:Y:S01]  /*227e0*/  ISETP.NE.AND.EX P0, PT, RZ, UR5, PT, P0 ;  /* 0x00000005ff007c0c */ /* 0x000fe2000bf05300 */
[----:B------:R-:W-:-:S12]  /*227f0*/  ULDC.64 UR4, c[0x0][0xa00] ;  /* 0x0002800000047ab9 */ /* 0x000fd80000000a00 */
[----:B------:R-:W2:Y:S01]  /*22800*/  @P0 LDC.64 R2, c[0x0][0x9f8] ;  /* 0x00027e00ff020b82 */ /* 0x000ea20000000a00 */
[----:B-1----:R-:W-:Y:S01]  /*22810*/  LOP3.LUT R18, R18, 0x7f, RZ, 0xc0, !PT ;  /* 0x0000007f12127812 */ /* 0x002fe200078ec0ff */
[----:B--2---:R-:W-:-:S05]  /*22820*/  @P0 IMAD.WIDE R2, R17, 0x4, R2 ;  /* 0x0000000411020825 */ /* 0x004fca00078e0202 */
[----:B------:R1:W2:Y:S01]  /*22830*/  @P0 LDG.E R5, desc[UR46][R2.64] ;  /* 0x0000002e02050981 */ /* 0x0002a2000c1e1900 */
[----:B------:R-:W-:Y:S02]  /*22840*/  ISETP.NE.AND P1, PT, R18, RZ, PT ;  /* 0x000000ff1200720c */ /* 0x000fe40003f25270 */
[----:B------:R-:W-:Y:S02]  /*22850*/  ISETP.NE.U32.AND P0, PT, RZ, UR4, PT ;  /* 0x00000004ff007c0c */ /* 0x000fe4000bf05070 */
[----:B------:R-:W-:Y:S02]  /*22860*/  PLOP3.LUT P3, PT, P1, PT, PT, 0x8, 0x0 ;  /* 0x000000000000781c */ /* 0x000fe40000f6e170 */
[----:B------:R-:W-:-:S04]  /*22870*/  ISETP.NE.AND.EX P2, PT, RZ, UR5, PT, P0 ;  /* 0x00000005ff007c0c */ /* 0x000fc8000bf45300 */
[----:B-1----:R-:W-:-:S03]  /*22880*/  SEL R3, R17, RZ, !P2 ;  /* 0x000000ff11037207 */ /* 0x002fc60005000000 */
[----:B------:R-:W-:-:S05]  /*22890*/  VOTEU.ALL UP1, P1 ;  /* 0x00000000003f7886 */ /* 0x000fca0000820000 */
[----:B------:R-:W-:-:S04]  /*228a0*/  @!UP1 UIADD3 UR8, UP0, UR42, 0x270, URZ ;  /* 0x000002702a089890 */ /* 0x000fc8000ff1e03f */
[----:B------:R-:W-:-:S03]  /*228b0*/  @!UP1 UIADD3.X UR9, URZ, UR43, URZ, UP0, !UPT ;  /* 0x0000002b3f099290 */ /* 0x000fc600087fe43f */
[----:B------:R-:W-:Y:S01]  /*228c0*/  VOTEU.ALL UP0, P1 ;  /* 0x00000000003f7886 */ /* 0x000fe20000800000 */
[----:B--2---:R1:W-:Y:S08]  /*228d0*/  STL [R1+0x20], R5 ;  /* 0x0000200501007387 */ /* 0x0043f00000100800 */
.L_x_1530:
        /* <DEDUP_REMOVED lines=10> */
[----:B--2---:R-:W-:Y:S05]  /*22980*/  @P3 BRA.U.ANY `(.L_x_1530) ;  /* 0xfffffffd00d43947 */ /* 0x004fea000393ffff */
[----:B------:R-:W-:Y:S01]  /*22990*/  PLOP3.LUT P2, PT, P1, PT, PT, 0x8, 0x0 ;  /* 0x000000000000781c */ /* 0x000fe20000f4e170 */
[----:B------:R-:W-:Y:S01]  /*229a0*/  VOTEU.ALL UP0, P1 ;  /* 0x00000000003f7886 */ /* 0x000fe20000800000 */
[----:B------:R-:W-:-:S11]  /*229b0*/  UMOV UR4, 0x80 ;  /* 0x0000008000047882 */ /* 0x000fd60000000000 */
.L_x_1531:
        /* <DEDUP_REMOVED lines=9> */
[----:B--2---:R-:W-:Y:S05]  /*22a50*/  @P2 BRA.U.ANY `(.L_x_1531) ;  /* 0xfffffffd00d82947 */ /* 0x004fea000393ffff */
[----:B------:R-:W2:Y:S01]  /*22a60*/  LDL R17, [R1+0x20] ;  /* 0x0000200001117983 */ /* 0x000ea20000100800 */
[----:B0-----:R-:W0:Y:S01]  /*22a70*/  LDC.64 R6, c[0x0][0x3f8] ;  /* 0x0000fe00ff067b82 */ /* 0x001e220000000a00 */
        /* <DEDUP_REMOVED lines=8> */
[----:B-1----:R-:W1:Y:S02]  /*22b00*/  S2R R5, SR_TID.X ;  /* 0x0000000000057919 */ /* 0x002e640000002100 */
[----:B-1----:R-:W-:-:S04]  /*22b10*/  SHF.R.U32.HI R5, RZ, 0x5, R5 ;  /* 0x00000005ff057819 */ /* 0x002fc80000011605 */
[----:B------:R-:W-:-:S05]  /*22b20*/  LOP3.LUT R5, R5, 0x3, RZ, 0xc0, !PT ;  /* 0x0000000305057812 */ /* 0x000fca00078ec0ff */
[----:B------:R1:W2:Y:S02]  /*22b30*/  SHFL.IDX PT, R14, R5, RZ, 0x1f ;  /* 0x00001fff050e7589 */ /* 0x0002a400000e0000 */
.L_x_1784:
[----:B--2---:R-:W-:Y:S02]  /*22b40*/  ISETP.NE.AND P0, PT, R14, RZ, PT ;  /* 0x000000ff0e00720c */ /* 0x004fe40003f05270 */
[----:B------:R-:W-:-:S11]  /*22b50*/  PLOP3.LUT P6, PT, PT, PT, PT, 0x8, 0x0 ;  /* 0x000000000000781c */ /* 0x000fd60003fce170 */
[----:B------:R-:W-:Y:S05]  /*22b60*/  @P0 BRA `(.L_x_1533) ;  /* 0x00000008000c0947 */ /* 0x000fea0003800000 */
[----:B------:R-:W-:-:S03]  /*22b70*/  UMOV UR4, 0xffffffff ;  /* 0xffffffff00047882 */ /* 0x000fc60000000000 */
[----:B------:R-:W-:Y:S05]  /*22b80*/  BRA.DIV UR4, `(.L_x_1534) ;  /* 0x0000006e04ec7947 */ /* 0x000fea000b800000 */
[----:B------:R-:W-:-:S13]  /*22b90*/  ELECT P6, URZ, PT ;  /* 0x00000000003f782f */ /* 0x000fda00038c0000 */
.L_x_1787:
[----:B------:R-:W-:Y:S05]  /*22ba0*/  @!P6 BRA `(.L_x_1535) ;  /* 0x000000040080e947 */ /* 0x000fea0003800000 */
[----:B------:R-:W-:Y:S01]  /*22bb0*/  ISETP.NE.U32.AND P0, PT, R6, RZ, PT ;  /* 0x000000ff0600720c */ /* 0x000fe20003f05070 */
[----:B------:R-:W-:-:S03]  /*22bc0*/  VIADD R8, R16, 0xffffffff ;  /* 0xffffffff10087836 */ /* 0x000fc60000000000 */
[----:B------:R-:W-:-:S13]  /*22bd0*/  ISETP.NE.AND.EX P0, PT, R7, RZ, PT, P0 ;  /* 0x000000ff0700720c */ /* 0x000fda0003f05300 */
[----:B------:R-:W-:Y:S05]  /*22be0*/  @!P0 BRA `(.L_x_1536) ;  /* 0x0000000000488947 */ /* 0x000fea0003800000 */
[----:B------:R-:W2:Y:S01]  /*22bf0*/  LDC R9, c[0x0][0x41c] ;  /* 0x00010700ff097b82 */ /* 0x000ea20000000800 */
[----:B------:R-:W-:Y:S01]  /*22c00*/  MOV R2, R8 ;  /* 0x0000000800027202 */ /* 0x000fe20000000f00 */
[----:B------:R-:W-:Y:S01]  /*22c10*/  ULDC.64 UR4, c[0x0][0x408] ;  /* 0x0001020000047ab9 */ /* 0x000fe20000000a00 */
[----:B--2---:R-:W-:-:S13]  /*22c20*/  ISETP.NE.AND P0, PT, R9, 0x1, PT ;  /* 0x000000010900780c */ /* 0x004fda0003f05270 */
[----:B------:R-:W2:Y:S02]  /*22c30*/  @P0 LDC.64 R10, c[0x0][0x420] ;  /* 0x00010800ff0a0b82 */ /* 0x000ea40000000a00 */
[----:B--2---:R-:W-:-:S05]  /*22c40*/  @P0 IMAD.HI.U32 R10, R8, R10, RZ ;  /* 0x0000000a080a0227 */ /* 0x004fca00078e00ff */
[----:B------:R-:W-:-:S04]  /*22c50*/  @P0 SHF.R.U32.HI R2, RZ, R11, R10 ;  /* 0x0000000bff020219 */ /* 0x000fc8000001160a */
[--C-:B------:R-:W-:Y:S01]  /*22c60*/  SHF.R.S32.HI R11, RZ, 0x1f, R2.reuse ;  /* 0x0000001fff0b7819 */ /* 0x100fe20000011402 */
[--C-:B-1----:R-:W-:Y:S02]  /*22c70*/  IMAD.MOV R5, RZ, RZ, -R2.reuse ;  /* 0x000000ffff057224 */ /* 0x102fe400078e0a02 */
[----:B------:R-:W-:Y:S02]  /*22c80*/  IMAD.MOV.U32 R10, RZ, RZ, R2 ;  /* 0x000000ffff0a7224 */ /* 0x000fe400078e0002 */
        /* <DEDUP_REMOVED lines=8> */
.L_x_1536:
[----:B-1----:R-:W3:Y:S01]  /*22d10*/  LDL R5, [R1+0x10] ;  /* 0x0000100001057983 */ /* 0x002ee20000100800 */
[----:B------:R-:W-:-:S03]  /*22d20*/  MOV R9, 0x400 ;  /* 0x0000040000097802 */ /* 0x000fc60000000f00 */
[----:B--2---:R-:W2:Y:S01]  /*22d30*/  LDL R7, [R1+0x18] ;  /* 0x0000180001077983 */ /* 0x004ea20000100800 */
[----:B------:R-:W1:Y:S01]  /*22d40*/  S2R R10, SR_CgaCtaId ;  /* 0x00000000000a7919 */ /* 0x000e620000008800 */
[----:B------:R-:W4:Y:S01]  /*22d50*/  S2R R6, SR_TID.X ;  /* 0x0000000000067919 */ /* 0x000f220000002100 */
[----:B-1----:R-:W-:Y:S02]  /*22d60*/  LEA R9, R10, R9, 0x18 ;  /* 0x000000090a097211 */ /* 0x002fe400078ec0ff */
[----:B----4-:R-:W-:-:S04]  /*22d70*/  LOP3.LUT R6, R6, 0x7f, RZ, 0xc0, !PT ;  /* 0x0000007f06067812 */ /* 0x010fc800078ec0ff */
[----:B------:R-:W-:Y:S01]  /*22d80*/  ISETP.NE.AND P0, PT, R6, RZ, PT ;  /* 0x000000ff0600720c */ /* 0x000fe20003f05270 */
[----:B---3--:R-:W-:Y:S01]  /*22d90*/  IMAD R5, R5, 0x8, R9 ;  /* 0x0000000805057824 */ /* 0x008fe200078e0209 */
[----:B--2---:R-:W-:-:S04]  /*22da0*/  SHF.L.U32 R7, R7, 0x1f, RZ ;  /* 0x0000001f07077819 */ /* 0x004fc800000006ff */
[----:B------:R-:W1:Y:S02]  /*22db0*/  SYNCS.PHASECHK.TRANS64.TRYWAIT P2, [R5+URZ+0x28480], R7 ;  /* 0x02848007050075a7 */ /* 0x000e64000804017f */
[----:B-1----:R-:W-:Y:S05]  /*22dc0*/  @!P2 BRA `(.L_x_1537) ;  /* 0x0000006c007ca947 */ /* 0x002fea0003800000 */
.L_x_1788:
        /* <DEDUP_REMOVED lines=8> */
.L_x_1538:
        /* <DEDUP_REMOVED lines=16> */
[----:B------:R-:W-:Y:S01]  /*22f50*/  R2UR UR14, R6 ;  /* 0x00000000060e72ca */ /* 0x000fe200000e0000 */
[----:B---3--:R-:W-:-:S05]  /*22f60*/  IMAD R8, R8, 0x40, R9 ;  /* 0x0000004008087824 */ /* 0x008fca00078e0209 */
        /* <DEDUP_REMOVED lines=9> */
.L_x_1789:
        /* <DEDUP_REMOVED lines=8> */
.L_x_1540:
        /* <DEDUP_REMOVED lines=19> */
.L_x_1535:
[----:B------:R-:W3:Y:S01]  /*231b0*/  LDL.LU R6, [R1+0x8] ;  /* 0x0000080001067983 */ /* 0x000ee20000300800 */
[----:B-12---:R-:W-:Y:S01]  /*231c0*/  MOV R7, 0x400 ;  /* 0x0000040000077802 */ /* 0x006fe20000000f00 */
        /* <DEDUP_REMOVED lines=10> */
[----:B------:R-:W-:Y:S02]  /*23270*/  R2UR UR16, R7 ;  /* 0x00000000071072ca */ /* 0x000fe400000e0000 */
[----:B------:R-:W-:Y:S01]  /*23280*/  @P0 MOV R5, 0x8000 ;  /* 0x0000800000050802 */ /* 0x000fe20000000f00 */
[----:B------:R-:W-:Y:S10]  /*23290*/  BAR.SYNC.DEFER_BLOCKING 0x8, 0x120 ;  /* 0x0204800000007b1d */ /* 0x000ff40000010000 */
        /* <DEDUP_REMOVED lines=11> */
[----:B---3--:R-:W-:-:S02]  /*23350*/  @P0 R2UR UR12, R6 ;  /* 0x00000000060c02ca */ /* 0x008fc400000e0000 */
[----:B------:R-:W-:-:S11]  /*23360*/  @P0 R2UR UR20, R6 ;  /* 0x00000000061402ca */ /* 0x000fd600000e0000 */
[----:B------:R2:W-:Y:S02]  /*23370*/  UTMALDG.4D [UR8], [UR4], desc[UR6] ;  /* 0x00000608040075b4 */ /* 0x0005e40008019000 */
[----:B------:R2:W-:Y:S02]  /*23380*/  UTMALDG.4D [UR16], [UR4], desc[UR14] ;  /* 0x00000e10040075b4 */ /* 0x0005e40008019000 */
[----:B--2---:R-:W-:Y:S01]  /*23390*/  NOP ;  /* 0x0000000000007918 */ /* 0x004fe20000000000 */
.L_x_1533:
[----:B------:R-:W2:Y:S01]  /*233a0*/  LDL.LU R6, [R1+0x44] ;  /* 0x0000440001067983 */ /* 0x000ea20000300800 */
[----:B------:R-:W-:Y:S01]  /*233b0*/  MOV R4, 0x400 ;  /* 0x0000040000047802 */ /* 0x000fe20000000f00 */
[----:B------:R-:W-:Y:S01]  /*233c0*/  BSSY B0, `(.L_x_1541) ;  /* 0x000000b000007945 */ /* 0x000fe20003800000 */
[----:B-1----:R-:W1:Y:S02]  /*233d0*/  S2R R5, SR_CgaCtaId ;  /* 0x0000000000057919 */ /* 0x002e640000008800 */
[----:B-1----:R-:W-:Y:S01]  /*233e0*/  LEA R4, R5, R4, 0x18 ;  /* 0x0000000405047211 */ /* 0x002fe200078ec0ff */
[----:B--2---:R-:W-:-:S05]  /*233f0*/  VIADD R6, R6, 0x1 ;  /* 0x0000000106067836 */ /* 0x004fca0000000000 */
[----:B------:R-:W-:Y:S01]  /*23400*/  LEA.HI R3, R6, R6, RZ, 0x1 ;  /* 0x0000000606037211 */ /* 0x000fe200078f08ff */
[----:B------:R1:W-:Y:S03]  /*23410*/  STL [R1+0x44], R6 ;  /* 0x0000440601007387 */ /* 0x0003e60000100800 */
[----:B------:R-:W-:-:S05]  /*23420*/  LOP3.LUT R3, R3, 0xfffffffe, RZ, 0xc0, !PT ;  /* 0xfffffffe03037812 */ /* 0x000fca00078ec0ff */
[----:B------:R-:W-:-:S05]  /*23430*/  IMAD.IADD R3, R6, 0x1, -R3 ;  /* 0x0000000106037824 */ /* 0x000fca00078e0a03 */
[----:B------:R-:W-:-:S04]  /*23440*/  SHF.L.U32 R3, R3, 0x1f, RZ ;  /* 0x0000001f03037819 */ /* 0x000fc800000006ff */
[----:B------:R-:W2:Y:S02]  /*23450*/  SYNCS.PHASECHK.TRANS64.TRYWAIT P0, [R4+URZ+0x28420], R3 ;  /* 0x02842003040075a7 */ /* 0x000ea4000800017f */
[----:B-12---:R-:W-:Y:S05]  /*23460*/  @!P0 BRA `(.L_x_1542) ;  /* 0x0000006400fc8947 */ /* 0x006fea0003800000 */
.L_x_1790:
[----:B------:R-:W-:Y:S05]  /*23470*/  BSYNC B0 ;  /* 0x0000000000007941 */ /* 0x000fea0003800000 */
.L_x_1541:
[----:B-1----:R-:W2:Y:S01]  /*23480*/  LDL R4, [R1+0x28] ;  /* 0x0000280001047983 */ /* 0x002ea20000100800 */
[----:B------:R-:W-:-:S05]  /*23490*/  VIADD R3, R16, 0xfffffffe ;  /* 0xfffffffe10037836 */ /* 0x000fca0000000000 */
[----:B--2---:R-:W-:-:S13]  /*234a0*/  ISETP.GE.AND P0, PT, R3, R4, PT ;  /* 0x000000040300720c */ /* 0x004fda0003f06270 */
[----:B------:R-:W-:Y:S05]  /*234b0*/  @!P0 BRA `(.L_x_1543) ;  /* 0x0000001000088947 */ /* 0x000fea0003800000 */
[----:B------:R1:W5:Y:S04]  /*234c0*/  LDL.LU R8, [R1+0x10] ;  /* 0x0000100001087983 */ /* 0x0003680000300800 */
[----:B------:R1:W5:Y:S02]  /*234d0*/  LDL.LU R9, [R1+0x18] ;  /* 0x0000180001097983 */ /* 0x0003640000300800 */
.L_x_1565:
[----:B-----5:R-:W-:Y:S01]  /*234e0*/  VIADD R5, R8, 0x1 ;  /* 0x0000000108057836 */ /* 0x020fe20000000000 */
[----:B------:R-:W-:Y:S05]  /*234f0*/  YIELD ;  /* 0x0000000000007946 */ /* 0x000fea0003800000 */
[----:B------:R-:W-:Y:S01]  /*23500*/  ISETP.NE.AND P0, PT, R5, 0x2, PT ;  /* 0x000000020500780c */ /* 0x000fe20003f05270 */
[----:B------:R-:W-:Y:S03]  /*23510*/  BSSY B0, `(.L_x_1544) ;  /* 0x0000090000007945 */ /* 0x000fe60003800000 */
[----:B--2---:R-:W-:-:S02]  /*23520*/  SEL R4, RZ, 0x1, P0 ;  /* 0x00000001ff047807 */ /* 0x004fc40000000000 */
[----:B------:R-:W-:Y:S02]  /*23530*/  SEL R12, R5, RZ, P0 ;  /* 0x000000ff050c7207 */ /* 0x000fe40000000000 */
        /* <DEDUP_REMOVED lines=28> */
.L_x_1546:
[----:B---3--:R-:W3:Y:S01]  /*23700*/  S2R R6, SR_CgaCtaId ;  /* 0x0000000000067919 */ /* 0x008ee20000008800 */
[----:B------:R-:W-:Y:S01]  /*23710*/  MOV R5, 0x400 ;  /* 0x0000040000057802 */ /* 0x000fe20000000f00 */
[----:B------:R-:W-:Y:S01]  /*23720*/  BSSY B1, `(.L_x_1547) ;  /* 0x0000009000017945 */ /* 0x000fe20003800000 */
[----:B------:R-:W4:Y:S02]  /*23730*/  S2R R4, SR_TID.X ;  /* 0x0000000000047919 */ /* 0x000f240000002100 */
[----:B---3--:R-:W-:-:S04]  /*23740*/  LEA R5, R6, R5, 0x18 ;  /* 0x0000000506057211 */ /* 0x008fc800078ec0ff */
[----:B------:R-:W-:Y:S02]  /*23750*/  LEA R6, R12, R5, 0x3 ;  /* 0x000000050c067211 */ /* 0x000fe400078e18ff */
[----:B------:R-:W-:Y:S02]  /*23760*/  SHF.L.U32 R5, R11, 0x1f, RZ ;  /* 0x0000001f0b057819 */ /* 0x000fe400000006ff */
[----:B----4-:R-:W-:Y:S02]  /*23770*/  LOP3.LUT R4, R4, 0x7f, RZ, 0xc0, !PT ;  /* 0x0000007f04047812 */ /* 0x010fe400078ec0ff */
[----:B------:R-:W3:Y:S02]  /*23780*/  SYNCS.PHASECHK.TRANS64.TRYWAIT P0, [R6+URZ+0x28480], R5 ;  /* 0x02848005060075a7 */ /* 0x000ee4000800017f */
[----:B------:R-:W-:Y:S01]  /*23790*/  ISETP.NE.AND P2, PT, R4, RZ, PT ;  /* 0x000000ff0400720c */ /* 0x000fe20003f45270 */
[----:B---3--:R-:W-:-:S12]  /*237a0*/  @!P0 BRA `(.L_x_1548) ;  /* 0x00000064004c8947 */ /* 0x008fd80003800000 */
.L_x_1791:
[----:B------:R-:W-:Y:S05]  /*237b0*/  BSYNC B1 ;  /* 0x0000000000017941 */ /* 0x000fea0003800000 */
.L_x_1547:
        /* <DEDUP_REMOVED lines=9> */
.L_x_1550:
[----:B------:R-:W-:Y:S05]  /*23850*/  BSYNC B1 ;  /* 0x0000000000017941 */ /* 0x000fea0003800000 */
.L_x_1549:
[----:B------:R-:W4:Y:S04]  /*23860*/  LDL R4, [R1+0x10] ;  /* 0x0000100001047983 */ /* 0x000f280000100800 */
[----:B------:R-:W3:Y:S01]  /*23870*/  LDL R7, [R1+0x2c] ;  /* 0x00002c0001077983 */ /* 0x000ee20000100800 */
[----:B------:R-:W-:Y:S01]  /*23880*/  IMAD.MOV.U32 R15, RZ, RZ, RZ ;  /* 0x000000ffff0f7224 */ /* 0x000fe200078e00ff */
[----:B--2---:R-:W-:Y:S01]  /*23890*/  MOV R11, 0x400 ;  /* 0x00000400000b7802 */ /* 0x004fe20000000f00 */
[----:B------:R-:W-:Y:S01]  /*238a0*/  UIADD3 UR4, UP0, UR42, 0x470, URZ ;  /* 0x000004702a047890 */ /* 0x000fe2000ff1e03f */
[----:B------:R-:W2:Y:S01]  /*238b0*/  S2R R12, SR_CgaCtaId ;  /* 0x00000000000c7919 */ /* 0x000ea20000008800 */
[----:B------:R-:W-:Y:S01]  /*238c0*/  PLOP3.LUT P0, PT, PT, PT, PT, 0x80, 0x0 ;  /* 0x000000000000781c */ /* 0x000fe20003f0f070 */
[----:B------:R-:W-:Y:S01]  /*238d0*/  UMOV UR6, 0x0 ;  /* 0x0000000000067882 */ /* 0x000fe20000000000 */
[----:B------:R-:W-:Y:S01]  /*238e0*/  R2UR UR10, R15 ;  /* 0x000000000f0a72ca */ /* 0x000fe200000e0000 */
[----:B------:R-:W-:Y:S01]  /*238f0*/  UIADD3.X UR5, URZ, UR43, URZ, UP0, !UPT ;  /* 0x0000002b3f057290 */ /* 0x000fe200087fe43f */
[----:B------:R-:W-:Y:S01]  /*23900*/  UMOV UR7, 0x14f00000 ;  /* 0x14f0000000077882 */ /* 0x000fe20000000000 */
[----:B--2---:R-:W-:-:S05]  /*23910*/  LEA R11, R12, R11, 0x18 ;  /* 0x0000000b0c0b7211 */ /* 0x004fca00078ec0ff */
[----:B----4-:R-:W-:Y:S02]  /*23920*/  IMAD R4, R4, 0x4000, R11 ;  /* 0x0000400004047824 */ /* 0x010fe400078e020b */
[----:B---3--:R-:W-:Y:S02]  /*23930*/  IMAD R10, R10, 0x40, R7 ;  /* 0x000000400a0a7824 */ /* 0x008fe400078e0207 */
[----:B------:R-:W-:Y:S02]  /*23940*/  VIADD R7, R6, 0x28470 ;  /* 0x0002847006077836 */ /* 0x000fe40000000000 */
[----:B------:R-:W-:-:S07]  /*23950*/  VIADD R11, R4, 0x10000 ;  /* 0x00010000040b7836 */ /* 0x000fce0000000000 */
.L_x_1551:
        /* <DEDUP_REMOVED lines=10> */
[----:B------:R-:W-:Y:S01]  /*23a00*/  IMAD.MOV.U32 R14, RZ, RZ, 0x80 ;  /* 0x00000080ff0e7424 */ /* 0x000fe200078e00ff */
[----:B------:R-:W-:Y:S01]  /*23a10*/  PLOP3.LUT P0, PT, PT, PT, PT, 0x80, 0x0 ;  /* 0x000000000000781c */ /* 0x000fe20003f0f070 */
[----:B------:R-:W-:Y:S01]  /*23a20*/  VIADD R11, R4, 0x12000 ;  /* 0x00012000040b7836 */ /* 0x000fe20000000000 */
[----:B------:R-:W-:Y:S01]  /*23a30*/  UMOV UR6, 0x0 ;  /* 0x0000000000067882 */ /* 0x000fe20000000000 */
[----:B------:R-:W-:Y:S01]  /*23a40*/  UMOV UR7, 0x14f00000 ;  /* 0x14f0000000077882 */ /* 0x000fe20000000000 */
[----:B------:R-:W-:-:S15]  /*23a50*/  R2UR UR10, R14 ;  /* 0x000000000e0a72ca */ /* 0x000fde00000e0000 */
.L_x_1552:
        /* <DEDUP_REMOVED lines=10> */
[----:B------:R-:W2:Y:S01]  /*23b00*/  SYNCS.PHASECHK.TRANS64.TRYWAIT P0, [R6+URZ+0x28440], R5 ;  /* 0x02844005060075a7 */ /* 0x000ea2000800017f */
[----:B------:R-:W-:Y:S04]  /*23b10*/  BSSY B1, `(.L_x_1553) ;  /* 0x0000002000017945 */ /* 0x000fe80003800000 */
[----:B--2---:R-:W-:Y:S05]  /*23b20*/  @!P0 BRA `(.L_x_1554) ;  /* 0x0000006000808947 */ /* 0x004fea0003800000 */
.L_x_1792:
[----:B------:R-:W-:Y:S05]  /*23b30*/  BSYNC B1 ;  /* 0x0000000000017941 */ /* 0x000fea0003800000 */
.L_x_1553:
[----:B------:R-:W-:Y:S01]  /*23b40*/  BSSY B1, `(.L_x_1555) ;  /* 0x000000b000017945 */ /* 0x000fe20003800000 */
[----:B------:R-:W-:Y:S01]  /*23b50*/  MOV R12, 0x0 ;  /* 0x00000000000c7802 */ /* 0x000fe20000000f00 */
[----:B------:R-:W-:Y:S02]  /*23b60*/  IMAD.MOV.U32 R13, RZ, RZ, 0x14f00000 ;  /* 0x14f00000ff0d7424 */ /* 0x000fe400078e00ff */
[----:B------:R-:W-:Y:S05]  /*23b70*/  @P2 BRA `(.L_x_1556) ;  /* 0x00000000001c2947 */ /* 0x000fea0003800000 */
[----:B------:R-:W3:Y:S01]  /*23b80*/  S2R R7, SR_TID.X ;  /* 0x0000000000077919 */ /* 0x000ee20000002100 */
[----:B--2---:R-:W-:-:S04]  /*23b90*/  IMAD.MOV.U32 R5, RZ, RZ, 0x4000 ;  /* 0x00004000ff057424 */ /* 0x004fc800078e00ff */
[----:B------:R4:W-:Y:S01]  /*23ba0*/  SYNCS.ARRIVE.TRANS64 RZ, [R6+URZ+0x28430], R5 ;  /* 0x0284300506ff79a7 */ /* 0x0009e2000800003f */
[----:B---3--:R-:W-:-:S04]  /*23bb0*/  LOP3.LUT R7, R7, 0x1f, RZ, 0xc0, !PT ;  /* 0x0000001f07077812 */ /* 0x008fc800078ec0ff */
[----:B------:R-:W-:-:S13]  /*23bc0*/  ISETP.NE.AND P0, PT, R7, RZ, PT ;  /* 0x000000ff0700720c */ /* 0x000fda0003f05270 */
[----:B----4-:R-:W-:Y:S05]  /*23bd0*/  @!P0 BRA `(.L_x_1556) ;  /* 0x0000000000048947 */ /* 0x010fea0003800000 */
[----:B------:R-:W-:Y:S01]  /*23be0*/  BPT.TRAP 0x1 ;  /* 0x000000040000795c */ /* 0x000fe20000300000 */
.L_x_1556:
[----:B------:R-:W-:Y:S05]  /*23bf0*/  BSYNC B1 ;  /* 0x0000000000017941 */ /* 0x000fea0003800000 */
.L_x_1555:
[----:B------:R-:W-:Y:S01]  /*23c00*/  R2UR UR10, R15 ;  /* 0x000000000f0a72ca */ /* 0x000fe200000e0000 */
[----:B------:R-:W-:Y:S01]  /*23c10*/  UIADD3 UR4, UP0, UR42, 0x370, URZ ;  /* 0x000003702a047890 */ /* 0x000fe2000ff1e03f */
[----:B------:R-:W-:Y:S01]  /*23c20*/  R2UR UR6, R12 ;  /* 0x000000000c0672ca */ /* 0x000fe200000e0000 */
[----:B--2---:R-:W-:Y:S01]  /*23c30*/  VIADD R6, R6, 0x28430 ;  /* 0x0002843006067836 */ /* 0x004fe20000000000 */
[----:B------:R-:W-:Y:S01]  /*23c40*/  R2UR UR7, R13 ;  /* 0x000000000d0772ca */ /* 0x000fe200000e0000 */
[----:B------:R-:W-:Y:S01]  /*23c50*/  VIADD R5, R4, 0x20000 ;  /* 0x0002000004057836 */ /* 0x000fe20000000000 */
[----:B------:R-:W-:Y:S01]  /*23c60*/  PLOP3.LUT P0, PT, PT, PT, PT, 0x80, 0x0 ;  /* 0x000000000000781c */ /* 0x000fe20003f0f070 */
[----:B------:R-:W-:-:S12]  /*23c70*/  UIADD3.X UR5, URZ, UR43, URZ, UP0, !UPT ;  /* 0x0000002b3f057290 */ /* 0x000fd800087fe43f */
.L_x_1557:
        /* <DEDUP_REMOVED lines=10> */
[----:B------:R-:W-:Y:S01]  /*23d20*/  R2UR UR10, R14 ;  /* 0x000000000e0a72ca */ /* 0x000fe200000e0000 */
[----:B------:R-:W-:Y:S01]  /*23d30*/  VIADD R4, R4, 0x22000 ;  /* 0x0002200004047836 */ /* 0x000fe20000000000 */
[----:B------:R-:W-:Y:S02]  /*23d40*/  R2UR UR6, R12 ;  /* 0x000000000c0672ca */ /* 0x000fe400000e0000 */
[----:B------:R-:W-:Y:S02]  /*23d50*/  R2UR UR7, R13 ;  /* 0x000000000d0772ca */ /* 0x000fe400000e0000 */
[----:B------:R-:W-:-:S13]  /*23d60*/  PLOP3.LUT P0, PT, PT, PT, PT, 0x80, 0x0 ;  /* 0x000000000000781c */ /* 0x000fda0003f0f070 */
.L_x_1558:
        /* <DEDUP_REMOVED lines=9> */
[----:B---3--:R-:W-:Y:S05]  /*23e00*/  @P0 BRA.U.ANY `(.L_x_1558) ;  /* 0xfffffffd00d80947 */ /* 0x008fea000393ffff */
.L_x_1545:
[----:B------:R-:W-:Y:S05]  /*23e10*/  BSYNC B0 ;  /* 0x0000000000007941 */ /* 0x000fea0003800000 */
.L_x_1544:
[----:B------:R-:W-:-:S06]  /*23e20*/  UISETP.NE.AND UP0, UPT, UR36, 0x3, UPT ;  /* 0x000000032400788c */ /* 0x000fcc000bf05270 */
[----:B------:R-:W-:-:S13]  /*23e30*/  PLOP3.LUT P0, PT, PT, PT, UP0, 0x80, 0x0 ;  /* 0x000000000000781c */ /* 0x000fda0003f0f008 */
[----:B------:R-:W-:Y:S05]  /*23e40*/  @!P0 BRA `(.L_x_1559) ;  /* 0x0000000000048947 */ /* 0x000fea0003800000 */
[----:B------:R-:W-:Y:S01]  /*23e50*/  BPT.TRAP 0x1 ;  /* 0x000000040000795c */ /* 0x000fe20000300000 */
.L_x_1559:
[----:B------:R-:W3:Y:S01]  /*23e60*/  S2R R6, SR_CgaCtaId ;  /* 0x0000000000067919 */ /* 0x000ee20000008800 */
[----:B------:R-:W-:Y:S01]  /*23e70*/  IMAD.U32 R4, RZ, RZ, UR38 ;  /* 0x00000026ff047e24 */ /* 0x000fe2000f8e00ff */
[----:B------:R-:W-:Y:S01]  /*23e80*/  MOV R5, 0x400 ;  /* 0x0000040000057802 */ /* 0x000fe20000000f00 */
[----:B------:R-:W-:Y:S03]  /*23e90*/  BSSY B0, `(.L_x_1560) ;  /* 0x0000009000007945 */ /* 0x000fe60003800000 */
[----:B------:R-:W-:Y:S02]  /*23ea0*/  ISETP.NE.AND P0, PT, R4, 0x3, PT ;  /* 0x000000030400780c */ /* 0x000fe40003f05270 */
[----:B------:R-:W-:-:S04]  /*23eb0*/  LOP3.LUT R4, R9, 0x1, RZ, 0x3c, !PT ;  /* 0x0000000109047812 */ /* 0x000fc800078e3cff */
[----:B------:R-:W-:Y:S02]  /*23ec0*/  SHF.L.U32 R4, R4, 0x1f, RZ ;  /* 0x0000001f04047819 */ /* 0x000fe400000006ff */
[----:B---3--:R-:W-:-:S05]  /*23ed0*/  LEA R5, R6, R5, 0x18 ;  /* 0x0000000506057211 */ /* 0x008fca00078ec0ff */
[----:B------:R-:W-:-:S04]  /*23ee0*/  IMAD R5, R8, 0x8, R5 ;  /* 0x0000000808057824 */ /* 0x000fc800078e0205 */
[----:B------:R-:W3:Y:S01]  /*23ef0*/  SYNCS.PHASECHK.TRANS64.TRYWAIT P2, [R5+URZ+0x28470], R4 ;  /* 0x02847004050075a7 */ /* 0x000ee2000804017f */
[----:B------:R4:W-:Y:S02]  /*23f00*/  STL [R1+0x4], R5 ;  /* 0x0000040501007387 */ /* 0x0009e40000100800 */
[----:B---34-:R-:W-:Y:S05]  /*23f10*/  @!P2 BRA `(.L_x_1561) ;  /* 0x0000005c0098a947 */ /* 0x018fea0003800000 */
.L_x_1793:
[----:B------:R-:W-:Y:S05]  /*23f20*/  BSYNC B0 ;  /* 0x0000000000007941 */ /* 0x000fea0003800000 */
.L_x_1560:
[----:B------:R-:W-:Y:S05]  /*23f30*/  @!P0 BRA `(.L_x_1562) ;  /* 0x0000000000048947 */ /* 0x000fea0003800000 */
[----:B------:R-:W-:Y:S01]  /*23f40*/  BPT.TRAP 0x1 ;  /* 0x000000040000795c */ /* 0x000fe20000300000 */
.L_x_1562:
[----:B---3--:R-:W3:Y:S01]  /*23f50*/  LDL R5, [R1+0x4] ;  /* 0x0000040001057983 */ /* 0x008ee20000100800 */
[----:B------:R-:W-:Y:S01]  /*23f60*/  SHF.L.U32 R4, R9, 0x1f, RZ ;  /* 0x0000001f09047819 */ /* 0x000fe200000006ff */
[----:B--2---:R-:W-:-:S03]  /*23f70*/  IMAD.SHL.U32 R12, R8, 0x4000, RZ ;  /* 0x00004000080c7824 */ /* 0x004fc600078e00ff */
[----:B---3--:R-:W2:Y:S02]  /*23f80*/  SYNCS.PHASECHK.TRANS64.TRYWAIT P2, [R5+URZ+0x28460], R4 ;  /* 0x02846004050075a7 */ /* 0x008ea4000804017f */
[----:B--2---:R-:W-:Y:S05]  /*23f90*/  @!P2 BRA `(.L_x_1563) ;  /* 0x0000005c0090a947 */ /* 0x004fea0003800000 */
.L_x_1794:
[----:B--2---:R-:W2:Y:S04]  /*23fa0*/  LDL R5, [R1+0x38] ;  /* 0x0000380001057983 */ /* 0x004ea80000100800 */
[----:B------:R-:W3:Y:S04]  /*23fb0*/  LDL R16, [R1+0x3c] ;  /* 0x00003c0001107983 */ /* 0x000ee80000100800 */
[----:B------:R-:W4:Y:S01]  /*23fc0*/  LDL R15, [R1+0x30] ;  /* 0x00003000010f7983 */ /* 0x000f220000100800 */
[----:B------:R-:W-:Y:S01]  /*23fd0*/  MOV R13, 0x400 ;  /* 0x00000400000d7802 */ /* 0x000fe20000000f00 */
[----:B------:R-:W-:Y:S05]  /*23fe0*/  WARPSYNC.ALL ;  /* 0x0000000000007948 */ /* 0x000fea0003800000 */
[----:B------:R-:W5:Y:S02]  /*23ff0*/  S2R R14, SR_CgaCtaId ;  /* 0x00000000000e7919 */ /* 0x000f640000008800 */
[----:B-----5:R-:W-:-:S02]  /*24000*/  LEA R13, R14, R13, 0x18 ;  /* 0x0000000d0e0d7211 */ /* 0x020fc400078ec0ff */
[----:B--2---:R-:W-:-:S04]  /*24010*/  LOP3.LUT R20, R12, R5, RZ, 0xfc, !PT ;  /* 0x000000050c147212 */ /* 0x004fc800078efcff */
[----:B------:R-:W-:Y:S02]  /*24020*/  IADD3 R20, R13, R20, RZ ;  /* 0x000000140d147210 */ /* 0x000fe40007ffe0ff */
[----:B----4-:R-:W-:-:S03]  /*24030*/  LOP3.LUT R12, R12, R15, RZ, 0xfc, !PT ;  /* 0x0000000f0c0c7212 */ /* 0x010fc600078efcff */
[----:B------:R-:W2:Y:S01]  /*24040*/  LDSM.16.MT88.4 R4, [R20+0x10000] ;  /* 0x010000001404783b */ /* 0x000ea20000004200 */
[----:B---3--:R-:W-:Y:S02]  /*24050*/  IMAD.IADD R21, R16, 0x1, R20 ;  /* 0x0000000110157824 */ /* 0x008fe400078e0214 */
[----:B------:R-:W-:Y:S01]  /*24060*/  IMAD.IADD R16, R13, 0x1, R12 ;  /* 0x000000010d107824 */ /* 0x000fe200078e020c */
[C-C-:B--2---:R-:W-:Y:S02]  /*24070*/  PRMT R8, R4.reuse, 0x6420, R5.reuse ;  /* 0x0000642004087816 */ /* 0x144fe40000000005 */
[----:B------:R-:W-:Y:S02]  /*24080*/  PRMT R9, R4, 0x7531, R5 ;  /* 0x0000753104097816 */ /* 0x000fe40000000005 */
[C-C-:B------:R-:W-:Y:S02]  /*24090*/  PRMT R10, R6.reuse, 0x6420, R7.reuse ;  /* 0x00006420060a7816 */ /* 0x140fe40000000007 */
[----:B------:R-:W-:-:S02]  /*240a0*/  PRMT R11, R6, 0x7531, R7 ;  /* 0x00007531060b7816 */ /* 0x000fc40000000007 */
[----:B------:R-:W2:Y:S04]  /*240b0*/  LDSM.16.MT88.4 R4, [R21+0x10000] ;  /* 0x010000001504783b */ /* 0x000ea80000004200 */
[----:B------:R2:W-:Y:S02]  /*240c0*/  STSM.16.M88.4 [R16+0x8000], R8 ;  /* 0x0080000810007844 */ /* 0x0005e40000000200 */
[C-C-:B--2---:R-:W-:Y:S02]  /*240d0*/  PRMT R8, R4.reuse, 0x6420, R5.reuse ;  /* 0x0000642004087816 */ /* 0x144fe40000000005 */
[----:B------:R-:W-:Y:S02]  /*240e0*/  PRMT R9, R4, 0x7531, R5 ;  /* 0x0000753104097816 */ /* 0x000fe40000000005 */
[----:B------:R-:W-:-:S02]  /*240f0*/  PRMT R10, R6, 0x6420, R7 ;  /* 0x00006420060a7816 */ /* 0x000fc40000000007 */
[----:B------:R-:W-:-:S05]  /*24100*/  PRMT R11, R6, 0x7531, R7 ;  /* 0x00007531060b7816 */ /* 0x000fca0000000007 */
[----:B------:R-:W-:Y:S04]  /*24110*/  STSM.16.M88.4 [R16+0x9000], R8 ;  /* 0x0090000810007844 */ /* 0x000fe80000000200 */
[----:B------:R-:W2:Y:S02]  /*24120*/  LDSM.16.MT88.4 R4, [R20+0x12000] ;  /* 0x012000001404783b */ /* 0x000ea40000004200 */
[C-C-:B--2---:R-:W-:Y:S02]  /*24130*/  PRMT R12, R4.reuse, 0x6420, R5.reuse ;  /* 0x00006420040c7816 */ /* 0x144fe40000000005 */
[----:B------:R-:W-:Y:S02]  /*24140*/  PRMT R13, R4, 0x7531, R5 ;  /* 0x00007531040d7816 */ /* 0x000fe40000000005 */
[----:B------:R-:W-:-:S02]  /*24150*/  PRMT R14, R6, 0x6420, R7 ;  /* 0x00006420060e7816 */ /* 0x000fc40000000007 */
[----:B------:R-:W-:Y:S02]  /*24160*/  PRMT R15, R6, 0x7531, R7 ;  /* 0x00007531060f7816 */ /* 0x000fe40000000007 */
[----:B------:R-:W2:Y:S04]  /*24170*/  LDSM.16.MT88.4 R4, [R21+0x12000] ;  /* 0x012000001504783b */ /* 0x000ea80000004200 */
[----:B------:R3:W-:Y:S04]  /*24180*/  STSM.16.M88.4 [R16+0xa000], R12 ;  /* 0x00a0000c10007844 */ /* 0x0007e80000000200 */
[----:B---3--:R-:W3:Y:S01]  /*24190*/  LDL R15, [R1+0x34] ;  /* 0x00003400010f7983 */ /* 0x008ee20000100800 */
[----:B------:R-:W-:Y:S01]  /*241a0*/  IMAD.MOV.U32 R14, RZ, RZ, R16 ;  /* 0x000000ffff0e7224 */ /* 0x000fe200078e0010 */
[----:B--2---:R-:W-:-:S02]  /*241b0*/  PRMT R8, R4, 0x6420, R5 ;  /* 0x0000642004087816 */ /* 0x004fc40000000005 */
[----:B------:R-:W-:Y:S02]  /*241c0*/  PRMT R9, R4, 0x7531, R5 ;  /* 0x0000753104097816 */ /* 0x000fe40000000005 */
[C-C-:B------:R-:W-:Y:S02]  /*241d0*/  PRMT R10, R6.reuse, 0x6420, R7.reuse ;  /* 0x00006420060a7816 */ /* 0x140fe40000000007 */
[----:B------:R-:W-:-:S05]  /*241e0*/  PRMT R11, R6, 0x7531, R7 ;  /* 0x00007531060b7816 */ /* 0x000fca0000000007 */
[----:B------:R-:W-:Y:S04]  /*241f0*/  STSM.16.M88.4 [R14+0xb000], R8 ;  /* 0x00b000080e007844 */ /* 0x000fe80000000200 */
[----:B------:R-:W2:Y:S02]  /*24200*/  LDSM.16.MT88.4 R4, [R20+0x11000] ;  /* 0x011000001404783b */ /* 0x000ea40000004200 */
[C-C-:B--2---:R-:W-:Y:S02]  /*24210*/  PRMT R16, R4.reuse, 0x6420, R5.reuse ;  /* 0x0000642004107816 */ /* 0x144fe40000000005 */
[----:B------:R-:W-:Y:S02]  /*24220*/  PRMT R17, R4, 0x7531, R5 ;  /* 0x0000753104117816 */ /* 0x000fe40000000005 */
[----:B0-----:R-:W-:-:S02]  /*24230*/  PRMT R18, R6, 0x6420, R7 ;  /* 0x0000642006127816 */ /* 0x001fc40000000007 */
[----:B------:R-:W-:Y:S02]  /*24240*/  PRMT R19, R6, 0x7531, R7 ;  /* 0x0000753106137816 */ /* 0x000fe40000000007 */
[----:B------:R-:W0:Y:S02]  /*24250*/  LDSM.16.MT88.4 R4, [R21+0x11000] ;  /* 0x011000001504783b */ /* 0x000e240000004200 */
[C-C-:B0-----:R-:W-:Y:S02]  /*24260*/  PRMT R8, R4.reuse, 0x6420, R5.reuse ;  /* 0x0000642004087816 */ /* 0x141fe40000000005 */
[----:B------:R-:W-:Y:S02]  /*24270*/  PRMT R9, R4, 0x7531, R5 ;  /* 0x0000753104097816 */ /* 0x000fe40000000005 */
[C-C-:B------:R-:W-:Y:S02]  /*24280*/  PRMT R10, R6.reuse, 0x6420, R7.reuse ;  /* 0x00006420060a7816 */ /* 0x140fe40000000007 */
[----:B------:R-:W-:-:S02]  /*24290*/  PRMT R11, R6, 0x7531, R7 ;  /* 0x00007531060b7816 */ /* 0x000fc40000000007 */
[----:B---3--:R-:W-:-:S05]  /*242a0*/  IADD3 R12, R15, 0x8000, R14 ;  /* 0x000080000f0c7810 */ /* 0x008fca0007ffe00e */
[----:B------:R0:W-:Y:S02]  /*242b0*/  STSM.16.M88.4 [R12], R16 ;  /* 0x000000100c007844 */ /* 0x0001e40000000200 */
[----:B0-----:R-:W-:-:S05]  /*242c0*/  IMAD.MOV.U32 R19, RZ, RZ, R12 ;  /* 0x000000ffff137224 */ /* 0x001fca00078e000c */
        /* <DEDUP_REMOVED lines=21> */
.L_x_1564:
[----:B------:R-:W0:Y:S04]  /*24420*/  LDL.LU R4, [R1+0x4] ;  /* 0x0000040001047983 */ /* 0x000e280000300800 */
[----:B------:R-:W3:Y:S04]  /*24430*/  LDL R5, [R1+0x28] ;  /* 0x0000280001057983 */ /* 0x000ee80000100800 */
[----:B--2---:R2:W5:Y:S04]  /*24440*/  LDL R8, [R1+0x10] ;  /* 0x0000100001087983 */ /* 0x0045680000100800 */
[----:B------:R2:W5:Y:S01]  /*24450*/  LDL R9, [R1+0x18] ;  /* 0x0000180001097983 */ /* 0x0005620000100800 */
[----:B0-----:R0:W-:Y:S01]  /*24460*/  SYNCS.ARRIVE.TRANS64.A1T0 RZ, [R4+URZ+0x28450], RZ ;  /* 0x028450ff04ff79a7 */ /* 0x0011e2000810003f */
[----:B------:R-:W-:Y:S01]  /*24470*/  BAR.SYNC.DEFER_BLOCKING 0x2, 0x80 ;  /* 0x0082000000007b1d */ /* 0x000fe20000010000 */
[C---:B---3--:R-:W-:Y:S01]  /*24480*/  ISETP.GT.AND P0, PT, R3.reuse, R5, PT ;  /* 0x000000050300720c */ /* 0x048fe20003f04270 */
[----:B------:R-:W-:-:S02]  /*24490*/  VIADD R3, R3, 0xffffffff ;  /* 0xffffffff03037836 */ /* 0x000fc40000000000 */
[----:B0-----:R-:W-:-:S05]  /*244a0*/  @!P1 VIADD R4, R4, 0x28480 ;  /* 0x0002848004049836 */ /* 0x001fca0000000000 */
[----:B------:R-:W-:-:S04]  /*244b0*/  @!P1 PRMT R4, RZ, 0x654, R4 ;  /* 0x00000654ff049816 */ /* 0x000fc80000000004 */
[----:B------:R2:W-:Y:S01]  /*244c0*/  @!P1 SYNCS.ARRIVE.TRANS64.RED.A1T0 RZ, [R4+URZ], RZ ;  /* 0x000000ff04ff99a7 */ /* 0x0005e2000810043f */
[----:B------:R-:W-:Y:S05]  /*244d0*/  @P0 BRA `(.L_x_1565) ;  /* 0xfffffff000000947 */ /* 0x000fea000383ffff */
.L_x_1543:
[----:B------:R-:W-:Y:S04]  /*244e0*/  BSSY B0, `(.L_x_1566) ;  /* 0x000000f000007945 */ /* 0x000fe80003800000 */
[----:B------:R-:W-:Y:S05]  /*244f0*/  @P1 BRA `(.L_x_1567) ;  /* 0x0000000000341947 */ /* 0x000fea0003800000 */
[----:B------:R-:W3:Y:S01]  /*24500*/  S2R R5, SR_LANEID ;  /* 0x0000000000057919 */ /* 0x000ee20000000000 */
[----:B------:R-:W-:Y:S01]  /*24510*/  VOTEU.ANY UR4, UPT, PT ;  /* 0x0000000000047886 */ /* 0x000fe200038e0100 */
[----:B------:R-:W4:Y:S01]  /*24520*/  LDC.64 R2, c[0x0][0xc38] ;  /* 0x00030e00ff027b82 */ /* 0x000f220000000a00 */
[----:B------:R-:W3:Y:S02]  /*24530*/  FLO.U32 R0, UR4 ;  /* 0x0000000400007d00 */ /* 0x000ee400080e0000 */
[----:B---3--:R-:W-:-:S06]  /*24540*/  ISETP.EQ.U32.AND P0, PT, R0, R5, PT ;  /* 0x000000050000720c */ /* 0x008fcc0003f02070 */
[----:B------:R-:W4:Y:S07]  /*24550*/  POPC R5, UR4 ;  /* 0x0000000400057d09 */ /* 0x000f2e0008000000 */
[----:B----4-:R-:W3:Y:S01]  /*24560*/  @P0 ATOMG.E.ADD.STRONG.GPU PT, R3, desc[UR46][R2.64], R5 ;  /* 0x00000005020309a8 */ /* 0x010ee200081ee1ee */
[----:B--2---:R-:W2:Y:S02]  /*24570*/  S2R R4, SR_LTMASK ;  /* 0x0000000000047919 */ /* 0x004ea40000003900 */
[----:B--2---:R-:W-:-:S04]  /*24580*/  LOP3.LUT R4, R4, UR4, RZ, 0xc0, !PT ;  /* 0x0000000404047c12 */ /* 0x004fc8000f8ec0ff */
[----:B------:R-:W2:Y:S01]  /*24590*/  POPC R7, R4 ;  /* 0x0000000400077309 */ /* 0x000ea20000000000 */
[----:B---3--:R-:W2:Y:S02]  /*245a0*/  SHFL.IDX PT, R0, R3, R0, 0x1f ;  /* 0x00001f0003007589 */ /* 0x008ea400000e0000 */
[----:B--2---:R-:W-:-:S05]  /*245b0*/  IADD3 R0, R0, UR37, R7 ;  /* 0x0000002500007c10 */ /* 0x004fca000fffe007 */
[----:B------:R3:W-:Y:S02]  /*245c0*/  STL [R1], R0 ;  /* 0x0000000001007387 */ /* 0x0007e40000100800 */
.L_x_1567:
[----:B------:R-:W-:Y:S05]  /*245d0*/  BSYNC B0 ;  /* 0x0000000000007941 */ /* 0x000fea0003800000 */
.L_x_1566:
[----:B------:R-:W-:-:S06]  /*245e0*/  UISETP.NE.AND UP0, UPT, UR36, 0x3, UPT ;  /* 0x000000032400788c */ /* 0x000fcc000bf05270 */
[----:B------:R-:W-:-:S13]  /*245f0*/  PLOP3.LUT P0, PT, PT, PT, UP0, 0x80, 0x0 ;  /* 0x000000000000781c */ /* 0x000fda0003f0f008 */
[----:B------:R-:W-:Y:S05]  /*24600*/  @!P0 BRA `(.L_x_1568) ;  /* 0x0000000000048947 */ /* 0x000fea0003800000 */
[----:B------:R-:W-:Y:S01]  /*24610*/  BPT.TRAP 0x1 ;  /* 0x000000040000795c */ /* 0x000fe20000300000 */
.L_x_1568:
[----:B------:R-:W4:Y:S04]  /*24620*/  LDL R3, [R1+0x18] ;  /* 0x0000180001037983 */ /* 0x000f280000100800 */
[----:B---3--:R-:W3:Y:S01]  /*24630*/  LDL R0, [R1+0x10] ;  /* 0x0000100001007983 */ /* 0x008ee20000100800 */
[----:B--2---:R-:W2:Y:S01]  /*24640*/  S2R R4, SR_CgaCtaId ;  /* 0x0000000000047919 */ /* 0x004ea20000008800 */
[----:B------:R-:W-:-:S04]  /*24650*/  MOV R2, 0x400 ;  /* 0x0000040000027802 */ /* 0x000fc80000000f00 */
[----:B--2---:R-:W-:Y:S01]  /*24660*/  LEA R2, R4, R2, 0x18 ;  /* 0x0000000204027211 */ /* 0x004fe200078ec0ff */
[----:B------:R-:W-:Y:S01]  /*24670*/  BSSY B0, `(.L_x_1569) ;  /* 0x0000008000007945 */ /* 0x000fe20003800000 */
[----:B----4-:R-:W-:-:S04]  /*24680*/  LOP3.LUT R3, R3, 0x1, RZ, 0x3c, !PT ;  /* 0x0000000103037812 */ /* 0x010fc800078e3cff */
[----:B------:R-:W-:Y:S01]  /*24690*/  SHF.L.U32 R3, R3, 0x1f, RZ ;  /* 0x0000001f03037819 */ /* 0x000fe200000006ff */
[----:B---3--:R-:W-:-:S04]  /*246a0*/  IMAD R20, R0, 0x8, R2 ;  /* 0x0000000800147824 */ /* 0x008fc800078e0202 */
[----:B------:R-:W2:Y:S01]  /*246b0*/  SYNCS.PHASECHK.TRANS64.TRYWAIT P0, [R20+URZ+0x28470], R3 ;  /* 0x02847003140075a7 */ /* 0x000ea2000800017f */
[----:B------:R-:W-:-:S05]  /*246c0*/  IMAD.U32 R0, RZ, RZ, UR38 ;  /* 0x00000026ff007e24 */ /* 0x000fca000f8e00ff */
[----:B------:R-:W-:Y:S01]  /*246d0*/  ISETP.NE.AND P2, PT, R0, 0x3, PT ;  /* 0x000000030000780c */ /* 0x000fe20003f45270 */
[----:B--2---:R-:W-:-:S12]  /*246e0*/  @!P0 BRA `(.L_x_1570) ;  /* 0x0000005400d48947 */ /* 0x004fd80003800000 */
.L_x_1795:
[----:B------:R-:W-:Y:S05]  /*246f0*/  BSYNC B0 ;  /* 0x0000000000007941 */ /* 0x000fea0003800000 */
.L_x_1569:
[----:B------:R-:W-:Y:S05]  /*24700*/  @!P2 BRA `(.L_x_1571) ;  /* 0x000000000004a947 */ /* 0x000fea0003800000 */
[----:B------:R-:W-:Y:S01]  /*24710*/  BPT.TRAP 0x1 ;  /* 0x000000040000795c */ /* 0x000fe20000300000 */
.L_x_1571:
[----:B------:R-:W2:Y:S02]  /*24720*/  LDL R0, [R1+0x18] ;  /* 0x0000180001007983 */ /* 0x000ea40000100800 */
[----:B--2---:R-:W-:-:S04]  /*24730*/  SHF.L.U32 R3, R0, 0x1f, RZ ;  /* 0x0000001f00037819 */ /* 0x004fc800000006ff */
[----:B------:R-:W2:Y:S02]  /*24740*/  SYNCS.PHASECHK.TRANS64.TRYWAIT P0, [R20+URZ+0x28460], R3 ;  /* 0x02846003140075a7 */ /* 0x000ea4000800017f */
[----:B--2---:R-:W-:Y:S05]  /*24750*/  @!P0 BRA `(.L_x_1572) ;  /* 0x0000005400cc8947 */ /* 0x004fea0003800000 */
.L_x_1796:
[----:B------:R-:W3:Y:S04]  /*24760*/  LDL R0, [R1+0x10] ;  /* 0x0000100001007983 */ /* 0x000ee80000100800 */
[----:B------:R-:W4:Y:S04]  /*24770*/  LDL R2, [R1+0x38] ;  /* 0x0000380001027983 */ /* 0x000f280000100800 */
[----:B------:R-:W2:Y:S01]  /*24780*/  LDL R10, [R1+0x30] ;  /* 0x00003000010a7983 */ /* 0x000ea20000100800 */
[----:B-----5:R-:W-:-:S03]  /*24790*/  MOV R8, 0x400 ;  /* 0x0000040000087802 */ /* 0x020fc60000000f00 */
[----:B------:R-:W2:Y:S01]  /*247a0*/  LDL R12, [R1+0x3c] ;  /* 0x00003c00010c7983 */ /* 0x000ea20000100800 */
[----:B------:R-:W0:Y:S01]  /*247b0*/  S2R R9, SR_CgaCtaId ;  /* 0x0000000000097919 */ /* 0x000e220000008800 */
[----:B------:R-:W-:Y:S05]  /*247c0*/  WARPSYNC.ALL ;  /* 0x0000000000007948 */ /* 0x000fea0003800000 */
[----:B0-----:R-:W-:Y:S02]  /*247d0*/  LEA R8, R9, R8, 0x18 ;  /* 0x0000000809087211 */ /* 0x001fe400078ec0ff */
[----:B---3--:R-:W-:-:S04]  /*247e0*/  SHF.L.U32 R0, R0, 0xe, RZ ;  /* 0x0000000e00007819 */ /* 0x008fc800000006ff */
[----:B----4-:R-:W-:-:S05]  /*247f0*/  LOP3.LUT R2, R0, R2, RZ, 0xfc, !PT ;  /* 0x0000000200027212 */ /* 0x010fca00078efcff */
[----:B------:R-:W-:-:S05]  /*24800*/  IMAD.IADD R2, R8, 0x1, R2 ;  /* 0x0000000108027824 */ /* 0x000fca00078e0202 */
[----:B------:R-:W0:Y:S01]  /*24810*/  LDSM.16.MT88.4 R4, [R2+0x10000] ;  /* 0x010000000204783b */ /* 0x000e220000004200 */
[----:B--2---:R-:W-:Y:S01]  /*24820*/  LOP3.LUT R0, R0, R10, RZ, 0xfc, !PT ;  /* 0x0000000a00007212 */ /* 0x004fe200078efcff */
[----:B------:R-:W-:-:S04]  /*24830*/  IMAD.IADD R3, R12, 0x1, R2 ;  /* 0x000000010c037824 */ /* 0x000fc800078e0202 */
        /* <DEDUP_REMOVED lines=19> */
[----:B--2---:R-:W2:Y:S01]  /*24970*/  LDL R15, [R1+0x34] ;  /* 0x00003400010f7983 */ /* 0x004ea20000100800 */
        /* <DEDUP_REMOVED lines=16> */
[----:B------:R-:W-:Y:S04]  /*24a80*/  STSM.16.M88.4 [R0], R16 ;  /* 0x0000001000007844 */ /* 0x000fe80000000200 */
[----:B------:R-:W-:Y:S04]  /*24a90*/  STSM.16.M88.4 [R0+0x1000], R8 ;  /* 0x0010000800007844 */ /* 0x000fe80000000200 */
[----:B------:R-:W0:Y:S02]  /*24aa0*/  LDSM.16.MT88.4 R4, [R2+0x13000] ;  /* 0x013000000204783b */ /* 0x000e240000004200 */
[----:B0-----:R-:W-:-:S02]  /*24ab0*/  PRMT R12, R4, 0x6420, R5 ;  /* 0x00006420040c7816 */ /* 0x001fc40000000005 */
        /* <DEDUP_REMOVED lines=18> */
.L_x_1573:
[----:B------:R-:W3:Y:S01]  /*24be0*/  LDL.LU R2, [R1+0x10] ;  /* 0x0000100001027983 */ /* 0x000ee20000300800 */
[----:B0-----:R-:W-:Y:S03]  /*24bf0*/  SYNCS.ARRIVE.TRANS64.A1T0 RZ, [R20+URZ+0x28450], RZ ;  /* 0x028450ff14ff79a7 */ /* 0x001fe6000810003f */
        /* <DEDUP_REMOVED lines=12> */
.L_x_1525:
[----:B------:R-:W-:Y:S05]  /*24cc0*/  BSYNC B6 ;  /* 0x0000000000067941 */ /* 0x000fea0003800000 */
.L_x_1523:
[----:B0-2---:R-:W2:Y:S02]  /*24cd0*/  LDL R0, [R1+0x40] ;  /* 0x0000400001007983 */ /* 0x005ea40000100800 */
[----:B--2---:R-:W-:-:S13]  /*24ce0*/  LOP3.LUT P0, RZ, R0, 0x2, RZ, 0xc0, !PT ;  /* 0x0000000200ff7812 */ /* 0x004fda000780c0ff */
[----:B------:R-:W-:Y:S05]  /*24cf0*/  @!P0 BRA `(.L_x_1574) ;  /* 0x0000000000288947 */ /* 0x000fea0003800000 */
[----:B------:R-:W-:Y:S05]  /*24d00*/  WARPSYNC.ALL ;  /* 0x0000000000007948 */ /* 0x000fea0003800000 */
[----:B------:R-:W0:Y:S08]  /*24d10*/  S2UR UR5, SR_CgaCtaId ;  /* 0x00000000000579c3 */ /* 0x000e300000008800 */
[----:B------:R-:W-:Y:S06]  /*24d20*/  BAR.SYNC.DEFER_BLOCKING 0x5, 0x180 ;  /* 0x0146000000007b1d */ /* 0x000fec0000010000 */
[----:B------:R-:W-:-:S02]  /*24d30*/  UMOV UR4, 0x400 ;  /* 0x0000040000047882 */ /* 0x000fc40000000000 */
[----:B0-----:R-:W-:-:S09]  /*24d40*/  ULEA UR4, UR5, UR4, 0x18 ;  /* 0x0000000405047291 */ /* 0x001fd2000f8ec03f */
[----:B-1----:R-:W0:Y:S04]  /*24d50*/  LDS.128 R4, [UR4+0x284d0] ;  /* 0x0284d004ff047984 */ /* 0x002e280008000c00 */
[----:B0-----:R0:W-:Y:S04]  /*24d60*/  STL.64 [R1], R4 ;  /* 0x0000000401007387 */ /* 0x0011e80000100a00 */
[----:B------:R0:W-:Y:S01]  /*24d70*/  STL.64 [R1+0x8], R6 ;  /* 0x0000080601007387 */ /* 0x0001e20000100a00 */
[----:B------:R-:W-:Y:S06]  /*24d80*/  BAR.ARV 0x4, 0x180 ;  /* 0x0106000000007b1d */ /* 0x000fec0000002000 */
[----:B------:R-:W-:Y:S05]  /*24d90*/  BRA `(.L_x_1575) ;  /* 0x0000000c00187947 */ /* 0x000fea0003800000 */
.L_x_1574:
[----:B------:R-:W1:Y:S01]  /*24da0*/  S2R R0, SR_TID.X ;  /* 0x0000000000007919 */ /* 0x000e620000002100 */
[----:B------:R-:W-:Y:S01]  /*24db0*/  UMOV UR4, 0xffffffff ;  /* 0xffffffff00047882 */ /* 0x000fe20000000000 */
[----:B-1----:R-:W-:-:S04]  /*24dc0*/  LOP3.LUT R7, R0, 0x1f, RZ, 0xc0, !PT ;  /* 0x0000001f00077812 */ /* 0x002fc800078ec0ff */
        /* <DEDUP_REMOVED lines=14> */
[C---:B------:R-:W-:Y:S01]  /*24eb0*/  ISETP.GE.U32.AND P5, PT, R7.reuse, 0x10, PT ;  /* 0x000000100700780c */ /* 0x040fe20003fa6070 */
[----:B------:R-:W-:Y:S01]  /*24ec0*/  SHFL.IDX PT, R4, R6, 0x1, 0x1f ;  /* 0x00201f0006047f89 */ /* 0x000fe200000e0000 */
[----:B0-----:R-:W-:Y:S02]  /*24ed0*/  IMAD.MOV.U32 R3, RZ, RZ, RZ ;  /* 0x000000ffff037224 */ /* 0x001fe400078e00ff */
[----:B---3--:R-:W-:Y:S01]  /*24ee0*/  @!P1 IMAD.MOV.U32 R3, RZ, RZ, R2 ;  /* 0x000000ffff039224 */ /* 0x008fe200078e0002 */
[----:B------:R-:W-:-:S04]  /*24ef0*/  ISETP.NE.AND P1, PT, R7, RZ, PT ;  /* 0x000000ff0700720c */ /* 0x000fc80003f25270 */
        /* <DEDUP_REMOVED lines=15> */
[----:B------:R0:W1:Y:S02]  /*24ff0*/  SHFL.IDX PT, R14, R2, 0x1f, 0x1f ;  /* 0x03e01f00020e7f89 */ /* 0x00006400000e0000 */
.L_x_1806:
[----:B------:R-:W-:Y:S02]  /*25000*/  ULDC UR4, c[0x0][0xc10] ;  /* 0x0003040000047ab9 */ /* 0x000fe40000000800 */
[----:B------:R-:W-:-:S04]  /*25010*/  IMAD.U32 R5, RZ, RZ, UR4 ;  /* 0x00000004ff057e24 */ /* 0x000fc8000f8e00ff */
[----:B-1----:R-:W-:-:S04]  /*25020*/  IMAD R8, R14, R5, RZ ;  /* 0x000000050e087224 */ /* 0x002fc800078e02ff */
[----:B------:R-:W-:-:S05]  /*25030*/  IMAD.IADD R4, R4, 0x1, R8 ;  /* 0x0000000104047824 */ /* 0x000fca00078e0208 */
[----:B------:R-:W-:-:S13]  /*25040*/  ISETP.GT.AND P6, PT, R4, R0, PT ;  /* 0x000000000400720c */ /* 0x000fda0003fc4270 */
[----:B------:R-:W-:Y:S05]  /*25050*/  @P6 BRA `(.L_x_1577) ;  /* 0x0000000000a46947 */ /* 0x000fea0003800000 */
.L_x_1582:
        /* <DEDUP_REMOVED lines=8> */
[----:B0-----:R-:W-:-:S05]  /*250e0*/  LOP3.LUT R3, R3, 0x1f, RZ, 0xc0, !PT ;  /* 0x0000001f03037812 */ /* 0x001fca00078ec0ff */
[----:B------:R-:W-:Y:S01]  /*250f0*/  IMAD.IADD R6, R2, 0x1, R3 ;  /* 0x0000000102067824 */ /* 0x000fe200078e0203 */
[----:B------:R-:W-:-:S04]  /*25100*/  MOV R3, RZ ;  /* 0x000000ff00037202 */ /* 0x000fc80000000f00 */
[----:B------:R-:W-:-:S13]  /*25110*/  ISETP.GE.OR P6, PT, R6, R5, !P0 ;  /* 0x000000050600720c */ /* 0x000fda00047c6670 */
[----:B-1----:R-:W-:Y:S05]  /*25120*/  @P6 BRA `(.L_x_1580) ;  /* 0x00000000000c6947 */ /* 0x002fea0003800000 */
[----:B------:R-:W0:Y:S02]  /*25130*/  LDC.64 R2, c[0x0][0xc58] ;  /* 0x00031600ff027b82 */ /* 0x000e240000000a00 */
[----:B0-----:R-:W-:-:S06]  /*25140*/  IMAD.WIDE R2, R6, 0x4, R2 ;  /* 0x0000000406027825 */ /* 0x001fcc00078e0202 */
[----:B------:R0:W5:Y:S02]  /*25150*/  LDG.E R3, desc[UR46][R2.64] ;  /* 0x0000002e02037981 */ /* 0x000164000c1e1900 */
.L_x_1580:
[----:B------:R-:W-:Y:S05]  /*25160*/  BSYNC B0 ;  /* 0x0000000000007941 */ /* 0x000fea0003800000 */
.L_x_1579:
[----:B------:R-:W-:-:S03]  /*25170*/  UMOV UR4, 0xffffffff ;  /* 0xffffffff00047882 */ /* 0x000fc60000000000 */
[----:B------:R-:W-:Y:S05]  /*25180*/  BRA.DIV UR4, `(.L_x_1581) ;  /* 0x0000005204807947 */ /* 0x000fea000b800000 */
[----:B-----5:R-:W0:Y:S02]  /*25190*/  SHFL.UP PT, R14, R3, 0x1, RZ ;  /* 0x04200000030e7989 */ /* 0x020e2400000e00ff */
        /* <DEDUP_REMOVED lines=15> */
.L_x_1814:
[----:B------:R-:W-:Y:S02]  /*25290*/  ULDC UR4, c[0x0][0xc10] ;  /* 0x0003040000047ab9 */ /* 0x000fe40000000800 */
[----:B------:R-:W-:-:S04]  /*252a0*/  IMAD.U32 R5, RZ, RZ, UR4 ;  /* 0x00000004ff057e24 */ /* 0x000fc8000f8e00ff */
[----:B-1----:R-:W-:-:S04]  /*252b0*/  IMAD R8, R14, R5, RZ ;  /* 0x000000050e087224 */ /* 0x002fc800078e02ff */
[----:B------:R-:W-:-:S05]  /*252c0*/  IMAD.IADD R4, R8, 0x1, R4 ;  /* 0x0000000108047824 */ /* 0x000fca00078e0204 */
[----:B------:R-:W-:-:S13]  /*252d0*/  ISETP.GT.AND P6, PT, R4, R0, PT ;  /* 0x000000000400720c */ /* 0x000fda0003fc4270 */
[----:B------:R-:W-:Y:S05]  /*252e0*/  @!P6 BRA `(.L_x_1582) ;  /* 0xfffffffc005ce947 */ /* 0x000fea000383ffff */
.L_x_1577:
[----:B------:R-:W-:Y:S01]  /*252f0*/  IMAD.IADD R8, R4, 0x1, -R8 ;  /* 0x0000000104087824 */ /* 0x000fe200078e0a08 */
[----:B------:R-:W-:-:S03]  /*25300*/  UMOV UR4, 0xffffffff ;  /* 0xffffffff00047882 */ /* 0x000fc60000000000 */
[----:B------:R-:W-:-:S05]  /*25310*/  IMAD R7, R2, R5, R8 ;  /* 0x0000000502077224 */ /* 0x000fca00078e0208 */
[----:B------:R-:W-:Y:S01]  /*25320*/  ISETP.GT.AND P6, PT, R7, R0, PT ;  /* 0x000000000700720c */ /* 0x000fe20003fc4270 */
[----:B------:R-:W-:-:S12]  /*25330*/  BRA.DIV UR4, `(.L_x_1583) ;  /* 0x0000005204d47947 */ /* 0x000fd8000b800000 */
[----:B------:R-:W-:-:S04]  /*25340*/  VOTE.ANY R6, PT, !P6 ;  /* 0x0000000000067806 */ /* 0x000fc800070e0100 */
[----:B------:R-:W1:Y:S02]  /*25350*/  POPC R7, R6 ;  /* 0x0000000600077309 */ /* 0x000e640000000000 */
[----:B-1----:R1:W2:Y:S02]  /*25360*/  SHFL.IDX PT, R4, R3, R7, 0x1f ;  /* 0x00001f0703047589 */ /* 0x0022a400000e0000 */
.L_x_1818:
[----:B------:R-:W-:Y:S02]  /*25370*/  ISETP.NE.AND P0, PT, R6, RZ, PT ;  /* 0x000000ff0600720c */ /* 0x000fe40003f05270 */
[----:B------:R-:W-:-:S11]  /*25380*/  MOV R9, RZ ;  /* 0x000000ff00097202 */ /* 0x000fd60000000f00 */
[----:B------:R-:W-:Y:S05]  /*25390*/  @!P0 BRA `(.L_x_1584) ;  /* 0x0000000000108947 */ /* 0x000fea0003800000 */
[----:B------:R-:W-:Y:S01]  /*253a0*/  UMOV UR4, 0xffffffff ;  /* 0xffffffff00047882 */ /* 0x000fe20000000000 */
[----:B------:R-:W-:Y:S02]  /*253b0*/  VIADD R12, R7, 0xffffffff ;  /* 0xffffffff070c7836 */ /* 0x000fe40000000000 */
[----:B------:R-:W-:Y:S05]  /*253c0*/  BRA.DIV UR4, `(.L_x_1585) ;  /* 0x0000005204f87947 */ /* 0x000fea000b800000 */
[----:B------:R3:W4:Y:S02]  /*253d0*/  SHFL.IDX PT, R9, R2, R12, 0x1f ;  /* 0x00001f0c02097589 */ /* 0x00072400000e0000 */
.L_x_1584:
[----:B------:R-:W5:Y:S01]  /*253e0*/  LDL.LU R6, [R1+0xc] ;  /* 0x00000c0001067983 */ /* 0x000f620000300800 */
[----:B01-3--:R-:W0:Y:S01]  /*253f0*/  LDC.64 R2, c[0x0][0xc68] ;  /* 0x00031a00ff027b82 */ /* 0x00be220000000a00 */
[----:B-----5:R-:W-:-:S04]  /*25400*/  IMAD.IADD R6, R7, 0x1, R6 ;  /* 0x0000000107067824 */ /* 0x020fc800078e0206 */
[----:B0-----:R-:W-:Y:S01]  /*25410*/  IMAD.WIDE R2, R6, 0x4, R2 ;  /* 0x0000000406027825 */ /* 0x001fe200078e0202 */
[----:B------:R2:W-:Y:S04]  /*25420*/  STL [R1+0xc], R6 ;  /* 0x00000c0601007387 */ /* 0x0005e80000100800 */
[----:B------:R-:W2:Y:S01]  /*25430*/  LDG.E R7, desc[UR46][R2.64] ;  /* 0x0000002e02077981 */ /* 0x000ea2000c1e1900 */
[----:B----4-:R-:W-:-:S04]  /*25440*/  IMAD R9, R9, R5, R8 ;  /* 0x0000000509097224 */ /* 0x010fc800078e0208 */
[----:B------:R-:W-:Y:S01]  /*25450*/  IMAD.IADD R0, R0, 0x1, -R9 ;  /* 0x0000000100007824 */ /* 0x000fe200078e0a09 */
[----:B------:R0:W-:Y:S01]  /*25460*/  STL [R1], R9 ;  /* 0x0000000901007387 */ /* 0x0001e20000100800 */
[----:B--2---:R-:W-:-:S05]  /*25470*/  IMAD R6, R4, R7, RZ ;  /* 0x0000000704067224 */ /* 0x004fca00078e02ff */
[----:B------:R-:W-:-:S04]  /*25480*/  IABS R10, R6 ;  /* 0x00000006000a7213 */ /* 0x000fc80000000000 */
[----:B------:R-:W1:Y:S08]  /*25490*/  I2F.RP R2, R10 ;  /* 0x0000000a00027306 */ /* 0x000e700000209400 */
[----:B-1----:R-:W1:Y:S02]  /*254a0*/  MUFU.RCP R2, R2 ;  /* 0x0000000200027308 */ /* 0x002e640000001000 */
[----:B-1----:R-:W-:-:S06]  /*254b0*/  VIADD R2, R2, 0xffffffe ;  /* 0x0ffffffe02027836 */ /* 0x002fcc0000000000 */
[----:B------:R-:W1:Y:S02]  /*254c0*/  F2I.FTZ.U32.TRUNC.NTZ R3, R2 ;  /* 0x0000000200037305 */ /* 0x000e64000021f000 */
[----:B-1----:R-:W-:-:S04]  /*254d0*/  IMAD.MOV R2, RZ, RZ, -R3 ;  /* 0x000000ffff027224 */ /* 0x002fc800078e0a03 */
[----:B------:R-:W-:Y:S02]  /*254e0*/  IMAD R8, R2, R10, RZ ;  /* 0x0000000a02087224 */ /* 0x000fe400078e02ff */
[----:B------:R-:W-:-:S04]  /*254f0*/  IMAD.MOV.U32 R2, RZ, RZ, RZ ;  /* 0x000000ffff027224 */ /* 0x000fc800078e00ff */
[----:B------:R-:W-:Y:S01]  /*25500*/  IMAD.HI.U32 R8, R3, R8, R2 ;  /* 0x0000000803087227 */ /* 0x000fe200078e0002 */
[----:B------:R-:W-:Y:S02]  /*25510*/  IABS R2, R0 ;  /* 0x0000000000027213 */ /* 0x000fe40000000000 */
[----:B------:R-:W-:-:S03]  /*25520*/  IABS R3, R6 ;  /* 0x0000000600037213 */ /* 0x000fc60000000000 */
[----:B------:R-:W-:-:S04]  /*25530*/  IMAD.HI.U32 R8, R8, R2, RZ ;  /* 0x0000000208087227 */ /* 0x000fc800078e00ff */
[----:B------:R-:W-:-:S04]  /*25540*/  IMAD.MOV R3, RZ, RZ, -R3 ;  /* 0x000000ffff037224 */ /* 0x000fc800078e0a03 */
        /* <DEDUP_REMOVED lines=8> */
[----:B------:R-:W-:-:S04]  /*255d0*/  @P0 VIADD R8, R8, 0x1 ;  /* 0x0000000108080836 */ /* 0x000fc80000000000 */
[----:B------:R-:W-:-:S04]  /*255e0*/  IMAD.MOV.U32 R2, RZ, RZ, R8 ;  /* 0x000000ffff027224 */ /* 0x000fc800078e0008 */
[----:B------:R-:W-:Y:S01]  /*255f0*/  @!P2 IMAD.MOV R2, RZ, RZ, -R2 ;  /* 0x000000ffff02a224 */ /* 0x000fe200078e0a02 */
[----:B------:R-:W-:-:S05]  /*25600*/  @!P1 LOP3.LUT R2, RZ, R6, RZ, 0x33, !PT ;  /* 0x00000006ff029212 */ /* 0x000fca00078e33ff */
[----:B------:R-:W-:Y:S02]  /*25610*/  IMAD R8, R7, R2, RZ ;  /* 0x0000000207087224 */ /* 0x000fe400078e02ff */
[----:B------:R-:W-:Y:S02]  /*25620*/  IMAD.MOV R2, RZ, RZ, -R2 ;  /* 0x000000ffff027224 */ /* 0x000fe400078e0a02 */
[----:B------:R-:W-:Y:S02]  /*25630*/  IMAD.MOV R3, RZ, RZ, -R8 ;  /* 0x000000ffff037224 */ /* 0x000fe400078e0a08 */
[----:B------:R-:W-:-:S03]  /*25640*/  IMAD R0, R6, R2, R0 ;  /* 0x0000000206007224 */ /* 0x000fc600078e0200 */
[----:B------:R-:W-:-:S04]  /*25650*/  VIADDMNMX R5, R3, R5, R7, PT ;  /* 0x0000000503057246 */ /* 0x000fc80003800107 */
        /* <DEDUP_REMOVED lines=11> */
[----:B------:R-:W-:Y:S01]  /*25710*/  IMAD.HI.U32 R2, R2, R3, RZ ;  /* 0x0000000302027227 */ /* 0x000fe200078e00ff */
[----:B------:R-:W-:-:S05]  /*25720*/  IADD3 R6, RZ, -R6, RZ ;  /* 0x80000006ff067210 */ /* 0x000fca0007ffe0ff */
        /* <DEDUP_REMOVED lines=13> */
[----:B------:R-:W-:Y:S01]  /*25800*/  IMAD R5, R2, R5, R3 ;  /* 0x0000000502057224 */ /* 0x000fe200078e0203 */
[----:B------:R-:W-:-:S04]  /*25810*/  LOP3.LUT R3, RZ, R2, RZ, 0x33, !PT ;  /* 0x00000002ff037212 */ /* 0x000fc800078e33ff */
[----:B------:R0:W-:Y:S01]  /*25820*/  STL [R1+0x8], R5 ;  /* 0x0000080501007387 */ /* 0x0001e20000100800 */
[----:B------:R-:W-:-:S05]  /*25830*/  IMAD.IADD R0, R4, 0x1, R3 ;  /* 0x0000000104007824 */ /* 0x000fca00078e0203 */
[----:B------:R0:W-:Y:S01]  /*25840*/  STL [R1+0x4], R0 ;  /* 0x0000040001007387 */ /* 0x0001e20000100800 */
[----:B------:R-:W-:Y:S05]  /*25850*/  BRA `(.L_x_1586) ;  /* 0x0000000000287947 */ /* 0x000fea0003800000 */
.L_x_1578:
        /* <DEDUP_REMOVED lines=10> */
.L_x_1586:
[----:B-1----:R-:W2:Y:S04]  /*25900*/  LDL R3, [R1+0x8] ;  /* 0x0000080001037983 */ /* 0x002ea80000100800 */
[----:B------:R-:W3:Y:S04]  /*25910*/  LDL R2, [R1+0xc] ;  /* 0x00000c0001027983 */ /* 0x000ee80000100800 */
[----:B------:R-:W4:Y:S04]  /*25920*/  LDL R4, [R1] ;  /* 0x0000000001047983 */ /* 0x000f280000100800 */
[----:B0-----:R-:W4:Y:S01]  /*25930*/  LDL R5, [R1+0x4] ;  /* 0x0000040001057983 */ /* 0x001f220000100800 */
        /* <DEDUP_REMOVED lines=10> */
[----:B----4-:R1:W-:Y:S01]  /*259e0*/  @!P0 STS.128 [R0+0x284d0], R4 ;  /* 0x0284d00400008388 */ /* 0x0103e20000000c00 */
[----:B------:R-:W-:Y:S06]  /*259f0*/  BAR.ARV 0x5, 0x180 ;  /* 0x0146000000007b1d */ /* 0x000fec0000002000 */
.L_x_1575:
[----:B-1----:R-:W2:Y:S01]  /*25a00*/  LDL R0, [R1+0xc] ;  /* 0x00000c0001007983 */ /* 0x002ea20000100800 */
[----:B------:R-:W-:Y:S02]  /*25a10*/  ULDC UR4, c[0x0][0xc14] ;  /* 0x0003050000047ab9 */ /* 0x000fe40000000800 */
[----:B--2---:R-:W-:-:S13]  /*25a20*/  ISETP.GE.AND P0, PT, R0, UR4, PT ;  /* 0x0000000400007c0c */ /* 0x004fda000bf06270 */
[----:B------:R-:W-:Y:S05]  /*25a30*/  @!P0 BRA `(.L_x_1587) ;  /* 0xffffffa400ec8947 */ /* 0x000fea000383ffff */
[----:B------:R-:W-:Y:S05]  /*25a40*/  BSYNC B7 ;  /* 0x0000000000077941 */ /* 0x000fea0003800000 */
.L_x_1467:
[----:B-1----:R-:W3:Y:S01]  /*25a50*/  LDL.LU R0, [R1+0x44] ;  /* 0x0000440001007983 */ /* 0x002ee20000300800 */
[----:B------:R-:W-:Y:S01]  /*25a60*/  BSSY B0, `(.L_x_1588) ;  /* 0x000000b000007945 */ /* 0x000fe20003800000 */
[----:B0-2---:R-:W0:Y:S01]  /*25a70*/  S2R R5, SR_CgaCtaId ;  /* 0x0000000000057919 */ /* 0x005e220000008800 */
[----:B---3--:R-:W-:-:S05]  /*25a80*/  VIADD R0, R0, 0x1 ;  /* 0x0000000100007836 */ /* 0x008fca0000000000 */
        /* <DEDUP_REMOVED lines=8> */
.L_x_1821:
[----:B------:R-:W-:Y:S05]  /*25b10*/  BSYNC B0 ;  /* 0x0000000000007941 */ /* 0x000fea0003800000 */
.L_x_1588:
[----:B------:R-:W-:-:S03]  /*25b20*/  UMOV UR4, 0xffffffff ;  /* 0xffffffff00047882 */ /* 0x000fc60000000000 */
[----:B------:R-:W-:Y:S05]  /*25b30*/  BRA.DIV UR4, `(.L_x_1590) ;  /* 0x0000004e04587947 */ /* 0x000fea000b800000 */
[----:B------:R-:W1:Y:S02]  /*25b40*/  S2R R2, SR_TID.X ;  /* 0x0000000000027919 */ /* 0x000e640000002100 */
[----:B-1----:R-:W-:-:S04]  /*25b50*/  SHF.R.U32.HI R2, RZ, 0x5, R2 ;  /* 0x00000005ff027819 */ /* 0x002fc80000011602 */
[----:B------:R-:W-:-:S05]  /*25b60*/  LOP3.LUT R2, R2, 0x3, RZ, 0xc0, !PT ;  /* 0x0000000302027812 */ /* 0x000fca00078ec0ff */
[----:B------:R1:W2:Y:S02]  /*25b70*/  SHFL.IDX PT, R14, R2, RZ, 0x1f ;  /* 0x00001fff020e7589 */ /* 0x0002a400000e0000 */
.L_x_1824:
[----:B--2---:R-:W-:-:S13]  /*25b80*/  ISETP.NE.AND P0, PT, R14, RZ, PT ;  /* 0x000000ff0e00720c */ /* 0x004fda0003f05270 */
[----:B------:R-:W-:Y:S05]  /*25b90*/  @P0 BRA `(.L_x_1210) ;  /* 0x0000000000b00947 */ /* 0x000fea0003800000 */
[----:B------:R-:W-:-:S03]  /*25ba0*/  UMOV UR4, 0xffffffff ;  /* 0xffffffff00047882 */ /* 0x000fc60000000000 */
[----:B------:R-:W-:Y:S05]  /*25bb0*/  BRA.DIV UR4, `(.L_x_1591) ;  /* 0x0000004e046c7947 */ /* 0x000fea000b800000 */
[----:B------:R-:W-:-:S13]  /*25bc0*/  ELECT P6, URZ, PT ;  /* 0x00000000003f782f */ /* 0x000fda00038c0000 */
.L_x_1827:
[----:B------:R-:W-:Y:S05]  /*25bd0*/  @!P6 BRA `(.L_x_1210) ;  /* 0x0000000000a0e947 */ /* 0x000fea0003800000 */
[----:B------:R-:W-:-:S06]  /*25be0*/  ULOP3.LUT UR4, UR40, 0x2, URZ, 0xfc, !UPT ;  /* 0x0000000228047892 */ /* 0x000fcc000f8efc3f */
[----:B-1----:R-:W-:-:S05]  /*25bf0*/  IMAD.U32 R2, RZ, RZ, UR4 ;  /* 0x00000004ff027e24 */ /* 0x002fca000f8e00ff */
[----:B------:R-:W-:-:S13]  /*25c00*/  ISETP.NE.AND P0, PT, R2, 0x3, PT ;  /* 0x000000030200780c */ /* 0x000fda0003f05270 */
[----:B------:R-:W-:Y:S05]  /*25c10*/  @!P0 BRA `(.L_x_1592) ;  /* 0x0000000000048947 */ /* 0x000fea0003800000 */
[----:B------:R-:W-:Y:S01]  /*25c20*/  BPT.TRAP 0x1 ;  /* 0x000000040000795c */ /* 0x000fe20000300000 */
.L_x_1592:
        /* <DEDUP_REMOVED lines=14> */
.L_x_1828:
[----:B------:R-:W1:Y:S02]  /*25d10*/  SYNCS.PHASECHK.TRANS64.TRYWAIT P1, [R7+URZ], R2 ;  /* 0x00000002070075a7 */ /* 0x000e64000802017f */
[----:B-1----:R-:W-:Y:S05]  /*25d20*/  @!P1 BRA `(.L_x_1594) ;  /* 0x0000004c00449947 */ /* 0x002fea0003800000 */
.L_x_1829:
[----:B------:R-:W-:Y:S05]  /*25d30*/  @!P0 BRA `(.L_x_1595) ;  /* 0x0000000000048947 */ /* 0x000fea0003800000 */
[----:B------:R-:W-:Y:S01]  /*25d40*/  BPT.TRAP 0x1 ;  /* 0x000000040000795c */ /* 0x000fe20000300000 */
.L_x_1595:
[----:B------:R-:W2:Y:S02]  /*25d50*/  LDL.LU R4, [R1+0x10] ;  /* 0x0000100001047983 */ /* 0x000ea40000300800 */
[----:B--2---:R-:W-:-:S04]  /*25d60*/  IMAD R4, R4, 0x8, R0 ;  /* 0x0000000804047824 */ /* 0x004fc800078e0200 */
[----:B------:R-:W2:Y:S02]  /*25d70*/  SYNCS.PHASECHK.TRANS64.TRYWAIT P1, [R4+URZ+0x28460], R5 ;  /* 0x02846005040075a7 */ /* 0x000ea4000802017f */
[----:B--2---:R-:W-:Y:S05]  /*25d80*/  @!P1 BRA `(.L_x_1596) ;  /* 0x0000004c00409947 */ /* 0x004fea0003800000 */
.L_x_1830:
[----:B------:R-:W-:Y:S05]  /*25d90*/  @!P0 BRA `(.L_x_1597) ;  /* 0x0000000000048947 */ /* 0x000fea0003800000 */
[----:B------:R-:W-:Y:S01]  /*25da0*/  BPT.TRAP 0x1 ;  /* 0x000000040000795c */ /* 0x000fe20000300000 */
.L_x_1597:
[----:B------:R-:W-:-:S04]  /*25db0*/  IMAD R3, R3, 0x8, R0 ;  /* 0x0000000803037824 */ /* 0x000fc800078e0200 */
[----:B------:R-:W3:Y:S02]  /*25dc0*/  SYNCS.PHASECHK.TRANS64.TRYWAIT P1, [R3+URZ+0x28460], R2 ;  /* 0x02846002030075a7 */ /* 0x000ee4000802017f */
[----:B---3--:R-:W-:Y:S05]  /*25dd0*/  @!P1 BRA `(.L_x_1598) ;  /* 0x0000004c00409947 */ /* 0x008fea0003800000 */
.L_x_1831:
[----:B------:R-:W-:Y:S05]  /*25de0*/  @!P0 BRA `(.L_x_1599) ;  /* 0x0000000000048947 */ /* 0x000fea0003800000 */
[----:B------:R-:W-:Y:S01]  /*25df0*/  BPT.TRAP 0x1 ;  /* 0x000000040000795c */ /* 0x000fe20000300000 */
.L_x_1599:
[----:B------:R-:W4:Y:S02]  /*25e00*/  SYNCS.PHASECHK.TRANS64.TRYWAIT P0, [R4+URZ+0x28480], R5 ;  /* 0x02848005040075a7 */ /* 0x000f24000800017f */
[----:B----4-:R-:W-:Y:S05]  /*25e10*/  @!P0 BRA `(.L_x_1600) ;  /* 0x0000004c00448947 */ /* 0x010fea0003800000 */
.L_x_1601:
[----:B------:R0:W0:Y:S02]  /*25e20*/  SYNCS.PHASECHK.TRANS64.TRYWAIT P0, [R3+URZ+0x28480], R2 ;  /* 0x02848002030075a7 */ /* 0x000024000800017f */
[----:B0-----:R-:W-:Y:S05]  /*25e30*/  @!P0 NANOSLEEP.SYNCS 0x989680 ;  /* 0x009896800000895d */ /* 0x001fea0003900000 */
[----:B------:R-:W0:Y:S02]  /*25e40*/  @!P0 SYNCS.PHASECHK.TRANS64 P0, [R3+URZ+0x28480], R2 ;  /* 0x02848002030085a7 */ /* 0x000e24000800007f */
[----:B0-----:R-:W-:Y:S05]  /*25e50*/  @!P0 BRA `(.L_x_1601) ;  /* 0xfffffffc00f08947 */ /* 0x001fea000383ffff */
.L_x_1210:
[----:B------:R-:W-:Y:S05]  /*25e60*/  BSYNC B8 ;  /* 0x0000000000087941 */ /* 0x000fea0003800000 */
.L_x_1207:
[----:B------:R-:W-:Y:S05]  /*25e70*/  EXIT ;  /* 0x000000000000794d */ /* 0x000fea0003800000 */
.L_x_1236:
[----:B-1----:R1:W2:Y:S02]  /*25e80*/  SYNCS.PHASECHK.TRANS64.TRYWAIT P6, [R85+URZ+0x28490], R88 ;  /* 0x02849058550075a7 */ /* 0x0022a400080c017f */
[----:B--2---:R-:W-:Y:S05]  /*25e90*/  @!P6 NANOSLEEP.SYNCS 0x989680 ;  /* 0x009896800000e95d */ /* 0x004fea0003900000 */
[----:B------:R-:W2:Y:S02]  /*25ea0*/  @!P6 SYNCS.PHASECHK.TRANS64 P6, [R85+URZ+0x28490], R88 ;  /* 0x028490585500e5a7 */ /* 0x000ea400080c007f */
[----:B--2---:R-:W-:Y:S05]  /*25eb0*/  @!P6 BRA `(.L_x_1236) ;  /* 0xfffffffc00f0e947 */ /* 0x004fea000383ffff */
[----:B------:R-:W-:Y:S05]  /*25ec0*/  BRA `(.L_x_1602) ;  /* 0xfffffdcc00247947 */ /* 0x000fea000383ffff */
.L_x_1254:
[----:B0-----:R0:W1:Y:S02]  /*25ed0*/  SYNCS.PHASECHK.TRANS64.TRYWAIT P5, [R85+URZ+0x28490], R88 ;  /* 0x02849058550075a7 */ /* 0x00106400080a017f */
[----:B-1----:R-:W-:Y:S05]  /*25ee0*/  @!P5 NANOSLEEP.SYNCS 0x989680 ;  /* 0x009896800000d95d */ /* 0x002fea0003900000 */
[----:B------:R-:W1:Y:S02]  /*25ef0*/  @!P5 SYNCS.PHASECHK.TRANS64 P5, [R85+URZ+0x28490], R88 ;  /* 0x028490585500d5a7 */ /* 0x000e6400080a007f */
[----:B-1----:R-:W-:Y:S05]  /*25f00*/  @!P5 BRA `(.L_x_1254) ;  /* 0xfffffffc00f0d947 */ /* 0x002fea000383ffff */
[----:B------:R-:W-:Y:S05]  /*25f10*/  BRA `(.L_x_1603) ;  /* 0xfffffdec00087947 */ /* 0x000fea000383ffff */
.L_x_1263:
[----:B0-----:R0:W1:Y:S02]  /*25f20*/  SYNCS.PHASECHK.TRANS64.TRYWAIT P4, [R85+URZ+0x28490], R88 ;  /* 0x02849058550075a7 */ /* 0x001064000808017f */
[----:B-1----:R-:W-:Y:S05]  /*25f30*/  @!P4 NANOSLEEP.SYNCS 0x989680 ;  /* 0x009896800000c95d */ /* 0x002fea0003900000 */
[----:B------:R-:W1:Y:S02]  /*25f40*/  @!P4 SYNCS.PHASECHK.TRANS64 P4, [R85+URZ+0x28490], R88 ;  /* 0x028490585500c5a7 */ /* 0x000e64000808007f */
[----:B-1----:R-:W-:Y:S05]  /*25f50*/  @!P4 BRA `(.L_x_1263) ;  /* 0xfffffffc00f0c947 */ /* 0x002fea000383ffff */
[----:B------:R-:W-:Y:S05]  /*25f60*/  BRA `(.L_x_1604) ;  /* 0xfffffe0800f47947 */ /* 0x000fea000383ffff */
.L_x_1269:
[----:B-1----:R1:W2:Y:S02]  /*25f70*/  SYNCS.PHASECHK.TRANS64.TRYWAIT P3, [R85+URZ+0x284b0], R88 ;  /* 0x0284b058550075a7 */ /* 0x0022a4000806017f */
[----:B--2---:R-:W-:Y:S05]  /*25f80*/  @!P3 NANOSLEEP.SYNCS 0x989680 ;  /* 0x009896800000b95d */ /* 0x004fea0003900000 */
[----:B------:R-:W2:Y:S02]  /*25f90*/  @!P3 SYNCS.PHASECHK.TRANS64 P3, [R85+URZ+0x284b0], R88 ;  /* 0x0284b0585500b5a7 */ /* 0x000ea4000806007f */
[----:B--2---:R-:W-:Y:S05]  /*25fa0*/  @!P3 BRA `(.L_x_1269) ;  /* 0xfffffffc00f0b947 */ /* 0x004fea000383ffff */
[----:B------:R-:W-:Y:S05]  /*25fb0*/  BRA `(.L_x_1605) ;  /* 0xfffffe0c00807947 */ /* 0x000fea000383ffff */
.L_x_1285:
[----:B------:R-:W-:Y:S01]  /*25fc0*/  BSSY B0, `(.L_x_1606) ;  /* 0x0000008000007945 */ /* 0x000fe20003800000 */
[----:B------:R-:W-:Y:S02]  /*25fd0*/  IMAD.MOV.U32 R13, RZ, RZ, R230 ;  /* 0x000000ffff0d7224 */ /* 0x000fe400078e00e6 */
[----:B------:R-:W-:Y:S02]  /*25fe0*/  IMAD.MOV.U32 R12, RZ, RZ, RZ ;  /* 0x000000ffff0c7224 */ /* 0x000fe400078e00ff */
[----:B------:R-:W-:Y:S02]  /*25ff0*/  IMAD.MOV.U32 R11, RZ, RZ, 0x1f ;  /* 0x0000001fff0b7424 */ /* 0x000fe400078e00ff */
[----:B------:R-:W-:-:S07]  /*26000*/  IMAD.MOV.U32 R15, RZ, RZ, -0x1 ;  /* 0xffffffffff0f7424 */ /* 0x000fce00078e00ff */
[----:B-----5:R-:W-:Y:S05]  /*26010*/  WARPSYNC.COLLECTIVE R15, `(.L_x_1607) ;  /* 0x000000000f087348 */ /* 0x020fea0003c00000 */
[----:B------:R0:W1:Y:S02]  /*26020*/  SHFL.IDX P6, R14, R13, R12, R11 ;  /* 0x0000000c0d0e7389 */ /* 0x00006400000c000b */
[----:B01---5:R-:W-:Y:S01]  /*26030*/  ENDCOLLECTIVE ;  /* 0x000000000000791b */ /* 0x023fe20003800000 */
.L_x_1607:
[----:B------:R-:W-:Y:S05]  /*26040*/  BSYNC B0 ;  /* 0x0000000000007941 */ /* 0x000fea0003800000 */
.L_x_1606:
[----:B------:R-:W-:Y:S01]  /*26050*/  IMAD.MOV.U32 R202, RZ, RZ, R14 ;  /* 0x000000ffffca7224 */ /* 0x000fe200078e000e */
[----:B------:R-:W-:Y:S06]  /*26060*/  BRA `(.L_x_1608) ;  /* 0xfffffe1800807947 */ /* 0x000fec000383ffff */
.L_x_1303:
[----:B------:R-:W-:Y:S01]  /*26070*/  BSSY B1, `(.L_x_1609) ;  /* 0x0000008000017945 */ /* 0x000fe20003800000 */
[----:B------:R-:W-:Y:S01]  /*26080*/  MOV R13, R5 ;  /* 0x00000005000d7202 */ /* 0x000fe20000000f00 */
[----:B------:R-:W-:Y:S02]  /*26090*/  IMAD.MOV.U32 R12, RZ, RZ, RZ ;  /* 0x000000ffff0c7224 */ /* 0x000fe400078e00ff */
[----:B------:R-:W-:Y:S02]  /*260a0*/  IMAD.MOV.U32 R11, RZ, RZ, 0x181f ;  /* 0x0000181fff0b7424 */ /* 0x000fe400078e00ff */
[----:B-1----:R-:W-:-:S07]  /*260b0*/  IMAD.MOV.U32 R15, RZ, RZ, -0x1 ;  /* 0xffffffffff0f7424 */ /* 0x002fce00078e00ff */
[----:B0----5:R-:W-:Y:S05]  /*260c0*/  WARPSYNC.COLLECTIVE R15, `(.L_x_1610) ;  /* 0x000000000f087348 */ /* 0x021fea0003c00000 */
[----:B------:R1:W2:Y:S02]  /*260d0*/  SHFL.IDX P6, R14, R13, R12, R11 ;  /* 0x0000000c0d0e7389 */ /* 0x0002a400000c000b */
[----:B012--5:R-:W-:Y:S01]  /*260e0*/  ENDCOLLECTIVE ;  /* 0x000000000000791b */ /* 0x027fe20003800000 */
.L_x_1610:
[----:B------:R-:W-:Y:S05]  /*260f0*/  BSYNC B1 ;  /* 0x0000000000017941 */ /* 0x000fea0003800000 */
.L_x_1609:
[----:B------:R-:W-:Y:S05]  /*26100*/  BRA `(.L_x_1611) ;  /* 0xfffffe2c00047947 */ /* 0x000fea000383ffff */
.L_x_1304:
[----:B------:R-:W-:Y:S01]  /*26110*/  BSSY B1, `(.L_x_1612) ;  /* 0x0000008000017945 */ /* 0x000fe20003800000 */
[----:B------:R-:W-:Y:S02]  /*26120*/  IMAD.MOV.U32 R13, RZ, RZ, R4 ;  /* 0x000000ffff0d7224 */ /* 0x000fe400078e0004 */
[----:B------:R-:W-:Y:S02]  /*26130*/  IMAD.MOV.U32 R12, RZ, RZ, RZ ;  /* 0x000000ffff0c7224 */ /* 0x000fe400078e00ff */
[----:B------:R-:W-:Y:S02]  /*26140*/  IMAD.MOV.U32 R11, RZ, RZ, 0x181f ;  /* 0x0000181fff0b7424 */ /* 0x000fe400078e00ff */
[----:B-1----:R-:W-:-:S07]  /*26150*/  IMAD.MOV.U32 R15, RZ, RZ, -0x1 ;  /* 0xffffffffff0f7424 */ /* 0x002fce00078e00ff */
[----:B0----5:R-:W-:Y:S05]  /*26160*/  WARPSYNC.COLLECTIVE R15, `(.L_x_1613) ;  /* 0x000000000f087348 */ /* 0x021fea0003c00000 */
[----:B------:R1:W2:Y:S02]  /*26170*/  SHFL.IDX P6, R14, R13, R12, R11 ;  /* 0x0000000c0d0e7389 */ /* 0x0002a400000c000b */
[----:B012--5:R-:W-:Y:S01]  /*26180*/  ENDCOLLECTIVE ;  /* 0x000000000000791b */ /* 0x027fe20003800000 */
.L_x_1613:
[----:B------:R-:W-:Y:S05]  /*26190*/  BSYNC B1 ;  /* 0x0000000000017941 */ /* 0x000fea0003800000 */
.L_x_1612:
[----:B------:R-:W-:Y:S05]  /*261a0*/  BRA `(.L_x_1614) ;  /* 0xfffffe2800e47947 */ /* 0x000fea000383ffff */
.L_x_1305:
[----:B------:R-:W-:Y:S01]  /*261b0*/  BSSY B1, `(.L_x_1615) ;  /* 0x0000008000017945 */ /* 0x000fe20003800000 */
[----:B------:R-:W-:Y:S01]  /*261c0*/  IMAD.MOV.U32 R13, RZ, RZ, R3 ;  /* 0x000000ffff0d7224 */ /* 0x000fe200078e0003 */
[----:B------:R-:W-:Y:S01]  /*261d0*/  MOV R12, RZ ;  /* 0x000000ff000c7202 */ /* 0x000fe20000000f00 */
[----:B------:R-:W-:Y:S02]  /*261e0*/  IMAD.MOV.U32 R11, RZ, RZ, 0x181f ;  /* 0x0000181fff0b7424 */ /* 0x000fe400078e00ff */
[----:B-1----:R-:W-:-:S07]  /*261f0*/  IMAD.MOV.U32 R15, RZ, RZ, -0x1 ;  /* 0xffffffffff0f7424 */ /* 0x002fce00078e00ff */
[----:B0----5:R-:W-:Y:S05]  /*26200*/  WARPSYNC.COLLECTIVE R15, `(.L_x_1616) ;  /* 0x000000000f087348 */ /* 0x021fea0003c00000 */
[----:B------:R1:W2:Y:S02]  /*26210*/  SHFL.IDX P6, R14, R13, R12, R11 ;  /* 0x0000000c0d0e7389 */ /* 0x0002a400000c000b */
[----:B012--5:R-:W-:Y:S01]  /*26220*/  ENDCOLLECTIVE ;  /* 0x000000000000791b */ /* 0x027fe20003800000 */
.L_x_1616:
[----:B------:R-:W-:Y:S05]  /*26230*/  BSYNC B1 ;  /* 0x0000000000017941 */ /* 0x000fea0003800000 */
.L_x_1615:
[----:B------:R-:W-:Y:S05]  /*26240*/  BRA `(.L_x_1617) ;  /* 0xfffffe2800c47947 */ /* 0x000fea000383ffff */
.L_x_1306:
        /* <DEDUP_REMOVED lines=8> */
.L_x_1619:
[----:B------:R-:W-:Y:S05]  /*262d0*/  BSYNC B1 ;  /* 0x0000000000017941 */ /* 0x000fea0003800000 */
.L_x_1618:
[----:B------:R-:W-:Y:S05]  /*262e0*/  BRA `(.L_x_1620) ;  /* 0xfffffe2800a47947 */ /* 0x000fea000383ffff */
.L_x_1307:
[----:B------:R-:W-:Y:S01]  /*262f0*/  BSSY B1, `(.L_x_1621) ;  /* 0x0000008000017945 */ /* 0x000fe20003800000 */
[----:B------:R-:W-:Y:S01]  /*26300*/  IMAD.MOV.U32 R13, RZ, RZ, R5 ;  /* 0x000000ffff0d7224 */ /* 0x000fe200078e0005 */
[----:B------:R-:W-:Y:S01]  /*26310*/  MOV R11, 0x181f ;  /* 0x0000181f000b7802 */ /* 0x000fe20000000f00 */
[----:B------:R-:W-:Y:S02]  /*26320*/  IMAD.MOV.U32 R12, RZ, RZ, 0x1 ;  /* 0x00000001ff0c7424 */ /* 0x000fe400078e00ff */
[----:B-1----:R-:W-:-:S07]  /*26330*/  IMAD.MOV.U32 R15, RZ, RZ, -0x1 ;  /* 0xffffffffff0f7424 */ /* 0x002fce00078e00ff */
[----:B0----5:R-:W-:Y:S05]  /*26340*/  WARPSYNC.COLLECTIVE R15, `(.L_x_1622) ;  /* 0x000000000f087348 */ /* 0x021fea0003c00000 */
[----:B------:R1:W2:Y:S02]  /*26350*/  SHFL.IDX P6, R14, R13, R12, R11 ;  /* 0x0000000c0d0e7389 */ /* 0x0002a400000c000b */
[----:B012--5:R-:W-:Y:S01]  /*26360*/  ENDCOLLECTIVE ;  /* 0x000000000000791b */ /* 0x027fe20003800000 */
.L_x_1622:
[----:B------:R-:W-:Y:S05]  /*26370*/  BSYNC B1 ;  /* 0x0000000000017941 */ /* 0x000fea0003800000 */
.L_x_1621:
[----:B------:R-:W-:Y:S05]  /*26380*/  BRA `(.L_x_1623) ;  /* 0xfffffe2800847947 */ /* 0x000fea000383ffff */
.L_x_1308:
[----:B------:R-:W-:Y:S01]  /*26390*/  BSSY B1, `(.L_x_1624) ;  /* 0x0000008000017945 */ /* 0x000fe20003800000 */
[----:B------:R-:W-:Y:S02]  /*263a0*/  IMAD.MOV.U32 R13, RZ, RZ, R4 ;  /* 0x000000ffff0d7224 */ /* 0x000fe400078e0004 */
[----:B------:R-:W-:Y:S02]  /*263b0*/  IMAD.MOV.U32 R12, RZ, RZ, 0x1 ;  /* 0x00000001ff0c7424 */ /* 0x000fe400078e00ff */
[----:B------:R-:W-:Y:S02]  /*263c0*/  IMAD.MOV.U32 R11, RZ, RZ, 0x181f ;  /* 0x0000181fff0b7424 */ /* 0x000fe400078e00ff */
[----:B-1----:R-:W-:-:S07]  /*263d0*/  IMAD.MOV.U32 R15, RZ, RZ, -0x1 ;  /* 0xffffffffff0f7424 */ /* 0x002fce00078e00ff */
[----:B0----5:R-:W-:Y:S05]  /*263e0*/  WARPSYNC.COLLECTIVE R15, `(.L_x_1625) ;  /* 0x000000000f087348 */ /* 0x021fea0003c00000 */
[----:B------:R1:W2:Y:S02]  /*263f0*/  SHFL.IDX P6, R14, R13, R12, R11 ;  /* 0x0000000c0d0e7389 */ /* 0x0002a400000c000b */
[----:B012--5:R-:W-:Y:S01]  /*26400*/  ENDCOLLECTIVE ;  /* 0x000000000000791b */ /* 0x027fe20003800000 */
.L_x_1625:
[----:B------:R-:W-:Y:S05]  /*26410*/  BSYNC B1 ;  /* 0x0000000000017941 */ /* 0x000fea0003800000 */
.L_x_1624:
[----:B------:R-:W-:Y:S05]  /*26420*/  BRA `(.L_x_1626) ;  /* 0xfffffe2800647947 */ /* 0x000fea000383ffff */
.L_x_1309:
[----:B------:R-:W-:Y:S01]  /*26430*/  BSSY B1, `(.L_x_1627) ;  /* 0x0000008000017945 */ /* 0x000fe20003800000 */
[----:B------:R-:W-:Y:S01]  /*26440*/  IMAD.MOV.U32 R13, RZ, RZ, R3 ;  /* 0x000000ffff0d7224 */ /* 0x000fe200078e0003 */
[----:B-1----:R-:W-:Y:S01]  /*26450*/  MOV R15, 0xffffffff ;  /* 0xffffffff000f7802 */ /* 0x002fe20000000f00 */
[----:B------:R-:W-:Y:S02]  /*26460*/  IMAD.MOV.U32 R12, RZ, RZ, 0x1 ;  /* 0x00000001ff0c7424 */ /* 0x000fe400078e00ff */
[----:B------:R-:W-:-:S07]  /*26470*/  IMAD.MOV.U32 R11, RZ, RZ, 0x181f ;  /* 0x0000181fff0b7424 */ /* 0x000fce00078e00ff */
[----:B0----5:R-:W-:Y:S05]  /*26480*/  WARPSYNC.COLLECTIVE R15, `(.L_x_1628) ;  /* 0x000000000f087348 */ /* 0x021fea0003c00000 */
[----:B------:R1:W2:Y:S02]  /*26490*/  SHFL.IDX P6, R14, R13, R12, R11 ;  /* 0x0000000c0d0e7389 */ /* 0x0002a400000c000b */
[----:B012--5:R-:W-:Y:S01]  /*264a0*/  ENDCOLLECTIVE ;  /* 0x000000000000791b */ /* 0x027fe20003800000 */
.L_x_1628:
[----:B------:R-:W-:Y:S05]  /*264b0*/  BSYNC B1 ;  /* 0x0000000000017941 */ /* 0x000fea0003800000 */
.L_x_1627:
[----:B------:R-:W-:Y:S05]  /*264c0*/  BRA `(.L_x_1629) ;  /* 0xfffffe2800447947 */ /* 0x000fea000383ffff */
.L_x_1310:
        /* <DEDUP_REMOVED lines=8> */
.L_x_1631:
[----:B------:R-:W-:Y:S05]  /*26550*/  BSYNC B1 ;  /* 0x0000000000017941 */ /* 0x000fea0003800000 */
.L_x_1630:
[----:B------:R-:W-:Y:S05]  /*26560*/  BRA `(.L_x_1632) ;  /* 0xfffffe2800247947 */ /* 0x000fea000383ffff */
.L_x_1311:
        /* <DEDUP_REMOVED lines=8> */
.L_x_1634:
[----:B------:R-:W-:Y:S05]  /*265f0*/  BSYNC B1 ;  /* 0x0000000000017941 */ /* 0x000fea0003800000 */
.L_x_1633:
[----:B------:R-:W-:Y:S05]  /*26600*/  BRA `(.L_x_1635) ;  /* 0xfffffe2800047947 */ /* 0x000fea000383ffff */
.L_x_1312:
[----:B------:R-:W-:Y:S01]  /*26610*/  BSSY B1, `(.L_x_1636) ;  /* 0x0000008000017945 */ /* 0x000fe20003800000 */
[----:B------:R-:W-:Y:S01]  /*26620*/  MOV R13, R4 ;  /* 0x00000004000d7202 */ /* 0x000fe20000000f00 */
[----:B------:R-:W-:Y:S02]  /*26630*/  IMAD.MOV.U32 R12, RZ, RZ, 0x2 ;  /* 0x00000002ff0c7424 */ /* 0x000fe400078e00ff */
[----:B------:R-:W-:Y:S02]  /*26640*/  IMAD.MOV.U32 R11, RZ, RZ, 0x181f ;  /* 0x0000181fff0b7424 */ /* 0x000fe400078e00ff */
[----:B-1----:R-:W-:-:S07]  /*26650*/  IMAD.MOV.U32 R15, RZ, RZ, -0x1 ;  /* 0xffffffffff0f7424 */ /* 0x002fce00078e00ff */
[----:B0----5:R-:W-:Y:S05]  /*26660*/  WARPSYNC.COLLECTIVE R15, `(.L_x_1637) ;  /* 0x000000000f087348 */ /* 0x021fea0003c00000 */
[----:B------:R1:W2:Y:S02]  /*26670*/  SHFL.IDX P6, R14, R13, R12, R11 ;  /* 0x0000000c0d0e7389 */ /* 0x0002a400000c000b */
[----:B012--5:R-:W-:Y:S01]  /*26680*/  ENDCOLLECTIVE ;  /* 0x000000000000791b */ /* 0x027fe20003800000 */
.L_x_1637:
[----:B------:R-:W-:Y:S05]  /*26690*/  BSYNC B1 ;  /* 0x0000000000017941 */ /* 0x000fea0003800000 */
.L_x_1636:
[----:B------:R-:W-:Y:S05]  /*266a0*/  BRA `(.L_x_1638) ;  /* 0xfffffe2400e47947 */ /* 0x000fea000383ffff */
.L_x_1313:
        /* <DEDUP_REMOVED lines=8> */
.L_x_1640:
[----:B------:R-:W-:Y:S05]  /*26730*/  BSYNC B1 ;  /* 0x0000000000017941 */ /* 0x000fea0003800000 */
.L_x_1639:
[----:B------:R-:W-:Y:S05]  /*26740*/  BRA `(.L_x_1641) ;  /* 0xfffffe2400c47947 */ /* 0x000fea000383ffff */
.L_x_1314:
        /* <DEDUP_REMOVED lines=8> */
.L_x_1643:
[----:B------:R-:W-:Y:S05]  /*267d0*/  BSYNC B1 ;  /* 0x0000000000017941 */ /* 0x000fea0003800000 */
.L_x_1642:
[----:B------:R-:W-:Y:S05]  /*267e0*/  BRA `(.L_x_1644) ;  /* 0xfffffe2400a47947 */ /* 0x000fea000383ffff */
.L_x_1315:
        /* <DEDUP_REMOVED lines=8> */
.L_x_1646:
[----:B------:R-:W-:Y:S05]  /*26870*/  BSYNC B1 ;  /* 0x0000000000017941 */ /* 0x000fea0003800000 */
.L_x_1645:
[----:B------:R-:W-:Y:S05]  /*26880*/  BRA `(.L_x_1647) ;  /* 0xfffffe2400847947 */ /* 0x000fea000383ffff */
.L_x_1316:
        /* <DEDUP_REMOVED lines=8> */
.L_x_1649:
[----:B------:R-:W-:Y:S05]  /*26910*/  BSYNC B1 ;  /* 0x0000000000017941 */ /* 0x000fea0003800000 */
.L_x_1648:
[----:B------:R-:W-:Y:S05]  /*26920*/  BRA `(.L_x_1650) ;  /* 0xfffffe2400647947 */ /* 0x000fea000383ffff */
.L_x_1317:
        /* <DEDUP_REMOVED lines=8> */
.L_x_1652:
[----:B------:R-:W-:Y:S05]  /*269b0*/  BSYNC B1 ;  /* 0x0000000000017941 */ /* 0x000fea0003800000 */
.L_x_1651:
[----:B------:R-:W-:Y:S05]  /*269c0*/  BRA `(.L_x_1653) ;  /* 0xfffffe2400447947 */ /* 0x000fea000383ffff */
.L_x_1318:
        /* <DEDUP_REMOVED lines=8> */
.L_x_1655:
[----:B------:R-:W-:Y:S05]  /*26a50*/  BSYNC B1 ;  /* 0x0000000000017941 */ /* 0x000fea0003800000 */
.L_x_1654:
[----:B------:R-:W-:Y:S05]  /*26a60*/  BRA `(.L_x_1656) ;  /* 0xfffffe2400247947 */ /* 0x000fea000383ffff */
.L_x_1320:
[----:B--2---:R2:W3:Y:S02]  /*26a70*/  SYNCS.PHASECHK.TRANS64.TRYWAIT P1, [R16+URZ+0x28400], R3 ;  /* 0x02840003100075a7 */ /* 0x0044e4000802017f */
[----:B---3--:R-:W-:Y:S05]  /*26a80*/  @!P1 NANOSLEEP.SYNCS 0x989680 ;  /* 0x009896800000995d */ /* 0x008fea0003900000 */
[----:B------:R-:W3:Y:S02]  /*26a90*/  @!P1 SYNCS.PHASECHK.TRANS64 P1, [R16+URZ+0x28400], R3 ;  /* 0x02840003100095a7 */ /* 0x000ee4000802007f */
[----:B---3--:R-:W-:Y:S05]  /*26aa0*/  @!P1 BRA `(.L_x_1320) ;  /* 0xfffffffc00f09947 */ /* 0x008fea000383ffff */
[----:B------:R-:W-:Y:S05]  /*26ab0*/  BRA `(.L_x_1657) ;  /* 0xfffffe2400307947 */ /* 0x000fea000383ffff */
.L_x_1336:
[----:B------:R-:W-:Y:S01]  /*26ac0*/  BSSY B1, `(.L_x_1658) ;  /* 0x0000008000017945 */ /* 0x000fe20003800000 */
[----:B------:R-:W-:Y:S02]  /*26ad0*/  IMAD.MOV.U32 R13, RZ, RZ, R9 ;  /* 0x000000ffff0d7224 */ /* 0x000fe400078e0009 */
[----:B------:R-:W-:Y:S02]  /*26ae0*/  IMAD.MOV.U32 R12, RZ, RZ, RZ ;  /* 0x000000ffff0c7224 */ /* 0x000fe400078e00ff */
[----:B------:R-:W-:Y:S02]  /*26af0*/  IMAD.MOV.U32 R11, RZ, RZ, 0x181f ;  /* 0x0000181fff0b7424 */ /* 0x000fe400078e00ff */
[----:B------:R-:W-:-:S07]  /*26b00*/  IMAD.MOV.U32 R15, RZ, RZ, -0x1 ;  /* 0xffffffffff0f7424 */ /* 0x000fce00078e00ff */
[----:B0----5:R-:W-:Y:S05]  /*26b10*/  WARPSYNC.COLLECTIVE R15, `(.L_x_1659) ;  /* 0x000000000f087348 */ /* 0x021fea0003c00000 */
[----:B------:R1:W2:Y:S02]  /*26b20*/  SHFL.IDX P6, R14, R13, R12, R11 ;  /* 0x0000000c0d0e7389 */ /* 0x0002a400000c000b */
[----:B012--5:R-:W-:Y:S01]  /*26b30*/  ENDCOLLECTIVE ;  /* 0x000000000000791b */ /* 0x027fe20003800000 */
.L_x_1659:
[----:B------:R-:W-:Y:S05]  /*26b40*/  BSYNC B1 ;  /* 0x0000000000017941 */ /* 0x000fea0003800000 */
.L_x_1658:
[----:B------:R-:W-:Y:S05]  /*26b50*/  BRA `(.L_x_1660) ;  /* 0xfffffe6800247947 */ /* 0x000fea000383ffff */
.L_x_1337:
        /* <DEDUP_REMOVED lines=8> */
.L_x_1662:
[----:B------:R-:W-:Y:S05]  /*26be0*/  BSYNC B1 ;  /* 0x0000000000017941 */ /* 0x000fea0003800000 */
.L_x_1661:
[----:B------:R-:W-:Y:S05]  /*26bf0*/  BRA `(.L_x_1663) ;  /* 0xfffffe6800047947 */ /* 0x000fea000383ffff */
.L_x_1338:
[----:B------:R-:W-:Y:S01]  /*26c00*/  BSSY B1, `(.L_x_1664) ;  /* 0x0000008000017945 */ /* 0x000fe20003800000 */
[----:B------:R-:W-:Y:S01]  /*26c10*/  MOV R13, R3 ;  /* 0x00000003000d7202 */ /* 0x000fe20000000f00 */
[----:B------:R-:W-:Y:S02]  /*26c20*/  IMAD.MOV.U32 R12, RZ, RZ, RZ ;  /* 0x000000ffff0c7224 */ /* 0x000fe400078e00ff */
[----:B------:R-:W-:Y:S02]  /*26c30*/  IMAD.MOV.U32 R11, RZ, RZ, 0x181f ;  /* 0x0000181fff0b7424 */ /* 0x000fe400078e00ff */
[----:B------:R-:W-:-:S07]  /*26c40*/  IMAD.MOV.U32 R15, RZ, RZ, -0x1 ;  /* 0xffffffffff0f7424 */ /* 0x000fce00078e00ff */
[----:B0----5:R-:W-:Y:S05]  /*26c50*/  WARPSYNC.COLLECTIVE R15, `(.L_x_1665) ;  /* 0x000000000f087348 */ /* 0x021fea0003c00000 */
[----:B------:R1:W2:Y:S02]  /*26c60*/  SHFL.IDX P6, R14, R13, R12, R11 ;  /* 0x0000000c0d0e7389 */ /* 0x0002a400000c000b */
[----:B012--5:R-:W-:Y:S01]  /*26c70*/  ENDCOLLECTIVE ;  /* 0x000000000000791b */ /* 0x027fe20003800000 */
.L_x_1665:
[----:B------:R-:W-:Y:S05]  /*26c80*/  BSYNC B1 ;  /* 0x0000000000017941 */ /* 0x000fea0003800000 */
.L_x_1664:
[----:B------:R-:W-:Y:S05]  /*26c90*/  BRA `(.L_x_1666) ;  /* 0xfffffe6400e47947 */ /* 0x000fea000383ffff */
.L_x_1339:
        /* <DEDUP_REMOVED lines=8> */
.L_x_1668:
[----:B------:R-:W-:Y:S05]  /*26d20*/  BSYNC B1 ;  /* 0x0000000000017941 */ /* 0x000fea0003800000 */
.L_x_1667:
[----:B------:R-:W-:Y:S05]  /*26d30*/  BRA `(.L_x_1669) ;  /* 0xfffffe6400c47947 */ /* 0x000fea000383ffff */
.L_x_1340:
[----:B------:R-:W-:Y:S01]  /*26d40*/  BSSY B1, `(.L_x_1670) ;  /* 0x0000008000017945 */ /* 0x000fe20003800000 */
[----:B------:R-:W-:Y:S01]  /*26d50*/  IMAD.MOV.U32 R13, RZ, RZ, R9 ;  /* 0x000000ffff0d7224 */ /* 0x000fe200078e0009 */
[----:B------:R-:W-:Y:S01]  /*26d60*/  MOV R12, 0x1 ;  /* 0x00000001000c7802 */ /* 0x000fe20000000f00 */
[----:B------:R-:W-:Y:S02]  /*26d70*/  IMAD.MOV.U32 R11, RZ, RZ, 0x181f ;  /* 0x0000181fff0b7424 */ /* 0x000fe400078e00ff */
[----:B------:R-:W-:-:S07]  /*26d80*/  IMAD.MOV.U32 R15, RZ, RZ, -0x1 ;  /* 0xffffffffff0f7424 */ /* 0x000fce00078e00ff */
[----:B0----5:R-:W-:Y:S05]  /*26d90*/  WARPSYNC.COLLECTIVE R15, `(.L_x_1671) ;  /* 0x000000000f087348 */ /* 0x021fea0003c00000 */
[----:B------:R1:W2:Y:S02]  /*26da0*/  SHFL.IDX P6, R14, R13, R12, R11 ;  /* 0x0000000c0d0e7389 */ /* 0x0002a400000c000b */
[----:B012--5:R-:W-:Y:S01]  /*26db0*/  ENDCOLLECTIVE ;  /* 0x000000000000791b */ /* 0x027fe20003800000 */
.L_x_1671:
[----:B------:R-:W-:Y:S05]  /*26dc0*/  BSYNC B1 ;  /* 0x0000000000017941 */ /* 0x000fea0003800000 */
.L_x_1670:
[----:B------:R-:W-:Y:S05]  /*26dd0*/  BRA `(.L_x_1672) ;  /* 0xfffffe6400a47947 */ /* 0x000fea000383ffff */
.L_x_1341:
[----:B------:R-:W-:Y:S01]  /*26de0*/  BSSY B1, `(.L_x_1673) ;  /* 0x0000008000017945 */ /* 0x000fe20003800000 */
[----:B------:R-:W-:Y:S02]  /*26df0*/  IMAD.MOV.U32 R13, RZ, RZ, R8 ;  /* 0x000000ffff0d7224 */ /* 0x000fe400078e0008 */
[----:B------:R-:W-:Y:S02]  /*26e00*/  IMAD.MOV.U32 R12, RZ, RZ, 0x1 ;  /* 0x00000001ff0c7424 */ /* 0x000fe400078e00ff */
[----:B------:R-:W-:Y:S02]  /*26e10*/  IMAD.MOV.U32 R11, RZ, RZ, 0x181f ;  /* 0x0000181fff0b7424 */ /* 0x000fe400078e00ff */
[----:B------:R-:W-:-:S07]  /*26e20*/  IMAD.MOV.U32 R15, RZ, RZ, -0x1 ;  /* 0xffffffffff0f7424 */ /* 0x000fce00078e00ff */
[----:B0----5:R-:W-:Y:S05]  /*26e30*/  WARPSYNC.COLLECTIVE R15, `(.L_x_1674) ;  /* 0x000000000f087348 */ /* 0x021fea0003c00000 */
[----:B------:R1:W2:Y:S02]  /*26e40*/  SHFL.IDX P6, R14, R13, R12, R11 ;  /* 0x0000000c0d0e7389 */ /* 0x0002a400000c000b */
[----:B012--5:R-:W-:Y:S01]  /*26e50*/  ENDCOLLECTIVE ;  /* 0x000000000000791b */ /* 0x027fe20003800000 */
.L_x_1674:
[----:B------:R-:W-:Y:S05]  /*26e60*/  BSYNC B1 ;  /* 0x0000000000017941 */ /* 0x000fea0003800000 */
.L_x_1673:
[----:B------:R-:W-:Y:S05]  /*26e70*/  BRA `(.L_x_1675) ;  /* 0xfffffe6400847947 */ /* 0x000fea000383ffff */
.L_x_1342:
        /* <DEDUP_REMOVED lines=8> */
.L_x_1677:
[----:B------:R-:W-:Y:S05]  /*26f00*/  BSYNC B1 ;  /* 0x0000000000017941 */ /* 0x000fea0003800000 */
.L_x_1676:
[----:B------:R-:W-:Y:S05]  /*26f10*/  BRA `(.L_x_1678) ;  /* 0xfffffe6400647947 */ /* 0x000fea000383ffff */
.L_x_1343:
        /* <DEDUP_REMOVED lines=8> */
.L_x_1680:
[----:B------:R-:W-:Y:S05]  /*26fa0*/  BSYNC B1 ;  /* 0x0000000000017941 */ /* 0x000fea0003800000 */
.L_x_1679:
[----:B------:R-:W-:Y:S05]  /*26fb0*/  BRA `(.L_x_1681) ;  /* 0xfffffe6400447947 */ /* 0x000fea000383ffff */
.L_x_1344:
[----:B------:R-:W-:Y:S01]  /*26fc0*/  BSSY B1, `(.L_x_1682) ;  /* 0x0000008000017945 */ /* 0x000fe20003800000 */
[----:B------:R-:W-:Y:S01]  /*26fd0*/  IMAD.MOV.U32 R13, RZ, RZ, R9 ;  /* 0x000000ffff0d7224 */ /* 0x000fe200078e0009 */
[----:B------:R-:W-:Y:S01]  /*26fe0*/  MOV R15, 0xffffffff ;  /* 0xffffffff000f7802 */ /* 0x000fe20000000f00 */
[----:B------:R-:W-:Y:S02]  /*26ff0*/  IMAD.MOV.U32 R12, RZ, RZ, 0x2 ;  /* 0x00000002ff0c7424 */ /* 0x000fe400078e00ff */
[----:B------:R-:W-:-:S07]  /*27000*/  IMAD.MOV.U32 R11, RZ, RZ, 0x181f ;  /* 0x0000181fff0b7424 */ /* 0x000fce00078e00ff */
[----:B0----5:R-:W-:Y:S05]  /*27010*/  WARPSYNC.COLLECTIVE R15, `(.L_x_1683) ;  /* 0x000000000f087348 */ /* 0x021fea0003c00000 */
[----:B------:R1:W2:Y:S02]  /*27020*/  SHFL.IDX P6, R14, R13, R12, R11 ;  /* 0x0000000c0d0e7389 */ /* 0x0002a400000c000b */
[----:B012--5:R-:W-:Y:S01]  /*27030*/  ENDCOLLECTIVE ;  /* 0x000000000000791b */ /* 0x027fe20003800000 */
.L_x_1683:
[----:B------:R-:W-:Y:S05]  /*27040*/  BSYNC B1 ;  /* 0x0000000000017941 */ /* 0x000fea0003800000 */
.L_x_1682:
[----:B------:R-:W-:Y:S05]  /*27050*/  BRA `(.L_x_1684) ;  /* 0xfffffe6400247947 */ /* 0x000fea000383ffff */
.L_x_1345:
        /* <DEDUP_REMOVED lines=8> */
.L_x_1686:
[----:B------:R-:W-:Y:S05]  /*270e0*/  BSYNC B1 ;  /* 0x0000000000017941 */ /* 0x000fea0003800000 */
.L_x_1685:
[----:B------:R-:W-:Y:S05]  /*270f0*/  BRA `(.L_x_1687) ;  /* 0xfffffe6400047947 */ /* 0x000fea000383ffff */
.L_x_1346:
        /* <DEDUP_REMOVED lines=8> */
.L_x_1689:
[----:B------:R-:W-:Y:S05]  /*27180*/  BSYNC B1 ;  /* 0x0000000000017941 */ /* 0x000fea0003800000 */
.L_x_1688:
[----:B------:R-:W-:Y:S05]  /*27190*/  BRA `(.L_x_1690) ;  /* 0xfffffe6000e47947 */ /* 0x000fea000383ffff */
.L_x_1347:
[----:B------:R-:W-:Y:S01]  /*271a0*/  BSSY B1, `(.L_x_1691) ;  /* 0x0000008000017945 */ /* 0x000fe20003800000 */
[----:B------:R-:W-:Y:S01]  /*271b0*/  MOV R13, R0 ;  /* 0x00000000000d7202 */ /* 0x000fe20000000f00 */
[----:B------:R-:W-:Y:S02]  /*271c0*/  IMAD.MOV.U32 R12, RZ, RZ, 0x2 ;  /* 0x00000002ff0c7424 */ /* 0x000fe400078e00ff */
[----:B------:R-:W-:Y:S02]  /*271d0*/  IMAD.MOV.U32 R11, RZ, RZ, 0x181f ;  /* 0x0000181fff0b7424 */ /* 0x000fe400078e00ff */
[----:B------:R-:W-:-:S07]  /*271e0*/  IMAD.MOV.U32 R15, RZ, RZ, -0x1 ;  /* 0xffffffffff0f7424 */ /* 0x000fce00078e00ff */
[----:B0----5:R-:W-:Y:S05]  /*271f0*/  WARPSYNC.COLLECTIVE R15, `(.L_x_1692) ;  /* 0x000000000f087348 */ /* 0x021fea0003c00000 */
[----:B------:R1:W2:Y:S02]  /*27200*/  SHFL.IDX P6, R14, R13, R12, R11 ;  /* 0x0000000c0d0e7389 */ /* 0x0002a400000c000b */
[----:B012--5:R-:W-:Y:S01]  /*27210*/  ENDCOLLECTIVE ;  /* 0x000000000000791b */ /* 0x027fe20003800000 */
.L_x_1692:
[----:B------:R-:W-:Y:S05]  /*27220*/  BSYNC B1 ;  /* 0x0000000000017941 */ /* 0x000fea0003800000 */
.L_x_1691:
[----:B------:R-:W-:Y:S05]  /*27230*/  BRA `(.L_x_1693) ;  /* 0xfffffe6000c47947 */ /* 0x000fea000383ffff */
.L_x_1348:
        /* <DEDUP_REMOVED lines=8> */
.L_x_1695:
[----:B------:R-:W-:Y:S05]  /*272c0*/  BSYNC B1 ;  /* 0x0000000000017941 */ /* 0x000fea0003800000 */
.L_x_1694:
[----:B------:R-:W-:Y:S05]  /*272d0*/  BRA `(.L_x_1696) ;  /* 0xfffffe6000a47947 */ /* 0x000fea000383ffff */
.L_x_1349:
        /* <DEDUP_REMOVED lines=8> */
.L_x_1698:
[----:B------:R-:W-:Y:S05]  /*27360*/  BSYNC B1 ;  /* 0x0000000000017941 */ /* 0x000fea0003800000 */
.L_x_1697:
[----:B------:R-:W-:Y:S05]  /*27370*/  BRA `(.L_x_1699) ;  /* 0xfffffe6000847947 */ /* 0x000fea000383ffff */
.L_x_1350:
        /* <DEDUP_REMOVED lines=8> */
.L_x_1701:
[----:B------:R-:W-:Y:S05]  /*27400*/  BSYNC B1 ;  /* 0x0000000000017941 */ /* 0x000fea0003800000 */
.L_x_1700:
[----:B------:R-:W-:Y:S05]  /*27410*/  BRA `(.L_x_1702) ;  /* 0xfffffe6000647947 */ /* 0x000fea000383ffff */
.L_x_1351:
        /* <DEDUP_REMOVED lines=8> */
.L_x_1704:
[----:B------:R-:W-:Y:S05]  /*274a0*/  BSYNC B1 ;  /* 0x0000000000017941 */ /* 0x000fea0003800000 */
.L_x_1703:
[----:B------:R-:W-:Y:S05]  /*274b0*/  BRA `(.L_x_1705) ;  /* 0xfffffe6000447947 */ /* 0x000fea000383ffff */
.L_x_1353:
[----:B-1----:R1:W2:Y:S02]  /*274c0*/  SYNCS.PHASECHK.TRANS64.TRYWAIT P4, [R16+URZ+0x28400], R3 ;  /* 0x02840003100075a7 */ /* 0x0022a4000808017f */
[----:B--2---:R-:W-:Y:S05]  /*274d0*/  @!P4 NANOSLEEP.SYNCS 0x989680 ;  /* 0x009896800000c95d */ /* 0x004fea0003900000 */
[----:B------:R-:W2:Y:S02]  /*274e0*/  @!P4 SYNCS.PHASECHK.TRANS64 P4, [R16+URZ+0x28400], R3 ;  /* 0x028400031000c5a7 */ /* 0x000ea4000808007f */
[----:B--2---:R-:W-:Y:S05]  /*274f0*/  @!P4 BRA `(.L_x_1353) ;  /* 0xfffffffc00f0c947 */ /* 0x004fea000383ffff */
[----:B------:R-:W-:Y:S05]  /*27500*/  BRA `(.L_x_1706) ;  /* 0xfffffe6000647947 */ /* 0x000fea000383ffff */
.L_x_1363:
[----:B--2---:R2:W3:Y:S02]  /*27510*/  SYNCS.PHASECHK.TRANS64.TRYWAIT P2, [R11+URZ+0x28430], R0 ;  /* 0x028430000b0075a7 */ /* 0x0044e4000804017f */
[----:B---3--:R-:W-:Y:S05]  /*27520*/  @!P2 NANOSLEEP.SYNCS 0x989680 ;  /* 0x009896800000a95d */ /* 0x008fea0003900000 */
[----:B------:R-:W3:Y:S02]  /*27530*/  @!P2 SYNCS.PHASECHK.TRANS64 P2, [R11+URZ+0x28430], R0 ;  /* 0x028430000b00a5a7 */ /* 0x000ee4000804007f */
[----:B---3--:R-:W-:Y:S05]  /*27540*/  @!P2 BRA `(.L_x_1363) ;  /* 0xfffffffc00f0a947 */ /* 0x008fea000383ffff */
[----:B------:R-:W-:Y:S05]  /*27550*/  BRA `(.L_x_1362) ;  /* 0xfffffea0007c7947 */ /* 0x000fea000383ffff */
.L_x_1381:
[----:B-1----:R1:W2:Y:S02]  /*27560*/  SYNCS.PHASECHK.TRANS64.TRYWAIT P4, [R9+URZ+0x28430], R8 ;  /* 0x02843008090075a7 */ /* 0x0022a4000808017f */
[----:B--2---:R-:W-:Y:S05]  /*27570*/  @!P4 NANOSLEEP.SYNCS 0x989680 ;  /* 0x009896800000c95d */ /* 0x004fea0003900000 */
[----:B------:R-:W2:Y:S02]  /*27580*/  @!P4 SYNCS.PHASECHK.TRANS64 P4, [R9+URZ+0x28430], R8 ;  /* 0x028430080900c5a7 */ /* 0x000ea4000808007f */
[----:B--2---:R-:W-:Y:S05]  /*27590*/  @!P4 BRA `(.L_x_1381) ;  /* 0xfffffffc00f0c947 */ /* 0x004fea000383ffff */
[----:B------:R-:W-:Y:S05]  /*275a0*/  BRA `(.L_x_1380) ;  /* 0xfffffec800207947 */ /* 0x000fea000383ffff */
.L_x_1385:
[----:B-1----:R1:W2:Y:S02]  /*275b0*/  SYNCS.PHASECHK.TRANS64.TRYWAIT P3, [R9+URZ+0x28450], R8 ;  /* 0x02845008090075a7 */ /* 0x0022a4000806017f */
[----:B--2---:R-:W-:Y:S05]  /*275c0*/  @!P3 NANOSLEEP.SYNCS 0x989680 ;  /* 0x009896800000b95d */ /* 0x004fea0003900000 */
[----:B------:R-:W2:Y:S02]  /*275d0*/  @!P3 SYNCS.PHASECHK.TRANS64 P3, [R9+URZ+0x28450], R8 ;  /* 0x028450080900b5a7 */ /* 0x000ea4000806007f */
[----:B--2---:R-:W-:Y:S05]  /*275e0*/  @!P3 BRA `(.L_x_1385) ;  /* 0xfffffffc00f0b947 */ /* 0x004fea000383ffff */
[----:B------:R-:W-:Y:S05]  /*275f0*/  BRA `(.L_x_1382) ;  /* 0xfffffecc00207947 */ /* 0x000fea000383ffff */
.L_x_1405:
[----:B-1----:R1:W2:Y:S02]  /*27600*/  SYNCS.PHASECHK.TRANS64.TRYWAIT P3, [R7+URZ+0x28430], R6 ;  /* 0x02843006070075a7 */ /* 0x0022a4000806017f */
[----:B--2---:R-:W-:Y:S05]  /*27610*/  @!P3 NANOSLEEP.SYNCS 0x989680 ;  /* 0x009896800000b95d */ /* 0x004fea0003900000 */
[----:B------:R-:W2:Y:S02]  /*27620*/  @!P3 SYNCS.PHASECHK.TRANS64 P3, [R7+URZ+0x28430], R6 ;  /* 0x028430060700b5a7 */ /* 0x000ea4000806007f */
[----:B--2---:R-:W-:Y:S05]  /*27630*/  @!P3 BRA `(.L_x_1405) ;  /* 0xfffffffc00f0b947 */ /* 0x004fea000383ffff */
[----:B------:R-:W-:Y:S05]  /*27640*/  BRA `(.L_x_1404) ;  /* 0xfffffef000a07947 */ /* 0x000fea000383ffff */
.L_x_1409:
[----:B-1----:R1:W2:Y:S02]  /*27650*/  SYNCS.PHASECHK.TRANS64.TRYWAIT P2, [R7+URZ+0x28450], R6 ;  /* 0x02845006070075a7 */ /* 0x0022a4000804017f */
[----:B--2---:R-:W-:Y:S05]  /*27660*/  @!P2 NANOSLEEP.SYNCS 0x989680 ;  /* 0x009896800000a95d */ /* 0x004fea0003900000 */
[----:B------:R-:W2:Y:S02]  /*27670*/  @!P2 SYNCS.PHASECHK.TRANS64 P2, [R7+URZ+0x28450], R6 ;  /* 0x028450060700a5a7 */ /* 0x000ea4000804007f */
[----:B--2---:R-:W-:Y:S05]  /*27680*/  @!P2 BRA `(.L_x_1409) ;  /* 0xfffffffc00f0a947 */ /* 0x004fea000383ffff */
[----:B------:R-:W-:Y:S05]  /*27690*/  BRA `(.L_x_1406) ;  /* 0xfffffef400bc7947 */ /* 0x000fea000383ffff */
.L_x_1417:
[----:B-1----:R1:W2:Y:S02]  /*276a0*/  SYNCS.PHASECHK.TRANS64.TRYWAIT P3, [R7+URZ+0x28430], R8 ;  /* 0x02843008070075a7 */ /* 0x0022a4000806017f */
[----:B--2---:R-:W-:Y:S05]  /*276b0*/  @!P3 NANOSLEEP.SYNCS 0x989680 ;  /* 0x009896800000b95d */ /* 0x004fea0003900000 */
[----:B------:R-:W2:Y:S02]  /*276c0*/  @!P3 SYNCS.PHASECHK.TRANS64 P3, [R7+URZ+0x28430], R8 ;  /* 0x028430080700b5a7 */ /* 0x000ea4000806007f */
[----:B--2---:R-:W-:Y:S05]  /*276d0*/  @!P3 BRA `(.L_x_1417) ;  /* 0xfffffffc00f0b947 */ /* 0x004fea000383ffff */
[----:B------:R-:W-:Y:S05]  /*276e0*/  BRA `(.L_x_1416) ;  /* 0xffffff10004c7947 */ /* 0x000fea000383ffff */
.L_x_1421:
[----:B-1----:R1:W2:Y:S02]  /*276f0*/  SYNCS.PHASECHK.TRANS64.TRYWAIT P2, [R8+URZ+0x28450], R7 ;  /* 0x02845007080075a7 */ /* 0x0022a4000804017f */
[----:B--2---:R-:W-:Y:S05]  /*27700*/  @!P2 NANOSLEEP.SYNCS 0x989680 ;  /* 0x009896800000a95d */ /* 0x004fea0003900000 */
[----:B------:R-:W2:Y:S02]  /*27710*/  @!P2 SYNCS.PHASECHK.TRANS64 P2, [R8+URZ+0x28450], R7 ;  /* 0x028450070800a5a7 */ /* 0x000ea4000804007f */
[----:B--2---:R-:W-:Y:S05]  /*27720*/  @!P2 BRA `(.L_x_1421) ;  /* 0xfffffffc00f0a947 */ /* 0x004fea000383ffff */
[----:B------:R-:W-:Y:S05]  /*27730*/  BRA `(.L_x_1418) ;  /* 0xffffff1400687947 */ /* 0x000fea000383ffff */
.L_x_1435:
[----:B-1----:R1:W2:Y:S02]  /*27740*/  SYNCS.PHASECHK.TRANS64.TRYWAIT P1, [R5+URZ+0x28450], R0 ;  /* 0x02845000050075a7 */ /* 0x0022a4000802017f */
[----:B--2---:R-:W-:Y:S05]  /*27750*/  @!P1 NANOSLEEP.SYNCS 0x989680 ;  /* 0x009896800000995d */ /* 0x004fea0003900000 */
[----:B------:R-:W2:Y:S02]  /*27760*/  @!P1 SYNCS.PHASECHK.TRANS64 P1, [R5+URZ+0x28450], R0 ;  /* 0x02845000050095a7 */ /* 0x000ea4000802007f */
[----:B--2---:R-:W-:Y:S05]  /*27770*/  @!P1 BRA `(.L_x_1435) ;  /* 0xfffffffc00f09947 */ /* 0x004fea000383ffff */
[----:B------:R-:W-:Y:S05]  /*27780*/  BRA `(.L_x_1434) ;  /* 0xffffff38003c7947 */ /* 0x000fea000383ffff */
.L_x_1439:
[----:B------:R-:W-:Y:S02]  /*27790*/  SEL R28, R11, R30, P0 ;  /* 0x0000001e0b1c7207 */ /* 0x000fe40000000000 */
[----:B------:R-:W-:Y:S02]  /*277a0*/  SEL R48, R88, R135, P0 ;  /* 0x0000008758307207 */ /* 0x000fe40000000000 */
[----:B------:R-:W-:Y:S02]  /*277b0*/  SEL R50, R135, R88, P0 ;  /* 0x0000005887327207 */ /* 0x000fe40000000000 */
[----:B------:R-:W-:Y:S01]  /*277c0*/  SEL R30, R30, R11, P0 ;  /* 0x0000000b1e1e7207 */ /* 0x000fe20000000000 */
[----:B------:R-:W-:Y:S01]  /*277d0*/  IMAD.MOV.U32 R11, RZ, RZ, 0x1c1f ;  /* 0x00001c1fff0b7424 */ /* 0x000fe200078e00ff */
[----:B------:R-:W-:Y:S02]  /*277e0*/  SEL R82, R116, R15, P0 ;  /* 0x0000000f74527207 */ /* 0x000fe40000000000 */
[----:B------:R-:W-:Y:S01]  /*277f0*/  SEL R84, R15, R116, P0 ;  /* 0x000000740f547207 */ /* 0x000fe20000000000 */
[----:B------:R-:W-:Y:S01]  /*27800*/  IMAD.MOV.U32 R15, RZ, RZ, -0x1 ;  /* 0xffffffffff0f7424 */ /* 0x000fe200078e00ff */
[----:B------:R-:W-:-:S02]  /*27810*/  SEL R86, R31, R12, P0 ;  /* 0x0000000c1f567207 */ /* 0x000fc40000000000 */
[----:B------:R-:W-:Y:S01]  /*27820*/  SEL R88, R12, R31, P0 ;  /* 0x0000001f0c587207 */ /* 0x000fe20000000000 */
[----:B-----5:R-:W-:Y:S01]  /*27830*/  IMAD.MOV.U32 R12, RZ, RZ, R3 ;  /* 0x000000ffff0c7224 */ /* 0x020fe200078e0003 */
[----:B------:R-:W-:Y:S02]  /*27840*/  SEL R98, R55, R14, P0 ;  /* 0x0000000e37627207 */ /* 0x000fe40000000000 */
[----:B------:R-:W-:-:S07]  /*27850*/  SEL R100, R14, R55, P0 ;  /* 0x000000370e647207 */ /* 0x000fce0000000000 */
[----:B01----:R-:W-:Y:S05]  /*27860*/  WARPSYNC.COLLECTIVE R15, `(.L_x_1707) ;  /* 0x000000000f087348 */ /* 0x003fea0003c00000 */
[----:B------:R2:W3:Y:S02]  /*27870*/  SHFL.IDX P6, R14, R13, R12, R11 ;  /* 0x0000000c0d0e7389 */ /* 0x0004e400000c000b */
[----:B0123--:R-:W-:Y:S01]  /*27880*/  ENDCOLLECTIVE ;  /* 0x000000000000791b */ /* 0x00ffe20003800000 */
.L_x_1707:
[----:B------:R-:W-:Y:S02]  /*27890*/  SEL R10, R7, R24, P0 ;  /* 0x00000018070a7207 */ /* 0x000fe40000000000 */
[----:B------:R-:W-:Y:S02]  /*278a0*/  SEL R20, R24, R7, P0 ;  /* 0x0000000718147207 */ /* 0x000fe40000000000 */
[----:B------:R-:W-:Y:S02]  /*278b0*/  SEL R24, R9, R26, P0 ;  /* 0x0000001a09187207 */ /* 0x000fe40000000000 */
[----:B------:R-:W-:Y:S02]  /*278c0*/  SEL R26, R26, R9, P0 ;  /* 0x000000091a1a7207 */ /* 0x000fe40000000000 */
[----:B------:R-:W-:Y:S02]  /*278d0*/  LOP3.LUT R9, R3, 0x2, RZ, 0x3c, !PT ;  /* 0x0000000203097812 */ /* 0x000fe400078e3cff */
        /* <DEDUP_REMOVED lines=8> */
[----:B------:R-:W-:Y:S01]  /*27960*/  SEL R32, R34, R61, P0 ;  /* 0x0000003d22207207 */ /* 0x000fe20000000000 */
[----:B------:R-:W-:Y:S01]  /*27970*/  IMAD.MOV.U32 R7, RZ, RZ, R14 ;  /* 0x000000ffff077224 */ /* 0x000fe200078e000e */
[----:B------:R-:W-:-:S07]  /*27980*/  SEL R64, R120, R121, P0 ;  /* 0x0000007978407207 */ /* 0x000fce0000000000 */
[----:B------:R-:W-:Y:S05]  /*27990*/  WARPSYNC.COLLECTIVE R15, `(.L_x_1708) ;  /* 0x000000000f087348 */ /* 0x000fea0003c00000 */
[----:B------:R0:W1:Y:S02]  /*279a0*/  SHFL.IDX P6, R14, R13, R12, R11 ;  /* 0x0000000c0d0e7389 */ /* 0x00006400000c000b */
[----:B01----:R-:W-:Y:S01]  /*279b0*/  ENDCOLLECTIVE ;  /* 0x000000000000791b */ /* 0x003fe20003800000 */
.L_x_1708:
        /* <DEDUP_REMOVED lines=8> */
[----:B------:R-:W-:Y:S02]  /*27a40*/  MOV R13, R10 ;  /* 0x0000000a000d7202 */ /* 0x000fe40000000f00 */
        /* <DEDUP_REMOVED lines=9> */
.L_x_1709:
        /* <DEDUP_REMOVED lines=19> */
.L_x_1710:
        /* <DEDUP_REMOVED lines=19> */
.L_x_1711:
[----:B------:R-:W-:Y:S02]  /*27d40*/  SEL R6, R133, R156, P0 ;  /* 0x0000009c85067207 */ /* 0x000fe40000000000 */
[----:B------:R-:W-:Y:S02]  /*27d50*/  SEL R5, R156, R133, P0 ;  /* 0x000000859c057207 */ /* 0x000fe40000000000 */
[----:B------:R-:W-:Y:S02]  /*27d60*/  SEL R4, R7, R8, P0 ;  /* 0x0000000807047207 */ /* 0x000fe40000000000 */
[----:B------:R-:W-:Y:S01]  /*27d70*/  MOV R13, R26 ;  /* 0x0000001a000d7202 */ /* 0x000fe20000000f00 */
[----:B------:R-:W-:Y:S02]  /*27d80*/  IMAD.MOV.U32 R12, RZ, RZ, R9 ;  /* 0x000000ffff0c7224 */ /* 0x000fe400078e0009 */
[----:B------:R-:W-:-:S07]  /*27d90*/  IMAD.MOV.U32 R24, RZ, RZ, R14 ;  /* 0x000000ffff187224 */ /* 0x000fce00078e000e */
[----:B------:R-:W-:Y:S05]  /*27da0*/  WARPSYNC.COLLECTIVE R15, `(.L_x_1712) ;  /* 0x000000000f087348 */ /* 0x000fea0003c00000 */
[----:B------:R0:W1:Y:S02]  /*27db0*/  SHFL.IDX P6, R14, R13, R12, R11 ;  /* 0x0000000c0d0e7389 */ /* 0x00006400000c000b */
[----:B01----:R-:W-:Y:S01]  /*27dc0*/  ENDCOLLECTIVE ;  /* 0x000000000000791b */ /* 0x003fe20003800000 */
.L_x_1712:
[----:B------:R-:W-:Y:S02]  /*27dd0*/  IMAD.MOV.U32 R13, RZ, RZ, R28 ;  /* 0x000000ffff0d7224 */ /* 0x000fe400078e001c */
[----:B------:R-:W-:Y:S02]  /*27de0*/  IMAD.MOV.U32 R12, RZ, RZ, R3 ;  /* 0x000000ffff0c7224 */ /* 0x000fe400078e0003 */
[----:B------:R-:W-:-:S07]  /*27df0*/  IMAD.MOV.U32 R25, RZ, RZ, R14 ;  /* 0x000000ffff197224 */ /* 0x000fce00078e000e */
[----:B------:R-:W-:Y:S05]  /*27e00*/  WARPSYNC.COLLECTIVE R15, `(.L_x_1713) ;  /* 0x000000000f087348 */ /* 0x000fea0003c00000 */
[----:B------:R0:W1:Y:S02]  /*27e10*/  SHFL.IDX P6, R14, R13, R12, R11 ;  /* 0x0000000c0d0e7389 */ /* 0x00006400000c000b */
[----:B01----:R-:W-:Y:S01]  /*27e20*/  ENDCOLLECTIVE ;  /* 0x000000000000791b */ /* 0x003fe20003800000 */
.L_x_1713:
[----:B------:R-:W-:Y:S02]  /*27e30*/  IMAD.MOV.U32 R13, RZ, RZ, R30 ;  /* 0x000000ffff0d7224 */ /* 0x000fe400078e001e */
[----:B------:R-:W-:Y:S02]  /*27e40*/  IMAD.MOV.U32 R12, RZ, RZ, R9 ;  /* 0x000000ffff0c7224 */ /* 0x000fe400078e0009 */
[----:B------:R-:W-:-:S07]  /*27e50*/  IMAD.MOV.U32 R28, RZ, RZ, R14 ;  /* 0x000000ffff1c7224 */ /* 0x000fce00078e000e */
[----:B------:R-:W-:Y:S05]  /*27e60*/  WARPSYNC.COLLECTIVE R15, `(.L_x_1714) ;  /* 0x000000000f087348 */ /* 0x000fea0003c00000 */
[----:B------:R0:W1:Y:S02]  /*27e70*/  SHFL.IDX P6, R14, R13, R12, R11 ;  /* 0x0000000c0d0e7389 */ /* 0x00006400000c000b */
[----:B01----:R-:W-:Y:S01]  /*27e80*/  ENDCOLLECTIVE ;  /* 0x000000000000791b */ /* 0x003fe20003800000 */
.L_x_1714:
[----:B------:R-:W-:Y:S01]  /*27e90*/  MOV R13, R32 ;  /* 0x00000020000d7202 */ /* 0x000fe20000000f00 */
[----:B------:R-:W-:Y:S02]  /*27ea0*/  IMAD.MOV.U32 R12, RZ, RZ, R3 ;  /* 0x000000ffff0c7224 */ /* 0x000fe400078e0003 */
[----:B------:R-:W-:-:S07]  /*27eb0*/  IMAD.MOV.U32 R27, RZ, RZ, R14 ;  /* 0x000000ffff1b7224 */ /* 0x000fce00078e000e */
[----:B------:R-:W-:Y:S05]  /*27ec0*/  WARPSYNC.COLLECTIVE R15, `(.L_x_1715) ;  /* 0x000000000f087348 */ /* 0x000fea0003c00000 */
[----:B------:R0:W1:Y:S02]  /*27ed0*/  SHFL.IDX P6, R14, R13, R12, R11 ;  /* 0x0000000c0d0e7389 */ /* 0x00006400000c000b */
[----:B01----:R-:W-:Y:S01]  /*27ee0*/  ENDCOLLECTIVE ;  /* 0x000000000000791b */ /* 0x003fe20003800000 */
.L_x_1715:
[----:B------:R-:W-:Y:S01]  /*27ef0*/  SEL R26, R27, R28, P0 ;  /* 0x0000001c1b1a7207 */ /* 0x000fe20000000000 */
[----:B------:R-:W-:Y:S02]  /*27f00*/  IMAD.MOV.U32 R13, RZ, RZ, R34 ;  /* 0x000000ffff0d7224 */ /* 0x000fe400078e0022 */
[----:B------:R-:W-:Y:S02]  /*27f10*/  IMAD.MOV.U32 R12, RZ, RZ, R9 ;  /* 0x000000ffff0c7224 */ /* 0x000fe400078e0009 */
[----:B------:R-:W-:-:S07]  /*27f20*/  IMAD.MOV.U32 R32, RZ, RZ, R14 ;  /* 0x000000ffff207224 */ /* 0x000fce00078e000e */
[----:B------:R-:W-:Y:S05]  /*27f30*/  WARPSYNC.COLLECTIVE R15, `(.L_x_1716) ;  /* 0x000000000f087348 */ /* 0x000fea0003c00000 */
[----:B------:R0:W1:Y:S02]  /*27f40*/  SHFL.IDX P6, R14, R13, R12, R11 ;  /* 0x0000000c0d0e7389 */ /* 0x00006400000c000b */
[----:B01----:R-:W-:Y:S01]  /*27f50*/  ENDCOLLECTIVE ;  /* 0x000000000000791b */ /* 0x003fe20003800000 */
.L_x_1716:
[----:B------:R-:W-:Y:S02]  /*27f60*/  IMAD.MOV.U32 R13, RZ, RZ, R36 ;  /* 0x000000ffff0d7224 */ /* 0x000fe400078e0024 */
[----:B------:R-:W-:Y:S02]  /*27f70*/  IMAD.MOV.U32 R12, RZ, RZ, R3 ;  /* 0x000000ffff0c7224 */ /* 0x000fe400078e0003 */
[----:B------:R-:W-:-:S07]  /*27f80*/  IMAD.MOV.U32 R29, RZ, RZ, R14 ;  /* 0x000000ffff1d7224 */ /* 0x000fce00078e000e */
[----:B------:R-:W-:Y:S05]  /*27f90*/  WARPSYNC.COLLECTIVE R15, `(.L_x_1717) ;  /* 0x000000000f087348 */ /* 0x000fea0003c00000 */
[----:B------:R0:W1:Y:S02]  /*27fa0*/  SHFL.IDX P6, R14, R13, R12, R11 ;  /* 0x0000000c0d0e7389 */ /* 0x00006400000c000b */
[----:B01----:R-:W-:Y:S01]  /*27fb0*/  ENDCOLLECTIVE ;  /* 0x000000000000791b */ /* 0x003fe20003800000 */
.L_x_1717:
[----:B------:R-:W-:Y:S02]  /*27fc0*/  SEL R30, R29, R32, P0 ;  /* 0x000000201d1e7207 */ /* 0x000fe40000000000 */
[----:B------:R-:W-:Y:S01]  /*27fd0*/  MOV R13, R38 ;  /* 0x00000026000d7202 */ /* 0x000fe20000000f00 */
[----:B------:R-:W-:Y:S02]  /*27fe0*/  IMAD.MOV.U32 R12, RZ, RZ, R9 ;  /* 0x000000ffff0c7224 */ /* 0x000fe400078e0009 */
[----:B------:R-:W-:-:S07]  /*27ff0*/  IMAD.MOV.U32 R36, RZ, RZ, R14 ;  /* 0x000000ffff247224 */ /* 0x000fce00078e000e */
[----:B------:R-:W-:Y:S05]  /*28000*/  WARPSYNC.COLLECTIVE R15, `(.L_x_1718) ;  /* 0x000000000f087348 */ /* 0x000fea0003c00000 */
[----:B------:R0:W1:Y:S02]  /*28010*/  SHFL.IDX P6, R14, R13, R12, R11 ;  /* 0x0000000c0d0e7389 */ /* 0x00006400000c000b */
[----:B01----:R-:W-:Y:S01]  /*28020*/  ENDCOLLECTIVE ;  /* 0x000000000000791b */ /* 0x003fe20003800000 */
.L_x_1718:
[----:B------:R-:W-:Y:S02]  /*28030*/  IMAD.MOV.U32 R13, RZ, RZ, R40 ;  /* 0x000000ffff0d7224 */ /* 0x000fe400078e0028 */
[----:B------:R-:W-:Y:S02]  /*28040*/  IMAD.MOV.U32 R12, RZ, RZ, R3 ;  /* 0x000000ffff0c7224 */ /* 0x000fe400078e0003 */
[----:B------:R-:W-:-:S07]  /*28050*/  IMAD.MOV.U32 R31, RZ, RZ, R14 ;  /* 0x000000ffff1f7224 */ /* 0x000fce00078e000e */
[----:B------:R-:W-:Y:S05]  /*28060*/  WARPSYNC.COLLECTIVE R15, `(.L_x_1719) ;  /* 0x000000000f087348 */ /* 0x000fea0003c00000 */
[----:B------:R0:W1:Y:S02]  /*28070*/  SHFL.IDX P6, R14, R13, R12, R11 ;  /* 0x0000000c0d0e7389 */ /* 0x00006400000c000b */
[----:B01----:R-:W-:Y:S01]  /*28080*/  ENDCOLLECTIVE ;  /* 0x000000000000791b */ /* 0x003fe20003800000 */
.L_x_1719:
[----:B------:R-:W-:Y:S01]  /*28090*/  SEL R34, R31, R36, P0 ;  /* 0x000000241f227207 */ /* 0x000fe20000000000 */
[----:B------:R-:W-:Y:S02]  /*280a0*/  IMAD.MOV.U32 R13, RZ, RZ, R42 ;  /* 0x000000ffff0d7224 */ /* 0x000fe400078e002a */
[----:B------:R-:W-:Y:S02]  /*280b0*/  IMAD.MOV.U32 R12, RZ, RZ, R9 ;  /* 0x000000ffff0c7224 */ /* 0x000fe400078e0009 */
[----:B------:R-:W-:-:S07]  /*280c0*/  IMAD.MOV.U32 R40, RZ, RZ, R14 ;  /* 0x000000ffff287224 */ /* 0x000fce00078e000e */
[----:B------:R-:W-:Y:S05]  /*280d0*/  WARPSYNC.COLLECTIVE R15, `(.L_x_1720) ;  /* 0x000000000f087348 */ /* 0x000fea0003c00000 */
[----:B------:R0:W1:Y:S02]  /*280e0*/  SHFL.IDX P6, R14, R13, R12, R11 ;  /* 0x0000000c0d0e7389 */ /* 0x00006400000c000b */
[----:B01----:R-:W-:Y:S01]  /*280f0*/  ENDCOLLECTIVE ;  /* 0x000000000000791b */ /* 0x003fe20003800000 */
.L_x_1720:
[----:B------:R-:W-:Y:S01]  /*28100*/  MOV R13, R44 ;  /* 0x0000002c000d7202 */ /* 0x000fe20000000f00 */
[----:B------:R-:W-:Y:S02]  /*28110*/  IMAD.MOV.U32 R12, RZ, RZ, R3 ;  /* 0x000000ffff0c7224 */ /* 0x000fe400078e0003 */
[----:B------:R-:W-:-:S07]  /*28120*/  IMAD.MOV.U32 R33, RZ, RZ, R14 ;  /* 0x000000ffff217224 */ /* 0x000fce00078e000e */
[----:B------:R-:W-:Y:S05]  /*28130*/  WARPSYNC.COLLECTIVE R15, `(.L_x_1721) ;  /* 0x000000000f087348 */ /* 0x000fea0003c00000 */
[----:B------:R0:W1:Y:S02]  /*28140*/  SHFL.IDX P6, R14, R13, R12, R11 ;  /* 0x0000000c0d0e7389 */ /* 0x00006400000c000b */
[----:B01----:R-:W-:Y:S01]  /*28150*/  ENDCOLLECTIVE ;  /* 0x000000000000791b */ /* 0x003fe20003800000 */
.L_x_1721:
[----:B------:R-:W-:Y:S01]  /*28160*/  SEL R38, R33, R40, P0 ;  /* 0x0000002821267207 */ /* 0x000fe20000000000 */
[----:B------:R-:W-:Y:S02]  /*28170*/  IMAD.MOV.U32 R13, RZ, RZ, R46 ;  /* 0x000000ffff0d7224 */ /* 0x000fe400078e002e */
[----:B------:R-:W-:Y:S02]  /*28180*/  IMAD.MOV.U32 R12, RZ, RZ, R9 ;  /* 0x000000ffff0c7224 */ /* 0x000fe400078e0009 */
[----:B------:R-:W-:-:S07]  /*28190*/  IMAD.MOV.U32 R44, RZ, RZ, R14 ;  /* 0x000000ffff2c7224 */ /* 0x000fce00078e000e */
[----:B------:R-:W-:Y:S05]  /*281a0*/  WARPSYNC.COLLECTIVE R15, `(.L_x_1722) ;  /* 0x000000000f087348 */ /* 0x000fea0003c00000 */
[----:B------:R0:W1:Y:S02]  /*281b0*/  SHFL.IDX P6, R14, R13, R12, R11 ;  /* 0x0000000c0d0e7389 */ /* 0x00006400000c000b */
[----:B01----:R-:W-:Y:S01]  /*281c0*/  ENDCOLLECTIVE ;  /* 0x000000000000791b */ /* 0x003fe20003800000 */
.L_x_1722:
[----:B------:R-:W-:Y:S02]  /*281d0*/  IMAD.MOV.U32 R13, RZ, RZ, R48 ;  /* 0x000000ffff0d7224 */ /* 0x000fe400078e0030 */
[----:B------:R-:W-:Y:S02]  /*281e0*/  IMAD.MOV.U32 R12, RZ, RZ, R3 ;  /* 0x000000ffff0c7224 */ /* 0x000fe400078e0003 */
[----:B------:R-:W-:-:S07]  /*281f0*/  IMAD.MOV.U32 R35, RZ, RZ, R14 ;  /* 0x000000ffff237224 */ /* 0x000fce00078e000e */
[----:B------:R-:W-:Y:S05]  /*28200*/  WARPSYNC.COLLECTIVE R15, `(.L_x_1723) ;  /* 0x000000000f087348 */ /* 0x000fea0003c00000 */
[----:B------:R0:W1:Y:S02]  /*28210*/  SHFL.IDX P6, R14, R13, R12, R11 ;  /* 0x0000000c0d0e7389 */ /* 0x00006400000c000b */
[----:B01----:R-:W-:Y:S01]  /*28220*/  ENDCOLLECTIVE ;  /* 0x000000000000791b */ /* 0x003fe20003800000 */
.L_x_1723:
[----:B------:R-:W-:Y:S02]  /*28230*/  SEL R42, R35, R44, P0 ;  /* 0x0000002c232a7207 */ /* 0x000fe40000000000 */
[----:B------:R-:W-:Y:S01]  /*28240*/  MOV R13, R50 ;  /* 0x00000032000d7202 */ /* 0x000fe20000000f00 */
[----:B------:R-:W-:Y:S02]  /*28250*/  IMAD.MOV.U32 R12, RZ, RZ, R9 ;  /* 0x000000ffff0c7224 */ /* 0x000fe400078e0009 */
[----:B------:R-:W-:-:S07]  /*28260*/  IMAD.MOV.U32 R48, RZ, RZ, R14 ;  /* 0x000000ffff307224 */ /* 0x000fce00078e000e */
[----:B------:R-:W-:Y:S05]  /*28270*/  WARPSYNC.COLLECTIVE R15, `(.L_x_1724) ;  /* 0x000000000f087348 */ /* 0x000fea0003c00000 */
[----:B------:R0:W1:Y:S02]  /*28280*/  SHFL.IDX P6, R14, R13, R12, R11 ;  /* 0x0000000c0d0e7389 */ /* 0x00006400000c000b */
[----:B01----:R-:W-:Y:S01]  /*28290*/  ENDCOLLECTIVE ;  /* 0x000000000000791b */ /* 0x003fe20003800000 */
.L_x_1724:
[----:B------:R-:W-:Y:S02]  /*282a0*/  IMAD.MOV.U32 R13, RZ, RZ, R52 ;  /* 0x000000ffff0d7224 */ /* 0x000fe400078e0034 */
[----:B------:R-:W-:Y:S02]  /*282b0*/  IMAD.MOV.U32 R12, RZ, RZ, R3 ;  /* 0x000000ffff0c7224 */ /* 0x000fe400078e0003 */
[----:B------:R-:W-:-:S07]  /*282c0*/  IMAD.MOV.U32 R37, RZ, RZ, R14 ;  /* 0x000000ffff257224 */ /* 0x000fce00078e000e */
[----:B------:R-:W-:Y:S05]  /*282d0*/  WARPSYNC.COLLECTIVE R15, `(.L_x_1725) ;  /* 0x000000000f087348 */ /* 0x000fea0003c00000 */
[----:B------:R0:W1:Y:S02]  /*282e0*/  SHFL.IDX P6, R14, R13, R12, R11 ;  /* 0x0000000c0d0e7389 */ /* 0x00006400000c000b */
[----:B01----:R-:W-:Y:S01]  /*282f0*/  ENDCOLLECTIVE ;  /* 0x000000000000791b */ /* 0x003fe20003800000 */
.L_x_1725:
[----:B------:R-:W-:Y:S01]  /*28300*/  SEL R46, R37, R48, P0 ;  /* 0x00000030252e7207 */ /* 0x000fe20000000000 */
[----:B------:R-:W-:Y:S02]  /*28310*/  IMAD.MOV.U32 R13, RZ, RZ, R54 ;  /* 0x000000ffff0d7224 */ /* 0x000fe400078e0036 */
[----:B------:R-:W-:Y:S02]  /*28320*/  IMAD.MOV.U32 R12, RZ, RZ, R9 ;  /* 0x000000ffff0c7224 */ /* 0x000fe400078e0009 */
[----:B------:R-:W-:-:S07]  /*28330*/  IMAD.MOV.U32 R52, RZ, RZ, R14 ;  /* 0x000000ffff347224 */ /* 0x000fce00078e000e */
[----:B------:R-:W-:Y:S05]  /*28340*/  WARPSYNC.COLLECTIVE R15, `(.L_x_1726) ;  /* 0x000000000f087348 */ /* 0x000fea0003c00000 */
[----:B------:R0:W1:Y:S02]  /*28350*/  SHFL.IDX P6, R14, R13, R12, R11 ;  /* 0x0000000c0d0e7389 */ /* 0x00006400000c000b */
[----:B01----:R-:W-:Y:S01]  /*28360*/  ENDCOLLECTIVE ;  /* 0x000000000000791b */ /* 0x003fe20003800000 */
.L_x_1726:
[----:B------:R-:W-:Y:S01]  /*28370*/  MOV R13, R56 ;  /* 0x00000038000d7202 */ /* 0x000fe20000000f00 */
[----:B------:R-:W-:Y:S02]  /*28380*/  IMAD.MOV.U32 R12, RZ, RZ, R3 ;  /* 0x000000ffff0c7224 */ /* 0x000fe400078e0003 */
[----:B------:R-:W-:-:S07]  /*28390*/  IMAD.MOV.U32 R39, RZ, RZ, R14 ;  /* 0x000000ffff277224 */ /* 0x000fce00078e000e */
[----:B------:R-:W-:Y:S05]  /*283a0*/  WARPSYNC.COLLECTIVE R15, `(.L_x_1727) ;  /* 0x000000000f087348 */ /* 0x000fea0003c00000 */
[----:B------:R0:W1:Y:S02]  /*283b0*/  SHFL.IDX P6, R14, R13, R12, R11 ;  /* 0x0000000c0d0e7389 */ /* 0x00006400000c000b */
[----:B01----:R-:W-:Y:S01]  /*283c0*/  ENDCOLLECTIVE ;  /* 0x000000000000791b */ /* 0x003fe20003800000 */
.L_x_1727:
[----:B------:R-:W-:Y:S01]  /*283d0*/  SEL R50, R39, R52, P0 ;  /* 0x0000003427327207 */ /* 0x000fe20000000000 */
[----:B------:R-:W-:Y:S02]  /*283e0*/  IMAD.MOV.U32 R13, RZ, RZ, R58 ;  /* 0x000000ffff0d7224 */ /* 0x000fe400078e003a */
[----:B------:R-:W-:Y:S02]  /*283f0*/  IMAD.MOV.U32 R12, RZ, RZ, R9 ;  /* 0x000000ffff0c7224 */ /* 0x000fe400078e0009 */
[----:B------:R-:W-:-:S07]  /*28400*/  IMAD.MOV.U32 R56, RZ, RZ, R14 ;  /* 0x000000ffff387224 */ /* 0x000fce00078e000e */
[----:B------:R-:W-:Y:S05]  /*28410*/  WARPSYNC.COLLECTIVE R15, `(.L_x_1728) ;  /* 0x000000000f087348 */ /* 0x000fea0003c00000 */
[----:B------:R0:W1:Y:S02]  /*28420*/  SHFL.IDX P6, R14, R13, R12, R11 ;  /* 0x0000000c0d0e7389 */ /* 0x00006400000c000b */
[----:B01----:R-:W-:Y:S01]  /*28430*/  ENDCOLLECTIVE ;  /* 0x000000000000791b */ /* 0x003fe20003800000 */
.L_x_1728:
[----:B------:R-:W-:Y:S02]  /*28440*/  IMAD.MOV.U32 R13, RZ, RZ, R60 ;  /* 0x000000ffff0d7224 */ /* 0x000fe400078e003c */
[----:B------:R-:W-:Y:S02]  /*28450*/  IMAD.MOV.U32 R12, RZ, RZ, R3 ;  /* 0x000000ffff0c7224 */ /* 0x000fe400078e0003 */
[----:B------:R-:W-:-:S07]  /*28460*/  IMAD.MOV.U32 R41, RZ, RZ, R14 ;  /* 0x000000ffff297224 */ /* 0x000fce00078e000e */
[----:B------:R-:W-:Y:S05]  /*28470*/  WARPSYNC.COLLECTIVE R15, `(.L_x_1729) ;  /* 0x000000000f087348 */ /* 0x000fea0003c00000 */
[----:B------:R0:W1:Y:S02]  /*28480*/  SHFL.IDX P6, R14, R13, R12, R11 ;  /* 0x0000000c0d0e7389 */ /* 0x00006400000c000b */
[----:B01----:R-:W-:Y:S01]  /*28490*/  ENDCOLLECTIVE ;  /* 0x000000000000791b */ /* 0x003fe20003800000 */
.L_x_1729:
[----:B------:R-:W-:Y:S02]  /*284a0*/  SEL R54, R41, R56, P0 ;  /* 0x0000003829367207 */ /* 0x000fe40000000000 */
[----:B------:R-:W-:Y:S01]  /*284b0*/  MOV R13, R62 ;  /* 0x0000003e000d7202 */ /* 0x000fe20000000f00 */
[----:B------:R-:W-:Y:S02]  /*284c0*/  IMAD.MOV.U32 R12, RZ, RZ, R9 ;  /* 0x000000ffff0c7224 */ /* 0x000fe400078e0009 */
[----:B------:R-:W-:-:S07]  /*284d0*/  IMAD.MOV.U32 R60, RZ, RZ, R14 ;  /* 0x000000ffff3c7224 */ /* 0x000fce00078e000e */
[----:B------:R-:W-:Y:S05]  /*284e0*/  WARPSYNC.COLLECTIVE R15, `(.L_x_1730) ;  /* 0x000000000f087348 */ /* 0x000fea0003c00000 */
[----:B------:R0:W1:Y:S02]  /*284f0*/  SHFL.IDX P6, R14, R13, R12, R11 ;  /* 0x0000000c0d0e7389 */ /* 0x00006400000c000b */
[----:B01----:R-:W-:Y:S01]  /*28500*/  ENDCOLLECTIVE ;  /* 0x000000000000791b */ /* 0x003fe20003800000 */
.L_x_1730:
[----:B------:R-:W-:Y:S02]  /*28510*/  IMAD.MOV.U32 R13, RZ, RZ, R64 ;  /* 0x000000ffff0d7224 */ /* 0x000fe400078e0040 */
[----:B------:R-:W-:Y:S02]  /*28520*/  IMAD.MOV.U32 R12, RZ, RZ, R3 ;  /* 0x000000ffff0c7224 */ /* 0x000fe400078e0003 */
[----:B------:R-:W-:-:S07]  /*28530*/  IMAD.MOV.U32 R43, RZ, RZ, R14 ;  /* 0x000000ffff2b7224 */ /* 0x000fce00078e000e */
[----:B------:R-:W-:Y:S05]  /*28540*/  WARPSYNC.COLLECTIVE R15, `(.L_x_1731) ;  /* 0x000000000f087348 */ /* 0x000fea0003c00000 */
[----:B------:R0:W1:Y:S02]  /*28550*/  SHFL.IDX P6, R14, R13, R12, R11 ;  /* 0x0000000c0d0e7389 */ /* 0x00006400000c000b */
[----:B01----:R-:W-:Y:S01]  /*28560*/  ENDCOLLECTIVE ;  /* 0x000000000000791b */ /* 0x003fe20003800000 */
.L_x_1731:
[----:B------:R-:W-:Y:S01]  /*28570*/  SEL R58, R43, R60, P0 ;  /* 0x0000003c2b3a7207 */ /* 0x000fe20000000000 */
[----:B------:R-:W-:Y:S02]  /*28580*/  IMAD.MOV.U32 R13, RZ, RZ, R66 ;  /* 0x000000ffff0d7224 */ /* 0x000fe400078e0042 */
[----:B------:R-:W-:Y:S02]  /*28590*/  IMAD.MOV.U32 R12, RZ, RZ, R9 ;  /* 0x000000ffff0c7224 */ /* 0x000fe400078e0009 */
[----:B------:R-:W-:-:S07]  /*285a0*/  IMAD.MOV.U32 R64, RZ, RZ, R14 ;  /* 0x000000ffff407224 */ /* 0x000fce00078e000e */
[----:B------:R-:W-:Y:S05]  /*285b0*/  WARPSYNC.COLLECTIVE R15, `(.L_x_1732) ;  /* 0x000000000f087348 */ /* 0x000fea0003c00000 */
[----:B------:R0:W1:Y:S02]  /*285c0*/  SHFL.IDX P6, R14, R13, R12, R11 ;  /* 0x0000000c0d0e7389 */ /* 0x00006400000c000b */
[----:B01----:R-:W-:Y:S01]  /*285d0*/  ENDCOLLECTIVE ;  /* 0x000000000000791b */ /* 0x003fe20003800000 */
.L_x_1732:
[----:B------:R-:W-:Y:S01]  /*285e0*/  MOV R13, R68 ;  /* 0x00000044000d7202 */ /* 0x000fe20000000f00 */
[----:B------:R-:W-:Y:S02]  /*285f0*/  IMAD.MOV.U32 R12, RZ, RZ, R3 ;  /* 0x000000ffff0c7224 */ /* 0x000fe400078e0003 */
[----:B------:R-:W-:-:S07]  /*28600*/  IMAD.MOV.U32 R45, RZ, RZ, R14 ;  /* 0x000000ffff2d7224 */ /* 0x000fce00078e000e */
[----:B------:R-:W-:Y:S05]  /*28610*/  WARPSYNC.COLLECTIVE R15, `(.L_x_1733) ;  /* 0x000000000f087348 */ /* 0x000fea0003c00000 */
[----:B------:R0:W1:Y:S02]  /*28620*/  SHFL.IDX P6, R14, R13, R12, R11 ;  /* 0x0000000c0d0e7389 */ /* 0x00006400000c000b */
[----:B01----:R-:W-:Y:S01]  /*28630*/  ENDCOLLECTIVE ;  /* 0x000000000000791b */ /* 0x003fe20003800000 */
.L_x_1733:
[----:B------:R-:W-:Y:S01]  /*28640*/  SEL R62, R45, R64, P0 ;  /* 0x000000402d3e7207 */ /* 0x000fe20000000000 */
[----:B------:R-:W-:Y:S02]  /*28650*/  IMAD.MOV.U32 R13, RZ, RZ, R70 ;  /* 0x000000ffff0d7224 */ /* 0x000fe400078e0046 */
[----:B------:R-:W-:Y:S02]  /*28660*/  IMAD.MOV.U32 R12, RZ, RZ, R9 ;  /* 0x000000ffff0c7224 */ /* 0x000fe400078e0009 */
[----:B------:R-:W-:-:S07]  /*28670*/  IMAD.MOV.U32 R68, RZ, RZ, R14 ;  /* 0x000000ffff447224 */ /* 0x000fce00078e000e */
[----:B------:R-:W-:Y:S05]  /*28680*/  WARPSYNC.COLLECTIVE R15, `(.L_x_1734) ;  /* 0x000000000f087348 */ /* 0x000fea0003c00000 */
[----:B------:R0:W1:Y:S02]  /*28690*/  SHFL.IDX P6, R14, R13, R12, R11 ;  /* 0x0000000c0d0e7389 */ /* 0x00006400000c000b */
[----:B01----:R-:W-:Y:S01]  /*286a0*/  ENDCOLLECTIVE ;  /* 0x000000000000791b */ /* 0x003fe20003800000 */
.L_x_1734:
[----:B------:R-:W-:Y:S02]  /*286b0*/  IMAD.MOV.U32 R13, RZ, RZ, R72 ;  /* 0x000000ffff0d7224 */ /* 0x000fe400078e0048 */
[----:B------:R-:W-:Y:S02]  /*286c0*/  IMAD.MOV.U32 R12, RZ, RZ, R3 ;  /* 0x000000ffff0c7224 */ /* 0x000fe400078e0003 */
[----:B------:R-:W-:-:S07]  /*286d0*/  IMAD.MOV.U32 R47, RZ, RZ, R14 ;  /* 0x000000ffff2f7224 */ /* 0x000fce00078e000e */
[----:B------:R-:W-:Y:S05]  /*286e0*/  WARPSYNC.COLLECTIVE R15, `(.L_x_1735) ;  /* 0x000000000f087348 */ /* 0x000fea0003c00000 */
[----:B------:R0:W1:Y:S02]  /*286f0*/  SHFL.IDX P6, R14, R13, R12, R11 ;  /* 0x0000000c0d0e7389 */ /* 0x00006400000c000b */
[----:B01----:R-:W-:Y:S01]  /*28700*/  ENDCOLLECTIVE ;  /* 0x000000000000791b */ /* 0x003fe20003800000 */
.L_x_1735:
[----:B------:R-:W-:Y:S02]  /*28710*/  SEL R66, R47, R68, P0 ;  /* 0x000000442f427207 */ /* 0x000fe40000000000 */
[----:B------:R-:W-:Y:S01]  /*28720*/  MOV R13, R74 ;  /* 0x0000004a000d7202 */ /* 0x000fe20000000f00 */
[----:B------:R-:W-:Y:S02]  /*28730*/  IMAD.MOV.U32 R12, RZ, RZ, R9 ;  /* 0x000000ffff0c7224 */ /* 0x000fe400078e0009 */
[----:B------:R-:W-:-:S07]  /*28740*/  IMAD.MOV.U32 R72, RZ, RZ, R14 ;  /* 0x000000ffff487224 */ /* 0x000fce00078e000e */
[----:B------:R-:W-:Y:S05]  /*28750*/  WARPSYNC.COLLECTIVE R15, `(.L_x_1736) ;  /* 0x000000000f087348 */ /* 0x000fea0003c00000 */
[----:B------:R0:W1:Y:S02]  /*28760*/  SHFL.IDX P6, R14, R13, R12, R11 ;  /* 0x0000000c0d0e7389 */ /* 0x00006400000c000b */
[----:B01----:R-:W-:Y:S01]  /*28770*/  ENDCOLLECTIVE ;  /* 0x000000000000791b */ /* 0x003fe20003800000 */
.L_x_1736:
[----:B------:R-:W-:Y:S02]  /*28780*/  IMAD.MOV.U32 R13, RZ, RZ, R78 ;  /* 0x000000ffff0d7224 */ /* 0x000fe400078e004e */
[----:B------:R-:W-:Y:S02]  /*28790*/  IMAD.MOV.U32 R12, RZ, RZ, R3 ;  /* 0x000000ffff0c7224 */ /* 0x000fe400078e0003 */
[----:B------:R-:W-:-:S07]  /*287a0*/  IMAD.MOV.U32 R49, RZ, RZ, R14 ;  /* 0x000000ffff317224 */ /* 0x000fce00078e000e */
[----:B------:R-:W-:Y:S05]  /*287b0*/  WARPSYNC.COLLECTIVE R15, `(.L_x_1737) ;  /* 0x000000000f087348 */ /* 0x000fea0003c00000 */
[----:B------:R0:W1:Y:S02]  /*287c0*/  SHFL.IDX P6, R14, R13, R12, R11 ;  /* 0x0000000c0d0e7389 */ /* 0x00006400000c000b */
[----:B01----:R-:W-:Y:S01]  /*287d0*/  ENDCOLLECTIVE ;  /* 0x000000000000791b */ /* 0x003fe20003800000 */
.L_x_1737:
[----:B------:R-:W-:Y:S01]  /*287e0*/  SEL R70, R49, R72, P0 ;  /* 0x0000004831467207 */ /* 0x000fe20000000000 */
[----:B------:R-:W-:Y:S02]  /*287f0*/  IMAD.MOV.U32 R13, RZ, RZ, R80 ;  /* 0x000000ffff0d7224 */ /* 0x000fe400078e0050 */
[----:B------:R-:W-:Y:S02]  /*28800*/  IMAD.MOV.U32 R12, RZ, RZ, R9 ;  /* 0x000000ffff0c7224 */ /* 0x000fe400078e0009 */
[----:B------:R-:W-:-:S07]  /*28810*/  IMAD.MOV.U32 R78, RZ, RZ, R14 ;  /* 0x000000ffff4e7224 */ /* 0x000fce00078e000e */
[----:B------:R-:W-:Y:S05]  /*28820*/  WARPSYNC.COLLECTIVE R15, `(.L_x_1738) ;  /* 0x000000000f087348 */ /* 0x000fea0003c00000 */
[----:B------:R0:W1:Y:S02]  /*28830*/  SHFL.IDX P6, R14, R13, R12, R11 ;  /* 0x0000000c0d0e7389 */ /* 0x00006400000c000b */
[----:B01----:R-:W-:Y:S01]  /*28840*/  ENDCOLLECTIVE ;  /* 0x000000000000791b */ /* 0x003fe20003800000 */
.L_x_1738:
[----:B------:R-:W-:Y:S01]  /*28850*/  MOV R13, R82 ;  /* 0x00000052000d7202 */ /* 0x000fe20000000f00 */
[----:B------:R-:W-:Y:S02]  /*28860*/  IMAD.MOV.U32 R12, RZ, RZ, R3 ;  /* 0x000000ffff0c7224 */ /* 0x000fe400078e0003 */
[----:B------:R-:W-:-:S07]  /*28870*/  IMAD.MOV.U32 R51, RZ, RZ, R14 ;  /* 0x000000ffff337224 */ /* 0x000fce00078e000e */
[----:B------:R-:W-:Y:S05]  /*28880*/  WARPSYNC.COLLECTIVE R15, `(.L_x_1739) ;  /* 0x000000000f087348 */ /* 0x000fea0003c00000 */
[----:B------:R0:W1:Y:S02]  /*28890*/  SHFL.IDX P6, R14, R13, R12, R11 ;  /* 0x0000000c0d0e7389 */ /* 0x00006400000c000b */
[----:B01----:R-:W-:Y:S01]  /*288a0*/  ENDCOLLECTIVE ;  /* 0x000000000000791b */ /* 0x003fe20003800000 */
.L_x_1739:
[----:B------:R-:W-:Y:S01]  /*288b0*/  SEL R74, R51, R78, P0 ;  /* 0x0000004e334a7207 */ /* 0x000fe20000000000 */
[----:B------:R-:W-:Y:S02]  /*288c0*/  IMAD.MOV.U32 R13, RZ, RZ, R84 ;  /* 0x000000ffff0d7224 */ /* 0x000fe400078e0054 */
[----:B------:R-:W-:Y:S02]  /*288d0*/  IMAD.MOV.U32 R12, RZ, RZ, R9 ;  /* 0x000000ffff0c7224 */ /* 0x000fe400078e0009 */
[----:B------:R-:W-:-:S07]  /*288e0*/  IMAD.MOV.U32 R82, RZ, RZ, R14 ;  /* 0x000000ffff527224 */ /* 0x000fce00078e000e */
[----:B------:R-:W-:Y:S05]  /*288f0*/  WARPSYNC.COLLECTIVE R15, `(.L_x_1740) ;  /* 0x000000000f087348 */ /* 0x000fea0003c00000 */
[----:B------:R0:W1:Y:S02]  /*28900*/  SHFL.IDX P6, R14, R13, R12, R11 ;  /* 0x0000000c0d0e7389 */ /* 0x00006400000c000b */
[----:B01----:R-:W-:Y:S01]  /*28910*/  ENDCOLLECTIVE ;  /* 0x000000000000791b */ /* 0x003fe20003800000 */
.L_x_1740:
[----:B------:R-:W-:Y:S02]  /*28920*/  IMAD.MOV.U32 R13, RZ, RZ, R86 ;  /* 0x000000ffff0d7224 */ /* 0x000fe400078e0056 */
[----:B------:R-:W-:Y:S02]  /*28930*/  IMAD.MOV.U32 R12, RZ, RZ, R3 ;  /* 0x000000ffff0c7224 */ /* 0x000fe400078e0003 */
[----:B------:R-:W-:-:S07]  /*28940*/  IMAD.MOV.U32 R53, RZ, RZ, R14 ;  /* 0x000000ffff357224 */ /* 0x000fce00078e000e */
[----:B------:R-:W-:Y:S05]  /*28950*/  WARPSYNC.COLLECTIVE R15, `(.L_x_1741) ;  /* 0x000000000f087348 */ /* 0x000fea0003c00000 */
[----:B------:R0:W1:Y:S02]  /*28960*/  SHFL.IDX P6, R14, R13, R12, R11 ;  /* 0x0000000c0d0e7389 */ /* 0x00006400000c000b */
[----:B01----:R-:W-:Y:S01]  /*28970*/  ENDCOLLECTIVE ;  /* 0x000000000000791b */ /* 0x003fe20003800000 */
.L_x_1741:
[----:B------:R-:W-:Y:S01]  /*28980*/  MOV R13, R88 ;  /* 0x00000058000d7202 */ /* 0x000fe20000000f00 */
[----:B------:R-:W-:Y:S02]  /*28990*/  IMAD.MOV.U32 R12, RZ, RZ, R9 ;  /* 0x000000ffff0c7224 */ /* 0x000fe400078e0009 */
[----:B------:R-:W-:-:S07]  /*289a0*/  IMAD.MOV.U32 R86, RZ, RZ, R14 ;  /* 0x000000ffff567224 */ /* 0x000fce00078e000e */
[----:B------:R-:W-:Y:S05]  /*289b0*/  WARPSYNC.COLLECTIVE R15, `(.L_x_1742) ;  /* 0x000000000f087348 */ /* 0x000fea0003c00000 */
[----:B------:R0:W1:Y:S02]  /*289c0*/  SHFL.IDX P6, R14, R13, R12, R11 ;  /* 0x0000000c0d0e7389 */ /* 0x00006400000c000b */
[----:B01----:R-:W-:Y:S01]  /*289d0*/  ENDCOLLECTIVE ;  /* 0x000000000000791b */ /* 0x003fe20003800000 */
.L_x_1742:
[----:B------:R-:W-:Y:S02]  /*289e0*/  IMAD.MOV.U32 R13, RZ, RZ, R90 ;  /* 0x000000ffff0d7224 */ /* 0x000fe400078e005a */
[----:B------:R-:W-:Y:S02]  /*289f0*/  IMAD.MOV.U32 R12, RZ, RZ, R3 ;  /* 0x000000ffff0c7224 */ /* 0x000fe400078e0003 */
[----:B------:R-:W-:-:S07]  /*28a00*/  IMAD.MOV.U32 R55, RZ, RZ, R14 ;  /* 0x000000ffff377224 */ /* 0x000fce00078e000e */
[----:B------:R-:W-:Y:S05]  /*28a10*/  WARPSYNC.COLLECTIVE R15, `(.L_x_1743) ;  /* 0x000000000f087348 */ /* 0x000fea0003c00000 */
[----:B------:R0:W1:Y:S02]  /*28a20*/  SHFL.IDX P6, R14, R13, R12, R11 ;  /* 0x0000000c0d0e7389 */ /* 0x00006400000c000b */
[----:B01----:R-:W-:Y:S01]  /*28a30*/  ENDCOLLECTIVE ;  /* 0x000000000000791b */ /* 0x003fe20003800000 */
.L_x_1743:
[----:B------:R-:W-:Y:S02]  /*28a40*/  IMAD.MOV.U32 R13, RZ, RZ, R92 ;  /* 0x000000ffff0d7224 */ /* 0x000fe400078e005c */
[----:B------:R-:W-:Y:S02]  /*28a50*/  IMAD.MOV.U32 R12, RZ, RZ, R9 ;  /* 0x000000ffff0c7224 */ /* 0x000fe400078e0009 */
[----:B------:R-:W-:-:S07]  /*28a60*/  IMAD.MOV.U32 R90, RZ, RZ, R14 ;  /* 0x000000ffff5a7224 */ /* 0x000fce00078e000e */
[----:B------:R-:W-:Y:S05]  /*28a70*/  WARPSYNC.COLLECTIVE R15, `(.L_x_1744) ;  /* 0x000000000f087348 */ /* 0x000fea0003c00000 */
[----:B------:R0:W1:Y:S02]  /*28a80*/  SHFL.IDX P6, R14, R13, R12, R11 ;  /* 0x0000000c0d0e7389 */ /* 0x00006400000c000b */
[----:B01----:R-:W-:Y:S01]  /*28a90*/  ENDCOLLECTIVE ;  /* 0x000000000000791b */ /* 0x003fe20003800000 */
.L_x_1744:
[----:B------:R-:W-:Y:S01]  /*28aa0*/  MOV R13, R94 ;  /* 0x0000005e000d7202 */ /* 0x000fe20000000f00 */
[----:B------:R-:W-:Y:S02]  /*28ab0*/  IMAD.MOV.U32 R12, RZ, RZ, R3 ;  /* 0x000000ffff0c7224 */ /* 0x000fe400078e0003 */
[----:B------:R-:W-:-:S07]  /*28ac0*/  IMAD.MOV.U32 R57, RZ, RZ, R14 ;  /* 0x000000ffff397224 */ /* 0x000fce00078e000e */
[----:B------:R-:W-:Y:S05]  /*28ad0*/  WARPSYNC.COLLECTIVE R15, `(.L_x_1745) ;  /* 0x000000000f087348 */ /* 0x000fea0003c00000 */
[----:B------:R0:W1:Y:S02]  /*28ae0*/  SHFL.IDX P6, R14, R13, R12, R11 ;  /* 0x0000000c0d0e7389 */ /* 0x00006400000c000b */
[----:B01----:R-:W-:Y:S01]  /*28af0*/  ENDCOLLECTIVE ;  /* 0x000000000000791b */ /* 0x003fe20003800000 */
.L_x_1745:
[----:B------:R-:W-:Y:S02]  /*28b00*/  IMAD.MOV.U32 R13, RZ, RZ, R96 ;  /* 0x000000ffff0d7224 */ /* 0x000fe400078e0060 */
[----:B------:R-:W-:Y:S02]  /*28b10*/  IMAD.MOV.U32 R12, RZ, RZ, R9 ;  /* 0x000000ffff0c7224 */ /* 0x000fe400078e0009 */
[----:B------:R-:W-:-:S07]  /*28b20*/  IMAD.MOV.U32 R94, RZ, RZ, R14 ;  /* 0x000000ffff5e7224 */ /* 0x000fce00078e000e */
[----:B------:R-:W-:Y:S05]  /*28b30*/  WARPSYNC.COLLECTIVE R15, `(.L_x_1746) ;  /* 0x000000000f087348 */ /* 0x000fea0003c00000 */
[----:B------:R0:W1:Y:S02]  /*28b40*/  SHFL.IDX P6, R14, R13, R12, R11 ;  /* 0x0000000c0d0e7389 */ /* 0x00006400000c000b */
[----:B01----:R-:W-:Y:S01]  /*28b50*/  ENDCOLLECTIVE ;  /* 0x000000000000791b */ /* 0x003fe20003800000 */
.L_x_1746:
[----:B------:R-:W-:Y:S02]  /*28b60*/  IMAD.MOV.U32 R13, RZ, RZ, R98 ;  /* 0x000000ffff0d7224 */ /* 0x000fe400078e0062 */
[----:B------:R-:W-:Y:S02]  /*28b70*/  IMAD.MOV.U32 R12, RZ, RZ, R3 ;  /* 0x000000ffff0c7224 */ /* 0x000fe400078e0003 */
[----:B------:R-:W-:-:S07]  /*28b80*/  IMAD.MOV.U32 R59, RZ, RZ, R14 ;  /* 0x000000ffff3b7224 */ /* 0x000fce00078e000e */
[----:B------:R-:W-:Y:S05]  /*28b90*/  WARPSYNC.COLLECTIVE R15, `(.L_x_1747) ;  /* 0x000000000f087348 */ /* 0x000fea0003c00000 */
[----:B------:R0:W1:Y:S02]  /*28ba0*/  SHFL.IDX P6, R14, R13, R12, R11 ;  /* 0x0000000c0d0e7389 */ /* 0x00006400000c000b */
[----:B01----:R-:W-:Y:S01]  /*28bb0*/  ENDCOLLECTIVE ;  /* 0x000000000000791b */ /* 0x003fe20003800000 */
.L_x_1747:
[----:B------:R-:W-:Y:S01]  /*28bc0*/  MOV R13, R100 ;  /* 0x00000064000d7202 */ /* 0x000fe20000000f00 */
[----:B------:R-:W-:Y:S02]  /*28bd0*/  IMAD.MOV.U32 R12, RZ, RZ, R9 ;  /* 0x000000ffff0c7224 */ /* 0x000fe400078e0009 */
[----:B------:R-:W-:-:S07]  /*28be0*/  IMAD.MOV.U32 R98, RZ, RZ, R14 ;  /* 0x000000ffff627224 */ /* 0x000fce00078e000e */
[----:B------:R-:W-:Y:S05]  /*28bf0*/  WARPSYNC.COLLECTIVE R15, `(.L_x_1748) ;  /* 0x000000000f087348 */ /* 0x000fea0003c00000 */
[----:B------:R0:W1:Y:S02]  /*28c00*/  SHFL.IDX P6, R14, R13, R12, R11 ;  /* 0x0000000c0d0e7389 */ /* 0x00006400000c000b */
[----:B01----:R-:W-:Y:S01]  /*28c10*/  ENDCOLLECTIVE ;  /* 0x000000000000791b */ /* 0x003fe20003800000 */
.L_x_1748:
[----:B------:R-:W-:Y:S02]  /*28c20*/  IMAD.MOV.U32 R13, RZ, RZ, R102 ;  /* 0x000000ffff0d7224 */ /* 0x000fe400078e0066 */
[----:B------:R-:W-:Y:S02]  /*28c30*/  IMAD.MOV.U32 R12, RZ, RZ, R3 ;  /* 0x000000ffff0c7224 */ /* 0x000fe400078e0003 */
[----:B------:R-:W-:-:S07]  /*28c40*/  IMAD.MOV.U32 R61, RZ, RZ, R14 ;  /* 0x000000ffff3d7224 */ /* 0x000fce00078e000e */
[----:B------:R-:W-:Y:S05]  /*28c50*/  WARPSYNC.COLLECTIVE R15, `(.L_x_1749) ;  /* 0x000000000f087348 */ /* 0x000fea0003c00000 */
[----:B------:R0:W1:Y:S02]  /*28c60*/  SHFL.IDX P6, R14, R13, R12, R11 ;  /* 0x0000000c0d0e7389 */ /* 0x00006400000c000b */
[----:B01----:R-:W-:Y:S01]  /*28c70*/  ENDCOLLECTIVE ;  /* 0x000000000000791b */ /* 0x003fe20003800000 */
.L_x_1749:
[----:B------:R-:W-:Y:S02]  /*28c80*/  IMAD.MOV.U32 R13, RZ, RZ, R104 ;  /* 0x000000ffff0d7224 */ /* 0x000fe400078e0068 */
[----:B------:R-:W-:Y:S02]  /*28c90*/  IMAD.MOV.U32 R12, RZ, RZ, R9 ;  /* 0x000000ffff0c7224 */ /* 0x000fe400078e0009 */
[----:B------:R-:W-:-:S07]  /*28ca0*/  IMAD.MOV.U32 R102, RZ, RZ, R14 ;  /* 0x000000ffff667224 */ /* 0x000fce00078e000e */
[----:B------:R-:W-:Y:S05]  /*28cb0*/  WARPSYNC.COLLECTIVE R15, `(.L_x_1750) ;  /* 0x000000000f087348 */ /* 0x000fea0003c00000 */
[----:B------:R0:W1:Y:S02]  /*28cc0*/  SHFL.IDX P6, R14, R13, R12, R11 ;  /* 0x0000000c0d0e7389 */ /* 0x00006400000c000b */
[----:B01----:R-:W-:Y:S01]  /*28cd0*/  ENDCOLLECTIVE ;  /* 0x000000000000791b */ /* 0x003fe20003800000 */
.L_x_1750:
[----:B------:R-:W-:Y:S01]  /*28ce0*/  MOV R13, R106 ;  /* 0x0000006a000d7202 */ /* 0x000fe20000000f00 */
[----:B------:R-:W-:Y:S02]  /*28cf0*/  IMAD.MOV.U32 R12, RZ, RZ, R3 ;  /* 0x000000ffff0c7224 */ /* 0x000fe400078e0003 */
[----:B------:R-:W-:-:S07]  /*28d00*/  IMAD.MOV.U32 R63, RZ, RZ, R14 ;  /* 0x000000ffff3f7224 */ /* 0x000fce00078e000e */
[----:B------:R-:W-:Y:S05]  /*28d10*/  WARPSYNC.COLLECTIVE R15, `(.L_x_1751) ;  /* 0x000000000f087348 */ /* 0x000fea0003c00000 */
[----:B------:R0:W1:Y:S02]  /*28d20*/  SHFL.IDX P6, R14, R13, R12, R11 ;  /* 0x0000000c0d0e7389 */ /* 0x00006400000c000b */
[----:B01----:R-:W-:Y:S01]  /*28d30*/  ENDCOLLECTIVE ;  /* 0x000000000000791b */ /* 0x003fe20003800000 */
.L_x_1751:
[----:B------:R-:W-:Y:S02]  /*28d40*/  IMAD.MOV.U32 R13, RZ, RZ, R108 ;  /* 0x000000ffff0d7224 */ /* 0x000fe400078e006c */
[----:B------:R-:W-:Y:S02]  /*28d50*/  IMAD.MOV.U32 R12, RZ, RZ, R9 ;  /* 0x000000ffff0c7224 */ /* 0x000fe400078e0009 */
[----:B------:R-:W-:-:S07]  /*28d60*/  IMAD.MOV.U32 R106, RZ, RZ, R14 ;  /* 0x000000ffff6a7224 */ /* 0x000fce00078e000e */
[----:B------:R-:W-:Y:S05]  /*28d70*/  WARPSYNC.COLLECTIVE R15, `(.L_x_1752) ;  /* 0x000000000f087348 */ /* 0x000fea0003c00000 */
[----:B------:R0:W1:Y:S02]  /*28d80*/  SHFL.IDX P6, R14, R13, R12, R11 ;  /* 0x0000000c0d0e7389 */ /* 0x00006400000c000b */
[----:B01----:R-:W-:Y:S01]  /*28d90*/  ENDCOLLECTIVE ;  /* 0x000000000000791b */ /* 0x003fe20003800000 */
.L_x_1752:
[----:B------:R-:W-:Y:S02]  /*28da0*/  IMAD.MOV.U32 R13, RZ, RZ, R110 ;  /* 0x000000ffff0d7224 */ /* 0x000fe400078e006e */
[----:B------:R-:W-:Y:S02]  /*28db0*/  IMAD.MOV.U32 R12, RZ, RZ, R3 ;  /* 0x000000ffff0c7224 */ /* 0x000fe400078e0003 */
[----:B------:R-:W-:-:S07]  /*28dc0*/  IMAD.MOV.U32 R65, RZ, RZ, R14 ;  /* 0x000000ffff417224 */ /* 0x000fce00078e000e */
[----:B------:R-:W-:Y:S05]  /*28dd0*/  WARPSYNC.COLLECTIVE R15, `(.L_x_1753) ;  /* 0x000000000f087348 */ /* 0x000fea0003c00000 */
[----:B------:R0:W1:Y:S02]  /*28de0*/  SHFL.IDX P6, R14, R13, R12, R11 ;  /* 0x0000000c0d0e7389 */ /* 0x00006400000c000b */
[----:B01----:R-:W-:Y:S01]  /*28df0*/  ENDCOLLECTIVE ;  /* 0x000000000000791b */ /* 0x003fe20003800000 */
.L_x_1753:
[----:B------:R-:W-:Y:S01]  /*28e00*/  MOV R13, R112 ;  /* 0x00000070000d7202 */ /* 0x000fe20000000f00 */
[----:B------:R-:W-:Y:S02]  /*28e10*/  IMAD.MOV.U32 R12, RZ, RZ, R9 ;  /* 0x000000ffff0c7224 */ /* 0x000fe400078e0009 */
[----:B------:R-:W-:-:S07]  /*28e20*/  IMAD.MOV.U32 R110, RZ, RZ, R14 ;  /* 0x000000ffff6e7224 */ /* 0x000fce00078e000e */
[----:B------:R-:W-:Y:S05]  /*28e30*/  WARPSYNC.COLLECTIVE R15, `(.L_x_1754) ;  /* 0x000000000f087348 */ /* 0x000fea0003c00000 */
[----:B------:R0:W1:Y:S02]  /*28e40*/  SHFL.IDX P6, R14, R13, R12, R11 ;  /* 0x0000000c0d0e7389 */ /* 0x00006400000c000b */
[----:B01----:R-:W-:Y:S01]  /*28e50*/  ENDCOLLECTIVE ;  /* 0x000000000000791b */ /* 0x003fe20003800000 */
.L_x_1754:
[----:B------:R-:W-:Y:S02]  /*28e60*/  IMAD.MOV.U32 R13, RZ, RZ, R114 ;  /* 0x000000ffff0d7224 */ /* 0x000fe400078e0072 */
[----:B------:R-:W-:Y:S02]  /*28e70*/  IMAD.MOV.U32 R12, RZ, RZ, R3 ;  /* 0x000000ffff0c7224 */ /* 0x000fe400078e0003 */
[----:B------:R-:W-:-:S07]  /*28e80*/  IMAD.MOV.U32 R67, RZ, RZ, R14 ;  /* 0x000000ffff437224 */ /* 0x000fce00078e000e */
[----:B------:R-:W-:Y:S05]  /*28e90*/  WARPSYNC.COLLECTIVE R15, `(.L_x_1755) ;  /* 0x000000000f087348 */ /* 0x000fea0003c00000 */
[----:B------:R0:W1:Y:S02]  /*28ea0*/  SHFL.IDX P6, R14, R13, R12, R11 ;  /* 0x0000000c0d0e7389 */ /* 0x00006400000c000b */
[----:B01----:R-:W-:Y:S01]  /*28eb0*/  ENDCOLLECTIVE ;  /* 0x000000000000791b */ /* 0x003fe20003800000 */
.L_x_1755:
[----:B------:R-:W-:Y:S02]  /*28ec0*/  IMAD.MOV.U32 R13, RZ, RZ, R116 ;  /* 0x000000ffff0d7224 */ /* 0x000fe400078e0074 */
[----:B------:R-:W-:Y:S02]  /*28ed0*/  IMAD.MOV.U32 R12, RZ, RZ, R9 ;  /* 0x000000ffff0c7224 */ /* 0x000fe400078e0009 */
[----:B------:R-:W-:-:S07]  /*28ee0*/  IMAD.MOV.U32 R114, RZ, RZ, R14 ;  /* 0x000000ffff727224 */ /* 0x000fce00078e000e */
[----:B------:R-:W-:Y:S05]  /*28ef0*/  WARPSYNC.COLLECTIVE R15, `(.L_x_1756) ;  /* 0x000000000f087348 */ /* 0x000fea0003c00000 */
[----:B------:R0:W1:Y:S02]  /*28f00*/  SHFL.IDX P6, R14, R13, R12, R11 ;  /* 0x0000000c0d0e7389 */ /* 0x00006400000c000b */
[----:B01----:R-:W-:Y:S01]  /*28f10*/  ENDCOLLECTIVE ;  /* 0x000000000000791b */ /* 0x003fe20003800000 */
.L_x_1756:
[----:B------:R-:W-:Y:S01]  /*28f20*/  MOV R13, R118 ;  /* 0x00000076000d7202 */ /* 0x000fe20000000f00 */
[----:B------:R-:W-:Y:S02]  /*28f30*/  IMAD.MOV.U32 R12, RZ, RZ, R3 ;  /* 0x000000ffff0c7224 */ /* 0x000fe400078e0003 */
[----:B------:R-:W-:-:S07]  /*28f40*/  IMAD.MOV.U32 R69, RZ, RZ, R14 ;  /* 0x000000ffff457224 */ /* 0x000fce00078e000e */
[----:B------:R-:W-:Y:S05]  /*28f50*/  WARPSYNC.COLLECTIVE R15, `(.L_x_1757) ;  /* 0x000000000f087348 */ /* 0x000fea0003c00000 */
[----:B------:R0:W1:Y:S02]  /*28f60*/  SHFL.IDX P6, R14, R13, R12, R11 ;  /* 0x0000000c0d0e7389 */ /* 0x00006400000c000b */
[----:B01----:R-:W-:Y:S01]  /*28f70*/  ENDCOLLECTIVE ;  /* 0x000000000000791b */ /* 0x003fe20003800000 */
.L_x_1757:
[----:B------:R-:W-:Y:S02]  /*28f80*/  IMAD.MOV.U32 R13, RZ, RZ, R120 ;  /* 0x000000ffff0d7224 */ /* 0x000fe400078e0078 */
[----:B------:R-:W-:Y:S02]  /*28f90*/  IMAD.MOV.U32 R12, RZ, RZ, R9 ;  /* 0x000000ffff0c7224 */ /* 0x000fe400078e0009 */
[----:B------:R-:W-:-:S07]  /*28fa0*/  IMAD.MOV.U32 R118, RZ, RZ, R14 ;  /* 0x000000ffff767224 */ /* 0x000fce00078e000e */
[----:B------:R-:W-:Y:S05]  /*28fb0*/  WARPSYNC.COLLECTIVE R15, `(.L_x_1758) ;  /* 0x000000000f087348 */ /* 0x000fea0003c00000 */
[----:B------:R0:W1:Y:S02]  /*28fc0*/  SHFL.IDX P6, R14, R13, R12, R11 ;  /* 0x0000000c0d0e7389 */ /* 0x00006400000c000b */
[----:B01----:R-:W-:Y:S01]  /*28fd0*/  ENDCOLLECTIVE ;  /* 0x000000000000791b */ /* 0x003fe20003800000 */
.L_x_1758:
[----:B------:R-:W-:Y:S02]  /*28fe0*/  IMAD.MOV.U32 R13, RZ, RZ, R122 ;  /* 0x000000ffff0d7224 */ /* 0x000fe400078e007a */
[----:B------:R-:W-:Y:S02]  /*28ff0*/  IMAD.MOV.U32 R12, RZ, RZ, R3 ;  /* 0x000000ffff0c7224 */ /* 0x000fe400078e0003 */
[----:B------:R-:W-:-:S07]  /*29000*/  IMAD.MOV.U32 R71, RZ, RZ, R14 ;  /* 0x000000ffff477224 */ /* 0x000fce00078e000e */
[----:B------:R-:W-:Y:S05]  /*29010*/  WARPSYNC.COLLECTIVE R15, `(.L_x_1759) ;  /* 0x000000000f087348 */ /* 0x000fea0003c00000 */
[----:B------:R0:W1:Y:S02]  /*29020*/  SHFL.IDX P6, R14, R13, R12, R11 ;  /* 0x0000000c0d0e7389 */ /* 0x00006400000c000b */
[----:B01----:R-:W-:Y:S01]  /*29030*/  ENDCOLLECTIVE ;  /* 0x000000000000791b */ /* 0x003fe20003800000 */
.L_x_1759:
[----:B------:R-:W-:Y:S01]  /*29040*/  MOV R13, R124 ;  /* 0x0000007c000d7202 */ /* 0x000fe20000000f00 */
[----:B------:R-:W-:Y:S02]  /*29050*/  IMAD.MOV.U32 R12, RZ, RZ, R9 ;  /* 0x000000ffff0c7224 */ /* 0x000fe400078e0009 */
[----:B------:R-:W-:-:S07]  /*29060*/  IMAD.MOV.U32 R122, RZ, RZ, R14 ;  /* 0x000000ffff7a7224 */ /* 0x000fce00078e000e */
[----:B------:R-:W-:Y:S05]  /*29070*/  WARPSYNC.COLLECTIVE R15, `(.L_x_1760) ;  /* 0x000000000f087348 */ /* 0x000fea0003c00000 */
[----:B------:R0:W1:Y:S02]  /*29080*/  SHFL.IDX P6, R14, R13, R12, R11 ;  /* 0x0000000c0d0e7389 */ /* 0x00006400000c000b */
[----:B01----:R-:W-:Y:S01]  /*29090*/  ENDCOLLECTIVE ;  /* 0x000000000000791b */ /* 0x003fe20003800000 */
.L_x_1760:
[----:B------:R-:W-:Y:S02]  /*290a0*/  IMAD.MOV.U32 R13, RZ, RZ, R126 ;  /* 0x000000ffff0d7224 */ /* 0x000fe400078e007e */
[----:B------:R-:W-:Y:S02]  /*290b0*/  IMAD.MOV.U32 R12, RZ, RZ, R3 ;  /* 0x000000ffff0c7224 */ /* 0x000fe400078e0003 */
[----:B------:R-:W-:-:S07]  /*290c0*/  IMAD.MOV.U32 R109, RZ, RZ, R14 ;  /* 0x000000ffff6d7224 */ /* 0x000fce00078e000e */
[----:B------:R-:W-:Y:S05]  /*290d0*/  WARPSYNC.COLLECTIVE R15, `(.L_x_1761) ;  /* 0x000000000f087348 */ /* 0x000fea0003c00000 */
[----:B------:R0:W1:Y:S02]  /*290e0*/  SHFL.IDX P6, R14, R13, R12, R11 ;  /* 0x0000000c0d0e7389 */ /* 0x00006400000c000b */
[----:B01----:R-:W-:Y:S01]  /*290f0*/  ENDCOLLECTIVE ;  /* 0x000000000000791b */ /* 0x003fe20003800000 */
.L_x_1761:
[----:B------:R-:W-:Y:S02]  /*29100*/  IMAD.MOV.U32 R13, RZ, RZ, R128 ;  /* 0x000000ffff0d7224 */ /* 0x000fe400078e0080 */
[----:B------:R-:W-:Y:S02]  /*29110*/  IMAD.MOV.U32 R12, RZ, RZ, R9 ;  /* 0x000000ffff0c7224 */ /* 0x000fe400078e0009 */
[----:B------:R-:W-:-:S07]  /*29120*/  IMAD.MOV.U32 R126, RZ, RZ, R14 ;  /* 0x000000ffff7e7224 */ /* 0x000fce00078e000e */
[----:B------:R-:W-:Y:S05]  /*29130*/  WARPSYNC.COLLECTIVE R15, `(.L_x_1762) ;  /* 0x000000000f087348 */ /* 0x000fea0003c00000 */
[----:B------:R0:W1:Y:S02]  /*29140*/  SHFL.IDX P6, R14, R13, R12, R11 ;  /* 0x0000000c0d0e7389 */ /* 0x00006400000c000b */
[----:B01----:R-:W-:Y:S01]  /*29150*/  ENDCOLLECTIVE ;  /* 0x000000000000791b */ /* 0x003fe20003800000 */
.L_x_1762:
[----:B------:R-:W-:Y:S01]  /*29160*/  MOV R13, R130 ;  /* 0x00000082000d7202 */ /* 0x000fe20000000f00 */
[----:B------:R-:W-:Y:S02]  /*29170*/  IMAD.MOV.U32 R12, RZ, RZ, R3 ;  /* 0x000000ffff0c7224 */ /* 0x000fe400078e0003 */
[----:B------:R-:W-:-:S07]  /*29180*/  IMAD.MOV.U32 R111, RZ, RZ, R14 ;  /* 0x000000ffff6f7224 */ /* 0x000fce00078e000e */
[----:B------:R-:W-:Y:S05]  /*29190*/  WARPSYNC.COLLECTIVE R15, `(.L_x_1763) ;  /* 0x000000000f087348 */ /* 0x000fea0003c00000 */
[----:B------:R0:W1:Y:S02]  /*291a0*/  SHFL.IDX P6, R14, R13, R12, R11 ;  /* 0x0000000c0d0e7389 */ /* 0x00006400000c000b */
[----:B01----:R-:W-:Y:S01]  /*291b0*/  ENDCOLLECTIVE ;  /* 0x000000000000791b */ /* 0x003fe20003800000 */
.L_x_1763:
[----:B------:R-:W-:Y:S02]  /*291c0*/  IMAD.MOV.U32 R13, RZ, RZ, R132 ;  /* 0x000000ffff0d7224 */ /* 0x000fe400078e0084 */
[----:B------:R-:W-:Y:S02]  /*291d0*/  IMAD.MOV.U32 R12, RZ, RZ, R9 ;  /* 0x000000ffff0c7224 */ /* 0x000fe400078e0009 */
[----:B------:R-:W-:-:S07]  /*291e0*/  IMAD.MOV.U32 R130, RZ, RZ, R14 ;  /* 0x000000ffff827224 */ /* 0x000fce00078e000e */
[----:B------:R-:W-:Y:S05]  /*291f0*/  WARPSYNC.COLLECTIVE R15, `(.L_x_1764) ;  /* 0x000000000f087348 */ /* 0x000fea0003c00000 */
[----:B------:R0:W1:Y:S02]  /*29200*/  SHFL.IDX P6, R14, R13, R12, R11 ;  /* 0x0000000c0d0e7389 */ /* 0x00006400000c000b */
[----:B01----:R-:W-:Y:S01]  /*29210*/  ENDCOLLECTIVE ;  /* 0x000000000000791b */ /* 0x003fe20003800000 */
.L_x_1764:
[----:B------:R-:W-:Y:S02]  /*29220*/  IMAD.MOV.U32 R13, RZ, RZ, R134 ;  /* 0x000000ffff0d7224 */ /* 0x000fe400078e0086 */
[----:B------:R-:W-:Y:S02]  /*29230*/  IMAD.MOV.U32 R12, RZ, RZ, R3 ;  /* 0x000000ffff0c7224 */ /* 0x000fe400078e0003 */
[----:B------:R-:W-:-:S07]  /*29240*/  IMAD.MOV.U32 R113, RZ, RZ, R14 ;  /* 0x000000ffff717224 */ /* 0x000fce00078e000e */
[----:B------:R-:W-:Y:S05]  /*29250*/  WARPSYNC.COLLECTIVE R15, `(.L_x_1765) ;  /* 0x000000000f087348 */ /* 0x000fea0003c00000 */
[----:B------:R0:W1:Y:S02]  /*29260*/  SHFL.IDX P6, R14, R13, R12, R11 ;  /* 0x0000000c0d0e7389 */ /* 0x00006400000c000b */
[----:B01----:R-:W-:Y:S01]  /*29270*/  ENDCOLLECTIVE ;  /* 0x000000000000791b */ /* 0x003fe20003800000 */
.L_x_1765:
[----:B------:R-:W-:Y:S01]  /*29280*/  MOV R13, R136 ;  /* 0x00000088000d7202 */ /* 0x000fe20000000f00 */
[----:B------:R-:W-:Y:S02]  /*29290*/  IMAD.MOV.U32 R12, RZ, RZ, R9 ;  /* 0x000000ffff0c7224 */ /* 0x000fe400078e0009 */
[----:B------:R-:W-:-:S07]  /*292a0*/  IMAD.MOV.U32 R134, RZ, RZ, R14 ;  /* 0x000000ffff867224 */ /* 0x000fce00078e000e */
[----:B------:R-:W-:Y:S05]  /*292b0*/  WARPSYNC.COLLECTIVE R15, `(.L_x_1766) ;  /* 0x000000000f087348 */ /* 0x000fea0003c00000 */
[----:B------:R0:W1:Y:S02]  /*292c0*/  SHFL.IDX P6, R14, R13, R12, R11 ;  /* 0x0000000c0d0e7389 */ /* 0x00006400000c000b */
[----:B01----:R-:W-:Y:S01]  /*292d0*/  ENDCOLLECTIVE ;  /* 0x000000000000791b */ /* 0x003fe20003800000 */
.L_x_1766:
[----:B------:R-:W-:Y:S02]  /*292e0*/  IMAD.MOV.U32 R13, RZ, RZ, R138 ;  /* 0x000000ffff0d7224 */ /* 0x000fe400078e008a */
[----:B------:R-:W-:Y:S02]  /*292f0*/  IMAD.MOV.U32 R12, RZ, RZ, R3 ;  /* 0x000000ffff0c7224 */ /* 0x000fe400078e0003 */
[----:B------:R-:W-:-:S07]  /*29300*/  IMAD.MOV.U32 R115, RZ, RZ, R14 ;  /* 0x000000ffff737224 */ /* 0x000fce00078e000e */
[----:B------:R-:W-:Y:S05]  /*29310*/  WARPSYNC.COLLECTIVE R15, `(.L_x_1767) ;  /* 0x000000000f087348 */ /* 0x000fea0003c00000 */
[----:B------:R0:W1:Y:S02]  /*29320*/  SHFL.IDX P6, R14, R13, R12, R11 ;  /* 0x0000000c0d0e7389 */ /* 0x00006400000c000b */
[----:B01----:R-:W-:Y:S01]  /*29330*/  ENDCOLLECTIVE ;  /* 0x000000000000791b */ /* 0x003fe20003800000 */
.L_x_1767:
[----:B------:R-:W-:Y:S02]  /*29340*/  IMAD.MOV.U32 R13, RZ, RZ, R140 ;  /* 0x000000ffff0d7224 */ /* 0x000fe400078e008c */
[----:B------:R-:W-:Y:S02]  /*29350*/  IMAD.MOV.U32 R12, RZ, RZ, R9 ;  /* 0x000000ffff0c7224 */ /* 0x000fe400078e0009 */
[----:B------:R-:W-:-:S07]  /*29360*/  IMAD.MOV.U32 R138, RZ, RZ, R14 ;  /* 0x000000ffff8a7224 */ /* 0x000fce00078e000e */
[----:B------:R-:W-:Y:S05]  /*29370*/  WARPSYNC.COLLECTIVE R15, `(.L_x_1768) ;  /* 0x000000000f087348 */ /* 0x000fea0003c00000 */
[----:B------:R0:W1:Y:S02]  /*29380*/  SHFL.IDX P6, R14, R13, R12, R11 ;  /* 0x0000000c0d0e7389 */ /* 0x00006400000c000b */
[----:B01----:R-:W-:Y:S01]  /*29390*/  ENDCOLLECTIVE ;  /* 0x000000000000791b */ /* 0x003fe20003800000 */
.L_x_1768:
[----:B------:R-:W-:Y:S01]  /*293a0*/  MOV R13, R6 ;  /* 0x00000006000d7202 */ /* 0x000fe20000000f00 */
[----:B------:R-:W-:Y:S01]  /*293b0*/  IMAD.MOV.U32 R12, RZ, RZ, R3 ;  /* 0x000000ffff0c7224 */ /* 0x000fe200078e0003 */
[----:B------:R-:W-:Y:S02]  /*293c0*/  SEL R6, R8, R7, P0 ;  /* 0x0000000708067207 */ /* 0x000fe40000000000 */
[----:B------:R-:W-:Y:S02]  /*293d0*/  SEL R8, R10, R21, P0 ;  /* 0x000000150a087207 */ /* 0x000fe40000000000 */
[----:B------:R-:W-:Y:S02]  /*293e0*/  SEL R7, R53, R82, P0 ;  /* 0x0000005235077207 */ /* 0x000fe40000000000 */
[----:B------:R-:W-:Y:S01]  /*293f0*/  SEL R10, R21, R10, P0 ;  /* 0x0000000a150a7207 */ /* 0x000fe20000000000 */
[----:B------:R-:W-:-:S07]  /*29400*/  IMAD.MOV.U32 R117, RZ, RZ, R14 ;  /* 0x000000ffff757224 */ /* 0x000fce00078e000e */
[----:B------:R-:W-:Y:S05]  /*29410*/  WARPSYNC.COLLECTIVE R15, `(.L_x_1769) ;  /* 0x000000000f087348 */ /* 0x000fea0003c00000 */
[----:B------:R0:W1:Y:S02]  /*29420*/  SHFL.IDX P6, R14, R13, R12, R11 ;  /* 0x0000000c0d0e7389 */ /* 0x00006400000c000b */
[----:B01----:R-:W-:Y:S01]  /*29430*/  ENDCOLLECTIVE ;  /* 0x000000000000791b */ /* 0x003fe20003800000 */
.L_x_1769:
[----:B------:R-:W-:Y:S01]  /*29440*/  IMAD.MOV.U32 R13, RZ, RZ, R5 ;  /* 0x000000ffff0d7224 */ /* 0x000fe200078e0005 */
[----:B------:R-:W-:Y:S01]  /*29450*/  SEL R5, R82, R53, P0 ;  /* 0x0000003552057207 */ /* 0x000fe20000000000 */
[----:B------:R-:W-:Y:S01]  /*29460*/  IMAD.MOV.U32 R12, RZ, RZ, R9 ;  /* 0x000000ffff0c7224 */ /* 0x000fe200078e0009 */
[----:B------:R-:W-:Y:S02]  /*29470*/  SEL R9, R86, R55, P0 ;  /* 0x0000003756097207 */ /* 0x000fe40000000000 */
[----:B------:R-:W-:Y:S01]  /*29480*/  SEL R53, R122, R109, P0 ;  /* 0x0000006d7a357207 */ /* 0x000fe20000000000 */
[----:B------:R-:W-:-:S07]  /*29490*/  IMAD.MOV.U32 R75, RZ, RZ, R14 ;  /* 0x000000ffff4b7224 */ /* 0x000fce00078e000e */
[----:B------:R-:W-:Y:S05]  /*294a0*/  WARPSYNC.COLLECTIVE R15, `(.L_x_1770) ;  /* 0x000000000f087348 */ /* 0x000fea0003c00000 */
[----:B------:R0:W1:Y:S02]  /*294b0*/  SHFL.IDX P6, R14, R13, R12, R11 ;  /* 0x0000000c0d0e7389 */ /* 0x00006400000c000b */
[----:B01----:R-:W-:Y:S01]  /*294c0*/  ENDCOLLECTIVE ;  /* 0x000000000000791b */ /* 0x003fe20003800000 */
.L_x_1770:
[----:B------:R-:W-:Y:S02]  /*294d0*/  SEL R12, R24, R25, P0 ;  /* 0x00000019180c7207 */ /* 0x000fe40000000000 */
[----:B------:R-:W-:Y:S02]  /*294e0*/  SEL R11, R55, R86, P0 ;  /* 0x00000056370b7207 */ /* 0x000fe40000000000 */
[----:B------:R-:W-:Y:S02]  /*294f0*/  SEL R13, R90, R57, P0 ;  /* 0x000000395a0d7207 */ /* 0x000fe40000000000 */
[----:B------:R-:W-:Y:S02]  /*29500*/  SEL R15, R57, R90, P0 ;  /* 0x0000005a390f7207 */ /* 0x000fe40000000000 */
[----:B------:R-:W-:Y:S01]  /*29510*/  SEL R55, R109, R122, P0 ;  /* 0x0000007a6d377207 */ /* 0x000fe20000000000 */
[----:B------:R-:W-:Y:S01]  /*29520*/  IMAD.MOV.U32 R20, RZ, RZ, R14 ;  /* 0x000000ffff147224 */ /* 0x000fe200078e000e */
        /* <DEDUP_REMOVED lines=13> */
[----:B------:R-:W-:Y:S01]  /*29600*/  SEL R72, R78, R51, P0 ;  /* 0x000000334e487207 */ /* 0x000fe20000000000 */
[----:B------:R-:W-:Y:S01]  /*29610*/  IMAD.MOV.U32 R78, RZ, RZ, RZ ;  /* 0x000000ffff4e7224 */ /* 0x000fe200078e00ff */
        /* <DEDUP_REMOVED lines=21> */
[----:B------:R-:W-:Y:S01]  /*29770*/  SEL R71, R117, R138, P0 ;  /* 0x0000008a75477207 */ /* 0x000fe20000000000 */
[----:B------:R-:W-:Y:S06]  /*29780*/  BRA `(.L_x_1771) ;  /* 0xffffff3c00647947 */ /* 0x000fec000383ffff */
.L_x_1481:
        /* <DEDUP_REMOVED lines=11> */
.L_x_1773:
[----:B------:R-:W-:Y:S05]  /*29840*/  BSYNC B1 ;  /* 0x0000000000017941 */ /* 0x000fea0003800000 */
.L_x_1772:
[----:B------:R-:W-:Y:S05]  /*29850*/  BRA `(.L_x_1774) ;  /* 0xffffff7000f07947 */ /* 0x000fea000383ffff */
.L_x_1483:
[----:B------:R-:W-:Y:S01]  /*29860*/  BSSY B1, `(.L_x_1775) ;  /* 0x0000006000017945 */ /* 0x000fe20003800000 */
[----:B------:R-:W-:-:S07]  /*29870*/  IMAD.MOV.U32 R15, RZ, RZ, -0x1 ;  /* 0xffffffffff0f7424 */ /* 0x000fce00078e00ff */
[----:B01----:R-:W-:Y:S05]  /*29880*/  WARPSYNC.COLLECTIVE R15, `(.L_x_1776) ;  /* 0x000000000f0c7348 */ /* 0x003fea0003c00000 */
[----:B------:R-:W-:Y:S02]  /*29890*/  ELECT P6, UR62, PT ;  /* 0x00000000003e782f */ /* 0x000fe400038c0000 */
[----:B------:R-:W-:Y:S01]  /*298a0*/  MOV R14, UR62 ;  /* 0x0000003e000e7c02 */ /* 0x000fe20008000f00 */
[----:B01----:R-:W-:Y:S10]  /*298b0*/  ENDCOLLECTIVE ;  /* 0x000000000000791b */ /* 0x003ff40003800000 */
.L_x_1776:
[----:B------:R-:W-:Y:S05]  /*298c0*/  BSYNC B1 ;  /* 0x0000000000017941 */ /* 0x000fea0003800000 */
.L_x_1775:
[----:B------:R-:W-:Y:S05]  /*298d0*/  BRA `(.L_x_1482) ;  /* 0xffffff7000e87947 */ /* 0x000fea000383ffff */
.L_x_1485:
[----:B-1----:R1:W2:Y:S02]  /*298e0*/  SYNCS.PHASECHK.TRANS64.TRYWAIT P0, [R12+URZ+0x28420], R5 ;  /* 0x028420050c0075a7 */ /* 0x0022a4000800017f */
[----:B--2---:R-:W-:Y:S05]  /*298f0*/  @!P0 NANOSLEEP.SYNCS 0x989680 ;  /* 0x009896800000895d */ /* 0x004fea0003900000 */
[----:B------:R-:W2:Y:S02]  /*29900*/  @!P0 SYNCS.PHASECHK.TRANS64 P0, [R12+URZ+0x28420], R5 ;  /* 0x028420050c0085a7 */ /* 0x000ea4000800007f */
[----:B--2---:R-:W-:Y:S05]  /*29910*/  @!P0 BRA `(.L_x_1485) ;  /* 0xfffffffc00f08947 */ /* 0x004fea000383ffff */
[----:B------:R-:W-:Y:S05]  /*29920*/  BRA `(.L_x_1777) ;  /* 0xffffff7400047947 */ /* 0x000fea000383ffff */
.L_x_1489:
[----:B0-----:R0:W2:Y:S02]  /*29930*/  SYNCS.PHASECHK.TRANS64.TRYWAIT P0, [R8+URZ+0x284a0], R11 ;  /* 0x0284a00b080075a7 */ /* 0x0010a4000800017f */
[----:B--2---:R-:W-:Y:S05]  /*29940*/  @!P0 NANOSLEEP.SYNCS 0x989680 ;  /* 0x009896800000895d */ /* 0x004fea0003900000 */
[----:B------:R-:W2:Y:S02]  /*29950*/  @!P0 SYNCS.PHASECHK.TRANS64 P0, [R8+URZ+0x284a0], R11 ;  /* 0x0284a00b080085a7 */ /* 0x000ea4000800007f */
[----:B--2---:R-:W-:Y:S05]  /*29960*/  @!P0 BRA `(.L_x_1489) ;  /* 0xfffffffc00f08947 */ /* 0x004fea000383ffff */
[----:B------:R-:W-:Y:S05]  /*29970*/  BRA `(.L_x_1778) ;  /* 0xffffff7400247947 */ /* 0x000fea000383ffff */
.L_x_1495:
[----:B-1----:R1:W2:Y:S02]  /*29980*/  SYNCS.PHASECHK.TRANS64.TRYWAIT P0, [R8+URZ+0x284c0], R11 ;  /* 0x0284c00b080075a7 */ /* 0x0022a4000800017f */
[----:B--2---:R-:W-:Y:S05]  /*29990*/  @!P0 NANOSLEEP.SYNCS 0x989680 ;  /* 0x009896800000895d */ /* 0x004fea0003900000 */
[----:B------:R-:W2:Y:S02]  /*299a0*/  @!P0 SYNCS.PHASECHK.TRANS64 P0, [R8+URZ+0x284c0], R11 ;  /* 0x0284c00b080085a7 */ /* 0x000ea4000800007f */
[----:B--2---:R-:W-:Y:S05]  /*299b0*/  @!P0 BRA `(.L_x_1495) ;  /* 0xfffffffc00f08947 */ /* 0x004fea000383ffff */
[----:B------:R-:W-:Y:S05]  /*299c0*/  BRA `(.L_x_1779) ;  /* 0xffffff7400e47947 */ /* 0x000fea000383ffff */
.L_x_1503:
[----:B0-----:R0:W1:Y:S02]  /*299d0*/  SYNCS.PHASECHK.TRANS64.TRYWAIT P1, [R8+URZ+0x284a0], R7 ;  /* 0x0284a007080075a7 */ /* 0x001064000802017f */
[----:B-1----:R-:W-:Y:S05]  /*299e0*/  @!P1 NANOSLEEP.SYNCS 0x989680 ;  /* 0x009896800000995d */ /* 0x002fea0003900000 */
[----:B------:R-:W1:Y:S02]  /*299f0*/  @!P1 SYNCS.PHASECHK.TRANS64 P1, [R8+URZ+0x284a0], R7 ;  /* 0x0284a007080095a7 */ /* 0x000e64000802007f */
[----:B-1----:R-:W-:Y:S05]  /*29a00*/  @!P1 BRA `(.L_x_1503) ;  /* 0xfffffffc00f09947 */ /* 0x002fea000383ffff */
[----:B------:R-:W-:Y:S05]  /*29a10*/  BRA `(.L_x_1780) ;  /* 0xffffff7c00007947 */ /* 0x000fea000383ffff */
.L_x_1509:
[----:B-1----:R1:W2:Y:S02]  /*29a20*/  SYNCS.PHASECHK.TRANS64.TRYWAIT P1, [R8+URZ+0x284c0], R7 ;  /* 0x0284c007080075a7 */ /* 0x0022a4000802017f */
[----:B--2---:R-:W-:Y:S05]  /*29a30*/  @!P1 NANOSLEEP.SYNCS 0x989680 ;  /* 0x009896800000995d */ /* 0x004fea0003900000 */
[----:B------:R-:W2:Y:S02]  /*29a40*/  @!P1 SYNCS.PHASECHK.TRANS64 P1, [R8+URZ+0x284c0], R7 ;  /* 0x0284c007080095a7 */ /* 0x000ea4000802007f */
[----:B--2---:R-:W-:Y:S05]  /*29a50*/  @!P1 BRA `(.L_x_1509) ;  /* 0xfffffffc00f09947 */ /* 0x004fea000383ffff */
[----:B------:R-:W-:Y:S05]  /*29a60*/  BRA `(.L_x_1781) ;  /* 0xffffff7c00b87947 */ /* 0x000fea000383ffff */
.L_x_1532:
[----:B-1----:R-:W1:Y:S01]  /*29a70*/  S2R R5, SR_TID.X ;  /* 0x0000000000057919 */ /* 0x002e620000002100 */
        /* <DEDUP_REMOVED lines=10> */
.L_x_1783:
[----:B------:R-:W-:Y:S05]  /*29b20*/  BSYNC B0 ;  /* 0x0000000000007941 */ /* 0x000fea0003800000 */
.L_x_1782:
[----:B------:R-:W-:Y:S05]  /*29b30*/  BRA `(.L_x_1784) ;  /* 0xffffff9000007947 */ /* 0x000fea000383ffff */
.L_x_1534:
[----:B------:R-:W-:Y:S01]  /*29b40*/  BSSY B0, `(.L_x_1785) ;  /* 0x0000006000007945 */ /* 0x000fe20003800000 */
[----:B------:R-:W-:-:S07]  /*29b50*/  IMAD.MOV.U32 R15, RZ, RZ, -0x1 ;  /* 0xffffffffff0f7424 */ /* 0x000fce00078e00ff */
[----:B01----:R-:W-:Y:S05]  /*29b60*/  WARPSYNC.COLLECTIVE R15, `(.L_x_1786) ;  /* 0x000000000f0c7348 */ /* 0x003fea0003c00000 */
[----:B------:R-:W-:Y:S02]  /*29b70*/  ELECT P6, UR62, PT ;  /* 0x00000000003e782f */ /* 0x000fe400038c0000 */
[----:B------:R-:W-:Y:S01]  /*29b80*/  MOV R14, UR62 ;  /* 0x0000003e000e7c02 */ /* 0x000fe20008000f00 */
[----:B01----:R-:W-:Y:S10]  /*29b90*/  ENDCOLLECTIVE ;  /* 0x000000000000791b */ /* 0x003ff40003800000 */
.L_x_1786:
[----:B------:R-:W-:Y:S05]  /*29ba0*/  BSYNC B0 ;  /* 0x0000000000007941 */ /* 0x000fea0003800000 */
.L_x_1785:
[----:B------:R-:W-:Y:S05]  /*29bb0*/  BRA `(.L_x_1787) ;  /* 0xffffff8c00f87947 */ /* 0x000fea000383ffff */
.L_x_1537:
[----:B-1----:R1:W2:Y:S02]  /*29bc0*/  SYNCS.PHASECHK.TRANS64.TRYWAIT P2, [R5+URZ+0x28480], R7 ;  /* 0x02848007050075a7 */ /* 0x0022a4000804017f */
[----:B--2---:R-:W-:Y:S05]  /*29bd0*/  @!P2 NANOSLEEP.SYNCS 0x989680 ;  /* 0x009896800000a95d */ /* 0x004fea0003900000 */
[----:B------:R-:W2:Y:S02]  /*29be0*/  @!P2 SYNCS.PHASECHK.TRANS64 P2, [R5+URZ+0x28480], R7 ;  /* 0x028480070500a5a7 */ /* 0x000ea4000804007f */
[----:B--2---:R-:W-:Y:S05]  /*29bf0*/  @!P2 BRA `(.L_x_1537) ;  /* 0xfffffffc00f0a947 */ /* 0x004fea000383ffff */
[----:B------:R-:W-:Y:S05]  /*29c00*/  BRA `(.L_x_1788) ;  /* 0xffffff9000707947 */ /* 0x000fea000383ffff */
.L_x_1539:
[----:B--2---:R2:W3:Y:S02]  /*29c10*/  SYNCS.PHASECHK.TRANS64.TRYWAIT P2, [R5+URZ+0x28440], R7 ;  /* 0x02844007050075a7 */ /* 0x0044e4000804017f */
[----:B---3--:R-:W-:Y:S05]  /*29c20*/  @!P2 NANOSLEEP.SYNCS 0x989680 ;  /* 0x009896800000a95d */ /* 0x008fea0003900000 */
[----:B------:R-:W3:Y:S02]  /*29c30*/  @!P2 SYNCS.PHASECHK.TRANS64 P2, [R5+URZ+0x28440], R7 ;  /* 0x028440070500a5a7 */ /* 0x000ee4000804007f */
[----:B---3--:R-:W-:Y:S05]  /*29c40*/  @!P2 BRA `(.L_x_1539) ;  /* 0xfffffffc00f0a947 */ /* 0x008fea000383ffff */
[----:B------:R-:W-:Y:S05]  /*29c50*/  BRA `(.L_x_1789) ;  /* 0xffffff9000e87947 */ /* 0x000fea000383ffff */
.L_x_1542:
        /* <DEDUP_REMOVED lines=8> */
.L_x_1548:
[----:B---3--:R3:W4:Y:S02]  /*29ce0*/  SYNCS.PHASECHK.TRANS64.TRYWAIT P0, [R6+URZ+0x28480], R5 ;  /* 0x02848005060075a7 */ /* 0x008724000800017f */
[----:B----4-:R-:W-:Y:S05]  /*29cf0*/  @!P0 NANOSLEEP.SYNCS 0x989680 ;  /* 0x009896800000895d */ /* 0x010fea0003900000 */
[----:B------:R-:W4:Y:S02]  /*29d00*/  @!P0 SYNCS.PHASECHK.TRANS64 P0, [R6+URZ+0x28480], R5 ;  /* 0x02848005060085a7 */ /* 0x000f24000800007f */
[----:B----4-:R-:W-:Y:S05]  /*29d10*/  @!P0 BRA `(.L_x_1548) ;  /* 0xfffffffc00f08947 */ /* 0x010fea000383ffff */
[----:B------:R-:W-:Y:S05]  /*29d20*/  BRA `(.L_x_1791) ;  /* 0xffffff9800a07947 */ /* 0x000fea000383ffff */
.L_x_1554:
[----:B--2---:R2:W3:Y:S02]  /*29d30*/  SYNCS.PHASECHK.TRANS64.TRYWAIT P0, [R6+URZ+0x28440], R5 ;  /* 0x02844005060075a7 */ /* 0x0044e4000800017f */
[----:B---3--:R-:W-:Y:S05]  /*29d40*/  @!P0 NANOSLEEP.SYNCS 0x989680 ;  /* 0x009896800000895d */ /* 0x008fea0003900000 */
[----:B------:R-:W3:Y:S02]  /*29d50*/  @!P0 SYNCS.PHASECHK.TRANS64 P0, [R6+URZ+0x28440], R5 ;  /* 0x02844005060085a7 */ /* 0x000ee4000800007f */
[----:B---3--:R-:W-:Y:S05]  /*29d60*/  @!P0 BRA `(.L_x_1554) ;  /* 0xfffffffc00f08947 */ /* 0x008fea000383ffff */
[----:B------:R-:W-:Y:S05]  /*29d70*/  BRA `(.L_x_1792) ;  /* 0xffffff9c006c7947 */ /* 0x000fea000383ffff */
.L_x_1561:
[----:B---3--:R-:W3:Y:S02]  /*29d80*/  LDL R5, [R1+0x4] ;  /* 0x0000040001057983 */ /* 0x008ee40000100800 */
[----:B---3--:R3:W4:Y:S02]  /*29d90*/  SYNCS.PHASECHK.TRANS64.TRYWAIT P2, [R5+URZ+0x28470], R4 ;  /* 0x02847004050075a7 */ /* 0x008724000804017f */
[----:B----4-:R-:W-:Y:S05]  /*29da0*/  @!P2 NANOSLEEP.SYNCS 0x989680 ;  /* 0x009896800000a95d */ /* 0x010fea0003900000 */
[----:B------:R-:W4:Y:S02]  /*29db0*/  @!P2 SYNCS.PHASECHK.TRANS64 P2, [R5+URZ+0x28470], R4 ;  /* 0x028470040500a5a7 */ /* 0x000f24000804007f */
[----:B----4-:R-:W-:Y:S05]  /*29dc0*/  @!P2 BRA `(.L_x_1561) ;  /* 0xfffffffc00eca947 */ /* 0x010fea000383ffff */
[----:B------:R-:W-:Y:S05]  /*29dd0*/  BRA `(.L_x_1793) ;  /* 0xffffffa000507947 */ /* 0x000fea000383ffff */
.L_x_1563:
[----:B--2---:R-:W2:Y:S02]  /*29de0*/  LDL R5, [R1+0x4] ;  /* 0x0000040001057983 */ /* 0x004ea40000100800 */
[----:B--2---:R2:W3:Y:S02]  /*29df0*/  SYNCS.PHASECHK.TRANS64.TRYWAIT P2, [R5+URZ+0x28460], R4 ;  /* 0x02846004050075a7 */ /* 0x0044e4000804017f */
[----:B---3--:R-:W-:Y:S05]  /*29e00*/  @!P2 NANOSLEEP.SYNCS 0x989680 ;  /* 0x009896800000a95d */ /* 0x008fea0003900000 */
[----:B------:R-:W3:Y:S02]  /*29e10*/  @!P2 SYNCS.PHASECHK.TRANS64 P2, [R5+URZ+0x28460], R4 ;  /* 0x028460040500a5a7 */ /* 0x000ee4000804007f */
[----:B---3--:R-:W-:Y:S05]  /*29e20*/  @!P2 BRA `(.L_x_1563) ;  /* 0xfffffffc00eca947 */ /* 0x008fea000383ffff */
[----:B------:R-:W-:Y:S05]  /*29e30*/  BRA `(.L_x_1794) ;  /* 0xffffffa000587947 */ /* 0x000fea000383ffff */
.L_x_1570:
[----:B--2---:R2:W3:Y:S02]  /*29e40*/  SYNCS.PHASECHK.TRANS64.TRYWAIT P0, [R20+URZ+0x28470], R3 ;  /* 0x02847003140075a7 */ /* 0x0044e4000800017f */
[----:B---3--:R-:W-:Y:S05]  /*29e50*/  @!P0 NANOSLEEP.SYNCS 0x989680 ;  /* 0x009896800000895d */ /* 0x008fea0003900000 */
[----:B------:R-:W3:Y:S02]  /*29e60*/  @!P0 SYNCS.PHASECHK.TRANS64 P0, [R20+URZ+0x28470], R3 ;  /* 0x02847003140085a7 */ /* 0x000ee4000800007f */
[----:B---3--:R-:W-:Y:S05]  /*29e70*/  @!P0 BRA `(.L_x_1570) ;  /* 0xfffffffc00f08947 */ /* 0x008fea000383ffff */
[----:B------:R-:W-:Y:S05]  /*29e80*/  BRA `(.L_x_1795) ;  /* 0xffffffa800187947 */ /* 0x000fea000383ffff */
.L_x_1572:
[----:B--2---:R2:W3:Y:S02]  /*29e90*/  SYNCS.PHASECHK.TRANS64.TRYWAIT P0, [R20+URZ+0x28460], R3 ;  /* 0x02846003140075a7 */ /* 0x0044e4000800017f */
[----:B---3--:R-:W-:Y:S05]  /*29ea0*/  @!P0 NANOSLEEP.SYNCS 0x989680 ;  /* 0x009896800000895d */ /* 0x008fea0003900000 */
[----:B------:R-:W3:Y:S02]  /*29eb0*/  @!P0 SYNCS.PHASECHK.TRANS64 P0, [R20+URZ+0x28460], R3 ;  /* 0x02846003140085a7 */ /* 0x000ee4000800007f */
[----:B---3--:R-:W-:Y:S05]  /*29ec0*/  @!P0 BRA `(.L_x_1572) ;  /* 0xfffffffc00f08947 */ /* 0x008fea000383ffff */
[----:B------:R-:W-:Y:S05]  /*29ed0*/  BRA `(.L_x_1796) ;  /* 0xffffffa800207947 */ /* 0x000fea000383ffff */
.L_x_1576:
[----:B------:R-:W2:Y:S01]  /*29ee0*/  LDL R3, [R1] ;  /* 0x0000000001037983 */ /* 0x000ea20000100800 */
[----:B------:R-:W-:Y:S01]  /*29ef0*/  BSSY B0, `(.L_x_1797) ;  /* 0x0000008000007945 */ /* 0x000fe20003800000 */
[----:B------:R-:W-:Y:S01]  /*29f00*/  MOV R12, RZ ;  /* 0x000000ff000c7202 */ /* 0x000fe20000000f00 */
[----:B------:R-:W-:Y:S02]  /*29f10*/  IMAD.MOV.U32 R11, RZ, RZ, 0x1f ;  /* 0x0000001fff0b7424 */ /* 0x000fe400078e00ff */
[----:B------:R-:W-:Y:S02]  /*29f20*/  IMAD.MOV.U32 R15, RZ, RZ, -0x1 ;  /* 0xffffffffff0f7424 */ /* 0x000fe400078e00ff */
[----:B--2---:R-:W-:-:S07]  /*29f30*/  IMAD.MOV.U32 R13, RZ, RZ, R3 ;  /* 0x000000ffff0d7224 */ /* 0x004fce00078e0003 */
[----:B------:R-:W-:Y:S05]  /*29f40*/  WARPSYNC.COLLECTIVE R15, `(.L_x_1798) ;  /* 0x000000000f087348 */ /* 0x000fea0003c00000 */
[----:B------:R0:W1:Y:S02]  /*29f50*/  SHFL.IDX P6, R14, R13, R12, R11 ;  /* 0x0000000c0d0e7389 */ /* 0x00006400000c000b */
[----:B01----:R-:W-:Y:S01]  /*29f60*/  ENDCOLLECTIVE ;  /* 0x000000000000791b */ /* 0x003fe20003800000 */
.L_x_1798:
[----:B------:R-:W-:Y:S05]  /*29f70*/  BSYNC B0 ;  /* 0x0000000000007941 */ /* 0x000fea0003800000 */
.L_x_1797:
[----:B------:R0:W5:Y:S01]  /*29f80*/  LDL R2, [R1+0xc] ;  /* 0x00000c0001027983 */ /* 0x0001620000100800 */
[----:B------:R-:W-:Y:S02]  /*29f90*/  IMAD.MOV.U32 R13, RZ, RZ, R3 ;  /* 0x000000ffff0d7224 */ /* 0x000fe400078e0003 */
[----:B------:R-:W-:Y:S02]  /*29fa0*/  IMAD.MOV.U32 R12, RZ, RZ, 0x1 ;  /* 0x00000001ff0c7424 */ /* 0x000fe400078e00ff */
[----:B------:R-:W-:Y:S02]  /*29fb0*/  IMAD.MOV.U32 R11, RZ, RZ, 0x1f ;  /* 0x0000001fff0b7424 */ /* 0x000fe400078e00ff */
[----:B------:R-:W-:Y:S02]  /*29fc0*/  IMAD.MOV.U32 R15, RZ, RZ, -0x1 ;  /* 0xffffffffff0f7424 */ /* 0x000fe400078e00ff */
[----:B0-----:R-:W-:-:S07]  /*29fd0*/  IMAD.MOV.U32 R0, RZ, RZ, R14 ;  /* 0x000000ffff007224 */ /* 0x001fce00078e000e */
[----:B-----5:R-:W-:Y:S05]  /*29fe0*/  WARPSYNC.COLLECTIVE R15, `(.L_x_1799) ;  /* 0x000000000f087348 */ /* 0x020fea0003c00000 */
[----:B------:R0:W1:Y:S02]  /*29ff0*/  SHFL.IDX P6, R14, R13, R12, R11 ;  /* 0x0000000c0d0e7389 */ /* 0x00006400000c000b */
[----:B01---5:R-:W-:Y:S01]  /*2a000*/  ENDCOLLECTIVE ;  /* 0x000000000000791b */ /* 0x023fe20003800000 */
.L_x_1799:
[----:B------:R-:W-:Y:S01]  /*2a010*/  ULDC UR4, c[0x0][0xc14] ;  /* 0x0003050000047ab9 */ /* 0x000fe20000000800 */
[----:B------:R-:W-:Y:S01]  /*2a020*/  IADD3 R5, R2, R7, RZ ;  /* 0x0000000702057210 */ /* 0x000fe20007ffe0ff */
[----:B------:R-:W-:Y:S02]  /*2a030*/  IMAD.MOV.U32 R11, RZ, RZ, RZ ;  /* 0x000000ffff0b7224 */ /* 0x000fe400078e00ff */
[----:B------:R-:W-:Y:S01]  /*2a040*/  IMAD.MOV.U32 R4, RZ, RZ, R14 ;  /* 0x000000ffff047224 */ /* 0x000fe200078e000e */
[----:B------:R-:W-:-:S13]  /*2a050*/  ISETP.GE.OR P1, PT, R5, UR4, !P0 ;  /* 0x0000000405007c0c */ /* 0x000fda000c726670 */
[----:B------:R-:W0:Y:S02]  /*2a060*/  @!P1 LDC.64 R2, c[0x0][0xc58] ;  /* 0x00031600ff029b82 */ /* 0x000e240000000a00 */
[----:B0-----:R-:W-:-:S06]  /*2a070*/  @!P1 IMAD.WIDE R2, R5, 0x4, R2 ;  /* 0x0000000405029825 */ /* 0x001fcc00078e0202 */
[----:B------:R0:W2:Y:S01]  /*2a080*/  @!P1 LDG.E R2, desc[UR46][R2.64] ;  /* 0x0000002e02029981 */ /* 0x0000a2000c1e1900 */
[C---:B------:R-:W-:Y:S02]  /*2a090*/  ISETP.GE.U32.AND P2, PT, R7.reuse, 0x2, PT ;  /* 0x000000020700780c */ /* 0x040fe40003f46070 */
[C---:B------:R-:W-:Y:S02]  /*2a0a0*/  ISETP.GE.U32.AND P3, PT, R7.reuse, 0x4, PT ;  /* 0x000000040700780c */ /* 0x040fe40003f66070 */
[C---:B------:R-:W-:Y:S02]  /*2a0b0*/  ISETP.GE.U32.AND P4, PT, R7.reuse, 0x8, PT ;  /* 0x000000080700780c */ /* 0x040fe40003f86070 */
[C---:B------:R-:W-:Y:S01]  /*2a0c0*/  ISETP.GE.U32.AND P5, PT, R7.reuse, 0x10, PT ;  /* 0x000000100700780c */ /* 0x040fe20003fa6070 */
[----:B0-----:R-:W-:Y:S02]  /*2a0d0*/  IMAD.MOV.U32 R3, RZ, RZ, RZ ;  /* 0x000000ffff037224 */ /* 0x001fe400078e00ff */
[----:B--2---:R-:W-:Y:S01]  /*2a0e0*/  @!P1 IMAD.MOV.U32 R3, RZ, RZ, R2 ;  /* 0x000000ffff039224 */ /* 0x004fe200078e0002 */
[----:B------:R-:W-:-:S03]  /*2a0f0*/  ISETP.NE.AND P1, PT, R7, RZ, PT ;  /* 0x000000ff0700720c */ /* 0x000fc60003f25270 */
[----:B------:R-:W-:-:S10]  /*2a100*/  IMAD.MOV.U32 R13, RZ, RZ, R3 ;  /* 0x000000ffff0d7224 */ /* 0x000fd400078e0003 */
[----:B------:R-:W-:Y:S05]  /*2a110*/  WARPSYNC.COLLECTIVE R15, `(.L_x_1800) ;  /* 0x000000000f087348 */ /* 0x000fea0003c00000 */
[----:B------:R0:W1:Y:S02]  /*2a120*/  SHFL.UP P6, R14, R13, R12, R11 ;  /* 0x0400000c0d0e7389 */ /* 0x00006400000c000b */
[----:B01----:R-:W-:Y:S01]  /*2a130*/  ENDCOLLECTIVE ;  /* 0x000000000000791b */ /* 0x003fe20003800000 */
.L_x_1800:
[----:B------:R-:W-:Y:S01]  /*2a140*/  IMAD.MOV.U32 R12, RZ, RZ, 0x2 ;  /* 0x00000002ff0c7424 */ /* 0x000fe200078e00ff */
[----:B------:R-:W-:-:S05]  /*2a150*/  SEL R14, R14, RZ, P1 ;  /* 0x000000ff0e0e7207 */ /* 0x000fca0000800000 */
[----:B------:R-:W-:-:S04]  /*2a160*/  IMAD.IADD R2, R3, 0x1, R14 ;  /* 0x0000000103027824 */ /* 0x000fc800078e020e */
[----:B------:R-:W-:-:S07]  /*2a170*/  IMAD.MOV.U32 R13, RZ, RZ, R2 ;  /* 0x000000ffff0d7224 */ /* 0x000fce00078e0002 */
[----:B------:R-:W-:Y:S05]  /*2a180*/  WARPSYNC.COLLECTIVE R15, `(.L_x_1801) ;  /* 0x000000000f087348 */ /* 0x000fea0003c00000 */
[----:B------:R0:W1:Y:S02]  /*2a190*/  SHFL.UP P6, R14, R13, R12, R11 ;  /* 0x0400000c0d0e7389 */ /* 0x00006400000c000b */
[----:B01----:R-:W-:Y:S01]  /*2a1a0*/  ENDCOLLECTIVE ;  /* 0x000000000000791b */ /* 0x003fe20003800000 */
.L_x_1801:
[----:B------:R-:W-:Y:S01]  /*2a1b0*/  IMAD.MOV.U32 R12, RZ, RZ, 0x4 ;  /* 0x00000004ff0c7424 */ /* 0x000fe200078e00ff */
[----:B------:R-:W-:-:S05]  /*2a1c0*/  SEL R5, R14, RZ, P2 ;  /* 0x000000ff0e057207 */ /* 0x000fca0001000000 */
[----:B------:R-:W-:-:S05]  /*2a1d0*/  IMAD.IADD R2, R2, 0x1, R5 ;  /* 0x0000000102027824 */ /* 0x000fca00078e0205 */
[----:B------:R-:W-:-:S07]  /*2a1e0*/  MOV R13, R2 ;  /* 0x00000002000d7202 */ /* 0x000fce0000000f00 */
[----:B------:R-:W-:Y:S05]  /*2a1f0*/  WARPSYNC.COLLECTIVE R15, `(.L_x_1802) ;  /* 0x000000000f087348 */ /* 0x000fea0003c00000 */
[----:B------:R0:W1:Y:S02]  /*2a200*/  SHFL.UP P6, R14, R13, R12, R11 ;  /* 0x0400000c0d0e7389 */ /* 0x00006400000c000b */
[----:B01----:R-:W-:Y:S01]  /*2a210*/  ENDCOLLECTIVE ;  /* 0x000000000000791b */ /* 0x003fe20003800000 */
.L_x_1802:
[----:B------:R-:W-:Y:S01]  /*2a220*/  IMAD.MOV.U32 R12, RZ, RZ, 0x8 ;  /* 0x00000008ff0c7424 */ /* 0x000fe200078e00ff */
[----:B------:R-:W-:-:S05]  /*2a230*/  SEL R5, R14, RZ, P3 ;  /* 0x000000ff0e057207 */ /* 0x000fca0001800000 */
[----:B------:R-:W-:-:S04]  /*2a240*/  IMAD.IADD R2, R2, 0x1, R5 ;  /* 0x0000000102027824 */ /* 0x000fc800078e0205 */
[----:B------:R-:W-:-:S07]  /*2a250*/  IMAD.MOV.U32 R13, RZ, RZ, R2 ;  /* 0x000000ffff0d7224 */ /* 0x000fce00078e0002 */
[----:B------:R-:W-:Y:S05]  /*2a260*/  WARPSYNC.COLLECTIVE R15, `(.L_x_1803) ;  /* 0x000000000f087348 */ /* 0x000fea0003c00000 */
[----:B------:R0:W1:Y:S02]  /*2a270*/  SHFL.UP P6, R14, R13, R12, R11 ;  /* 0x0400000c0d0e7389 */ /* 0x00006400000c000b */
[----:B01----:R-:W-:Y:S01]  /*2a280*/  ENDCOLLECTIVE ;  /* 0x000000000000791b */ /* 0x003fe20003800000 */
.L_x_1803:
[----:B------:R-:W-:Y:S01]  /*2a290*/  IMAD.MOV.U32 R12, RZ, RZ, 0x10 ;  /* 0x00000010ff0c7424 */ /* 0x000fe200078e00ff */
[----:B------:R-:W-:-:S05]  /*2a2a0*/  SEL R5, R14, RZ, P4 ;  /* 0x000000ff0e057207 */ /* 0x000fca0002000000 */
[----:B------:R-:W-:-:S04]  /*2a2b0*/  IMAD.IADD R2, R2, 0x1, R5 ;  /* 0x0000000102027824 */ /* 0x000fc800078e0205 */
[----:B------:R-:W-:-:S07]  /*2a2c0*/  IMAD.MOV.U32 R13, RZ, RZ, R2 ;  /* 0x000000ffff0d7224 */ /* 0x000fce00078e0002 */
[----:B------:R-:W-:Y:S05]  /*2a2d0*/  WARPSYNC.COLLECTIVE R15, `(.L_x_1804) ;  /* 0x000000000f087348 */ /* 0x000fea0003c00000 */
[----:B------:R0:W1:Y:S02]  /*2a2e0*/  SHFL.UP P6, R14, R13, R12, R11 ;  /* 0x0400000c0d0e7389 */ /* 0x00006400000c000b */
[----:B01----:R-:W-:Y:S01]  /*2a2f0*/  ENDCOLLECTIVE ;  /* 0x000000000000791b */ /* 0x003fe20003800000 */
.L_x_1804:
[----:B------:R-:W-:Y:S02]  /*2a300*/  IMAD.MOV.U32 R12, RZ, RZ, 0x1f ;  /* 0x0000001fff0c7424 */ /* 0x000fe400078e00ff */
[----:B------:R-:W-:Y:S01]  /*2a310*/  IMAD.MOV.U32 R11, RZ, RZ, 0x1f ;  /* 0x0000001fff0b7424 */ /* 0x000fe200078e00ff */
[----:B------:R-:W-:-:S05]  /*2a320*/  SEL R5, R14, RZ, P5 ;  /* 0x000000ff0e057207 */ /* 0x000fca0002800000 */
[----:B------:R-:W-:-:S05]  /*2a330*/  IMAD.IADD R2, R2, 0x1, R5 ;  /* 0x0000000102027824 */ /* 0x000fca00078e0205 */
[----:B------:R-:W-:-:S07]  /*2a340*/  MOV R13, R2 ;  /* 0x00000002000d7202 */ /* 0x000fce0000000f00 */
[----:B------:R-:W-:Y:S05]  /*2a350*/  WARPSYNC.COLLECTIVE R15, `(.L_x_1805) ;  /* 0x000000000f087348 */ /* 0x000fea0003c00000 */
[----:B------:R0:W1:Y:S02]  /*2a360*/  SHFL.IDX P6, R14, R13, R12, R11 ;  /* 0x0000000c0d0e7389 */ /* 0x00006400000c000b */
[----:B01----:R-:W-:Y:S01]  /*2a370*/  ENDCOLLECTIVE ;  /* 0x000000000000791b */ /* 0x003fe20003800000 */
.L_x_1805:
[----:B------:R-:W-:Y:S05]  /*2a380*/  BRA `(.L_x_1806) ;  /* 0xffffffac001c7947 */ /* 0x000fea000383ffff */
.L_x_1581:
[----:B------:R-:W-:Y:S01]  /*2a390*/  BSSY B0, `(.L_x_1807) ;  /* 0x0000008000007945 */ /* 0x000fe20003800000 */
[----:B-----5:R-:W-:Y:S02]  /*2a3a0*/  IMAD.MOV.U32 R13, RZ, RZ, R3 ;  /* 0x000000ffff0d7224 */ /* 0x020fe400078e0003 */
[----:B------:R-:W-:Y:S02]  /*2a3b0*/  IMAD.MOV.U32 R12, RZ, RZ, 0x1 ;  /* 0x00000001ff0c7424 */ /* 0x000fe400078e00ff */
[----:B------:R-:W-:Y:S02]  /*2a3c0*/  IMAD.MOV.U32 R11, RZ, RZ, RZ ;  /* 0x000000ffff0b7224 */ /* 0x000fe400078e00ff */
[----:B------:R-:W-:-:S07]  /*2a3d0*/  IMAD.MOV.U32 R15, RZ, RZ, -0x1 ;  /* 0xffffffffff0f7424 */ /* 0x000fce00078e00ff */
[----:B0-----:R-:W-:Y:S05]  /*2a3e0*/  WARPSYNC.COLLECTIVE R15, `(.L_x_1808) ;  /* 0x000000000f087348 */ /* 0x001fea0003c00000 */
[----:B------:R1:W2:Y:S02]  /*2a3f0*/  SHFL.UP P6, R14, R13, R12, R11 ;  /* 0x0400000c0d0e7389 */ /* 0x0002a400000c000b */
[----:B012---:R-:W-:Y:S01]  /*2a400*/  ENDCOLLECTIVE ;  /* 0x000000000000791b */ /* 0x007fe20003800000 */
.L_x_1808:
[----:B------:R-:W-:Y:S05]  /*2a410*/  BSYNC B0 ;  /* 0x0000000000007941 */ /* 0x000fea0003800000 */
.L_x_1807:
[----:B------:R-:W-:Y:S01]  /*2a420*/  SEL R2, R14, RZ, P1 ;  /* 0x000000ff0e027207 */ /* 0x000fe20000800000 */
[----:B------:R-:W-:Y:S01]  /*2a430*/  IMAD.MOV.U32 R11, RZ, RZ, RZ ;  /* 0x000000ffff0b7224 */ /* 0x000fe200078e00ff */
[----:B------:R-:W-:Y:S01]  /*2a440*/  MOV R12, 0x2 ;  /* 0x00000002000c7802 */ /* 0x000fe20000000f00 */
[----:B------:R-:W-:Y:S02]  /*2a450*/  IMAD.MOV.U32 R15, RZ, RZ, -0x1 ;  /* 0xffffffffff0f7424 */ /* 0x000fe400078e00ff */
[----:B------:R-:W-:-:S04]  /*2a460*/  IMAD.IADD R2, R3, 0x1, R2 ;  /* 0x0000000103027824 */ /* 0x000fc800078e0202 */
[----:B------:R-:W-:-:S07]  /*2a470*/  IMAD.MOV.U32 R13, RZ, RZ, R2 ;  /* 0x000000ffff0d7224 */ /* 0x000fce00078e0002 */
[----:B------:R-:W-:Y:S05]  /*2a480*/  WARPSYNC.COLLECTIVE R15, `(.L_x_1809) ;  /* 0x000000000f087348 */ /* 0x000fea0003c00000 */
[----:B------:R0:W1:Y:S02]  /*2a490*/  SHFL.UP P6, R14, R13, R12, R11 ;  /* 0x0400000c0d0e7389 */ /* 0x00006400000c000b */
[----:B01----:R-:W-:Y:S01]  /*2a4a0*/  ENDCOLLECTIVE ;  /* 0x000000000000791b */ /* 0x003fe20003800000 */
.L_x_1809:
[----:B------:R-:W-:Y:S01]  /*2a4b0*/  IMAD.MOV.U32 R12, RZ, RZ, 0x4 ;  /* 0x00000004ff0c7424 */ /* 0x000fe200078e00ff */
[----:B------:R-:W-:-:S05]  /*2a4c0*/  SEL R5, R14, RZ, P2 ;  /* 0x000000ff0e057207 */ /* 0x000fca0001000000 */
[----:B------:R-:W-:-:S04]  /*2a4d0*/  IMAD.IADD R2, R2, 0x1, R5 ;  /* 0x0000000102027824 */ /* 0x000fc800078e0205 */
[----:B------:R-:W-:-:S07]  /*2a4e0*/  IMAD.MOV.U32 R13, RZ, RZ, R2 ;  /* 0x000000ffff0d7224 */ /* 0x000fce00078e0002 */
[----:B------:R-:W-:Y:S05]  /*2a4f0*/  WARPSYNC.COLLECTIVE R15, `(.L_x_1810) ;  /* 0x000000000f087348 */ /* 0x000fea0003c00000 */
[----:B------:R0:W1:Y:S02]  /*2a500*/  SHFL.UP P6, R14, R13, R12, R11 ;  /* 0x0400000c0d0e7389 */ /* 0x00006400000c000b */
[----:B01----:R-:W-:Y:S01]  /*2a510*/  ENDCOLLECTIVE ;  /* 0x000000000000791b */ /* 0x003fe20003800000 */
.L_x_1810:
[----:B------:R-:W-:Y:S01]  /*2a520*/  IMAD.MOV.U32 R12, RZ, RZ, 0x8 ;  /* 0x00000008ff0c7424 */ /* 0x000fe200078e00ff */
[----:B------:R-:W-:-:S05]  /*2a530*/  SEL R5, R14, RZ, P3 ;  /* 0x000000ff0e057207 */ /* 0x000fca0001800000 */
[----:B------:R-:W-:-:S04]  /*2a540*/  IMAD.IADD R2, R2, 0x1, R5 ;  /* 0x0000000102027824 */ /* 0x000fc800078e0205 */
[----:B------:R-:W-:-:S07]  /*2a550*/  IMAD.MOV.U32 R13, RZ, RZ, R2 ;  /* 0x000000ffff0d7224 */ /* 0x000fce00078e0002 */
[----:B------:R-:W-:Y:S05]  /*2a560*/  WARPSYNC.COLLECTIVE R15, `(.L_x_1811) ;  /* 0x000000000f087348 */ /* 0x000fea0003c00000 */
[----:B------:R0:W1:Y:S02]  /*2a570*/  SHFL.UP P6, R14, R13, R12, R11 ;  /* 0x0400000c0d0e7389 */ /* 0x00006400000c000b */
[----:B01----:R-:W-:Y:S01]  /*2a580*/  ENDCOLLECTIVE ;  /* 0x000000000000791b */ /* 0x003fe20003800000 */
.L_x_1811:
[----:B------:R-:W-:Y:S01]  /*2a590*/  IMAD.MOV.U32 R12, RZ, RZ, 0x10 ;  /* 0x00000010ff0c7424 */ /* 0x000fe200078e00ff */
[----:B------:R-:W-:-:S04]  /*2a5a0*/  SEL R5, R14, RZ, P4 ;  /* 0x000000ff0e057207 */ /* 0x000fc80002000000 */
[----:B------:R-:W-:-:S05]  /*2a5b0*/  IADD3 R2, R2, R5, RZ ;  /* 0x0000000502027210 */ /* 0x000fca0007ffe0ff */
[----:B------:R-:W-:-:S07]  /*2a5c0*/  IMAD.MOV.U32 R13, RZ, RZ, R2 ;  /* 0x000000ffff0d7224 */ /* 0x000fce00078e0002 */
[----:B------:R-:W-:Y:S05]  /*2a5d0*/  WARPSYNC.COLLECTIVE R15, `(.L_x_1812) ;  /* 0x000000000f087348 */ /* 0x000fea0003c00000 */
[----:B------:R0:W1:Y:S02]  /*2a5e0*/  SHFL.UP P6, R14, R13, R12, R11 ;  /* 0x0400000c0d0e7389 */ /* 0x00006400000c000b */
[----:B01----:R-:W-:Y:S01]  /*2a5f0*/  ENDCOLLECTIVE ;  /* 0x000000000000791b */ /* 0x003fe20003800000 */
.L_x_1812:
[----:B------:R-:W-:Y:S02]  /*2a600*/  IMAD.MOV.U32 R12, RZ, RZ, 0x1f ;  /* 0x0000001fff0c7424 */ /* 0x000fe400078e00ff */
[----:B------:R-:W-:Y:S01]  /*2a610*/  IMAD.MOV.U32 R11, RZ, RZ, 0x1f ;  /* 0x0000001fff0b7424 */ /* 0x000fe200078e00ff */
[----:B------:R-:W-:-:S05]  /*2a620*/  SEL R5, R14, RZ, P5 ;  /* 0x000000ff0e057207 */ /* 0x000fca0002800000 */
[----:B------:R-:W-:-:S04]  /*2a630*/  IMAD.IADD R2, R2, 0x1, R5 ;  /* 0x0000000102027824 */ /* 0x000fc800078e0205 */
[----:B------:R-:W-:-:S07]  /*2a640*/  IMAD.MOV.U32 R13, RZ, RZ, R2 ;  /* 0x000000ffff0d7224 */ /* 0x000fce00078e0002 */
[----:B------:R-:W-:Y:S05]  /*2a650*/  WARPSYNC.COLLECTIVE R15, `(.L_x_1813) ;  /* 0x000000000f087348 */ /* 0x000fea0003c00000 */
[----:B------:R0:W1:Y:S02]  /*2a660*/  SHFL.IDX P6, R14, R13, R12, R11 ;  /* 0x0000000c0d0e7389 */ /* 0x00006400000c000b */
[----:B01----:R-:W-:Y:S01]  /*2a670*/  ENDCOLLECTIVE ;  /* 0x000000000000791b */ /* 0x003fe20003800000 */
.L_x_1813:
[----:B------:R-:W-:Y:S05]  /*2a680*/  BRA `(.L_x_1814) ;  /* 0xffffffac00007947 */ /* 0x000fea000383ffff */
.L_x_1583:
[----:B------:R-:W-:Y:S01]  /*2a690*/  BSSY B0, `(.L_x_1815) ;  /* 0x0000006000007945 */ /* 0x000fe20003800000 */
[----:B------:R-:W-:Y:S01]  /*2a6a0*/  PLOP3.LUT P6, PT, P6, PT, PT, 0x8, 0x0 ;  /* 0x000000000000781c */ /* 0x000fe200037ce170 */
[----:B------:R-:W-:-:S12]  /*2a6b0*/  IMAD.MOV.U32 R15, RZ, RZ, -0x1 ;  /* 0xffffffffff0f7424 */ /* 0x000fd800078e00ff */
[----:B0-----:R-:W-:Y:S05]  /*2a6c0*/  WARPSYNC.COLLECTIVE R15, `(.L_x_1816) ;  /* 0x000000000f087348 */ /* 0x001fea0003c00000 */
[----:B------:R-:W-:Y:S01]  /*2a6d0*/  VOTE.ANY R14, PT, P6 ;  /* 0x00000000000e7806 */ /* 0x000fe200030e0100 */
[----:B0-----:R-:W-:Y:S06]  /*2a6e0*/  ENDCOLLECTIVE ;  /* 0x000000000000791b */ /* 0x001fec0003800000 */
.L_x_1816:
[----:B------:R-:W-:Y:S05]  /*2a6f0*/  BSYNC B0 ;  /* 0x0000000000007941 */ /* 0x000fea0003800000 */
.L_x_1815:
[----:B------:R-:W-:Y:S01]  /*2a700*/  MOV R6, R14 ;  /* 0x0000000e00067202 */ /* 0x000fe20000000f00 */
[----:B------:R-:W-:Y:S02]  /*2a710*/  IMAD.MOV.U32 R13, RZ, RZ, R3 ;  /* 0x000000ffff0d7224 */ /* 0x000fe400078e0003 */
[----:B------:R-:W-:Y:S01]  /*2a720*/  IMAD.MOV.U32 R11, RZ, RZ, 0x1f ;  /* 0x0000001fff0b7424 */ /* 0x000fe200078e00ff */
[----:B------:R-:W0:Y:S01]  /*2a730*/  POPC R7, R6 ;  /* 0x0000000600077309 */ /* 0x000e220000000000 */
[----:B------:R-:W-:Y:S02]  /*2a740*/  IMAD.MOV.U32 R15, RZ, RZ, -0x1 ;  /* 0xffffffffff0f7424 */ /* 0x000fe400078e00ff */
[----:B0-----:R-:W-:-:S07]  /*2a750*/  IMAD.MOV.U32 R12, RZ, RZ, R7 ;  /* 0x000000ffff0c7224 */ /* 0x001fce00078e0007 */
[----:B------:R-:W-:Y:S05]  /*2a760*/  WARPSYNC.COLLECTIVE R15, `(.L_x_1817) ;  /* 0x000000000f087348 */ /* 0x000fea0003c00000 */
[----:B------:R0:W1:Y:S02]  /*2a770*/  SHFL.IDX P6, R14, R13, R12, R11 ;  /* 0x0000000c0d0e7389 */ /* 0x00006400000c000b */
[----:B01----:R-:W-:Y:S01]  /*2a780*/  ENDCOLLECTIVE ;  /* 0x000000000000791b */ /* 0x003fe20003800000 */
.L_x_1817:
[----:B------:R-:W-:Y:S01]  /*2a790*/  IMAD.MOV.U32 R4, RZ, RZ, R14 ;  /* 0x000000ffff047224 */ /* 0x000fe200078e000e */
[----:B------:R-:W-:Y:S06]  /*2a7a0*/  BRA `(.L_x_1818) ;  /* 0xffffffa800f07947 */ /* 0x000fec000383ffff */
.L_x_1585:
[----:B------:R-:W-:Y:S01]  /*2a7b0*/  BSSY B0, `(.L_x_1819) ;  /* 0x0000007000007945 */ /* 0x000fe20003800000 */
[----:B------:R-:W-:Y:S01]  /*2a7c0*/  IMAD.MOV.U32 R13, RZ, RZ, R2 ;  /* 0x000000ffff0d7224 */ /* 0x000fe200078e0002 */
[----:B------:R-:W-:Y:S01]  /*2a7d0*/  MOV R15, 0xffffffff ;  /* 0xffffffff000f7802 */ /* 0x000fe20000000f00 */
[----:B------:R-:W-:-:S07]  /*2a7e0*/  IMAD.MOV.U32 R11, RZ, RZ, 0x1f ;  /* 0x0000001fff0b7424 */ /* 0x000fce00078e00ff */
[----:B012---:R-:W-:Y:S05]  /*2a7f0*/  WARPSYNC.COLLECTIVE R15, `(.L_x_1820) ;  /* 0x000000000f087348 */ /* 0x007fea0003c00000 */
[----:B------:R3:W4:Y:S02]  /*2a800*/  SHFL.IDX P6, R14, R13, R12, R11 ;  /* 0x0000000c0d0e7389 */ /* 0x00072400000c000b */
[----:B01234-:R-:W-:Y:S01]  /*2a810*/  ENDCOLLECTIVE ;  /* 0x000000000000791b */ /* 0x01ffe20003800000 */
.L_x_1820:
[----:B------:R-:W-:Y:S05]  /*2a820*/  BSYNC B0 ;  /* 0x0000000000007941 */ /* 0x000fea0003800000 */
.L_x_1819:
[----:B------:R-:W-:Y:S01]  /*2a830*/  IMAD.MOV.U32 R9, RZ, RZ, R14 ;  /* 0x000000ffff097224 */ /* 0x000fe200078e000e */
[----:B------:R-:W-:Y:S06]  /*2a840*/  BRA `(.L_x_1584) ;  /* 0xffffffa800e47947 */ /* 0x000fec000383ffff */
.L_x_1589:
[----:B0-----:R0:W1:Y:S02]  /*2a850*/  SYNCS.PHASECHK.TRANS64.TRYWAIT P0, [R0+URZ+0x28420], R3 ;  /* 0x02842003000075a7 */ /* 0x001064000800017f */
[----:B-1----:R-:W-:Y:S05]  /*2a860*/  @!P0 NANOSLEEP.SYNCS 0x989680 ;  /* 0x009896800000895d */ /* 0x002fea0003900000 */
[----:B------:R-:W1:Y:S02]  /*2a870*/  @!P0 SYNCS.PHASECHK.TRANS64 P0, [R0+URZ+0x28420], R3 ;  /* 0x02842003000085a7 */ /* 0x000e64000800007f */
[----:B-1----:R-:W-:Y:S05]  /*2a880*/  @!P0 BRA `(.L_x_1589) ;  /* 0xfffffffc00f08947 */ /* 0x002fea000383ffff */
[----:B------:R-:W-:Y:S05]  /*2a890*/  BRA `(.L_x_1821) ;  /* 0xffffffb0009c7947 */ /* 0x000fea000383ffff */
.L_x_1590:
        /* <DEDUP_REMOVED lines=11> */
.L_x_1823:
[----:B------:R-:W-:Y:S05]  /*2a950*/  BSYNC B0 ;  /* 0x0000000000007941 */ /* 0x000fea0003800000 */
.L_x_1822:
[----:B------:R-:W-:Y:S05]  /*2a960*/  BRA `(.L_x_1824) ;  /* 0xffffffb000847947 */ /* 0x000fea000383ffff */
.L_x_1591:
[----:B------:R-:W-:Y:S01]  /*2a970*/  BSSY B0, `(.L_x_1825) ;  /* 0x0000006000007945 */ /* 0x000fe20003800000 */
[----:B------:R-:W-:-:S07]  /*2a980*/  IMAD.MOV.U32 R15, RZ, RZ, -0x1 ;  /* 0xffffffffff0f7424 */ /* 0x000fce00078e00ff */
[----:B01----:R-:W-:Y:S05]  /*2a990*/  WARPSYNC.COLLECTIVE R15, `(.L_x_1826) ;  /* 0x000000000f0c7348 */ /* 0x003fea0003c00000 */
[----:B------:R-:W-:Y:S02]  /*2a9a0*/  ELECT P6, UR62, PT ;  /* 0x00000000003e782f */ /* 0x000fe400038c0000 */
[----:B------:R-:W-:Y:S01]  /*2a9b0*/  MOV R14, UR62 ;  /* 0x0000003e000e7c02 */ /* 0x000fe20008000f00 */
[----:B01----:R-:W-:Y:S10]  /*2a9c0*/  ENDCOLLECTIVE ;  /* 0x000000000000791b */ /* 0x003ff40003800000 */
.L_x_1826:
[----:B------:R-:W-:Y:S05]  /*2a9d0*/  BSYNC B0 ;  /* 0x0000000000007941 */ /* 0x000fea0003800000 */
.L_x_1825:
[----:B------:R-:W-:Y:S05]  /*2a9e0*/  BRA `(.L_x_1827) ;  /* 0xffffffb000787947 */ /* 0x000fea000383ffff */
.L_x_1593:
[----:B0-----:R0:W1:Y:S02]  /*2a9f0*/  SYNCS.PHASECHK.TRANS64.TRYWAIT P1, [R6+URZ], R5 ;  /* 0x00000005060075a7 */ /* 0x001064000802017f */
[----:B-1----:R-:W-:Y:S05]  /*2aa00*/  @!P1 NANOSLEEP.SYNCS 0x989680 ;  /* 0x009896800000995d */ /* 0x002fea0003900000 */
[----:B------:R-:W1:Y:S02]  /*2aa10*/  @!P1 SYNCS.PHASECHK.TRANS64 P1, [R6+URZ], R5 ;  /* 0x00000005060095a7 */ /* 0x000e64000802007f */
[----:B-1----:R-:W-:Y:S05]  /*2aa20*/  @!P1 BRA `(.L_x_1593) ;  /* 0xfffffffc00f09947 */ /* 0x002fea000383ffff */
[----:B------:R-:W-:Y:S05]  /*2aa30*/  BRA `(.L_x_1828) ;  /* 0xffffffb000b47947 */ /* 0x000fea000383ffff */
.L_x_1594:
[----:B-1----:R1:W2:Y:S02]  /*2aa40*/  SYNCS.PHASECHK.TRANS64.TRYWAIT P1, [R7+URZ], R2 ;  /* 0x00000002070075a7 */ /* 0x0022a4000802017f */
[----:B--2---:R-:W-:Y:S05]  /*2aa50*/  @!P1 NANOSLEEP.SYNCS 0x989680 ;  /* 0x009896800000995d */ /* 0x004fea0003900000 */
[----:B------:R-:W2:Y:S02]  /*2aa60*/  @!P1 SYNCS.PHASECHK.TRANS64 P1, [R7+URZ], R2 ;  /* 0x00000002070095a7 */ /* 0x000ea4000802007f */
[----:B--2---:R-:W-:Y:S05]  /*2aa70*/  @!P1 BRA `(.L_x_1594) ;  /* 0xfffffffc00f09947 */ /* 0x004fea000383ffff */
[----:B------:R-:W-:Y:S05]  /*2aa80*/  BRA `(.L_x_1829) ;  /* 0xffffffb000a87947 */ /* 0x000fea000383ffff */
.L_x_1596:
[----:B--2---:R2:W3:Y:S02]  /*2aa90*/  SYNCS.PHASECHK.TRANS64.TRYWAIT P1, [R4+URZ+0x28460], R5 ;  /* 0x02846005040075a7 */ /* 0x0044e4000802017f */
[----:B---3--:R-:W-:Y:S05]  /*2aaa0*/  @!P1 NANOSLEEP.SYNCS 0x989680 ;  /* 0x009896800000995d */ /* 0x008fea0003900000 */
[----:B------:R-:W3:Y:S02]  /*2aab0*/  @!P1 SYNCS.PHASECHK.TRANS64 P1, [R4+URZ+0x28460], R5 ;  /* 0x02846005040095a7 */ /* 0x000ee4000802007f */
[----:B---3--:R-:W-:Y:S05]  /*2aac0*/  @!P1 BRA `(.L_x_1596) ;  /* 0xfffffffc00f09947 */ /* 0x008fea000383ffff */
[----:B------:R-:W-:Y:S05]  /*2aad0*/  BRA `(.L_x_1830) ;  /* 0xffffffb000ac7947 */ /* 0x000fea000383ffff */
.L_x_1598:
[----:B---3--:R3:W4:Y:S02]  /*2aae0*/  SYNCS.PHASECHK.TRANS64.TRYWAIT P1, [R3+URZ+0x28460], R2 ;  /* 0x02846002030075a7 */ /* 0x008724000802017f */
[----:B----4-:R-:W-:Y:S05]  /*2aaf0*/  @!P1 NANOSLEEP.SYNCS 0x989680 ;  /* 0x009896800000995d */ /* 0x010fea0003900000 */
[----:B------:R-:W4:Y:S02]  /*2ab00*/  @!P1 SYNCS.PHASECHK.TRANS64 P1, [R3+URZ+0x28460], R2 ;  /* 0x02846002030095a7 */ /* 0x000f24000802007f */
[----:B----4-:R-:W-:Y:S05]  /*2ab10*/  @!P1 BRA `(.L_x_1598) ;  /* 0xfffffffc00f09947 */ /* 0x010fea000383ffff */
[----:B------:R-:W-:Y:S05]  /*2ab20*/  BRA `(.L_x_1831) ;  /* 0xffffffb000ac7947 */ /* 0x000fea000383ffff */
.L_x_1600:
[----:B----4-:R4:W0:Y:S02]  /*2ab30*/  SYNCS.PHASECHK.TRANS64.TRYWAIT P0, [R4+URZ+0x28480], R5 ;  /* 0x02848005040075a7 */ /* 0x010824000800017f */
[----:B0-----:R-:W-:Y:S05]  /*2ab40*/  @!P0 NANOSLEEP.SYNCS 0x989680 ;  /* 0x009896800000895d */ /* 0x001fea0003900000 */
[----:B------:R-:W0:Y:S02]  /*2ab50*/  @!P0 SYNCS.PHASECHK.TRANS64 P0, [R4+URZ+0x28480], R5 ;  /* 0x02848005040085a7 */ /* 0x000e24000800007f */
[----:B0-----:R-:W-:Y:S05]  /*2ab60*/  @!P0 BRA `(.L_x_1600) ;  /* 0xfffffffc00f08947 */ /* 0x001fea000383ffff */
[----:B------:R-:W-:Y:S05]  /*2ab70*/  BRA `(.L_x_1601) ;  /* 0xffffffb000a87947 */ /* 0x000fea000383ffff */
.L_x_1832:
        /* <DEDUP_REMOVED lines=16> */
.L_x_2769:


//--------------------- .text._ZN7cutlass13device_kernelIN5flash11enable_sm90INS1_16FlashAttnFwdSm90INS1_25CollectiveMainloopFwdSm90ILi2EN4cute5tupleIJNS5_1CILi1EEES8_S8_EEENS6_IJNS7_ILi128EEESA_NS7_ILi256EEEEEELi256ENS_12float_e4m3_tEfNS_4arch4Sm90ELb1ELb0ELb1ELb0ELb0ELb0ELb0ELb1ELb1ELb0ELb0ELb0EEENS1_21CollectiveEpilogueFwdINS6_IJSA_SB_SA_EEES9_NS_10bfloat16_tESF_Li256ELb0ELb0ELb0ELb1EEENS1_30DynamicPersistentTileSchedulerILi256ELi128ELb0ELb0ELb1EEEEEEEEEvNT_6ParamsE --------------------------
	.section	.text._ZN7cutlass13device_kernelIN5flash11enable_sm90INS1_16FlashAttnFwdSm90INS1_25CollectiveMainloopFwdSm90ILi2EN4cute5tupleIJNS5_1CILi1EEES8_S8_EEENS6_IJNS7_ILi128EEESA_NS7_ILi256EEEEEELi256ENS_12float_e4m3_tEfNS_4arch4Sm90ELb1ELb0ELb1ELb0ELb0ELb0ELb0ELb1ELb1ELb0ELb0ELb0EEENS1_21CollectiveEpilogueFwdINS6_IJSA_SB_SA_EEES9_NS_10bfloat16_tESF_Li256ELb0ELb0ELb0ELb1EEENS1_30DynamicPersistentTileSchedulerILi256ELi128ELb0ELb0ELb1EEEEEEEEEvNT_6ParamsE,"ax",@progbits
	.align	128
.text._ZN7cutlass13device_kernelIN5flash11enable_sm90INS1_16FlashAttnFwdSm90INS1_25CollectiveMainloopFwdSm90ILi2EN4cute5tupleIJNS5_1CILi1EEES8_S8_EEENS6_IJNS7_ILi128EEESA_NS7_ILi256EEEEEELi256ENS_12float_e4m3_tEfNS_4arch4Sm90ELb1ELb0ELb1ELb0ELb0ELb0ELb0ELb1ELb1ELb0ELb0ELb0EEENS1_21CollectiveEpilogueFwdINS6_IJSA_SB_SA_EEES9_NS_10bfloat16_tESF_Li256ELb0ELb0ELb0ELb1EEENS1_30DynamicPersistentTileSchedulerILi256ELi128ELb0ELb0ELb1EEEEEEEEEvNT_6ParamsE:
        .type           _ZN7cutlass13device_kernelIN5flash11enable_sm90INS1_16FlashAttnFwdSm90INS1_25CollectiveMainloopFwdSm90ILi2EN4cute5tupleIJNS5_1CILi1EEES8_S8_EEENS6_IJNS7_ILi128EEESA_NS7_ILi256EEEEEELi256ENS_12float_e4m3_tEfNS_4arch4Sm90ELb1ELb0ELb1ELb0ELb0ELb0ELb0ELb1ELb1ELb0ELb0ELb0EEENS1_21CollectiveEpilogueFwdINS6_IJSA_SB_SA_EEES9_NS_10bfloat16_tESF_Li256ELb0ELb0ELb0ELb1EEENS1_30DynamicPersistentTileSchedulerILi256ELi128ELb0ELb0ELb1EEEEEEEEEvNT_6ParamsE,@function
        .size           _ZN7cutlass13device_kernelIN5flash11enable_sm90INS1_16FlashAttnFwdSm90INS1_25CollectiveMainloopFwdSm90ILi2EN4cute5tupleIJNS5_1CILi1EEES8_S8_EEENS6_IJNS7_ILi128EEESA_NS7_ILi256EEEEEELi256ENS_12float_e4m3_tEfNS_4arch4Sm90ELb1ELb0ELb1ELb0ELb0ELb0ELb0ELb1ELb1ELb0ELb0ELb0EEENS1_21CollectiveEpilogueFwdINS6_IJSA_SB_SA_EEES9_NS_10bfloat16_tESF_Li256ELb0ELb0ELb0ELb1EEENS1_30DynamicPersistentTileSchedulerILi256ELi128ELb0ELb0ELb1EEEEEEEEEvNT_6ParamsE,(.L_x_2770 - _ZN7cutlass13device_kernelIN5flash11enable_sm90INS1_16FlashAttnFwdSm90INS1_25CollectiveMainloopFwdSm90ILi2EN4cute5tupleIJNS5_1CILi1EEES8_S8_EEENS6_IJNS7_ILi128EEESA_NS7_ILi256EEEEEELi256ENS_12float_e4m3_tEfNS_4arch4Sm90ELb1ELb0ELb1ELb0ELb0ELb0ELb0ELb1ELb1ELb0ELb0ELb0EEENS1_21CollectiveEpilogueFwdINS6_IJSA_SB_SA_EEES9_NS_10bfloat16_tESF_Li256ELb0ELb0ELb0ELb1EEENS1_30DynamicPersistentTileSchedulerILi256ELi128ELb0ELb0ELb1EEEEEEEEEvNT_6ParamsE)
        .other          _ZN7cutlass13device_kernelIN5flash11enable_sm90INS1_16FlashAttnFwdSm90INS1_25CollectiveMainloopFwdSm90ILi2EN4cute5tupleIJNS5_1CILi1EEES8_S8_EEENS6_IJNS7_ILi128EEESA_NS7_ILi256EEEEEELi256ENS_12float_e4m3_tEfNS_4arch4Sm90ELb1ELb0ELb1ELb0ELb0ELb0ELb0ELb1ELb1ELb0ELb0ELb0EEENS1_21CollectiveEpilogueFwdINS6_IJSA_SB_SA_EEES9_NS_10bfloat16_tESF_Li256ELb0ELb0ELb0ELb1EEENS1_30DynamicPersistentTileSchedulerILi256ELi128ELb0ELb0ELb1EEEEEEEEEvNT_6ParamsE,@"STO_CUDA_ENTRY STV_DEFAULT"
_ZN7cutlass13device_kernelIN5flash11enable_sm90INS1_16FlashAttnFwdSm90INS1_25CollectiveMainloopFwdSm90ILi2EN4cute5tupleIJNS5_1CILi1EEES8_S8_EEENS6_IJNS7_ILi128EEESA_NS7_ILi256EEEEEELi256ENS_12float_e4m3_tEfNS_4arch4Sm90ELb1ELb0ELb1ELb0ELb0ELb0ELb0ELb1ELb1ELb0ELb0ELb0EEENS1_21CollectiveEpilogueFwdINS6_IJSA_SB_SA_EEES9_NS_10bfloat16_tESF_Li256ELb0ELb0ELb0ELb1EEENS1_30DynamicPersistentTileSchedulerILi256ELi128ELb0ELb0ELb1EEEEEEEEEvNT_6ParamsE:
        /* <DEDUP_REMOVED lines=24> */
.L_x_1834:
[----:B------:R-:W-:Y:S05]  /*0180*/  BSYNC B0 ;  /* 0x0000000000007941 */ /* 0x000fea0003800000 */
.L_x_1833:
        /* <DEDUP_REMOVED lines=37> */
.L_x_1835:
        /* <DEDUP_REMOVED lines=22> */
.L_x_1836:
        /* <DEDUP_REMOVED lines=18> */
.L_x_1837:
        /* <DEDUP_REMOVED lines=22> */
.L_x_1838:
        /* <DEDUP_REMOVED lines=22> */
.L_x_1839:
[----:B------:R-:W-:Y:S01]  /*0920*/  PLOP3.LUT P0, PT, PT, PT, UP0, 0x80, 0x0 ;  /* 0x000000000000781c */ /* 0x000fe20003f0f008 */
[----:B------:R-:W-:Y:S01]  /*0930*/  UMOV UR61, 0x1 ;  /* 0x00000001003d7882 */ /* 0x000fe20000000000 */
[----:B------:R-:W-:Y:S01]  /*0940*/  NOP ;  /* 0x0000000000007918 */ /* 0x000fe20000000000 */
[----:B------:R-:W-:Y:S01]  /*0950*/  USEL UR61, UR61, 0x2, !UP0 ;  /* 0x000000023d3d7887 */ /* 0x000fe2000c000000 */
[----:B------:R-:W-:Y:S01]  /*0960*/  ULDC.64 UR54, c[0x0][0x208] ;  /* 0x0000820000367ab9 */ /* 0x000fe20000000a00 */
[----:B-123--:R-:W-:Y:S08]  /*0970*/  BAR.SYNC.DEFER_BLOCKING 0x0 ;  /* 0x0000000000007b1d */ /* 0x00eff00000010000 */
[----:B------:R-:W-:Y:S05]  /*0980*/  @!P0 BRA `(.L_x_1840) ;  /* 0x000000dc00448947 */ /* 0x000fea0003800000 */
.L_x_1841:
        /* <DEDUP_REMOVED lines=25> */
[----:B------:R-:W-:Y:S02]  /*0b20*/  LOP3.LUT R232, R2, 0xffffff80, RZ, 0xc0, !PT ;  /* 0xffffff8002e87812 */ /* 0x000fe400078ec0ff */
[----:B------:R-:W-:Y:S02]  /*0b30*/  SHF.R.S32.HI R6, RZ, 0x4, R3 ;  /* 0x00000004ff067819 */ /* 0x000fe40000011403 */
[----:B------:R-:W-:Y:S01]  /*0b40*/  LOP3.LUT R4, R3, 0x3fffff0, RZ, 0xc0, !PT ;  /* 0x03fffff003047812 */ /* 0x000fe200078ec0ff */
[----:B------:R-:W-:Y:S01]  /*0b50*/  IMAD.IADD R232, R233, 0x1, -R232 ;  /* 0x00000001e9e87824 */ /* 0x000fe200078e0ae8 */
[----:B------:R-:W-:Y:S02]  /*0b60*/  LEA.HI R3, R3, R6, RZ, 0x1 ;  /* 0x0000000603037211 */ /* 0x000fe400078f08ff */
[----:B------:R-:W-:Y:S01]  /*0b70*/  LEA.HI R5, R0, R233, RZ, 0x5 ;  /* 0x000000e900057211 */ /* 0x000fe200078f28ff */
[----:B------:R-:W-:Y:S01]  /*0b80*/  IMAD.IADD R4, R233, 0x1, -R4 ;  /* 0x00000001e9047824 */ /* 0x000fe200078e0a04 */
[----:B------:R-:W-:-:S02]  /*0b90*/  SHF.R.S32.HI R7, RZ, 0x1f, R232 ;  /* 0x0000001fff077819 */ /* 0x000fc400000114e8 */
        /* <DEDUP_REMOVED lines=17> */
[----:B------:R-:W-:Y:S01]  /*0cb0*/  LEA.HI R7, R7, R232, RZ, 0x5 ;  /* 0x000000e807077211 */ /* 0x000fe200078f28ff */
[----:B------:R-:W-:Y:S01]  /*0cc0*/  IMAD.SHL.U32 R5, R5, 0x8, RZ ;  /* 0x0000000805057824 */ /* 0x000fe200078e00ff */
[----:B------:R-:W-:Y:S01]  /*0cd0*/  LEA.HI R0, R0, R233, RZ, 0x3 ;  /* 0x000000e900007211 */ /* 0x000fe200078f18ff */
[----:B------:R-:W-:Y:S01]  /*0ce0*/  IMAD.IADD R10, R9, 0x1, -R10 ;  /* 0x00000001090a7824 */ /* 0x000fe200078e0a0a */
[----:B------:R-:W-:Y:S01]  /*0cf0*/  LOP3.LUT R2, R2, 0x3fffffe, RZ, 0xc0, !PT ;  /* 0x03fffffe02027812 */ /* 0x000fe200078ec0ff */
[----:B------:R-:W-:Y:S01]  /*0d00*/  IMAD.WIDE R16, R5, 0x2, R16 ;  /* 0x0000000205107825 */ /* 0x000fe200078e0210 */
[----:B------:R-:W-:Y:S01]  /*0d10*/  SHF.R.S32.HI R7, RZ, 0x5, R7 ;  /* 0x00000005ff077819 */ /* 0x000fe20000011407 */
[----:B------:R-:W-:Y:S01]  /*0d20*/  UMOV UR4, UR7 ;  /* 0x0000000700047c82 */ /* 0x000fe20008000000 */
[----:B------:R-:W-:Y:S01]  /*0d30*/  LOP3.LUT R0, R0, 0x1ffffff8, RZ, 0xc0, !PT ;  /* 0x1ffffff800007812 */ /* 0x000fe200078ec0ff */
[----:B------:R-:W-:Y:S01]  /*0d40*/  IMAD.IADD R2, R3, 0x1, -R2 ;  /* 0x0000000103027824 */ /* 0x000fe200078e0a02 */
[----:B------:R-:W-:Y:S01]  /*0d50*/  LOP3.LUT R3, R8, 0x7ffffffc, RZ, 0xc0, !PT ;  /* 0x7ffffffc08037812 */ /* 0x000fe200078ec0ff */
[----:B------:R-:W-:-:S02]  /*0d60*/  IMAD R7, R7, 0x10, R10 ;  /* 0x0000001007077824 */ /* 0x000fc400078e020a */
[----:B------:R-:W-:Y:S02]  /*0d70*/  IMAD.IADD R0, R233, 0x1, -R0 ;  /* 0x00000001e9007824 */ /* 0x000fe400078e0a00 */
[----:B------:R-:W-:Y:S02]  /*0d80*/  IMAD R23, R2, 0x40, R7 ;  /* 0x0000004002177824 */ /* 0x000fe400078e0207 */
[----:B------:R-:W-:Y:S02]  /*0d90*/  IMAD.SHL.U32 R18, R0, 0x8, RZ ;  /* 0x0000000800127824 */ /* 0x000fe400078e00ff */
[----:B------:R-:W-:-:S07]  /*0da0*/  IMAD.IADD R22, R232, 0x1, -R3 ;  /* 0x00000001e8167824 */ /* 0x000fce00078e0a03 */
.L_x_1891:
[----:B------:R-:W-:Y:S01]  /*0db0*/  ULDC UR5, c[0x0][0xdd0] ;  /* 0x0003740000057ab9 */ /* 0x000fe20000000800 */
[----:B------:R-:W1:Y:S01]  /*0dc0*/  LDC R0, c[0x0][0xde8] ;  /* 0x00037a00ff007b82 */ /* 0x000e620000000800 */
        /* <DEDUP_REMOVED lines=18> */
.L_x_1842:
[----:B------:R-:W-:Y:S01]  /*0ef0*/  ULDC UR6, c[0x0][0xdc4] ;  /* 0x0003710000067ab9 */ /* 0x000fe20000000800 */
[----:B------:R-:W-:Y:S01]  /*0f00*/  UMOV UR52, UR7 ;  /* 0x0000000700347c82 */ /* 0x000fe20008000000 */
[----:B------:R-:W-:-:S11]  /*0f10*/  UISETP.NE.AND UP0, UPT, UR6, 0x1, UPT ;  /* 0x000000010600788c */ /* 0x000fd6000bf05270 */
[----:B------:R-:W-:Y:S02]  /*0f20*/  @UP0 ULDC.64 UR10, c[0x0][0xdc8] ;  /* 0x00037200000a0ab9 */ /* 0x000fe40000000a00 */
[----:B------:R-:W-:-:S04]  /*0f30*/  UIMAD.WIDE.U32 UR4, UR7, UR10, URZ ;  /* 0x0000000a070472a5 */ /* 0x000fc8000f8e003f */
[----:B------:R-:W-:-:S04]  /*0f40*/  @UP0 USHF.R.U32.HI UR52, URZ, UR11, UR5 ;  /* 0x0000000b3f340299 */ /* 0x000fc80008011605 */
[----:B------:R-:W-:-:S12]  /*0f50*/  UIMAD UR4, UR52, UR6, URZ ;  /* 0x00000006340472a4 */ /* 0x000fd8000f8e023f */
.L_x_1843:
[----:B------:R-:W-:Y:S01]  /*0f60*/  ULDC.64 UR12, c[0x0][0x3f8] ;  /* 0x0000fe00000c7ab9 */ /* 0x000fe20000000a00 */
[----:B------:R-:W-:Y:S01]  /*0f70*/  ULDC UR43, c[0x0][0xdb8] ;  /* 0x00036e00002b7ab9 */ /* 0x000fe20000000800 */
[----:B------:R-:W-:Y:S01]  /*0f80*/  UISETP.NE.U32.AND UP0, UPT, UR12, URZ, UPT ;  /* 0x0000003f0c00728c */ /* 0x000fe2000bf05070 */
[----:B------:R-:W-:Y:S01]  /*0f90*/  PLOP3.LUT P0, PT, PT, PT, PT, 0x80, 0x0 ;  /* 0x000000000000781c */ /* 0x000fe20003f0f070 */
[----:B------:R-:W-:Y:S01]  /*0fa0*/  ULOP3.LUT UR5, URZ, UR52, URZ, 0x33, !UPT ;  /* 0x000000343f057292 */ /* 0x000fe2000f8e333f */
[----:B------:R-:W-:Y:S01]  /*0fb0*/  IMAD.MOV.U32 R0, RZ, RZ, RZ ;  /* 0x000000ffff007224 */ /* 0x000fe200078e00ff */
[----:B------:R-:W-:Y:S01]  /*0fc0*/  UISETP.NE.AND.EX UP0, UPT, UR13, URZ, UPT, UP0 ;  /* 0x0000003f0d00728c */ /* 0x000fe2000bf05300 */
[----:B------:R-:W-:Y:S01]  /*0fd0*/  CS2R R2, SRZ ;  /* 0x0000000000027805 */ /* 0x000fe2000001ff00 */
[----:B------:R-:W-:Y:S01]  /*0fe0*/  UIADD3 UR4, UR7, -UR4, URZ ;  /* 0x8000000407047290 */ /* 0x000fe2000fffe03f */
[----:B------:R-:W-:Y:S01]  /*0ff0*/  CS2R R6, SRZ ;  /* 0x0000000000067805 */ /* 0x000fe2000001ff00 */
[----:B------:R-:W-:Y:S01]  /*1000*/  ULDC UR6, c[0x0][0xdac] ;  /* 0x00036b0000067ab9 */ /* 0x000fe20000000800 */
[----:B------:R-:W-:Y:S01]  /*1010*/  ULDC UR39, c[0x0][0x404] ;  /* 0x0001010000277ab9 */ /* 0x000fe20000000800 */
[----:B------:R-:W-:Y:S01]  /*1020*/  ULDC UR7, c[0x0][0x288] ;  /* 0x0000a20000077ab9 */ /* 0x000fe20000000800 */
[----:B------:R-:W-:Y:S01]  /*1030*/  UISETP.NE.AND UP2, UPT, UR43, 0x1, UPT ;  /* 0x000000012b00788c */ /* 0x000fe2000bf45270 */
[----:B------:R-:W-:Y:S01]  /*1040*/  CS2R R26, SRZ ;  /* 0x00000000001a7805 */ /* 0x000fe2000001ff00 */
[----:B------:R-:W-:Y:S01]  /*1050*/  UIADD3 UR5, UR5, UR6, URZ ;  /* 0x0000000605057290 */ /* 0x000fe2000fffe03f */
[----:B------:R-:W-:Y:S01]  /*1060*/  CS2R R124, SRZ ;  /* 0x00000000007c7805 */ /* 0x000fe2000001ff00 */
[----:B------:R-:W-:Y:S01]  /*1070*/  UIADD3 UR7, -UR7, 0xff, URZ ;  /* 0x000000ff07077890 */ /* 0x000fe2000fffe13f */
[----:B------:R-:W-:Y:S01]  /*1080*/  CS2R R120, SRZ ;  /* 0x0000000000787805 */ /* 0x000fe2000001ff00 */
[----:B------:R-:W-:Y:S01]  /*1090*/  USEL UR39, UR39, 0x1, UP0 ;  /* 0x0000000127277887 */ /* 0x000fe20008000000 */
[----:B------:R-:W-:Y:S01]  /*10a0*/  CS2R R30, SRZ ;  /* 0x00000000001e7805 */ /* 0x000fe2000001ff00 */
[----:B------:R-:W-:Y:S01]  /*10b0*/  ULDC UR11, c[0x0][0xdc4] ;  /* 0x00037100000b7ab9 */ /* 0x000fe20000000800 */
[----:B------:R-:W-:Y:S01]  /*10c0*/  ULDC UR10, c[0x0][0x2e0] ;  /* 0x0000b800000a7ab9 */ /* 0x000fe20000000800 */
[----:B------:R-:W-:Y:S01]  /*10d0*/  UIMAD UR11, UR8, UR11, UR4 ;  /* 0x0000000b080b72a4 */ /* 0x000fe2000f8e0204 */
[----:B------:R-:W-:Y:S01]  /*10e0*/  CS2R R34, SRZ ;  /* 0x0000000000227805 */ /* 0x000fe2000001ff00 */
[----:B------:R-:W-:Y:S01]  /*10f0*/  USHF.L.U32 UR42, UR5, 0x7, URZ ;  /* 0x00000007052a7899 */ /* 0x000fe2000800063f */
[----:B------:R-:W-:Y:S01]  /*1100*/  CS2R R116, SRZ ;  /* 0x0000000000747805 */ /* 0x000fe2000001ff00 */
[----:B------:R-:W-:Y:S01]  /*1110*/  UIMAD UR8, UR39, UR10, UR7 ;  /* 0x0000000a270872a4 */ /* 0x000fe2000f8e0207 */
[----:B------:R-:W-:Y:S01]  /*1120*/  CS2R R112, SRZ ;  /* 0x0000000000707805 */ /* 0x000fe2000001ff00 */
[----:B------:R-:W-:Y:S01]  /*1130*/  UIMAD UR6, UR39, UR10, 0x7f ;  /* 0x0000007f270674a4 */ /* 0x000fe2000f8e020a */
[----:B------:R-:W-:Y:S01]  /*1140*/  CS2R R38, SRZ ;  /* 0x0000000000267805 */ /* 0x000fe2000001ff00 */
[----:B------:R-:W-:Y:S01]  /*1150*/  UIADD3 UR8, UR8, UR42, URZ ;  /* 0x0000002a08087290 */ /* 0x000fe2000fffe03f */
[----:B------:R-:W-:Y:S01]  /*1160*/  CS2R R42, SRZ ;  /* 0x00000000002a7805 */ /* 0x000fe2000001ff00 */
[----:B------:R-:W-:Y:S01]  /*1170*/  @UP2 ULDC UR4, c[0x0][0xdbc] ;  /* 0x00036f0000042ab9 */ /* 0x000fe20000000800 */
[----:B------:R-:W-:Y:S01]  /*1180*/  USHF.R.S32.HI UR7, URZ, 0x1f, UR6 ;  /* 0x0000001f3f077899 */ /* 0x000fe20008011406 */
[----:B------:R-:W-:Y:S01]  /*1190*/  CS2R R108, SRZ ;  /* 0x00000000006c7805 */ /* 0x000fe2000001ff00 */
[----:B------:R-:W-:Y:S01]  /*11a0*/  UIMAD.WIDE.U32 UR4, UR11, UR4, URZ ;  /* 0x000000040b0472a5 */ /* 0x000fe2000f8e003f */
[----:B------:R-:W-:Y:S01]  /*11b0*/  CS2R R104, SRZ ;  /* 0x0000000000687805 */ /* 0x000fe2000001ff00 */
[----:B------:R-:W-:Y:S01]  /*11c0*/  USHF.R.S32.HI UR4, URZ, 0x1f, UR8 ;  /* 0x0000001f3f047899 */ /* 0x000fe20008011408 */
[----:B------:R-:W-:Y:S01]  /*11d0*/  CS2R R46, SRZ ;  /* 0x00000000002e7805 */ /* 0x000fe2000001ff00 */
[----:B------:R-:W-:Y:S01]  /*11e0*/  ULEA.HI UR7, UR7, UR6, URZ, 0x7 ;  /* 0x0000000607077291 */ /* 0x000fe2000f8f383f */
[----:B------:R-:W-:Y:S01]  /*11f0*/  CS2R R50, SRZ ;  /* 0x0000000000327805 */ /* 0x000fe2000001ff00 */
[----:B------:R-:W-:Y:S01]  /*1200*/  ULEA.HI UR4, UR4, UR8, URZ, 0x7 ;  /* 0x0000000804047291 */ /* 0x000fe2000f8f383f */
[----:B------:R-:W-:Y:S01]  /*1210*/  CS2R R100, SRZ ;  /* 0x0000000000647805 */ /* 0x000fe2000001ff00 */
[----:B------:R-:W-:Y:S01]  /*1220*/  USHF.R.S32.HI UR7, URZ, 0x7, UR7 ;  /* 0x000000073f077899 */ /* 0x000fe20008011407 */
[----:B------:R-:W-:Y:S01]  /*1230*/  CS2R R96, SRZ ;  /* 0x0000000000607805 */ /* 0x000fe2000001ff00 */
[----:B------:R-:W-:Y:S01]  /*1240*/  USHF.R.S32.HI UR4, URZ, 0x7, UR4 ;  /* 0x000000073f047899 */ /* 0x000fe20008011404 */
[----:B------:R-:W-:Y:S01]  /*1250*/  CS2R R54, SRZ ;  /* 0x0000000000367805 */ /* 0x000fe2000001ff00 */
[----:B------:R-:W-:Y:S01]  /*1260*/  ULDC UR9, c[0x0][0x428] ;  /* 0x00010a0000097ab9 */ /* 0x000fe20000000800 */
[----:B------:R-:W-:Y:S01]  /*1270*/  @UP2 ULDC UR12, c[0x0][0xdc0] ;  /* 0x00037000000c2ab9 */ /* 0x000fe20000000800 */
[----:B------:R-:W-:Y:S01]  /*1280*/  UISETP.LT.AND UP0, UPT, UR7, UR4, UPT ;  /* 0x000000040700728c */ /* 0x000fe2000bf01270 */
[----:B------:R-:W-:Y:S01]  /*1290*/  CS2R R58, SRZ ;  /* 0x00000000003a7805 */ /* 0x000fe2000001ff00 */
[----:B------:R-:W-:Y:S01]  /*12a0*/  UISETP.NE.AND UP1, UPT, UR9, 0x1, UPT ;  /* 0x000000010900788c */ /* 0x000fe2000bf25270 */
[----:B------:R-:W-:Y:S01]  /*12b0*/  CS2R R92, SRZ ;  /* 0x00000000005c7805 */ /* 0x000fe2000001ff00 */
[----:B------:R-:W-:Y:S01]  /*12c0*/  USEL UR40, UR7, UR4, UP0 ;  /* 0x0000000407287287 */ /* 0x000fe20008000000 */
[----:B------:R-:W-:Y:S01]  /*12d0*/  CS2R R88, SRZ ;  /* 0x0000000000587805 */ /* 0x000fe2000001ff00 */
[----:B------:R-:W-:Y:S01]  /*12e0*/  UMOV UR44, UR11 ;  /* 0x0000000b002c7c82 */ /* 0x000fe20008000000 */
[----:B------:R-:W-:Y:S01]  /*12f0*/  @UP2 USHF.R.U32.HI UR44, URZ, UR12, UR5 ;  /* 0x0000000c3f2c2299 */ /* 0x000fe20008011605 */
[----:B------:R-:W-:Y:S01]  /*1300*/  CS2R R62, SRZ ;  /* 0x00000000003e7805 */ /* 0x000fe2000001ff00 */
[----:B------:R-:W-:Y:S01]  /*1310*/  UISETP.GE.AND UP0, UPT, UR40, 0x1, UPT ;  /* 0x000000012800788c */ /* 0x000fe2000bf06270 */
[----:B------:R-:W-:Y:S01]  /*1320*/  CS2R R66, SRZ ;  /* 0x0000000000427805 */ /* 0x000fe2000001ff00 */
[----:B------:R-:W-:Y:S01]  /*1330*/  UIADD3 UR5, -UR44, URZ, URZ ;  /* 0x0000003f2c057290 */ /* 0x000fe2000fffe13f */
[----:B------:R-:W-:Y:S01]  /*1340*/  CS2R R84, SRZ ;  /* 0x0000000000547805 */ /* 0x000fe2000001ff00 */
[----:B------:R-:W-:Y:S01]  /*1350*/  @UP1 ULDC UR9, c[0x0][0x42c] ;  /* 0x00010b0000091ab9 */ /* 0x000fe20000000800 */
[----:B------:R-:W-:Y:S01]  /*1360*/  @UP1 ULDC UR6, c[0x0][0x430] ;  /* 0x00010c0000061ab9 */ /* 0x000fe20000000800 */
[----:B------:R-:W-:Y:S01]  /*1370*/  PLOP3.LUT P1, PT, PT, PT, UP0, 0x80, 0x0 ;  /* 0x000000000000781c */ /* 0x000fe20003f2f008 */
[----:B------:R-:W-:Y:S01]  /*1380*/  UIMAD UR43, UR43, UR5, UR11 ;  /* 0x000000052b2b72a4 */ /* 0x000fe2000f8e020b */
[----:B------:R-:W-:-:S02]  /*1390*/  CS2R R80, SRZ ;  /* 0x0000000000507805 */ /* 0x000fc4000001ff00 */
[----:B------:R-:W-:Y:S02]  /*13a0*/  CS2R R70, SRZ ;  /* 0x0000000000467805 */ /* 0x000fe4000001ff00 */
[----:B------:R-:W-:Y:S01]  /*13b0*/  CS2R R74, SRZ ;  /* 0x00000000004a7805 */ /* 0x000fe2000001ff00 */
[----:B------:R-:W-:Y:S01]  /*13c0*/  UIMAD.WIDE.U32 UR4, UR43, UR9, URZ ;  /* 0x000000092b0472a5 */ /* 0x000fe2000f8e003f */
[----:B------:R-:W-:Y:S02]  /*13d0*/  CS2R R76, SRZ ;  /* 0x00000000004c7805 */ /* 0x000fe4000001ff00 */
[----:B------:R-:W-:Y:S01]  /*13e0*/  CS2R R72, SRZ ;  /* 0x0000000000487805 */ /* 0x000fe2000001ff00 */
[----:B------:R-:W-:Y:S01]  /*13f0*/  UMOV UR47, UR43 ;  /* 0x0000002b002f7c82 */ /* 0x000fe20008000000 */
[----:B------:R-:W-:Y:S01]  /*1400*/  @UP1 USHF.R.U32.HI UR47, URZ, UR6, UR5 ;  /* 0x000000063f2f1299 */ /* 0x000fe20008011605 */
        /* <DEDUP_REMOVED lines=35> */
[----:B------:R-:W-:Y:S01]  /*1640*/  IMAD.MOV.U32 R170, RZ, RZ, RZ ;  /* 0x000000ffffaa7224 */ /* 0x000fe200078e00ff */
[----:B------:R-:W-:Y:S06]  /*1650*/  @!P1 BRA `(.L_x_1844) ;  /* 0x000000a800589947 */ /* 0x000fec0003800000 */
[----:B------:R-:W-:Y:S01]  /*1660*/  SHF.R.S32.HI R0, RZ, 0x1f, R233 ;  /* 0x0000001fff007819 */ /* 0x000fe200000114e9 */
[----:B------:R-:W-:-:S03]  /*1670*/  UIADD3 UR5, UR38, 0x20400, URZ ;  /* 0x0002040026057890 */ /* 0x000fc6000fffe03f */
[----:B------:R-:W-:Y:S01]  /*1680*/  LEA.HI R0, R0, R233, RZ, 0x7 ;  /* 0x000000e900007211 */ /* 0x000fe200078f38ff */
[----:B------:R-:W-:-:S03]  /*1690*/  ULOP3.LUT UP0, URZ, UR5, 0x3ff, URZ, 0xc0, !UPT ;  /* 0x000003ff053f7892 */ /* 0x000fc6000f80c03f */
[----:B------:R-:W-:-:S03]  /*16a0*/  SHF.R.S32.HI R0, RZ, 0x7, R0 ;  /* 0x00000007ff007819 */ /* 0x000fc60000011400 */
[----:B------:R-:W-:-:S03]  /*16b0*/  PLOP3.LUT P0, PT, PT, PT, UP0, 0x80, 0x0 ;  /* 0x000000000000781c */ /* 0x000fc60003f0f008 */
[----:B------:R-:W1:Y:S02]  /*16c0*/  SHFL.IDX PT, R0, R0, RZ, 0x1f ;  /* 0x00001fff00007589 */ /* 0x000e6400000e0000 */
        /* <DEDUP_REMOVED lines=24> */
.L_x_1845:
        /* <DEDUP_REMOVED lines=56> */
.L_x_1963:
[----:B------:R-:W-:Y:S05]  /*1bd0*/  @!P0 BRA `(.L_x_1847) ;  /* 0x0000000000048947 */ /* 0x000fea0003800000 */
[----:B------:R-:W-:Y:S01]  /*1be0*/  BPT.TRAP 0x1 ;  /* 0x000000040000795c */ /* 0x000fe20000300000 */
.L_x_1847:
[----:B------:R-:W-:Y:S02]  /*1bf0*/  IMAD.U32 R2, RZ, RZ, UR37 ;  /* 0x00000025ff027e24 */ /* 0x000fe4000f8e00ff */
[----:B-1----:R-:W-:-:S03]  /*1c00*/  IMAD.U32 R3, RZ, RZ, UR36 ;  /* 0x00000024ff037e24 */ /* 0x002fc6000f8e00ff */
[----:B------:R-:W-:Y:S02]  /*1c10*/  LEA R2, R2, UR38, 0x3 ;  /* 0x0000002602027c11 */ /* 0x000fe4000f8e18ff */
[----:B------:R-:W-:-:S04]  /*1c20*/  SHF.L.U32 R3, R3, 0x1f, RZ ;  /* 0x0000001f03037819 */ /* 0x000fc800000006ff */
[----:B------:R1:W2:Y:S01]  /*1c30*/  SYNCS.PHASECHK.TRANS64.TRYWAIT P2, [R2+URZ+0x38830], R3 ;  /* 0x03883003020075a7 */ /* 0x0002a2000804017f */
[----:B------:R-:W-:Y:S05]  /*1c40*/  @!P0 BRA `(.L_x_1848) ;  /* 0x0000000000048947 */ /* 0x000fea0003800000 */
[----:B------:R-:W-:Y:S01]  /*1c50*/  BPT.TRAP 0x1 ;  /* 0x000000040000795c */ /* 0x000fe20000300000 */
.L_x_1848:
[----:B------:R-:W3:Y:S01]  /*1c60*/  S2R R4, SR_TID.X ;  /* 0x0000000000047919 */ /* 0x000ee20000002100 */
[----:B------:R-:W-:Y:S01]  /*1c70*/  IMAD.MOV.U32 R151, RZ, RZ, RZ ;  /* 0x000000ffff977224 */ /* 0x000fe200078e00ff */
[----:B---3--:R-:W-:Y:S01]  /*1c80*/  LOP3.LUT P1, RZ, R4, 0x7f, RZ, 0xc0, !PT ;  /* 0x0000007f04ff7812 */ /* 0x008fe2000782c0ff */
[----:B--2---:R-:W-:-:S12]  /*1c90*/  @P2 BRA `(.L_x_1849) ;  /* 0x0000000000082947 */ /* 0x004fd80003800000 */
[----:B------:R-:W2:Y:S02]  /*1ca0*/  SYNCS.PHASECHK.TRANS64.TRYWAIT P2, [R2+URZ+0x38830], R3 ;  /* 0x03883003020075a7 */ /* 0x000ea4000804017f */
[----:B--2---:R-:W-:Y:S05]  /*1cb0*/  @!P2 BRA `(.L_x_1850) ;  /* 0x0000010400a0a947 */ /* 0x004fea0003800000 */
.L_x_1849:
[----:B------:R-:W-:Y:S05]  /*1cc0*/  WARPSYNC.ALL ;  /* 0x0000000000007948 */ /* 0x000fea0003800000 */
[----:B------:R-:W-:Y:S01]  /*1cd0*/  UIADD3 UR4, UR38, 0x28400, URZ ;  /* 0x0002840026047890 */ /* 0x000fe2000fffe03f */
[----:B------:R-:W-:Y:S01]  /*1ce0*/  WARPGROUP.ARRIVE ;  /* 0x00000000000079c5 */ /* 0x000fe20000000000 */
[----:B------:R-:W-:Y:S01]  /*1cf0*/  ULOP3.LUT UR48, UR41, 0x10000, URZ, 0xfc, !UPT ;  /* 0x0001000029307892 */ /* 0x000fe2000f8efc3f */
[----:B-12---:R-:W-:Y:S01]  /*1d00*/  @!P1 VIADD R2, R2, 0x38840 ;  /* 0x0003884002029836 */ /* 0x006fe20000000000 */
[----:B------:R-:W-:Y:S01]  /*1d10*/  USHF.R.U32.HI UR4, URZ, 0x4, UR4 ;  /* 0x000000043f047899 */ /* 0x000fe20008011604 */
[--C-:B------:R-:W-:Y:S01]  /*1d20*/  IMAD.MOV.U32 R150, RZ, RZ, R151.reuse ;  /* 0x000000ffff967224 */ /* 0x100fe200078e0097 */
[----:B------:R-:W-:Y:S01]  /*1d30*/  UMOV UR49, 0x40000040 ;  /* 0x4000004000317882 */ /* 0x000fe20000000000 */
[----:B------:R-:W-:Y:S01]  /*1d40*/  UMOV UR51, 0x40000040 ;  /* 0x4000004000337882 */ /* 0x000fe20000000000 */
[----:B------:R-:W-:Y:S01]  /*1d50*/  ULOP3.LUT UR4, UR4, 0x3fff, URZ, 0xc0, !UPT ;  /* 0x00003fff04047892 */ /* 0x000fe2000f8ec03f */
[----:B------:R-:W-:Y:S01]  /*1d60*/  @!P1 PRMT R2, RZ, 0x654, R2 ;  /* 0x00000654ff029816 */ /* 0x000fe20000000002 */
[----:B------:R-:W-:Y:S01]  /*1d70*/  UIADD3 UR32, UR48, 0x2, URZ ;  /* 0x0000000230207890 */ /* 0x000fe2000fffe03f */
[--C-:B------:R-:W-:Y:S01]  /*1d80*/  IMAD.MOV.U32 R149, RZ, RZ, R151.reuse ;  /* 0x000000ffff957224 */ /* 0x100fe200078e0097 */
[----:B------:R-:W-:Y:S01]  /*1d90*/  ULOP3.LUT UR4, UR4, 0x10000, URZ, 0xfc, !UPT ;  /* 0x0001000004047892 */ /* 0x000fe2000f8efc3f */
[--C-:B------:R-:W-:Y:S01]  /*1da0*/  IMAD.MOV.U32 R148, RZ, RZ, R151.reuse ;  /* 0x000000ffff947224 */ /* 0x100fe200078e0097 */
[----:B------:R-:W-:Y:S01]  /*1db0*/  UMOV UR33, 0x40000040 ;  /* 0x4000004000217882 */ /* 0x000fe20000000000 */
[----:B------:R-:W-:Y:S01]  /*1dc0*/  UMOV UR35, 0x40000040 ;  /* 0x4000004000237882 */ /* 0x000fe20000000000 */
        /* <DEDUP_REMOVED lines=41> */
[----:B------:R-:W-:Y:S01]  /*2060*/  UMOV UR5, 0xffffff80 ;  /* 0xffffff8000057882 */ /* 0x000fe20000000000 */
[----:B------:R-:W-:Y:S01]  /*2070*/  ULDC UR6, c[0x0][0x2e0] ;  /* 0x0000b80000067ab9 */ /* 0x000fe20000000800 */
[----:B------:R-:W-:Y:S01]  /*2080*/  UIMAD UR5, UR40, UR5, 0x80 ;  /* 0x00000080280574a4 */ /* 0x000fe2000f8e0205 */
[--C-:B------:R-:W-:Y:S01]  /*2090*/  IMAD.MOV.U32 R133, RZ, RZ, R151.reuse ;  /* 0x000000ffff857224 */ /* 0x100fe200078e0097 */
[----:B------:R-:W-:Y:S01]  /*20a0*/  ULDC UR7, c[0x0][0x288] ;  /* 0x0000a20000077ab9 */ /* 0x000fe20000000800 */
[--C-:B------:R-:W-:Y:S01]  /*20b0*/  IMAD.MOV.U32 R132, RZ, RZ, R151.reuse ;  /* 0x000000ffff847224 */ /* 0x100fe200078e0097 */
[----:B------:R-:W-:Y:S01]  /*20c0*/  UIMAD UR5, UR39, UR6, UR5 ;  /* 0x00000006270572a4 */ /* 0x000fe2000f8e0205 */
[--C-:B------:R-:W-:Y:S01]  /*20d0*/  IMAD.MOV.U32 R131, RZ, RZ, R151.reuse ;  /* 0x000000ffff837224 */ /* 0x100fe200078e0097 */
[----:B------:R-:W-:Y:S01]  /*20e0*/  UIMAD UR39, UR39, UR6, -UR7 ;  /* 0x00000006272772a4 */ /* 0x000fe2000f8e0a07 */
[----:B------:R-:W-:-:S02]  /*20f0*/  IMAD.MOV.U32 R130, RZ, RZ, R151 ;  /* 0x000000ffff827224 */ /* 0x000fc400078e0097 */
[--C-:B------:R-:W-:Y:S01]  /*2100*/  IMAD.MOV.U32 R129, RZ, RZ, R151.reuse ;  /* 0x000000ffff817224 */ /* 0x100fe200078e0097 */
[----:B------:R-:W-:Y:S01]  /*2110*/  UIADD3 UR39, UR42, UR39, URZ ;  /* 0x000000272a277290 */ /* 0x000fe2000fffe03f */
[--C-:B------:R-:W-:Y:S02]  /*2120*/  IMAD.MOV.U32 R128, RZ, RZ, R151.reuse ;  /* 0x000000ffff807224 */ /* 0x100fe400078e0097 */
[--C-:B------:R-:W-:Y:S01]  /*2130*/  IMAD.MOV.U32 R127, RZ, RZ, R151.reuse ;  /* 0x000000ffff7f7224 */ /* 0x100fe200078e0097 */
[----:B------:R-:W-:Y:S01]  /*2140*/  USHF.R.S32.HI UR6, URZ, 0x1f, UR39 ;  /* 0x0000001f3f067899 */ /* 0x000fe20008011427 */
[--C-:B------:R-:W-:Y:S02]  /*2150*/  IMAD.MOV.U32 R126, RZ, RZ, R151.reuse ;  /* 0x000000ffff7e7224 */ /* 0x100fe400078e0097 */
[--C-:B------:R-:W-:Y:S01]  /*2160*/  IMAD.MOV.U32 R125, RZ, RZ, R151.reuse ;  /* 0x000000ffff7d7224 */ /* 0x100fe200078e0097 */
[----:B------:R-:W-:Y:S01]  /*2170*/  ULEA.HI UR6, UR6, UR39, URZ, 0x7 ;  /* 0x0000002706067291 */ /* 0x000fe2000f8f383f */
[----:B------:R-:W-:-:S02]  /*2180*/  IMAD.MOV.U32 R124, RZ, RZ, R151 ;  /* 0x000000ffff7c7224 */ /* 0x000fc400078e0097 */
[--C-:B------:R-:W-:Y:S01]  /*2190*/  IMAD.MOV.U32 R123, RZ, RZ, R151.reuse ;  /* 0x000000ffff7b7224 */ /* 0x100fe200078e0097 */
[----:B------:R-:W-:Y:S01]  /*21a0*/  USHF.R.S32.HI UR6, URZ, 0x7, UR6 ;  /* 0x000000073f067899 */ /* 0x000fe20008011406 */
[--C-:B------:R-:W-:Y:S02]  /*21b0*/  IMAD.MOV.U32 R122, RZ, RZ, R151.reuse ;  /* 0x000000ffff7a7224 */ /* 0x100fe400078e0097 */
[--C-:B------:R-:W-:Y:S01]  /*21c0*/  IMAD.MOV.U32 R121, RZ, RZ, R151.reuse ;  /* 0x000000ffff797224 */ /* 0x100fe200078e0097 */
[----:B------:R-:W-:Y:S01]  /*21d0*/  UISETP.LT.AND UP0, UPT, URZ, UR6, UPT ;  /* 0x000000063f00728c */ /* 0x000fe2000bf01270 */
[--C-:B------:R-:W-:Y:S02]  /*21e0*/  IMAD.MOV.U32 R120, RZ, RZ, R151.reuse ;  /* 0x000000ffff787224 */ /* 0x100fe400078e0097 */
[--C-:B------:R-:W-:Y:S01]  /*21f0*/  IMAD.MOV.U32 R119, RZ, RZ, R151.reuse ;  /* 0x000000ffff777224 */ /* 0x100fe200078e0097 */
[----:B------:R-:W-:Y:S01]  /*2200*/  USEL UR39, URZ, UR6, !UP0 ;  /* 0x000000063f277287 */ /* 0x000fe2000c000000 */
        /* <DEDUP_REMOVED lines=42> */
[----:B------:R-:W-:Y:S01]  /*24b0*/  QGMMA.64x128x32.F32.E4M3.E4M3 R24, gdesc[UR12], R24, gsb0 ;  /* 0x01e000000c1879f3 */ /* 0x000fe20008000818 */
[----:B------:R-:W-:Y:S02]  /*24c0*/  ULDC UR14, c[0x0][0x988] ;  /* 0x00026200000e7ab9 */ /* 0x000fe40000000800 */
[----:B------:R-:W-:Y:S02]  /*24d0*/  WARPGROUP.DEPBAR.LE gsb0, 0x0 ;  /* 0x00008000000079c5 */ /* 0x000fe40000010000 */
[----:B------:R-:W-:-:S07]  /*24e0*/  WARPGROUP.ARRIVE ;  /* 0x00000000000079c5 */ /* 0x000fce0000000000 */
[----:B------:R-:W-:Y:S01]  /*24f0*/  QGMMA.64x128x32.F32.E4M3.E4M3 R24, gdesc[UR8], R24, gsb0 ;  /* 0x01e00000081879f3 */ /* 0x000fe20008000818 */
[----:B------:R-:W-:Y:S02]  /*2500*/  UIADD3 UR10, UR5, 0x1, -UR7 ;  /* 0x00000001050a7890 */ /* 0x000fe4000fffe807 */
[----:B------:R-:W-:Y:S02]  /*2510*/  WARPGROUP.DEPBAR.LE gsb0, 0x0 ;  /* 0x00008000000079c5 */ /* 0x000fe40000010000 */
[C---:B------:R-:W-:Y:S01]  /*2520*/  FMUL.FTZ R26, R0.reuse, R26 ;  /* 0x0000001a001a7220 */ /* 0x040fe20000410000 */
[C---:B------:R-:W-:Y:S01]  /*2530*/  FMUL.FTZ R27, R0.reuse, R27 ;  /* 0x0000001b001b7220 */ /* 0x040fe20000410000 */
[C---:B------:R-:W-:Y:S01]  /*2540*/  FMUL.FTZ R6, R0.reuse, R29 ;  /* 0x0000001d00067220 */ /* 0x040fe20000410000 */
[C---:B------:R-:W-:Y:S01]  /*2550*/  FMUL.FTZ R50, R0.reuse, R50 ;  /* 0x0000003200327220 */ /* 0x040fe20000410000 */
[----:B------:R-:W-:Y:S02]  /*2560*/  IMAD.U32 R29, RZ, RZ, UR10 ;  /* 0x0000000aff1d7e24 */ /* 0x000fe4000f8e00ff */
[C---:B------:R-:W-:Y:S01]  /*2570*/  FMUL.FTZ R20, R0.reuse, R48 ;  /* 0x0000003000147220 */ /* 0x040fe20000410000 */
[C---:B------:R-:W-:Y:S01]  /*2580*/  FMUL.FTZ R30, R0.reuse, R30 ;  /* 0x0000001e001e7220 */ /* 0x040fe20000410000 */
[C---:B------:R-:W-:Y:S01]  /*2590*/  FMUL.FTZ R10, R0.reuse, R37 ;  /* 0x00000025000a7220 */ /* 0x040fe20000410000 */
[----:B------:R-:W-:Y:S01]  /*25a0*/  FMUL.FTZ R15, R0, R49 ;  /* 0x00000031000f7220 */ /* 0x000fe20000410000 */
[----:B------:R1:W-:Y:S01]  /*25b0*/  MUFU.TANH R48, R50 ;  /* 0x0000003200307308 */ /* 0x0003e20000002400 */
[----:B------:R-:W-:-:S02]  /*25c0*/  IMAD.U32 R37, RZ, RZ, UR5 ;  /* 0x00000005ff257e24 */ /* 0x000fc4000f8e00ff */
[C---:B------:R-:W-:Y:S01]  /*25d0*/  FMUL.FTZ R31, R0.reuse, R31 ;  /* 0x0000001f001f7220 */ /* 0x040fe20000410000 */
[----:B------:R-:W-:Y:S02]  /*25e0*/  VIADD R49, R23, UR42 ;  /* 0x0000002a17317c36 */ /* 0x000fe40008000000 */
[----:B------:R-:W-:Y:S01]  /*25f0*/  FMUL.FTZ R9, R0, R36 ;  /* 0x0000002400097220 */ /* 0x000fe20000410000 */
[----:B------:R-:W-:Y:S02]  /*2600*/  IMAD R37, R22, -0x2, R37 ;  /* 0xfffffffe16257824 */ /* 0x000fe400078e0225 */
[C---:B------:R-:W-:Y:S01]  /*2610*/  FMUL.FTZ R34, R0.reuse, R34 ;  /* 0x0000002200227220 */ /* 0x040fe20000410000 */
[----:B------:R-:W-:Y:S01]  /*2620*/  FMUL.FTZ R21, R0, R52 ;  /* 0x0000003400157220 */ /* 0x000fe20000410000 */
[----:B------:R-:W2:Y:S01]  /*2630*/  MUFU.TANH R26, R26 ;  /* 0x0000001a001a7308 */ /* 0x000ea20000002400 */
[----:B-1----:R-:W-:Y:S02]  /*2640*/  IMAD R50, R22, -0x2, R29 ;  /* 0xfffffffe16327824 */ /* 0x002fe400078e021d */
[C---:B------:R-:W-:Y:S01]  /*2650*/  FMUL.FTZ R35, R0.reuse, R35 ;  /* 0x0000002300237220 */ /* 0x040fe20000410000 */
[C---:B------:R-:W-:Y:S01]  /*2660*/  FMUL.FTZ R54, R0.reuse, R54 ;  /* 0x0000003600367220 */ /* 0x040fe20000410000 */
[C---:B------:R-:W-:Y:S01]  /*2670*/  FMUL.FTZ R38, R0.reuse, R38 ;  /* 0x0000002600267220 */ /* 0x040fe20000410000 */
[----:B------:R-:W-:Y:S01]  /*2680*/  FMUL.FTZ R3, R0, R24 ;  /* 0x0000001800037220 */ /* 0x000fe20000410000 */
[----:B------:R-:W-:Y:S01]  /*2690*/  IADD3 R36, R50, 0x8, R49 ;  /* 0x0000000832247810 */ /* 0x000fe20007ffe031 */
[C---:B------:R-:W-:Y:S01]  /*26a0*/  FMUL.FTZ R7, R0.reuse, R33 ;  /* 0x0000002100077220 */ /* 0x040fe20000410000 */
[----:B------:R-:W-:Y:S01]  /*26b0*/  MUFU.TANH R27, R27 ;  /* 0x0000001b001b7308 */ /* 0x000fe20000002400 */
[C---:B------:R-:W-:Y:S01]  /*26c0*/  FMUL.FTZ R24, R0.reuse, R53 ;  /* 0x0000003500187220 */ /* 0x040fe20000410000 */
[----:B------:R-:W-:Y:S01]  /*26d0*/  VIMNMX R52, R37, R36, PT ;  /* 0x0000002425347248 */ /* 0x000fe20003fe0100 */
[C---:B------:R-:W-:Y:S01]  /*26e0*/  FMUL.FTZ R55, R0.reuse, R55 ;  /* 0x0000003700377220 */ /* 0x040fe20000410000 */
[C---:B------:R-:W-:Y:S01]  /*26f0*/  FMUL.FTZ R39, R0.reuse, R39 ;  /* 0x0000002700277220 */ /* 0x040fe20000410000 */
[----:B------:R-:W-:Y:S01]  /*2700*/  FMUL.FTZ R8, R0, R32 ;  /* 0x0000002000087220 */ /* 0x000fe20000410000 */
[----:B------:R-:W-:Y:S01]  /*2710*/  ISETP.GT.AND P2, PT, R52, RZ, PT ;  /* 0x000000ff3400720c */ /* 0x000fe20003f44270 */
[----:B------:R-:W-:Y:S01]  /*2720*/  FMUL.FTZ R42, R0, R42 ;  /* 0x0000002a002a7220 */ /* 0x000fe20000410000 */
[----:B------:R-:W-:Y:S01]  /*2730*/  MUFU.TANH R30, R30 ;  /* 0x0000001e001e7308 */ /* 0x000fe20000002400 */
[----:B------:R-:W-:Y:S01]  /*2740*/  ISETP.GT.AND P3, PT, R52, 0x1, PT ;  /* 0x000000013400780c */ /* 0x000fe20003f64270 */
[----:B------:R-:W-:Y:S01]  /*2750*/  FMUL.FTZ R5, R0, R28 ;  /* 0x0000001c00057220 */ /* 0x000fe20000410000 */
[----:B------:R-:W-:Y:S01]  /*2760*/  ISETP.GT.AND P4, PT, R52, 0x8, PT ;  /* 0x000000083400780c */ /* 0x000fe20003f84270 */
[----:B------:R-:W-:Y:S01]  /*2770*/  FMUL.FTZ R28, R0, R56 ;  /* 0x00000038001c7220 */ /* 0x000fe20000410000 */
[----:B--2---:R-:W-:Y:S01]  /*2780*/  FSEL R53, R26, -INF , P2 ;  /* 0xff8000001a357808 */ /* 0x004fe20001000000 */
[----:B------:R-:W-:Y:S01]  /*2790*/  FMUL.FTZ R43, R0, R43 ;  /* 0x0000002b002b7220 */ /* 0x000fe20000410000 */
[----:B------:R-:W-:Y:S01]  /*27a0*/  ISETP.GT.AND P2, PT, R52, 0x9, PT ;  /* 0x000000093400780c */ /* 0x000fe20003f44270 */
        /* <DEDUP_REMOVED lines=17> */
[----:B-1----:R-:W-:Y:S01]  /*28c0*/  FSEL R56, R31, -INF , P2 ;  /* 0xff8000001f387808 */ /* 0x002fe20001000000 */
[----:B------:R-:W-:Y:S01]  /*28d0*/  FMUL.FTZ R12, R0, R40 ;  /* 0x00000028000c7220 */ /* 0x000fe20000410000 */
[----:B------:R-:W-:Y:S01]  /*28e0*/  ISETP.GT.AND P2, PT, R52, 0x11, PT ;  /* 0x000000113400780c */ /* 0x000fe20003f44270 */
        /* <DEDUP_REMOVED lines=11> */
[----:B------:R-:W-:Y:S01]  /*29a0*/  VIADDMNMX R49, R49, R50, R37, PT ;  /* 0x0000003231317246 */ /* 0x000fe20003800125 */
[----:B------:R-:W3:Y:S01]  /*29b0*/  MUFU.TANH R38, R38 ;  /* 0x0000002600267308 */ /* 0x000ee20000002400 */
[----:B-1----:R-:W-:Y:S01]  /*29c0*/  FSEL R54, R27, -INF , P3 ;  /* 0xff8000001b367808 */ /* 0x002fe20001800000 */
[----:B------:R-:W-:Y:S01]  /*29d0*/  FMUL.FTZ R60, R0, R60 ;  /* 0x0000003c003c7220 */ /* 0x000fe20000410000 */
[----:B------:R-:W-:Y:S01]  /*29e0*/  ISETP.GT.AND P3, PT, R52, 0x10, PT ;  /* 0x000000103400780c */ /* 0x000fe20003f64270 */
[C---:B------:R-:W-:Y:S01]  /*29f0*/  FMUL.FTZ R61, R0.reuse, R61 ;  /* 0x0000003d003d7220 */ /* 0x040fe20000410000 */
[----:B------:R-:W-:Y:S01]  /*2a00*/  FMNMX.FTZ R26, R53, R54, !PT ;  /* 0x00000036351a7209 */ /* 0x000fe20007810000 */
[----:B------:R-:W-:Y:S01]  /*2a10*/  FMUL.FTZ R64, R0, R64 ;  /* 0x0000004000407220 */ /* 0x000fe20000410000 */
[----:B--2---:R-:W-:Y:S01]  /*2a20*/  FSEL R57, R34, -INF , P3 ;  /* 0xff80000022397808 */ /* 0x004fe20001800000 */
[----:B------:R1:W-:Y:S01]  /*2a30*/  MUFU.TANH R32, R55 ;  /* 0x0000003700207308 */ /* 0x0003e20000002400 */
[----:B------:R-:W-:Y:S01]  /*2a40*/  ISETP.GT.AND P3, PT, R52, 0x18, PT ;  /* 0x000000183400780c */ /* 0x000fe20003f64270 */
[C---:B------:R-:W-:Y:S01]  /*2a50*/  FMUL.FTZ R65, R0.reuse, R65 ;  /* 0x0000004100417220 */ /* 0x040fe20000410000 */
[C---:B------:R-:W-:Y:S01]  /*2a60*/  FMUL.FTZ R68, R0.reuse, R68 ;  /* 0x0000004400447220 */ /* 0x040fe20000410000 */
[C---:B------:R-:W-:Y:S01]  /*2a70*/  FMUL.FTZ R69, R0.reuse, R69 ;  /* 0x0000004500457220 */ /* 0x040fe20000410000 */
[C---:B------:R-:W-:Y:S01]  /*2a80*/  FMUL.FTZ R72, R0.reuse, R72 ;  /* 0x0000004800487220 */ /* 0x040fe20000410000 */
[C---:B------:R-:W-:Y:S01]  /*2a90*/  FMUL.FTZ R73, R0.reuse, R73 ;  /* 0x0000004900497220 */ /* 0x040fe20000410000 */
[----:B------:R-:W-:Y:S01]  /*2aa0*/  FMUL.FTZ R76, R0, R76 ;  /* 0x0000004c004c7220 */ /* 0x000fe20000410000 */
[----:B------:R-:W-:Y:S01]  /*2ab0*/  MUFU.TANH R39, R39 ;  /* 0x0000002700277308 */ /* 0x000fe20000002400 */
[----:B-1----:R-:W-:Y:S01]  /*2ac0*/  FSEL R55, R30, -INF , P4 ;  /* 0xff8000001e377808 */ /* 0x002fe20002000000 */
[----:B------:R-:W-:Y:S01]  /*2ad0*/  FMUL.FTZ R77, R0, R77 ;  /* 0x0000004d004d7220 */ /* 0x000fe20000410000 */
[----:B---3--:R-:W-:Y:S01]  /*2ae0*/  FSEL R88, R38, -INF , P3 ;  /* 0xff80000026587808 */ /* 0x008fe20001800000 */
[C---:B------:R-:W-:Y:S01]  /*2af0*/  FMUL.FTZ R80, R0.reuse, R80 ;  /* 0x0000005000507220 */ /* 0x040fe20000410000 */
[----:B------:R-:W-:Y:S01]  /*2b00*/  FMNMX.FTZ R27, R55, R26, !PT ;  /* 0x0000001a371b7209 */ /* 0x000fe20007810000 */
[----:B------:R-:W-:Y:S01]  /*2b10*/  FMUL.FTZ R81, R0, R81 ;  /* 0x0000005100517220 */ /* 0x000fe20000410000 */
[----:B------:R-:W-:Y:S01]  /*2b20*/  ISETP.GT.AND P3, PT, R52, 0x20, PT ;  /* 0x000000203400780c */ /* 0x000fe20003f64270 */
[----:B------:R-:W1:Y:S01]  /*2b30*/  MUFU.TANH R42, R42 ;  /* 0x0000002a002a7308 */ /* 0x000e620000002400 */
[----:B------:R-:W-:Y:S01]  /*2b40*/  FMNMX.FTZ R26, R56, R27, !PT ;  /* 0x0000001b381a7209 */ /* 0x000fe20007810000 */
[C---:B------:R-:W-:Y:S01]  /*2b50*/  FMUL.FTZ R84, R0.reuse, R84 ;  /* 0x0000005400547220 */ /* 0x040fe20000410000 */
[----:B------:R-:W-:Y:S01]  /*2b60*/  ISETP.GT.AND P4, PT, R49, 0x8, PT ;  /* 0x000000083100780c */ /* 0x000fe20003f84270 */
[----:B------:R-:W-:Y:S01]  /*2b70*/  FMUL.FTZ R85, R0, R85 ;  /* 0x0000005500557220 */ /* 0x000fe20000410000 */
[----:B------:R-:W-:Y:S01]  /*2b80*/  FMNMX.FTZ R27, R57, R26, !PT ;  /* 0x0000001a391b7209 */ /* 0x000fe20007810000 */
[----:B------:R2:W-:Y:S01]  /*2b90*/  @!P1 SYNCS.ARRIVE.TRANS64.RED.A1T0 RZ, [R2+URZ], RZ ;  /* 0x000000ff02ff99a7 */ /* 0x0005e2000810043f */
[----:B------:R-:W-:Y:S01]  /*2ba0*/  UIADD3 UR5, UR40, -0x2, URZ ;  /* 0xfffffffe28057890 */ /* 0x000fe2000fffe03f */
[----:B------:R-:W3:Y:S03]  /*2bb0*/  MUFU.TANH R43, R43 ;  /* 0x0000002b002b7308 */ /* 0x000ee60000002400 */
[----:B------:R-:W-:-:S05]  /*2bc0*/  UISETP.GE.AND UP0, UPT, UR5, UR39, UPT ;  /* 0x000000270500728c */ /* 0x000fca000bf06270 */
[----:B------:R4:W-:Y:S01]  /*2bd0*/  MUFU.TANH R29, R58 ;  /* 0x0000003a001d7308 */ /* 0x0009e20000002400 */
[----:B-1----:R-:W-:Y:S02]  /*2be0*/  FSEL R90, R42, -INF , P3 ;  /* 0xff8000002a5a7808 */ /* 0x002fe40001800000 */
[----:B------:R-:W-:-:S05]  /*2bf0*/  ISETP.GT.AND P3, PT, R52, 0x28, PT ;  /* 0x000000283400780c */ /* 0x000fca0003f64270 */
[----:B------:R-:W1:Y:S01]  /*2c00*/  MUFU.TANH R46, R46 ;  /* 0x0000002e002e7308 */ /* 0x000e620000002400 */
[----:B----4-:R-:W-:Y:S02]  /*2c10*/  FSEL R58, R35, -INF , P2 ;  /* 0xff800000233a7808 */ /* 0x010fe40001000000 */
[----:B------:R-:W-:Y:S02]  /*2c20*/  ISETP.GT.AND P2, PT, R52, 0x19, PT ;  /* 0x000000193400780c */ /* 0x000fe40003f44270 */
[----:B------:R-:W-:Y:S02]  /*2c30*/  FMNMX.FTZ R27, R58, R27, !PT ;  /* 0x0000001b3a1b7209 */ /* 0x000fe40007810000 */
[----:B------:R-:W-:Y:S01]  /*2c40*/  FSEL R89, R39, -INF , P2 ;  /* 0xff80000027597808 */ /* 0x000fe20001000000 */
[----:B------:R-:W4:Y:S01]  /*2c50*/  MUFU.TANH R47, R47 ;  /* 0x0000002f002f7308 */ /* 0x000f220000002400 */
[----:B------:R-:W-:Y:S02]  /*2c60*/  FMNMX.FTZ R26, R88, R27, !PT ;  /* 0x0000001b581a7209 */ /* 0x000fe40007810000 */
[----:B------:R-:W-:-:S02]  /*2c70*/  ISETP.GT.AND P2, PT, R52, 0x21, PT ;  /* 0x000000213400780c */ /* 0x000fc40003f44270 */
[----:B------:R-:W-:Y:S02]  /*2c80*/  FMNMX.FTZ R27, R89, R26, !PT ;  /* 0x0000001a591b7209 */ /* 0x000fe40007810000 */
[----:B---3--:R-:W-:Y:S01]  /*2c90*/  FSEL R91, R43, -INF , P2 ;  /* 0xff8000002b5b7808 */ /* 0x008fe20001000000 */
[----:B------:R-:W3:Y:S01]  /*2ca0*/  MUFU.TANH R51, R51 ;  /* 0x0000003300337308 */ /* 0x000ee20000002400 */
[----:B------:R-:W-:Y:S02]  /*2cb0*/  FMNMX.FTZ R26, R90, R27, !PT ;  /* 0x0000001b5a1a7209 */ /* 0x000fe40007810000 */
[----:B------:R-:W-:Y:S02]  /*2cc0*/  ISETP.GT.AND P2, PT, R52, 0x29, PT ;  /* 0x000000293400780c */ /* 0x000fe40003f44270 */
[----:B-1----:R-:W-:Y:S02]  /*2cd0*/  FSEL R92, R46, -INF , P3 ;  /* 0xff8000002e5c7808 */ /* 0x002fe40001800000 */
[----:B------:R-:W-:Y:S01]  /*2ce0*/  FMNMX.FTZ R27, R91, R26, !PT ;  /* 0x0000001a5b1b7209 */ /* 0x000fe20007810000 */
[----:B------:R-:W1:Y:S01]  /*2cf0*/  MUFU.TANH R59, R59 ;  /* 0x0000003b003b7308 */ /* 0x000e620000002400 */
[----:B------:R-:W-:-:S02]  /*2d00*/  ISETP.GT.AND P3, PT, R52, 0x30, PT ;  /* 0x000000303400780c */ /* 0x000fc40003f64270 */
[----:B----4-:R-:W-:Y:S02]  /*2d10*/  FSEL R93, R47, -INF , P2 ;  /* 0xff8000002f5d7808 */ /* 0x010fe40001000000 */
[----:B------:R-:W-:Y:S02]  /*2d20*/  FMNMX.FTZ R26, R92, R27, !PT ;  /* 0x0000001b5c1a7209 */ /* 0x000fe40007810000 */
[----:B------:R-:W-:Y:S01]  /*2d30*/  ISETP.GT.AND P2, PT, R52, 0x31, PT ;  /* 0x000000313400780c */ /* 0x000fe20003f44270 */
[----:B------:R-:W4:Y:S01]  /*2d40*/  MUFU.TANH R62, R62 ;  /* 0x0000003e003e7308 */ /* 0x000f220000002400 */
[----:B------:R-:W-:Y:S02]  /*2d50*/  FSEL R48, R48, -INF , P3 ;  /* 0xff80000030307808 */ /* 0x000fe40001800000 */
[----:B------:R-:W-:Y:S02]  /*2d60*/  FMNMX.FTZ R27, R93, R26, !PT ;  /* 0x0000001a5d1b7209 */ /* 0x000fe40007810000 */
[----:B------:R-:W-:-:S02]  /*2d70*/  ISETP.GT.AND P3, PT, R52, 0x38, PT ;  /* 0x000000383400780c */ /* 0x000fc40003f64270 */
[----:B---3--:R-:W-:Y:S01]  /*2d80*/  FSEL R34, R51, -INF , P2 ;  /* 0xff80000033227808 */ /* 0x008fe20001000000 */
[----:B------:R-:W3:Y:S01]  /*2d90*/  MUFU.TANH R63, R63 ;  /* 0x0000003f003f7308 */ /* 0x000ee20000002400 */
[----:B------:R-:W-:Y:S02]  /*2da0*/  FMNMX.FTZ R27, R48, R27, !PT ;  /* 0x0000001b301b7209 */ /* 0x000fe40007810000 */
[----:B------:R-:W-:Y:S02]  /*2db0*/  ISETP.GT.AND P2, PT, R52, 0x39, PT ;  /* 0x000000393400780c */ /* 0x000fe40003f44270 */
[----:B------:R-:W-:Y:S02]  /*2dc0*/  FSEL R33, R33, -INF , P3 ;  /* 0xff80000021217808 */ /* 0x000fe40001800000 */
[----:B------:R-:W-:Y:S01]  /*2dd0*/  FMNMX.FTZ R26, R34, R27, !PT ;  /* 0x0000001b221a7209 */ /* 0x000fe20007810000 */
[----:B------:R-:W5:Y:S01]  /*2de0*/  MUFU.TANH R66, R66 ;  /* 0x0000004200427308 */ /* 0x000f620000002400 */
[----:B------:R-:W-:-:S02]  /*2df0*/  ISETP.GT.AND P3, PT, R52, 0x40, PT ;  /* 0x000000403400780c */ /* 0x000fc40003f64270 */
[----:B------:R-:W-:Y:S02]  /*2e00*/  FSEL R32, R32, -INF , P2 ;  /* 0xff80000020207808 */ /* 0x000fe40001000000 */
[----:B------:R-:W-:Y:S02]  /*2e10*/  FMNMX.FTZ R27, R33, R26, !PT ;  /* 0x0000001a211b7209 */ /* 0x000fe40007810000 */
[----:B------:R-:W-:Y:S01]  /*2e20*/  ISETP.GT.AND P2, PT, R52, 0x41, PT ;  /* 0x000000413400780c */ /* 0x000fe20003f44270 */
[----:B------:R-:W2:Y:S01]  /*2e30*/  MUFU.TANH R36, R67 ;  /* 0x0000004300247308 */ /* 0x000ea20000002400 */
[----:B------:R-:W-:Y:S02]  /*2e40*/  FSEL R29, R29, -INF , P3 ;  /* 0xff8000001d1d7808 */ /* 0x000fe40001800000 */
[----:B------:R-:W-:Y:S02]  /*2e50*/  FMNMX.FTZ R30, R32, R27, !PT ;  /* 0x0000001b201e7209 */ /* 0x000fe40007810000 */
[----:B------:R-:W-:-:S02]  /*2e60*/  ISETP.GT.AND P3, PT, R52, 0x48, PT ;  /* 0x000000483400780c */ /* 0x000fc40003f64270 */
[----:B-1----:R-:W-:Y:S01]  /*2e70*/  FSEL R26, R59, -INF , P2 ;  /* 0xff8000003b1a7808 */ /* 0x002fe20001000000 */
[----:B------:R-:W1:Y:S01]  /*2e80*/  MUFU.TANH R38, R70 ;  /* 0x0000004600267308 */ /* 0x000e620000002400 */
[----:B------:R-:W-:Y:S02]  /*2e90*/  FMNMX.FTZ R31, R29, R30, !PT ;  /* 0x0000001e1d1f7209 */ /* 0x000fe40007810000 */
[----:B------:R-:W-:Y:S02]  /*2ea0*/  ISETP.GT.AND P2, PT, R52, 0x49, PT ;  /* 0x000000493400780c */ /* 0x000fe40003f44270 */
[----:B----4-:R-:W-:Y:S02]  /*2eb0*/  FSEL R27, R62, -INF , P3 ;  /* 0xff8000003e1b7808 */ /* 0x010fe40001800000 */
[----:B------:R-:W-:Y:S01]  /*2ec0*/  FMNMX.FTZ R30, R26, R31, !PT ;  /* 0x0000001f1a1e7209 */ /* 0x000fe20007810000 */
[----:B------:R-:W4:Y:S01]  /*2ed0*/  MUFU.TANH R39, R71 ;  /* 0x0000004700277308 */ /* 0x000f220000002400 */
[----:B------:R-:W-:-:S02]  /*2ee0*/  ISETP.GT.AND P3, PT, R52, 0x50, PT ;  /* 0x000000503400780c */ /* 0x000fc40003f64270 */
[----:B---3--:R-:W-:Y:S02]  /*2ef0*/  FSEL R31, R63, -INF , P2 ;  /* 0xff8000003f1f7808 */ /* 0x008fe40001000000 */
[----:B------:R-:W-:Y:S02]  /*2f00*/  FMNMX.FTZ R30, R27, R30, !PT ;  /* 0x0000001e1b1e7209 */ /* 0x000fe40007810000 */
[----:B------:R-:W-:Y:S01]  /*2f10*/  ISETP.GT.AND P2, PT, R52, 0x51, PT ;  /* 0x000000513400780c */ /* 0x000fe20003f44270 */
[----:B------:R-:W3:Y:S01]  /*2f20*/  MUFU.TANH R40, R74 ;  /* 0x0000004a00287308 */ /* 0x000ee20000002400 */
[----:B-----5:R-:W-:Y:S02]  /*2f30*/  FSEL R35, R66, -INF , P3 ;  /* 0xff80000042237808 */ /* 0x020fe40001800000 */
[----:B------:R-:W-:Y:S02]  /*2f40*/  FMNMX.FTZ R30, R31, R30, !PT ;  /* 0x0000001e1f1e7209 */ /* 0x000fe40007810000 */
[----:B------:R-:W-:-:S02]  /*2f50*/  ISETP.GT.AND P3, PT, R52, 0x58, PT ;  /* 0x000000583400780c */ /* 0x000fc40003f64270 */
[----:B--2---:R-:W-:Y:S01]  /*2f60*/  FSEL R36, R36, -INF , P2 ;  /* 0xff80000024247808 */ /* 0x004fe20001000000 */
[----:B------:R-:W2:Y:S01]  /*2f70*/  MUFU.TANH R41, R75 ;  /* 0x0000004b00297308 */ /* 0x000ea20000002400 */
[----:B------:R-:W-:Y:S02]  /*2f80*/  FMNMX.FTZ R45, R35, R30, !PT ;  /* 0x0000001e232d7209 */ /* 0x000fe40007810000 */
[----:B------:R-:W-:Y:S02]  /*2f90*/  ISETP.GT.AND P2, PT, R52, 0x59, PT ;  /* 0x000000593400780c */ /* 0x000fe40003f44270 */
[----:B-1----:R-:W-:Y:S02]  /*2fa0*/  FSEL R38, R38, -INF , P3 ;  /* 0xff80000026267808 */ /* 0x002fe40001800000 */
[----:B------:R-:W-:Y:S01]  /*2fb0*/  FMNMX.FTZ R47, R36, R45, !PT ;  /* 0x0000002d242f7209 */ /* 0x000fe20007810000 */
[----:B------:R1:W5:Y:S01]  /*2fc0*/  MUFU.TANH R42, R78 ;  /* 0x0000004e002a7308 */ /* 0x0003620000002400 */
[----:B------:R-:W-:-:S02]  /*2fd0*/  ISETP.GT.AND P3, PT, R52, 0x60, PT ;  /* 0x000000603400780c */ /* 0x000fc40003f64270 */
[----:B----4-:R-:W-:Y:S02]  /*2fe0*/  FSEL R39, R39, -INF , P2 ;  /* 0xff80000027277808 */ /* 0x010fe40001000000 */
[----:B------:R-:W-:Y:S02]  /*2ff0*/  FMNMX.FTZ R30, R38, R47, !PT ;  /* 0x0000002f261e7209 */ /* 0x000fe40007810000 */
[----:B------:R-:W-:Y:S01]  /*3000*/  ISETP.GT.AND P2, PT, R52, 0x61, PT ;  /* 0x000000613400780c */ /* 0x000fe20003f44270 */
[----:B------:R4:W5:Y:S01]  /*3010*/  MUFU.TANH R43, R79 ;  /* 0x0000004f002b7308 */ /* 0x0009620000002400 */
[----:B---3--:R-:W-:Y:S01]  /*3020*/  FSEL R40, R40, -INF , P3 ;  /* 0xff80000028287808 */ /* 0x008fe20001800000 */
[----:B-1----:R-:W-:Y:S01]  /*3030*/  IMAD.MOV.U32 R78, RZ, RZ, R151 ;  /* 0x000000ffff4e7224 */ /* 0x002fe200078e0097 */
[----:B------:R-:W-:Y:S02]  /*3040*/  FMNMX.FTZ R47, R39, R30, !PT ;  /* 0x0000001e272f7209 */ /* 0x000fe40007810000 */
[----:B------:R-:W-:-:S02]  /*3050*/  ISETP.GT.AND P3, PT, R52, 0x68, PT ;  /* 0x000000683400780c */ /* 0x000fc40003f64270 */
[----:B--2---:R-:W-:Y:S01]  /*3060*/  FSEL R41, R41, -INF , P2 ;  /* 0xff80000029297808 */ /* 0x004fe20001000000 */
[----:B------:R1:W2:Y:S01]  /*3070*/  MUFU.TANH R44, R82 ;  /* 0x00000052002c7308 */ /* 0x0002a20000002400 */
[----:B------:R-:W-:Y:S01]  /*3080*/  FMNMX.FTZ R30, R40, R47, !PT ;  /* 0x0000002f281e7209 */ /* 0x000fe20007810000 */
[--C-:B----4-:R-:W-:Y:S01]  /*3090*/  IMAD.MOV.U32 R79, RZ, RZ, R151.reuse ;  /* 0x000000ffff4f7224 */ /* 0x110fe200078e0097 */
[----:B------:R-:W-:Y:S02]  /*30a0*/  ISETP.GT.AND P2, PT, R52, 0x69, PT ;  /* 0x000000693400780c */ /* 0x000fe40003f44270 */
[----:B-----5:R-:W-:Y:S02]  /*30b0*/  FSEL R42, R42, -INF , P3 ;  /* 0xff8000002a2a7808 */ /* 0x020fe40001800000 */
[----:B------:R-:W-:Y:S01]  /*30c0*/  FMNMX.FTZ R51, R41, R30, !PT ;  /* 0x0000001e29337209 */ /* 0x000fe20007810000 */
[----:B------:R3:W4:Y:S01]  /*30d0*/  MUFU.TANH R45, R83 ;  /* 0x00000053002d7308 */ /* 0x0007220000002400 */
[----:B------:R-:W-:Y:S01]  /*30e0*/  ISETP.GT.AND P3, PT, R52, 0x70, PT ;  /* 0x000000703400780c */ /* 0x000fe20003f64270 */
[----:B-1----:R-:W-:Y:S01]  /*30f0*/  IMAD.MOV.U32 R82, RZ, RZ, R151 ;  /* 0x000000ffff527224 */ /* 0x002fe200078e0097 */
[----:B------:R-:W-:-:S02]  /*3100*/  FSEL R43, R43, -INF , P2 ;  /* 0xff8000002b2b7808 */ /* 0x000fc40001000000 */
[----:B------:R-:W-:Y:S02]  /*3110*/  FMNMX.FTZ R30, R42, R51, !PT ;  /* 0x000000332a1e7209 */ /* 0x000fe40007810000 */
[----:B------:R-:W-:Y:S01]  /*3120*/  ISETP.GT.AND P2, PT, R52, 0x71, PT ;  /* 0x000000713400780c */ /* 0x000fe20003f44270 */
[----:B------:R1:W5:Y:S01]  /*3130*/  MUFU.TANH R46, R86 ;  /* 0x00000056002e7308 */ /* 0x0003620000002400 */
[----:B--2---:R-:W-:Y:S01]  /*3140*/  FSEL R44, R44, -INF , P3 ;  /* 0xff8000002c2c7808 */ /* 0x004fe20001800000 */
[--C-:B---3--:R-:W-:Y:S01]  /*3150*/  IMAD.MOV.U32 R83, RZ, RZ, R151.reuse ;  /* 0x000000ffff537224 */ /* 0x108fe200078e0097 */
[----:B------:R-:W-:Y:S02]  /*3160*/  FMNMX.FTZ R51, R43, R30, !PT ;  /* 0x0000001e2b337209 */ /* 0x000fe40007810000 */
[----:B------:R-:W-:Y:S02]  /*3170*/  ISETP.GT.AND P3, PT, R52, 0x78, PT ;  /* 0x000000783400780c */ /* 0x000fe40003f64270 */
[----:B------:R-:W-:Y:S01]  /*3180*/  FMNMX.FTZ R30, R44, R51, !PT ;  /* 0x000000332c1e7209 */ /* 0x000fe20007810000 */
[----:B------:R2:W3:Y:S01]  /*3190*/  MUFU.TANH R47, R87 ;  /* 0x00000057002f7308 */ /* 0x0004e20000002400 */
[----:B----4-:R-:W-:Y:S01]  /*31a0*/  FSEL R45, R45, -INF , P2 ;  /* 0xff8000002d2d7808 */ /* 0x010fe20001000000 */
[----:B-1----:R-:W-:Y:S01]  /*31b0*/  IMAD.MOV.U32 R86, RZ, RZ, R151 ;  /* 0x000000ffff567224 */ /* 0x002fe200078e0097 */
[----:B------:R-:W-:-:S02]  /*31c0*/  ISETP.GT.AND P2, PT, R52, 0x79, PT ;  /* 0x000000793400780c */ /* 0x000fc40003f44270 */
[----:B------:R-:W-:-:S03]  /*31d0*/  FMNMX.FTZ R51, R45, R30, !PT ;  /* 0x0000001e2d337209 */ /* 0x000fc60007810000 */
[----:B------:R-:W-:Y:S01]  /*31e0*/  MUFU.TANH R3, R3 ;  /* 0x0000000300037308 */ /* 0x000fe20000002400 */
[----:B-----5:R-:W-:Y:S01]  /*31f0*/  FSEL R46, R46, -INF , P3 ;  /* 0xff8000002e2e7808 */ /* 0x020fe20001800000 */
[----:B--2---:R-:W-:Y:S01]  /*3200*/  IMAD.MOV.U32 R87, RZ, RZ, R151 ;  /* 0x000000ffff577224 */ /* 0x004fe200078e0097 */
[----:B------:R-:W-:Y:S02]  /*3210*/  ISETP.GT.AND P3, PT, R49, 0x1, PT ;  /* 0x000000013100780c */ /* 0x000fe40003f64270 */
[----:B------:R-:W-:-:S03]  /*3220*/  FMNMX.FTZ R30, R46, R51, !PT ;  /* 0x000000332e1e7209 */ /* 0x000fc60007810000 */
[----:B------:R-:W-:Y:S01]  /*3230*/  MUFU.TANH R4, R4 ;  /* 0x0000000400047308 */ /* 0x000fe20000002400 */
[----:B---3--:R-:W-:-:S04]  /*3240*/  FSEL R47, R47, -INF , P2 ;  /* 0xff8000002f2f7808 */ /* 0x008fc80001000000 */
[----:B------:R-:W-:-:S03]  /*3250*/  FMNMX.FTZ R30, R47, R30, !PT ;  /* 0x0000001e2f1e7209 */ /* 0x000fc60007810000 */
[----:B------:R-:W1:Y:S02]  /*3260*/  MUFU.TANH R5, R5 ;  /* 0x0000000500057308 */ /* 0x000e640000002400 */
[----:B------:R-:W2:Y:S06]  /*3270*/  SHFL.BFLY PT, R51, R30, 0x2, 0x1f ;  /* 0x0c401f001e337f89 */ /* 0x000eac00000e0000 */
[----:B------:R-:W3:Y:S08]  /*3280*/  MUFU.TANH R6, R6 ;  /* 0x0000000600067308 */ /* 0x000ef00000002400 */
[----:B------:R-:W4:Y:S01]  /*3290*/  MUFU.TANH R8, R8 ;  /* 0x0000000800087308 */ /* 0x000f220000002400 */
[----:B-1----:R-:W-:-:S07]  /*32a0*/  FSEL R52, R5, -INF , P4 ;  /* 0xff80000005347808 */ /* 0x002fce0002000000 */
[----:B------:R-:W1:Y:S01]  /*32b0*/  MUFU.TANH R7, R7 ;  /* 0x0000000700077308 */ /* 0x000e620000002400 */
[----:B--2---:R-:W-:-:S05]  /*32c0*/  FMNMX.FTZ R51, R30, R51, !PT ;  /* 0x000000331e337209 */ /* 0x004fca0007810000 */
[----:B------:R-:W2:Y:S02]  /*32d0*/  SHFL.BFLY PT, R170, R51, 0x1, 0x1f ;  /* 0x0c201f0033aa7f89 */ /* 0x000ea400000e0000 */
[----:B------:R-:W5:Y:S08]  /*32e0*/  MUFU.TANH R9, R9 ;  /* 0x0000000900097308 */ /* 0x000f700000002400 */
[----:B------:R-:W5:Y:S08]  /*32f0*/  MUFU.TANH R10, R10 ;  /* 0x0000000a000a7308 */ /* 0x000f700000002400 */
[----:B------:R-:W5:Y:S01]  /*3300*/  MUFU.TANH R12, R12 ;  /* 0x0000000c000c7308 */ /* 0x000f620000002400 */
[----:B--2---:R-:W-:Y:S01]  /*3310*/  FMNMX.FTZ R170, R51, R170, !PT ;  /* 0x000000aa33aa7209 */ /* 0x004fe20007810000 */
[----:B------:R-:W-:-:S06]  /*3320*/  IMAD.U32 R51, RZ, RZ, UR14 ;  /* 0x0000000eff337e24 */ /* 0x000fcc000f8e00ff */
[----:B------:R-:W2:Y:S01]  /*3330*/  MUFU.TANH R11, R11 ;  /* 0x0000000b000b7308 */ /* 0x000ea20000002400 */
[C---:B------:R-:W-:Y:S01]  /*3340*/  FSETP.NEU.FTZ.AND P2, PT, R170.reuse, -INF , PT ;  /* 0xff800000aa00780b */ /* 0x040fe20003f5d000 */
[----:B------:R-:W-:-:S01]  /*3350*/  FFMA.FTZ R30, R170, R51, -8 ;  /* 0xc1000000aa1e7423 */ /* 0x000fc20000010033 */
[----:B------:R-:W-:Y:S02]  /*3360*/  FSEL R51, R4, -INF , P3 ;  /* 0xff80000004337808 */ /* 0x000fe40001800000 */
[C---:B------:R-:W-:Y:S02]  /*3370*/  ISETP.GT.AND P3, PT, R49.reuse, 0x10, PT ;  /* 0x000000103100780c */ /* 0x040fe40003f64270 */
[----:B------:R-:W-:Y:S01]  /*3380*/  FSEL R75, R30, RZ, P2 ;  /* 0x000000ff1e4b7208 */ /* 0x000fe20001000000 */
[----:B------:R-:W2:Y:S01]  /*3390*/  MUFU.TANH R13, R13 ;  /* 0x0000000d000d7308 */ /* 0x000ea20000002400 */
[----:B------:R-:W-:-:S03]  /*33a0*/  ISETP.GT.AND P2, PT, R49, RZ, PT ;  /* 0x000000ff3100720c */ /* 0x000fc60003f44270 */
[--C-:B------:R-:W-:Y:S01]  /*33b0*/  FFMA.FTZ R30, R53, UR14, -R75.reuse ;  /* 0x0000000e351e7c23 */ /* 0x100fe2000801084b */
[----:B------:R-:W-:Y:S01]  /*33c0*/  FSEL R50, R3, -INF , P2 ;  /* 0xff80000003327808 */ /* 0x000fe20001000000 */
[--C-:B------:R-:W-:Y:S01]  /*33d0*/  FFMA.FTZ R37, R54, UR14, -R75.reuse ;  /* 0x0000000e36257c23 */ /* 0x100fe2000801084b */
[----:B------:R-:W-:Y:S01]  /*33e0*/  ISETP.GT.AND P2, PT, R49, 0x9, PT ;  /* 0x000000093100780c */ /* 0x000fe20003f44270 */
[--C-:B------:R-:W-:Y:S01]  /*33f0*/  FFMA.FTZ R3, R55, UR14, -R75.reuse ;  /* 0x0000000e37037c23 */ /* 0x100fe2000801084b */
[----:B------:R-:W-:Y:S01]  /*3400*/  FMNMX.FTZ R5, R50, R51, !PT ;  /* 0x0000003332057209 */ /* 0x000fe20007810000 */
[--C-:B------:R-:W-:Y:S01]  /*3410*/  FFMA.FTZ R4, R56, UR14, -R75.reuse ;  /* 0x0000000e38047c23 */ /* 0x100fe2000801084b */
[----:B---3--:R-:W-:Y:S01]  /*3420*/  FSEL R53, R6, -INF , P2 ;  /* 0xff80000006357808 */ /* 0x008fe20001000000 */
[----:B------:R-:W3:Y:S01]  /*3430*/  MUFU.TANH R14, R14 ;  /* 0x0000000e000e7308 */ /* 0x000ee20000002400 */
[----:B------:R-:W-:Y:S01]  /*3440*/  FMNMX.FTZ R6, R52, R5, !PT ;  /* 0x0000000534067209 */ /* 0x000fe20007810000 */
[--C-:B------:R-:W-:Y:S01]  /*3450*/  FFMA.FTZ R59, R57, UR14, -R75.reuse ;  /* 0x0000000e393b7c23 */ /* 0x100fe2000801084b */
[----:B------:R-:W-:Y:S01]  /*3460*/  ISETP.GT.AND P2, PT, R49, 0x11, PT ;  /* 0x000000113100780c */ /* 0x000fe20003f44270 */
[--C-:B------:R-:W-:Y:S01]  /*3470*/  FFMA.FTZ R34, R34, UR14, -R75.reuse ;  /* 0x0000000e22227c23 */ /* 0x100fe2000801084b */
[----:B----4-:R-:W-:Y:S01]  /*3480*/  FSEL R54, R8, -INF , P3 ;  /* 0xff80000008367808 */ /* 0x010fe20001800000 */
[--C-:B------:R-:W-:Y:S01]  /*3490*/  FFMA.FTZ R27, R27, UR14, -R75.reuse ;  /* 0x0000000e1b1b7c23 */ /* 0x100fe2000801084b */
[----:B------:R-:W-:Y:S01]  /*34a0*/  FMNMX.FTZ R5, R53, R6, !PT ;  /* 0x0000000635057209 */ /* 0x000fe20007810000 */
[----:B------:R-:W4:Y:S01]  /*34b0*/  MUFU.TANH R20, R20 ;  /* 0x0000001400147308 */ /* 0x000f220000002400 */
[----:B------:R-:W-:Y:S01]  /*34c0*/  ISETP.GT.AND P3, PT, R49, 0x18, PT ;  /* 0x000000183100780c */ /* 0x000fe20003f64270 */
[--C-:B------:R-:W-:Y:S01]  /*34d0*/  FFMA.FTZ R36, R36, UR14, -R75.reuse ;  /* 0x0000000e24247c23 */ /* 0x100fe2000801084b */
[----:B-1----:R-:W-:Y:S01]  /*34e0*/  FSEL R55, R7, -INF , P2 ;  /* 0xff80000007377808 */ /* 0x002fe20001000000 */
[--C-:B------:R-:W-:Y:S01]  /*34f0*/  FFMA.FTZ R45, R45, UR14, -R75.reuse ;  /* 0x0000000e2d2d7c23 */ /* 0x100fe2000801084b */
[----:B------:R-:W-:Y:S01]  /*3500*/  FMNMX.FTZ R6, R54, R5, !PT ;  /* 0x0000000536067209 */ /* 0x000fe20007810000 */
[--C-:B------:R-:W-:Y:S01]  /*3510*/  FFMA.FTZ R88, R88, UR14, -R75.reuse ;  /* 0x0000000e58587c23 */ /* 0x100fe2000801084b */
[----:B------:R-:W-:Y:S01]  /*3520*/  ISETP.GT.AND P2, PT, R49, 0x19, PT ;  /* 0x000000193100780c */ /* 0x000fe20003f44270 */
[----:B------:R-:W1:Y:S01]  /*3530*/  MUFU.TANH R15, R15 ;  /* 0x0000000f000f7308 */ /* 0x000e620000002400 */
[----:B-----5:R-:W-:Y:S01]  /*3540*/  FSEL R56, R9, -INF , P3 ;  /* 0xff80000009387808 */ /* 0x020fe20001800000 */
[--C-:B------:R-:W-:Y:S01]  /*3550*/  FFMA.FTZ R47, R47, UR14, -R75.reuse ;  /* 0x0000000e2f2f7c23 */ /* 0x100fe2000801084b */
[----:B------:R-:W-:Y:S01]  /*3560*/  FMNMX.FTZ R7, R55, R6, !PT ;  /* 0x0000000637077209 */ /* 0x000fe20007810000 */
[--C-:B------:R-:W-:Y:S01]  /*3570*/  FFMA.FTZ R6, R58, UR14, -R75.reuse ;  /* 0x0000000e3a067c23 */ /* 0x100fe2000801084b */
[----:B------:R-:W-:Y:S01]  /*3580*/  ISETP.GT.AND P3, PT, R49, 0x20, PT ;  /* 0x000000203100780c */ /* 0x000fe20003f64270 */
[--C-:B------:R-:W-:Y:S01]  /*3590*/  FFMA.FTZ R91, R91, UR14, -R75.reuse ;  /* 0x0000000e5b5b7c23 */ /* 0x100fe2000801084b */
[----:B------:R-:W-:Y:S01]  /*35a0*/  FSEL R57, R10, -INF , P2 ;  /* 0xff8000000a397808 */ /* 0x000fe20001000000 */
[----:B------:R2:W-:Y:S01]  /*35b0*/  MUFU.EX2 R5, R59 ;  /* 0x0000003b00057308 */ /* 0x0005e20000000800 */
[----:B------:R-:W-:Y:S01]  /*35c0*/  FMNMX.FTZ R8, R56, R7, !PT ;  /* 0x0000000738087209 */ /* 0x000fe20007810000 */
[--C-:B------:R-:W-:Y:S01]  /*35d0*/  FFMA.FTZ R10, R89, UR14, -R75.reuse ;  /* 0x0000000e590a7c23 */ /* 0x100fe2000801084b */
[----:B------:R-:W-:Y:S01]  /*35e0*/  ISETP.GT.AND P2, PT, R49, 0x21, PT ;  /* 0x000000213100780c */ /* 0x000fe20003f44270 */
[--C-:B------:R-:W-:Y:S01]  /*35f0*/  FFMA.FTZ R92, R92, UR14, -R75.reuse ;  /* 0x0000000e5c5c7c23 */ /* 0x100fe2000801084b */
[----:B------:R-:W-:Y:S01]  /*3600*/  FSEL R58, R12, -INF , P3 ;  /* 0xff8000000c3a7808 */ /* 0x000fe20001800000 */
[--C-:B------:R-:W-:Y:S01]  /*3610*/  FFMA.FTZ R33, R33, UR14, -R75.reuse ;  /* 0x0000000e21217c23 */ /* 0x100fe2000801084b */
[----:B------:R-:W-:Y:S01]  /*3620*/  FMNMX.FTZ R7, R57, R8, !PT ;  /* 0x0000000839077209 */ /* 0x000fe20007810000 */
[----:B------:R-:W5:Y:S01]  /*3630*/  MUFU.TANH R21, R21 ;  /* 0x0000001500157308 */ /* 0x000f620000002400 */
[----:B------:R-:W-:Y:S01]  /*3640*/  ISETP.GT.AND P3, PT, R49, 0x28, PT ;  /* 0x000000283100780c */ /* 0x000fe20003f64270 */
[--C-:B------:R-:W-:Y:S01]  /*3650*/  FFMA.FTZ R32, R32, UR14, -R75.reuse ;  /* 0x0000000e20207c23 */ /* 0x100fe2000801084b */
[----:B--2---:R-:W-:Y:S01]  /*3660*/  FSEL R59, R11, -INF , P2 ;  /* 0xff8000000b3b7808 */ /* 0x004fe20001000000 */
[--C-:B------:R-:W-:Y:S01]  /*3670*/  FFMA.FTZ R29, R29, UR14, -R75.reuse ;  /* 0x0000000e1d1d7c23 */ /* 0x100fe2000801084b */
[----:B------:R-:W-:Y:S01]  /*3680*/  FMNMX.FTZ R8, R58, R7, !PT ;  /* 0x000000073a087209 */ /* 0x000fe20007810000 */
[--C-:B------:R-:W-:Y:S01]  /*3690*/  FFMA.FTZ R26, R26, UR14, -R75.reuse ;  /* 0x0000000e1a1a7c23 */ /* 0x100fe2000801084b */
[----:B------:R-:W-:Y:S01]  /*36a0*/  ISETP.GT.AND P2, PT, R49, 0x29, PT ;  /* 0x000000293100780c */ /* 0x000fe20003f44270 */
[----:B------:R-:W2:Y:S01]  /*36b0*/  MUFU.TANH R24, R24 ;  /* 0x0000001800187308 */ /* 0x000ea20000002400 */
[----:B------:R-:W-:Y:S01]  /*36c0*/  FSEL R62, R13, -INF , P3 ;  /* 0xff8000000d3e7808 */ /* 0x000fe20001800000 */
[--C-:B------:R-:W-:Y:S01]  /*36d0*/  FFMA.FTZ R31, R31, UR14, -R75.reuse ;  /* 0x0000000e1f1f7c23 */ /* 0x100fe2000801084b */
[----:B------:R-:W-:Y:S01]  /*36e0*/  FMNMX.FTZ R9, R59, R8, !PT ;  /* 0x000000083b097209 */ /* 0x000fe20007810000 */
[--C-:B------:R-:W-:Y:S01]  /*36f0*/  FFMA.FTZ R38, R38, UR14, -R75.reuse ;  /* 0x0000000e26267c23 */ /* 0x100fe2000801084b */
[----:B------:R-:W-:Y:S01]  /*3700*/  ISETP.GT.AND P3, PT, R49, 0x30, PT ;  /* 0x000000303100780c */ /* 0x000fe20003f64270 */
        /* <DEDUP_REMOVED lines=16> */
[----:B------:R-:W-:Y:S01]  /*3810*/  FFMA.FTZ R41, R41, UR14, -R75 ;  /* 0x0000000e29297c23 */ /* 0x000fe2000801084b */
[----:B------:R-:W-:Y:S01]  /*3820*/  ISETP.GT.AND P2, PT, R49, 0x39, PT ;  /* 0x000000393100780c */ /* 0x000fe20003f44270 */
[----:B------:R-:W1:Y:S01]  /*3830*/  MUFU.TANH R60, R60 ;  /* 0x0000003c003c7308 */ /* 0x000e620000002400 */
[----:B-----5:R-:W-:Y:S01]  /*3840*/  FSEL R70, R21, -INF , P3 ;  /* 0xff80000015467808 */ /* 0x020fe20001800000 */
[--C-:B------:R-:W-:Y:S01]  /*3850*/  IMAD.MOV.U32 R93, RZ, RZ, R151.reuse ;  /* 0x000000ffff5d7224 */ /* 0x100fe200078e0097 */
[----:B------:R-:W-:Y:S01]  /*3860*/  FMNMX.FTZ R9, R67, R12, !PT ;  /* 0x0000000c43097209 */ /* 0x000fe20007810000 */
[--C-:B------:R-:W-:Y:S01]  /*3870*/  IMAD.MOV.U32 R90, RZ, RZ, R151.reuse ;  /* 0x000000ffff5a7224 */ /* 0x100fe200078e0097 */
[----:B------:R-:W-:Y:S01]  /*3880*/  ISETP.GT.AND P3, PT, R49, 0x40, PT ;  /* 0x000000403100780c */ /* 0x000fe20003f64270 */
[----:B------:R-:W-:Y:S01]  /*3890*/  IMAD.MOV.U32 R89, RZ, RZ, R151 ;  /* 0x000000ffff597224 */ /* 0x000fe200078e0097 */
[----:B--2---:R-:W-:Y:S01]  /*38a0*/  FSEL R71, R24, -INF , P2 ;  /* 0xff80000018477808 */ /* 0x004fe20001000000 */
[----:B------:R-:W2:Y:S01]  /*38b0*/  MUFU.TANH R61, R61 ;  /* 0x0000003d003d7308 */ /* 0x000ea20000002400 */
[----:B------:R-:W-:-:S02]  /*38c0*/  FMNMX.FTZ R12, R70, R9, !PT ;  /* 0x00000009460c7209 */ /* 0x000fc40007810000 */
[----:B------:R-:W-:Y:S02]  /*38d0*/  ISETP.GT.AND P2, PT, R49, 0x41, PT ;  /* 0x000000413100780c */ /* 0x000fe40003f44270 */
[----:B---3--:R-:W-:Y:S02]  /*38e0*/  FSEL R28, R28, -INF , P3 ;  /* 0xff8000001c1c7808 */ /* 0x008fe40001800000 */
[----:B------:R-:W-:Y:S01]  /*38f0*/  FMNMX.FTZ R11, R71, R12, !PT ;  /* 0x0000000c470b7209 */ /* 0x000fe20007810000 */
[----:B------:R-:W3:Y:S01]  /*3900*/  MUFU.TANH R64, R64 ;  /* 0x0000004000407308 */ /* 0x000ee20000002400 */
[----:B------:R-:W-:Y:S02]  /*3910*/  ISETP.GT.AND P3, PT, R49, 0x48, PT ;  /* 0x000000483100780c */ /* 0x000fe40003f64270 */
[----:B----4-:R-:W-:Y:S02]  /*3920*/  FSEL R74, R25, -INF , P2 ;  /* 0xff800000194a7808 */ /* 0x010fe40001000000 */
[----:B------:R-:W-:-:S02]  /*3930*/  FMNMX.FTZ R13, R28, R11, !PT ;  /* 0x0000000b1c0d7209 */ /* 0x000fc40007810000 */
[C---:B------:R-:W-:Y:S01]  /*3940*/  ISETP.GT.AND P2, PT, R49.reuse, 0x49, PT ;  /* 0x000000493100780c */ /* 0x040fe20003f44270 */
[----:B------:R-:W4:Y:S01]  /*3950*/  MUFU.TANH R65, R65 ;  /* 0x0000004100417308 */ /* 0x000f220000002400 */
[----:B-1----:R-:W-:Y:S02]  /*3960*/  FSEL R60, R60, -INF , P3 ;  /* 0xff8000003c3c7808 */ /* 0x002fe40001800000 */
[----:B------:R-:W-:Y:S02]  /*3970*/  FMNMX.FTZ R13, R74, R13, !PT ;  /* 0x0000000d4a0d7209 */ /* 0x000fe40007810000 */
[----:B------:R-:W-:Y:S02]  /*3980*/  ISETP.GT.AND P3, PT, R49, 0x50, PT ;  /* 0x000000503100780c */ /* 0x000fe40003f64270 */
[----:B--2---:R-:W-:Y:S01]  /*3990*/  FSEL R61, R61, -INF , P2 ;  /* 0xff8000003d3d7808 */ /* 0x004fe20001000000 */
[----:B------:R-:W1:Y:S01]  /*39a0*/  MUFU.TANH R68, R68 ;  /* 0x0000004400447308 */ /* 0x000e620000002400 */
[----:B------:R-:W-:-:S02]  /*39b0*/  FMNMX.FTZ R12, R60, R13, !PT ;  /* 0x0000000d3c0c7209 */ /* 0x000fc40007810000 */
[----:B------:R-:W-:Y:S02]  /*39c0*/  ISETP.GT.AND P2, PT, R49, 0x51, PT ;  /* 0x000000513100780c */ /* 0x000fe40003f44270 */
[----:B---3--:R-:W-:Y:S02]  /*39d0*/  FSEL R64, R64, -INF , P3 ;  /* 0xff80000040407808 */ /* 0x008fe40001800000 */
[----:B------:R-:W-:Y:S01]  /*39e0*/  FMNMX.FTZ R13, R61, R12, !PT ;  /* 0x0000000c3d0d7209 */ /* 0x000fe20007810000 */
[----:B------:R-:W2:Y:S01]  /*39f0*/  MUFU.TANH R69, R69 ;  /* 0x0000004500457308 */ /* 0x000ea20000002400 */
[----:B------:R-:W-:Y:S01]  /*3a00*/  ISETP.GT.AND P3, PT, R49, 0x58, PT ;  /* 0x000000583100780c */ /* 0x000fe20003f64270 */
[----:B------:R-:W-:Y:S01]  /*3a10*/  FFMA.FTZ R12, R48, UR14, -R75 ;  /* 0x0000000e300c7c23 */ /* 0x000fe2000801084b */
[----:B----4-:R-:W-:Y:S01]  /*3a20*/  FSEL R65, R65, -INF , P2 ;  /* 0xff80000041417808 */ /* 0x010fe20001000000 */
[----:B------:R-:W-:Y:S01]  /*3a30*/  IMAD.MOV.U32 R48, RZ, RZ, R151 ;  /* 0x000000ffff307224 */ /* 0x000fe200078e0097 */
[----:B------:R-:W-:-:S02]  /*3a40*/  FMNMX.FTZ R20, R64, R13, !PT ;  /* 0x0000000d40147209 */ /* 0x000fc40007810000 */
[----:B------:R-:W-:Y:S01]  /*3a50*/  ISETP.GT.AND P2, PT, R49, 0x59, PT ;  /* 0x000000593100780c */ /* 0x000fe20003f44270 */
[----:B------:R-:W3:Y:S01]  /*3a60*/  MUFU.TANH R72, R72 ;  /* 0x0000004800487308 */ /* 0x000ee20000002400 */
[----:B-1----:R-:W-:Y:S02]  /*3a70*/  FSEL R68, R68, -INF , P3 ;  /* 0xff80000044447808 */ /* 0x002fe40001800000 */
[----:B------:R-:W-:Y:S02]  /*3a80*/  FMNMX.FTZ R13, R65, R20, !PT ;  /* 0x00000014410d7209 */ /* 0x000fe40007810000 */
[----:B------:R-:W-:Y:S02]  /*3a90*/  ISETP.GT.AND P3, PT, R49, 0x60, PT ;  /* 0x000000603100780c */ /* 0x000fe40003f64270 */
[----:B------:R-:W-:Y:S01]  /*3aa0*/  FMNMX.FTZ R20, R68, R13, !PT ;  /* 0x0000000d44147209 */ /* 0x000fe20007810000 */
[----:B------:R-:W1:Y:S01]  /*3ab0*/  MUFU.TANH R73, R73 ;  /* 0x0000004900497308 */ /* 0x000e620000002400 */
[----:B--2---:R-:W-:-:S02]  /*3ac0*/  FSEL R69, R69, -INF , P2 ;  /* 0xff80000045457808 */ /* 0x004fc40001000000 */
[----:B------:R-:W-:Y:S02]  /*3ad0*/  ISETP.GT.AND P2, PT, R49, 0x61, PT ;  /* 0x000000613100780c */ /* 0x000fe40003f44270 */
[----:B------:R-:W-:-:S03]  /*3ae0*/  FMNMX.FTZ R15, R69, R20, !PT ;  /* 0x00000014450f7209 */ /* 0x000fc60007810000 */
[----:B------:R-:W2:Y:S01]  /*3af0*/  MUFU.TANH R76, R76 ;  /* 0x0000004c004c7308 */ /* 0x000ea20000002400 */
[----:B---3--:R-:W-:Y:S02]  /*3b00*/  FSEL R72, R72, -INF , P3 ;  /* 0xff80000048487808 */ /* 0x008fe40001800000 */
[----:B------:R-:W-:Y:S02]  /*3b10*/  ISETP.GT.AND P3, PT, R49, 0x68, PT ;  /* 0x000000683100780c */ /* 0x000fe40003f64270 */
[----:B------:R-:W-:-:S03]  /*3b20*/  FMNMX.FTZ R20, R72, R15, !PT ;  /* 0x0000000f48147209 */ /* 0x000fc60007810000 */
[----:B------:R-:W3:Y:S01]  /*3b30*/  MUFU.TANH R77, R77 ;  /* 0x0000004d004d7308 */ /* 0x000ee20000002400 */
        /* <DEDUP_REMOVED lines=17> */
[----:B------:R-:W-:Y:S01]  /*3c50*/  ISETP.GT.AND P2, PT, R49, 0x79, PT ;  /* 0x000000793100780c */ /* 0x000fe20003f44270 */
[----:B------:R-:W-:Y:S01]  /*3c60*/  IMAD.MOV.U32 R49, RZ, RZ, R151 ;  /* 0x000000ffff317224 */ /* 0x000fe200078e0097 */
[----:B------:R-:W-:-:S03]  /*3c70*/  FMNMX.FTZ R21, R81, R20, !PT ;  /* 0x0000001451157209 */ /* 0x000fc60007810000 */
[----:B------:R-:W-:Y:S01]  /*3c80*/  MUFU.EX2 R13, R34 ;  /* 0x00000022000d7308 */ /* 0x000fe20000000800 */
[----:B---3--:R-:W-:-:S04]  /*3c90*/  FSEL R84, R84, -INF , P3 ;  /* 0xff80000054547808 */ /* 0x008fc80001800000 */
[----:B------:R-:W-:-:S03]  /*3ca0*/  FMNMX.FTZ R20, R84, R21, !PT ;  /* 0x0000001554147209 */ /* 0x000fc60007810000 */
[----:B------:R-:W-:Y:S01]  /*3cb0*/  MUFU.EX2 R34, R27 ;  /* 0x0000001b00227308 */ /* 0x000fe20000000800 */
[----:B-1----:R-:W-:-:S04]  /*3cc0*/  FSEL R85, R85, -INF , P2 ;  /* 0xff80000055557808 */ /* 0x002fc80001000000 */
[----:B------:R-:W-:Y:S01]  /*3cd0*/  FMNMX.FTZ R21, R85, R20, !PT ;  /* 0x0000001455157209 */ /* 0x000fe20007810000 */
[----:B------:R-:W-:-:S02]  /*3ce0*/  FFMA.FTZ R20, R35, UR14, -R75 ;  /* 0x0000000e23147c23 */ /* 0x000fc4000801084b */
[----:B------:R-:W-:Y:S02]  /*3cf0*/  MUFU.EX2 R30, R30 ;  /* 0x0000001e001e7308 */ /* 0x000fe40000000800 */
[----:B------:R-:W1:Y:S06]  /*3d00*/  SHFL.BFLY PT, R24, R21, 0x2, 0x1f ;  /* 0x0c401f0015187f89 */ /* 0x000e6c00000e0000 */
[----:B------:R-:W-:Y:S08]  /*3d10*/  MUFU.EX2 R37, R37 ;  /* 0x0000002500257308 */ /* 0x000ff00000000800 */
[----:B------:R-:W-:Y:S08]  /*3d20*/  MUFU.EX2 R3, R3 ;  /* 0x0000000300037308 */ /* 0x000ff00000000800 */
[----:B------:R-:W2:Y:S01]  /*3d30*/  MUFU.EX2 R4, R4 ;  /* 0x0000000400047308 */ /* 0x000ea20000000800 */
[----:B-1----:R-:W-:Y:S01]  /*3d40*/  FMNMX.FTZ R24, R21, R24, !PT ;  /* 0x0000001815187209 */ /* 0x002fe20007810000 */
[----:B------:R-:W-:Y:S01]  /*3d50*/  FFMA.FTZ R21, R44, UR14, -R75 ;  /* 0x0000000e2c157c23 */ /* 0x000fe2000801084b */
[----:B------:R-:W-:-:S03]  /*3d60*/  IMAD.U32 R44, RZ, RZ, UR14 ;  /* 0x0000000eff2c7e24 */ /* 0x000fc6000f8e00ff */
[----:B------:R-:W1:Y:S02]  /*3d70*/  SHFL.BFLY PT, R153, R24, 0x1, 0x1f ;  /* 0x0c201f0018997f89 */ /* 0x000e6400000e0000 */
[----:B------:R-:W-:Y:S08]  /*3d80*/  MUFU.EX2 R6, R6 ;  /* 0x0000000600067308 */ /* 0x000ff00000000800 */
[----:B------:R-:W-:Y:S01]  /*3d90*/  MUFU.EX2 R35, R36 ;  /* 0x0000002400237308 */ /* 0x000fe20000000800 */
[----:B--2---:R-:W-:-:S04]  /*3da0*/  F2FP.SATFINITE.E4M3.F32.PACK_AB_MERGE_C R229, R4, R3, RZ ;  /* 0x0000000304e5723e */ /* 0x004fc800048070ff */
[----:B------:R-:W-:-:S03]  /*3db0*/  F2FP.SATFINITE.E4M3.F32.PACK_AB_MERGE_C R229, R37, R30, R229 ;  /* 0x0000001e25e5723e */ /* 0x000fc600048070e5 */
[----:B------:R-:W-:Y:S01]  /*3dc0*/  MUFU.EX2 R36, R45 ;  /* 0x0000002d00247308 */ /* 0x000fe20000000800 */
[----:B-1----:R-:W-:-:S07]  /*3dd0*/  FMNMX.FTZ R153, R24, R153, !PT ;  /* 0x0000009918997209 */ /* 0x002fce0007810000 */
[----:B------:R1:W-:Y:S01]  /*3de0*/  MUFU.EX2 R7, R88 ;  /* 0x0000005800077308 */ /* 0x0003e20000000800 */
[----:B------:R-:W-:-:S01]  /*3df0*/  FFMA.FTZ R24, R46, UR14, -R75 ;  /* 0x0000000e2e187c23 */ /* 0x000fc2000801084b */
[----:B------:R-:W-:Y:S01]  /*3e00*/  IMAD.MOV.U32 R75, RZ, RZ, R151 ;  /* 0x000000ffff4b7224 */ /* 0x000fe200078e0097 */
[C---:B------:R-:W-:Y:S01]  /*3e10*/  FSETP.NEU.FTZ.AND P2, PT, R153.reuse, -INF , PT ;  /* 0xff8000009900780b */ /* 0x040fe20003f5d000 */
[----:B------:R-:W-:Y:S01]  /*3e20*/  FFMA.FTZ R25, R153, R44, -8 ;  /* 0xc100000099197423 */ /* 0x000fe2000001002c */
[----:B------:R-:W-:-:S01]  /*3e30*/  FADD.FTZ R44, R30, R37 ;  /* 0x000000251e2c7221 */ /* 0x000fc20000010000 */
[--C-:B------:R-:W-:Y:S02]  /*3e40*/  IMAD.MOV.U32 R37, RZ, RZ, R151.reuse ;  /* 0x000000ffff257224 */ /* 0x100fe400078e0097 */
[----:B------:R-:W2:Y:S01]  /*3e50*/  MUFU.EX2 R10, R10 ;  /* 0x0000000a000a7308 */ /* 0x000ea20000000800 */
[----:B------:R-:W-:Y:S01]  /*3e60*/  FSEL R27, R25, RZ, P2 ;  /* 0x000000ff191b7208 */ /* 0x000fe20001000000 */
[--C-:B-1----:R-:W-:Y:S01]  /*3e70*/  IMAD.MOV.U32 R88, RZ, RZ, R151.reuse ;  /* 0x000000ffff587224 */ /* 0x102fe200078e0097 */
[----:B------:R-:W-:Y:S01]  /*3e80*/  PLOP3.LUT P2, PT, PT, PT, UP0, 0x80, 0x0 ;  /* 0x000000000000781c */ /* 0x000fe20003f4f008 */
[----:B------:R-:W-:-:S02]  /*3e90*/  IMAD.MOV.U32 R30, RZ, RZ, R151 ;  /* 0x000000ffff1e7224 */ /* 0x000fc400078e0097 */
[----:B------:R-:W-:-:S01]  /*3ea0*/  FFMA.FTZ R50, R50, UR14, -R27 ;  /* 0x0000000e32327c23 */ /* 0x000fc2000801081b */
[--C-:B------:R-:W-:Y:S01]  /*3eb0*/  FFMA.FTZ R51, R51, UR14, -R27.reuse ;  /* 0x0000000e33337c23 */ /* 0x100fe2000801081b */
[----:B------:R-:W-:-:S01]  /*3ec0*/  FFMA.FTZ R52, R52, UR14, -R27 ;  /* 0x0000000e34347c23 */ /* 0x000fc2000801081b */
[--C-:B------:R-:W-:Y:S01]  /*3ed0*/  FFMA.FTZ R53, R53, UR14, -R27.reuse ;  /* 0x0000000e35357c23 */ /* 0x100fe2000801081b */
[----:B------:R-:W-:-:S01]  /*3ee0*/  FFMA.FTZ R54, R54, UR14, -R27 ;  /* 0x0000000e36367c23 */ /* 0x000fc2000801081b */
[--C-:B------:R-:W-:Y:S01]  /*3ef0*/  FFMA.FTZ R55, R55, UR14, -R27.reuse ;  /* 0x0000000e37377c23 */ /* 0x100fe2000801081b */
        /* <DEDUP_REMOVED lines=17> */
[----:B--2---:R-:W-:Y:S01]  /*4010*/  F2FP.SATFINITE.E4M3.F32.PACK_AB_MERGE_C R231, R10, R7, RZ ;  /* 0x000000070ae7723e */ /* 0x004fe200048070ff */
[--C-:B------:R-:W-:Y:S01]  /*4020*/  FFMA.FTZ R64, R64, UR14, -R27.reuse ;  /* 0x0000000e40407c23 */ /* 0x100fe2000801081b */
[----:B------:R-:W-:-:S01]  /*4030*/  FFMA.FTZ R65, R65, UR14, -R27 ;  /* 0x0000000e41417c23 */ /* 0x000fc2000801081b */
[--C-:B------:R-:W-:Y:S01]  /*4040*/  FFMA.FTZ R68, R68, UR14, -R27.reuse ;  /* 0x0000000e44447c23 */ /* 0x100fe2000801081b */
[----:B------:R-:W-:-:S01]  /*4050*/  FFMA.FTZ R69, R69, UR14, -R27 ;  /* 0x0000000e45457c23 */ /* 0x000fc2000801081b */
[--C-:B------:R-:W-:Y:S01]  /*4060*/  FFMA.FTZ R72, R72, UR14, -R27.reuse ;  /* 0x0000000e48487c23 */ /* 0x100fe2000801081b */
[----:B------:R-:W-:-:S01]  /*4070*/  FFMA.FTZ R73, R73, UR14, -R27 ;  /* 0x0000000e49497c23 */ /* 0x000fc2000801081b */
[----:B------:R-:W2:Y:S01]  /*4080*/  MUFU.EX2 R53, R53 ;  /* 0x0000003500357308 */ /* 0x000ea20000000800 */
[----:B-1----:R-:W-:-:S01]  /*4090*/  FADD.FTZ R45, R50, R51 ;  /* 0x00000033322d7221 */ /* 0x002fc20000010000 */
[----:B------:R-:W-:Y:S01]  /*40a0*/  FFMA.FTZ R76, R76, UR14, -R27 ;  /* 0x0000000e4c4c7c23 */ /* 0x000fe2000801081b */
[----:B------:R-:W-:Y:S01]  /*40b0*/  F2FP.SATFINITE.E4M3.F32.PACK_AB_MERGE_C R231, R6, R5, R231 ;  /* 0x0000000506e7723e */ /* 0x000fe200048070e7 */
[--C-:B------:R-:W-:Y:S01]  /*40c0*/  FFMA.FTZ R77, R77, UR14, -R27.reuse ;  /* 0x0000000e4d4d7c23 */ /* 0x100fe2000801081b */
[----:B------:R-:W-:-:S01]  /*40d0*/  FFMA.FTZ R80, R80, UR14, -R27 ;  /* 0x0000000e50507c23 */ /* 0x000fc2000801081b */
[--C-:B------:R-:W-:Y:S01]  /*40e0*/  FFMA.FTZ R81, R81, UR14, -R27.reuse ;  /* 0x0000000e51517c23 */ /* 0x100fe2000801081b */
[----:B------:R-:W-:-:S01]  /*40f0*/  FFMA.FTZ R84, R84, UR14, -R27 ;  /* 0x0000000e54547c23 */ /* 0x000fc2000801081b */
[----:B------:R-:W1:Y:S01]  /*4100*/  MUFU.EX2 R54, R54 ;  /* 0x0000003600367308 */ /* 0x000e620000000800 */
[----:B------:R-:W-:-:S01]  /*4110*/  FFMA.FTZ R27, R85, UR14, -R27 ;  /* 0x0000000e551b7c23 */ /* 0x000fc2000801081b */
[----:B------:R-:W-:-:S06]  /*4120*/  IMAD.MOV.U32 R85, RZ, RZ, R151 ;  /* 0x000000ffff557224 */ /* 0x000fcc00078e0097 */
[----:B------:R-:W4:Y:S08]  /*4130*/  MUFU.EX2 R55, R55 ;  /* 0x0000003700377308 */ /* 0x000f300000000800 */
[----:B------:R5:W-:Y:S08]  /*4140*/  MUFU.EX2 R25, R47 ;  /* 0x0000002f00197308 */ /* 0x000bf00000000800 */
[----:B------:R-:W4:Y:S01]  /*4150*/  MUFU.EX2 R56, R56 ;  /* 0x0000003800387308 */ /* 0x000f220000000800 */
[----:B-----5:R-:W-:-:S01]  /*4160*/  FADD.FTZ R47, R3, R44 ;  /* 0x0000002c032f7221 */ /* 0x020fc20000010000 */
[----:B---3--:R-:W-:Y:S01]  /*4170*/  FADD.FTZ R44, R52, R45 ;  /* 0x0000002d342c7221 */ /* 0x008fe20000010000 */
[----:B--2---:R-:W-:-:S02]  /*4180*/  F2FP.SATFINITE.E4M3.F32.PACK_AB_MERGE_C R52, R53, R52, RZ ;  /* 0x000000343534723e */ /* 0x004fc400048070ff */
[----:B------:R-:W-:Y:S01]  /*4190*/  FADD.FTZ R46, R4, R47 ;  /* 0x0000002f042e7221 */ /* 0x000fe20000010000 */
[----:B------:R-:W-:-:S01]  /*41a0*/  FADD.FTZ R45, R53, R44 ;  /* 0x0000002c352d7221 */ /* 0x000fc20000010000 */
[----:B------:R-:W-:Y:S01]  /*41b0*/  F2FP.SATFINITE.E4M3.F32.PACK_AB_MERGE_C R228, R51, R50, R52 ;  /* 0x0000003233e4723e */ /* 0x000fe20004807034 */
[----:B------:R-:W2:Y:S01]  /*41c0*/  MUFU.EX2 R57, R57 ;  /* 0x0000003900397308 */ /* 0x000ea20000000800 */
[----:B------:R-:W-:-:S01]  /*41d0*/  FADD.FTZ R47, R5, R46 ;  /* 0x0000002e052f7221 */ /* 0x000fc20000010000 */
[----:B-1----:R-:W-:Y:S01]  /*41e0*/  FADD.FTZ R44, R54, R45 ;  /* 0x0000002d362c7221 */ /* 0x002fe20000010000 */
[----:B------:R-:W-:Y:S02]  /*41f0*/  IMAD.MOV.U32 R53, RZ, RZ, R151 ;  /* 0x000000ffff357224 */ /* 0x000fe400078e0097 */
[----:B------:R-:W-:Y:S01]  /*4200*/  FADD.FTZ R46, R6, R47 ;  /* 0x0000002f062e7221 */ /* 0x000fe20000010000 */
[----:B----4-:R-:W-:-:S01]  /*4210*/  FADD.FTZ R45, R55, R44 ;  /* 0x0000002c372d7221 */ /* 0x010fc20000010000 */
[----:B------:R-:W-:Y:S01]  /*4220*/  IMAD.MOV.U32 R52, RZ, RZ, R151 ;  /* 0x000000ffff347224 */ /* 0x000fe200078e0097 */
[----:B------:R-:W1:Y:S01]  /*4230*/  MUFU.EX2 R8, R8 ;  /* 0x0000000800087308 */ /* 0x000e620000000800 */
[----:B------:R-:W-:-:S01]  /*4240*/  FADD.FTZ R47, R7, R46 ;  /* 0x0000002e072f7221 */ /* 0x000fc20000010000 */
[----:B------:R-:W-:Y:S01]  /*4250*/  FADD.FTZ R2, R56, R45 ;  /* 0x0000002d38027221 */ /* 0x000fe20000010000 */
[----:B------:R-:W-:-:S02]  /*4260*/  IMAD.MOV.U32 R51, RZ, RZ, R151 ;  /* 0x000000ffff337224 */ /* 0x000fc400078e0097 */
[----:B------:R-:W-:Y:S01]  /*4270*/  FADD.FTZ R47, R10, R47 ;  /* 0x0000002f0a2f7221 */ /* 0x000fe20000010000 */
[----:B------:R-:W-:Y:S02]  /*4280*/  IMAD.MOV.U32 R50, RZ, RZ, R151 ;  /* 0x000000ffff327224 */ /* 0x000fe400078e0097 */
[----:B------:R-:W3:Y:S01]  /*4290*/  MUFU.EX2 R58, R58 ;  /* 0x0000003a003a7308 */ /* 0x000ee20000000800 */
[----:B--2---:R-:W-:-:S01]  /*42a0*/  FADD.FTZ R45, R57, R2 ;  /* 0x00000002392d7221 */ /* 0x004fc20000010000 */
[----:B------:R-:W-:Y:S01]  /*42b0*/  F2FP.SATFINITE.E4M3.F32.PACK_AB_MERGE_C R56, R57, R56, RZ ;  /* 0x000000383938723e */ /* 0x000fe200048070ff */
[--C-:B------:R-:W-:Y:S02]  /*42c0*/  IMAD.MOV.U32 R57, RZ, RZ, R151.reuse ;  /* 0x000000ffff397224 */ /* 0x100fe400078e0097 */
[--C-:B------:R-:W-:Y:S01]  /*42d0*/  IMAD.MOV.U32 R46, RZ, RZ, R151.reuse ;  /* 0x000000ffff2e7224 */ /* 0x100fe200078e0097 */
[----:B------:R-:W-:Y:S01]  /*42e0*/  F2FP.SATFINITE.E4M3.F32.PACK_AB_MERGE_C R230, R55, R54, R56 ;  /* 0x0000003637e6723e */ /* 0x000fe20004807038 */
[----:B------:R-:W-:Y:S01]  /*42f0*/  IMAD.MOV.U32 R56, RZ, RZ, R151 ;  /* 0x000000ffff387224 */ /* 0x000fe200078e0097 */
[----:B------:R2:W4:Y:S01]  /*4300*/  MUFU.EX2 R9, R91 ;  /* 0x0000005b00097308 */ /* 0x0005220000000800 */
[----:B-1----:R-:W-:-:S01]  /*4310*/  FADD.FTZ R44, R8, R47 ;  /* 0x0000002f082c7221 */ /* 0x002fc20000010000 */
[----:B------:R-:W-:-:S02]  /*4320*/  IMAD.MOV.U32 R55, RZ, RZ, R151 ;  /* 0x000000ffff377224 */ /* 0x000fc400078e0097 */
[----:B------:R-:W-:-:S04]  /*4330*/  IMAD.MOV.U32 R54, RZ, RZ, R151 ;  /* 0x000000ffff367224 */ /* 0x000fc800078e0097 */
[----:B------:R-:W1:Y:S01]  /*4340*/  MUFU.EX2 R59, R59 ;  /* 0x0000003b003b7308 */ /* 0x000e620000000800 */
[----:B---3--:R-:W-:-:S01]  /*4350*/  FADD.FTZ R2, R58, R45 ;  /* 0x0000002d3a027221 */ /* 0x008fc20000010000 */
[----:B--2---:R-:W-:-:S06]  /*4360*/  IMAD.MOV.U32 R91, RZ, RZ, R151 ;  /* 0x000000ffff5b7224 */ /* 0x004fcc00078e0097 */
[----:B------:R2:W3:Y:S01]  /*4370*/  MUFU.EX2 R11, R92 ;  /* 0x0000005c000b7308 */ /* 0x0004e20000000800 */
[----:B----4-:R-:W-:-:S07]  /*4380*/  FADD.FTZ R44, R9, R44 ;  /* 0x0000002c092c7221 */ /* 0x010fce0000010000 */
[----:B------:R-:W4:Y:S01]  /*4390*/  MUFU.EX2 R62, R62 ;  /* 0x0000003e003e7308 */ /* 0x000f220000000800 */
[----:B-1----:R-:W-:-:S01]  /*43a0*/  FADD.FTZ R45, R59, R2 ;  /* 0x000000023b2d7221 */ /* 0x002fc20000010000 */
[----:B--2---:R-:W-:-:S06]  /*43b0*/  IMAD.MOV.U32 R92, RZ, RZ, R151 ;  /* 0x000000ffff5c7224 */ /* 0x004fcc00078e0097 */
[----:B------:R-:W1:Y:S01]  /*43c0*/  MUFU.EX2 R14, R14 ;  /* 0x0000000e000e7308 */ /* 0x000e620000000800 */
[----:B---3--:R-:W-:-:S07]  /*43d0*/  FADD.FTZ R47, R11, R44 ;  /* 0x0000002c0b2f7221 */ /* 0x008fce0000010000 */
[----:B------:R-:W2:Y:S01]  /*43e0*/  MUFU.EX2 R63, R63 ;  /* 0x0000003f003f7308 */ /* 0x000ea20000000800 */
[----:B----4-:R-:W-:-:S07]  /*43f0*/  FADD.FTZ R2, R62, R45 ;  /* 0x0000002d3e027221 */ /* 0x010fce0000010000 */
[----:B------:R-:W3:Y:S01]  /*4400*/  MUFU.EX2 R12, R12 ;  /* 0x0000000c000c7308 */ /* 0x000ee20000000800 */
[----:B-1----:R-:W-:-:S01]  /*4410*/  FADD.FTZ R47, R14, R47 ;  /* 0x0000002f0e2f7221 */ /* 0x002fc20000010000 */
[----:B------:R-:W-:-:S04]  /*4420*/  F2FP.SATFINITE.E4M3.F32.PACK_AB_MERGE_C R11, R14, R11, RZ ;  /* 0x0000000b0e0b723e */ /* 0x000fc800048070ff */
[----:B------:R-:W-:Y:S02]  /*4430*/  F2FP.SATFINITE.E4M3.F32.PACK_AB_MERGE_C R225, R9, R8, R11 ;  /* 0x0000000809e1723e */ /* 0x000fe4000480700b */
[----:B------:R-:W1:Y:S01]  /*4440*/  MUFU.EX2 R66, R66 ;  /* 0x0000004200427308 */ /* 0x000e620000000800 */
[----:B--2---:R-:W-:-:S01]  /*4450*/  FADD.FTZ R45, R63, R2 ;  /* 0x000000023f2d7221 */ /* 0x004fc20000010000 */
[----:B------:R-:W-:Y:S01]  /*4460*/  F2FP.SATFINITE.E4M3.F32.PACK_AB_MERGE_C R62, R63, R62, RZ ;  /* 0x0000003e3f3e723e */ /* 0x000fe200048070ff */
[----:B------:R-:W-:-:S03]  /*4470*/  IMAD.MOV.U32 R63, RZ, RZ, R151 ;  /* 0x000000ffff3f7224 */ /* 0x000fc600078e0097 */
[----:B------:R-:W-:Y:S01]  /*4480*/  F2FP.SATFINITE.E4M3.F32.PACK_AB_MERGE_C R224, R59, R58, R62 ;  /* 0x0000003a3be0723e */ /* 0x000fe2000480703e */
[----:B------:R-:W-:Y:S01]  /*4490*/  IMAD.MOV.U32 R62, RZ, RZ, R151 ;  /* 0x000000ffff3e7224 */ /* 0x000fe200078e0097 */
[----:B------:R-:W2:Y:S01]  /*44a0*/  MUFU.EX2 R67, R67 ;  /* 0x0000004300437308 */ /* 0x000ea20000000800 */
[----:B---3--:R-:W-:-:S01]  /*44b0*/  FADD.FTZ R44, R12, R47 ;  /* 0x0000002f0c2c7221 */ /* 0x008fc20000010000 */
[--C-:B------:R-:W-:Y:S02]  /*44c0*/  IMAD.MOV.U32 R59, RZ, RZ, R151.reuse ;  /* 0x000000ffff3b7224 */ /* 0x100fe400078e0097 */
[--C-:B------:R-:W-:Y:S02]  /*44d0*/  IMAD.MOV.U32 R58, RZ, RZ, R151.reuse ;  /* 0x000000ffff3a7224 */ /* 0x100fe400078e0097 */
[----:B------:R-:W-:Y:S01]  /*44e0*/  FADD.FTZ R44, R13, R44 ;  /* 0x0000002c0d2c7221 */ /* 0x000fe20000010000 */
[----:B------:R-:W-:Y:S01]  /*44f0*/  IMAD.MOV.U32 R47, RZ, RZ, R151 ;  /* 0x000000ffff2f7224 */ /* 0x000fe200078e0097 */
[----:B------:R-:W3:Y:S01]  /*4500*/  MUFU.EX2 R33, R33 ;  /* 0x0000002100217308 */ /* 0x000ee20000000800 */
[----:B-1----:R-:W-:-:S01]  /*4510*/  FADD.FTZ R2, R66, R45 ;  /* 0x0000002d42027221 */ /* 0x002fc20000010000 */
[----:B------:R-:W-:-:S06]  /*4520*/  IMAD.MOV.U32 R45, RZ, RZ, R151 ;  /* 0x000000ffff2d7224 */ /* 0x000fcc00078e0097 */
[----:B------:R-:W1:Y:S01]  /*4530*/  MUFU.EX2 R70, R70 ;  /* 0x0000004600467308 */ /* 0x000e620000000800 */
[----:B--2---:R-:W-:-:S07]  /*4540*/  FADD.FTZ R3, R67, R2 ;  /* 0x0000000243037221 */ /* 0x004fce0000010000 */
[----:B------:R-:W2:Y:S01]  /*4550*/  MUFU.EX2 R32, R32 ;  /* 0x0000002000207308 */ /* 0x000ea20000000800 */
[----:B---3--:R-:W-:-:S01]  /*4560*/  FADD.FTZ R7, R33, R44 ;  /* 0x0000002c21077221 */ /* 0x008fc20000010000 */
[----:B------:R-:W-:-:S06]  /*4570*/  IMAD.MOV.U32 R44, RZ, RZ, R151 ;  /* 0x000000ffff2c7224 */ /* 0x000fcc00078e0097 */
[----:B------:R-:W3:Y:S01]  /*4580*/  MUFU.EX2 R71, R71 ;  /* 0x0000004700477308 */ /* 0x000ee20000000800 */
[----:B-1----:R-:W-:-:S07]  /*4590*/  FADD.FTZ R2, R70, R3 ;  /* 0x0000000346027221 */ /* 0x002fce0000010000 */
[----:B------:R-:W1:Y:S01]  /*45a0*/  MUFU.EX2 R15, R29 ;  /* 0x0000001d000f7308 */ /* 0x000e620000000800 */
[C---:B--2---:R-:W-:Y:S01]  /*45b0*/  F2FP.SATFINITE.E4M3.F32.PACK_AB_MERGE_C R33, R32.reuse, R33, RZ ;  /* 0x000000212021723e */ /* 0x044fe200048070ff */
[----:B------:R-:W-:-:S03]  /*45c0*/  FADD.FTZ R32, R32, R7 ;  /* 0x0000000720207221 */ /* 0x000fc60000010000 */
[----:B------:R-:W-:Y:S01]  /*45d0*/  F2FP.SATFINITE.E4M3.F32.PACK_AB_MERGE_C R227, R13, R12, R33 ;  /* 0x0000000c0de3723e */ /* 0x000fe20004807021 */
[----:B------:R-:W-:Y:S02]  /*45e0*/  IMAD.MOV.U32 R33, RZ, RZ, R151 ;  /* 0x000000ffff217224 */ /* 0x000fe400078e0097 */
[----:B------:R-:W2:Y:S01]  /*45f0*/  MUFU.EX2 R28, R28 ;  /* 0x0000001c001c7308 */ /* 0x000ea20000000800 */
[----:B---3--:R-:W-:-:S01]  /*4600*/  FADD.FTZ R3, R71, R2 ;  /* 0x0000000247037221 */ /* 0x008fc20000010000 */
[----:B------:R-:W-:Y:S01]  /*4610*/  F2FP.SATFINITE.E4M3.F32.PACK_AB_MERGE_C R70, R71, R70, RZ ;  /* 0x000000464746723e */ /* 0x000fe200048070ff */
[----:B------:R-:W-:-:S03]  /*4620*/  IMAD.MOV.U32 R71, RZ, RZ, R151 ;  /* 0x000000ffff477224 */ /* 0x000fc600078e0097 */
[----:B------:R-:W-:Y:S01]  /*4630*/  F2FP.SATFINITE.E4M3.F32.PACK_AB_MERGE_C R226, R67, R66, R70 ;  /* 0x0000004243e2723e */ /* 0x000fe20004807046 */
[----:B------:R-:W-:Y:S01]  /*4640*/  IMAD.MOV.U32 R70, RZ, RZ, R151 ;  /* 0x000000ffff467224 */ /* 0x000fe200078e0097 */
[----:B------:R-:W3:Y:S01]  /*4650*/  MUFU.EX2 R26, R26 ;  /* 0x0000001a001a7308 */ /* 0x000ee20000000800 */
[----:B-1----:R-:W-:-:S01]  /*4660*/  FADD.FTZ R7, R15, R32 ;  /* 0x000000200f077221 */ /* 0x002fc20000010000 */
[--C-:B------:R-:W-:Y:S02]  /*4670*/  IMAD.MOV.U32 R67, RZ, RZ, R151.reuse ;  /* 0x000000ffff437224 */ /* 0x100fe400078e0097 */
[--C-:B------:R-:W-:Y:S02]  /*4680*/  IMAD.MOV.U32 R66, RZ, RZ, R151.reuse ;  /* 0x000000ffff427224 */ /* 0x100fe400078e0097 */
[----:B------:R-:W-:Y:S02]  /*4690*/  IMAD.MOV.U32 R32, RZ, RZ, R151 ;  /* 0x000000ffff207224 */ /* 0x000fe400078e0097 */
[----:B------:R1:W4:Y:S01]  /*46a0*/  MUFU.EX2 R29, R74 ;  /* 0x0000004a001d7308 */ /* 0x0003220000000800 */
[----:B--2---:R-:W-:-:S07]  /*46b0*/  FADD.FTZ R2, R28, R3 ;  /* 0x000000031c027221 */ /* 0x004fce0000010000 */
[----:B------:R-:W2:Y:S01]  /*46c0*/  MUFU.EX2 R60, R60 ;  /* 0x0000003c003c7308 */ /* 0x000ea20000000800 */
[----:B---3--:R-:W-:-:S01]  /*46d0*/  FADD.FTZ R7, R26, R7 ;  /* 0x000000071a077221 */ /* 0x008fc20000010000 */
[----:B-1----:R-:W-:-:S03]  /*46e0*/  IMAD.MOV.U32 R74, RZ, RZ, R151 ;  /* 0x000000ffff4a7224 */ /* 0x002fc600078e0097 */
[----:B------:R-:W-:-:S03]  /*46f0*/  FADD.FTZ R4, R34, R7 ;  /* 0x0000000722047221 */ /* 0x000fc60000010000 */
[----:B------:R-:W1:Y:S01]  /*4700*/  MUFU.EX2 R31, R31 ;  /* 0x0000001f001f7308 */ /* 0x000e620000000800 */
[----:B----4-:R-:W-:-:S07]  /*4710*/  FADD.FTZ R3, R29, R2 ;  /* 0x000000021d037221 */ /* 0x010fce0000010000 */
[----:B------:R-:W3:Y:S01]  /*4720*/  MUFU.EX2 R61, R61 ;  /* 0x0000003d003d7308 */ /* 0x000ee20000000800 */
[----:B--2---:R-:W-:-:S07]  /*4730*/  FADD.FTZ R2, R60, R3 ;  /* 0x000000033c027221 */ /* 0x004fce0000010000 */
[----:B------:R-:W2:Y:S01]  /*4740*/  MUFU.EX2 R20, R20 ;  /* 0x0000001400147308 */ /* 0x000ea20000000800 */
[C---:B-1----:R-:W-:Y:S01]  /*4750*/  F2FP.SATFINITE.E4M3.F32.PACK_AB_MERGE_C R34, R31.reuse, R34, RZ ;  /* 0x000000221f22723e */ /* 0x042fe200048070ff */
[----:B------:R-:W-:-:S03]  /*4760*/  FADD.FTZ R31, R31, R4 ;  /* 0x000000041f1f7221 */ /* 0x000fc60000010000 */
[----:B------:R-:W-:Y:S01]  /*4770*/  F2FP.SATFINITE.E4M3.F32.PACK_AB_MERGE_C R221, R26, R15, R34 ;  /* 0x0000000f1add723e */ /* 0x000fe20004807022 */
[--C-:B------:R-:W-:Y:S02]  /*4780*/  IMAD.MOV.U32 R34, RZ, RZ, R151.reuse ;  /* 0x000000ffff227224 */ /* 0x100fe400078e0097 */
[----:B------:R-:W1:Y:S01]  /*4790*/  MUFU.EX2 R64, R64 ;  /* 0x0000004000407308 */ /* 0x000e620000000800 */
[C---:B---3--:R-:W-:Y:S01]  /*47a0*/  F2FP.SATFINITE.E4M3.F32.PACK_AB_MERGE_C R60, R61.reuse, R60, RZ ;  /* 0x0000003c3d3c723e */ /* 0x048fe200048070ff */
[----:B------:R-:W-:Y:S01]  /*47b0*/  FADD.FTZ R61, R61, R2 ;  /* 0x000000023d3d7221 */ /* 0x000fe20000010000 */
[--C-:B------:R-:W-:Y:S02]  /*47c0*/  IMAD.MOV.U32 R26, RZ, RZ, R151.reuse ;  /* 0x000000ffff1a7224 */ /* 0x100fe400078e0097 */
[----:B------:R-:W-:Y:S01]  /*47d0*/  F2FP.SATFINITE.E4M3.F32.PACK_AB_MERGE_C R220, R29, R28, R60 ;  /* 0x0000001c1ddc723e */ /* 0x000fe2000480703c */
[----:B------:R-:W-:Y:S02]  /*47e0*/  IMAD.MOV.U32 R60, RZ, RZ, R151 ;  /* 0x000000ffff3c7224 */ /* 0x000fe400078e0097 */
[----:B------:R-:W3:Y:S01]  /*47f0*/  MUFU.EX2 R65, R65 ;  /* 0x0000004100417308 */ /* 0x000ee20000000800 */
[----:B--2---:R-:W-:-:S01]  /*4800*/  FADD.FTZ R4, R20, R31 ;  /* 0x0000001f14047221 */ /* 0x004fc20000010000 */
[----:B------:R-:W-:-:S02]  /*4810*/  IMAD.MOV.U32 R31, RZ, RZ, R151 ;  /* 0x000000ffff1f7224 */ /* 0x000fc400078e0097 */
[--C-:B------:R-:W-:Y:S02]  /*4820*/  IMAD.MOV.U32 R29, RZ, RZ, R151.reuse ;  /* 0x000000ffff1d7224 */ /* 0x100fe400078e0097 */
[----:B------:R-:W-:Y:S01]  /*4830*/  FADD.FTZ R5, R35, R4 ;  /* 0x0000000423057221 */ /* 0x000fe20000010000 */
[----:B------:R-:W-:Y:S01]  /*4840*/  IMAD.MOV.U32 R28, RZ, RZ, R151 ;  /* 0x000000ffff1c7224 */ /* 0x000fe200078e0097 */
[----:B------:R-:W2:Y:S01]  /*4850*/  MUFU.EX2 R38, R38 ;  /* 0x0000002600267308 */ /* 0x000ea20000000800 */
[----:B-1----:R-:W-:-:S01]  /*4860*/  FADD.FTZ R2, R64, R61 ;  /* 0x0000003d40027221 */ /* 0x002fc20000010000 */
[----:B------:R-:W-:-:S06]  /*4870*/  IMAD.MOV.U32 R61, RZ, RZ, R151 ;  /* 0x000000ffff3d7224 */ /* 0x000fcc00078e0097 */
[----:B------:R-:W1:Y:S01]  /*4880*/  MUFU.EX2 R68, R68 ;  /* 0x0000004400447308 */ /* 0x000e620000000800 */
[----:B---3--:R-:W-:-:S07]  /*4890*/  FADD.FTZ R3, R65, R2 ;  /* 0x0000000241037221 */ /* 0x008fce0000010000 */
[----:B------:R-:W3:Y:S01]  /*48a0*/  MUFU.EX2 R39, R39 ;  /* 0x0000002700277308 */ /* 0x000ee20000000800 */
[----:B--2---:R-:W-:-:S07]  /*48b0*/  FADD.FTZ R4, R38, R5 ;  /* 0x0000000526047221 */ /* 0x004fce0000010000 */
[----:B------:R-:W2:Y:S01]  /*48c0*/  MUFU.EX2 R69, R69 ;  /* 0x0000004500457308 */ /* 0x000ea20000000800 */
[----:B-1----:R-:W-:-:S07]  /*48d0*/  FADD.FTZ R2, R68, R3 ;  /* 0x0000000344027221 */ /* 0x002fce0000010000 */
[----:B------:R-:W-:Y:S01]  /*48e0*/  MUFU.EX2 R42, R42 ;  /* 0x0000002a002a7308 */ /* 0x000fe20000000800 */
[C---:B---3--:R-:W-:Y:S01]  /*48f0*/  F2FP.SATFINITE.E4M3.F32.PACK_AB_MERGE_C R38, R39.reuse, R38, RZ ;  /* 0x000000262726723e */ /* 0x048fe200048070ff */
[----:B------:R-:W-:-:S03]  /*4900*/  FADD.FTZ R39, R39, R4 ;  /* 0x0000000427277221 */ /* 0x000fc60000010000 */
[----:B------:R-:W-:Y:S01]  /*4910*/  F2FP.SATFINITE.E4M3.F32.PACK_AB_MERGE_C R223, R35, R20, R38 ;  /* 0x0000001423df723e */ /* 0x000fe20004807026 */
[--C-:B------:R-:W-:Y:S02]  /*4920*/  IMAD.MOV.U32 R38, RZ, RZ, R151.reuse ;  /* 0x000000ffff267224 */ /* 0x100fe400078e0097 */
[----:B------:R-:W1:Y:S01]  /*4930*/  MUFU.EX2 R43, R43 ;  /* 0x0000002b002b7308 */ /* 0x000e620000000800 */
[C---:B--2---:R-:W-:Y:S01]  /*4940*/  F2FP.SATFINITE.E4M3.F32.PACK_AB_MERGE_C R68, R69.reuse, R68, RZ ;  /* 0x000000444544723e */ /* 0x044fe200048070ff */
[----:B------:R-:W-:Y:S01]  /*4950*/  FADD.FTZ R69, R69, R2 ;  /* 0x0000000245457221 */ /* 0x000fe20000010000 */
[--C-:B------:R-:W-:Y:S02]  /*4960*/  IMAD.MOV.U32 R35, RZ, RZ, R151.reuse ;  /* 0x000000ffff237224 */ /* 0x100fe400078e0097 */
[----:B------:R-:W-:Y:S01]  /*4970*/  F2FP.SATFINITE.E4M3.F32.PACK_AB_MERGE_C R222, R65, R64, R68 ;  /* 0x0000004041de723e */ /* 0x000fe20004807044 */
[--C-:B------:R-:W-:Y:S02]  /*4980*/  IMAD.MOV.U32 R68, RZ, RZ, R151.reuse ;  /* 0x000000ffff447224 */ /* 0x100fe400078e0097 */
[----:B------:R-:W2:Y:S01]  /*4990*/  MUFU.EX2 R40, R40 ;  /* 0x0000002800287308 */ /* 0x000ea20000000800 */
[----:B------:R-:W-:-:S02]  /*49a0*/  IMAD.MOV.U32 R65, RZ, RZ, R151 ;  /* 0x000000ffff417224 */ /* 0x000fc400078e0097 */
[----:B------:R-:W-:-:S05]  /*49b0*/  IMAD.MOV.U32 R64, RZ, RZ, R151 ;  /* 0x000000ffff407224 */ /* 0x000fca00078e0097 */
[----:B------:R-:W3:Y:S01]  /*49c0*/  MUFU.EX2 R72, R72 ;  /* 0x0000004800487308 */ /* 0x000ee20000000800 */
[----:B-1----:R-:W-:-:S07]  /*49d0*/  F2FP.SATFINITE.E4M3.F32.PACK_AB_MERGE_C R3, R43, R42, RZ ;  /* 0x0000002a2b03723e */ /* 0x002fce00048070ff */
[----:B------:R-:W1:Y:S01]  /*49e0*/  MUFU.EX2 R41, R41 ;  /* 0x0000002900297308 */ /* 0x000e620000000800 */
[----:B--2---:R-:W-:-:S01]  /*49f0*/  FADD.FTZ R4, R40, R39 ;  /* 0x0000002728047221 */ /* 0x004fc20000010000 */
[----:B------:R-:W-:-:S06]  /*4a00*/  IMAD.MOV.U32 R39, RZ, RZ, R151 ;  /* 0x000000ffff277224 */ /* 0x000fcc00078e0097 */
[----:B------:R-:W2:Y:S01]  /*4a10*/  MUFU.EX2 R73, R73 ;  /* 0x0000004900497308 */ /* 0x000ea20000000800 */
[----:B---3--:R-:W-:-:S01]  /*4a20*/  FADD.FTZ R2, R72, R69 ;  /* 0x0000004548027221 */ /* 0x008fc20000010000 */
[----:B------:R-:W-:-:S06]  /*4a30*/  IMAD.MOV.U32 R69, RZ, RZ, R151 ;  /* 0x000000ffff457224 */ /* 0x000fcc00078e0097 */
[----:B------:R-:W3:Y:S01]  /*4a40*/  MUFU.EX2 R76, R76 ;  /* 0x0000004c004c7308 */ /* 0x000ee20000000800 */
[C---:B-1----:R-:W-:Y:S01]  /*4a50*/  F2FP.SATFINITE.E4M3.F32.PACK_AB_MERGE_C R217, R41.reuse, R40, R3 ;  /* 0x0000002829d9723e */ /* 0x042fe20004807003 */
[----:B------:R-:W-:Y:S01]  /*4a60*/  FADD.FTZ R41, R41, R4 ;  /* 0x0000000429297221 */ /* 0x000fe20000010000 */
[----:B------:R-:W-:-:S03]  /*4a70*/  IMAD.MOV.U32 R40, RZ, RZ, R151 ;  /* 0x000000ffff287224 */ /* 0x000fc600078e0097 */
[----:B------:R-:W-:Y:S01]  /*4a80*/  FADD.FTZ R42, R42, R41 ;  /* 0x000000292a2a7221 */ /* 0x000fe20000010000 */
[----:B------:R-:W-:Y:S01]  /*4a90*/  IMAD.MOV.U32 R41, RZ, RZ, R151 ;  /* 0x000000ffff297224 */ /* 0x000fe200078e0097 */
[----:B------:R-:W1:Y:S01]  /*4aa0*/  MUFU.EX2 R77, R77 ;  /* 0x0000004d004d7308 */ /* 0x000e620000000800 */
[----:B--2---:R-:W-:-:S01]  /*4ab0*/  FADD.FTZ R3, R73, R2 ;  /* 0x0000000249037221 */ /* 0x004fc20000010000 */
[----:B------:R-:W-:Y:S01]  /*4ac0*/  FADD.FTZ R42, R43, R42 ;  /* 0x0000002a2b2a7221 */ /* 0x000fe20000010000 */
[----:B------:R-:W-:-:S05]  /*4ad0*/  IMAD.MOV.U32 R43, RZ, RZ, R151 ;  /* 0x000000ffff2b7224 */ /* 0x000fca00078e0097 */
[----:B------:R-:W2:Y:S01]  /*4ae0*/  MUFU.EX2 R21, R21 ;  /* 0x0000001500157308 */ /* 0x000ea20000000800 */
[----:B---3--:R-:W-:-:S07]  /*4af0*/  FADD.FTZ R2, R76, R3 ;  /* 0x000000034c027221 */ /* 0x008fce0000010000 */
[----:B------:R-:W3:Y:S01]  /*4b00*/  MUFU.EX2 R80, R80 ;  /* 0x0000005000507308 */ /* 0x000ee20000000800 */
[C---:B-1----:R-:W-:Y:S01]  /*4b10*/  F2FP.SATFINITE.E4M3.F32.PACK_AB_MERGE_C R76, R77.reuse, R76, RZ ;  /* 0x0000004c4d4c723e */ /* 0x042fe200048070ff */
[----:B------:R-:W-:-:S03]  /*4b20*/  FADD.FTZ R77, R77, R2 ;  /* 0x000000024d4d7221 */ /* 0x000fc60000010000 */
[----:B------:R-:W-:Y:S01]  /*4b30*/  F2FP.SATFINITE.E4M3.F32.PACK_AB_MERGE_C R216, R73, R72, R76 ;  /* 0x0000004849d8723e */ /* 0x000fe2000480704c */
[----:B------:R-:W-:Y:S02]  /*4b40*/  IMAD.MOV.U32 R76, RZ, RZ, R151 ;  /* 0x000000ffff4c7224 */ /* 0x000fe400078e0097 */
[----:B------:R-:W1:Y:S01]  /*4b50*/  MUFU.EX2 R24, R24 ;  /* 0x0000001800187308 */ /* 0x000e620000000800 */
[----:B--2---:R-:W-:-:S01]  /*4b60*/  FADD.FTZ R3, R21, R42 ;  /* 0x0000002a15037221 */ /* 0x004fc20000010000 */
[--C-:B------:R-:W-:Y:S02]  /*4b70*/  IMAD.MOV.U32 R73, RZ, RZ, R151.reuse ;  /* 0x000000ffff497224 */ /* 0x100fe400078e0097 */
[----:B------:R-:W-:Y:S02]  /*4b80*/  IMAD.MOV.U32 R72, RZ, RZ, R151 ;  /* 0x000000ffff487224 */ /* 0x000fe400078e0097 */
[----:B------:R-:W-:Y:S01]  /*4b90*/  FADD.FTZ R5, R36, R3 ;  /* 0x0000000324057221 */ /* 0x000fe20000010000 */
[----:B------:R-:W-:Y:S01]  /*4ba0*/  IMAD.MOV.U32 R42, RZ, RZ, R151 ;  /* 0x000000ffff2a7224 */ /* 0x000fe200078e0097 */
[----:B------:R-:W2:Y:S01]  /*4bb0*/  MUFU.EX2 R81, R81 ;  /* 0x0000005100517308 */ /* 0x000ea20000000800 */
[----:B---3--:R-:W-:-:S01]  /*4bc0*/  FADD.FTZ R2, R80, R77 ;  /* 0x0000004d50027221 */ /* 0x008fc20000010000 */
[----:B------:R-:W-:-:S06]  /*4bd0*/  IMAD.MOV.U32 R77, RZ, RZ, R151 ;  /* 0x000000ffff4d7224 */ /* 0x000fcc00078e0097 */
[----:B------:R-:W-:Y:S01]  /*4be0*/  MUFU.EX2 R84, R84 ;  /* 0x0000005400547308 */ /* 0x000fe20000000800 */
[----:B-1----:R-:W-:-:S04]  /*4bf0*/  F2FP.SATFINITE.E4M3.F32.PACK_AB_MERGE_C R4, R25, R24, RZ ;  /* 0x000000181904723e */ /* 0x002fc800048070ff */
[----:B------:R-:W-:Y:S01]  /*4c00*/  F2FP.SATFINITE.E4M3.F32.PACK_AB_MERGE_C R219, R36, R21, R4 ;  /* 0x0000001524db723e */ /* 0x000fe20004807004 */
[----:B------:R-:W-:Y:S02]  /*4c10*/  IMAD.MOV.U32 R36, RZ, RZ, R151 ;  /* 0x000000ffff247224 */ /* 0x000fe400078e0097 */
[----:B------:R-:W1:Y:S01]  /*4c20*/  MUFU.EX2 R27, R27 ;  /* 0x0000001b001b7308 */ /* 0x000e620000000800 */
[----:B--2---:R-:W-:-:S01]  /*4c30*/  FADD.FTZ R3, R81, R2 ;  /* 0x0000000251037221 */ /* 0x004fc20000010000 */
[----:B------:R-:W-:Y:S01]  /*4c40*/  FADD.FTZ R2, R24, R5 ;  /* 0x0000000518027221 */ /* 0x000fe20000010000 */
[----:B------:R-:W-:-:S03]  /*4c50*/  IMAD.MOV.U32 R24, RZ, RZ, R151 ;  /* 0x000000ffff187224 */ /* 0x000fc600078e0097 */
[----:B------:R-:W-:Y:S01]  /*4c60*/  FADD.FTZ R2, R25, R2 ;  /* 0x0000000219027221 */ /* 0x000fe20000010000 */
[----:B------:R-:W-:Y:S01]  /*4c70*/  IMAD.MOV.U32 R25, RZ, RZ, R151 ;  /* 0x000000ffff197224 */ /* 0x000fe200078e0097 */
[----:B-1----:R-:W-:Y:S01]  /*4c80*/  F2FP.SATFINITE.E4M3.F32.PACK_AB_MERGE_C R4, R27, R84, RZ ;  /* 0x000000541b04723e */ /* 0x002fe200048070ff */
[----:B------:R-:W-:-:S03]  /*4c90*/  FADD.FTZ R84, R84, R3 ;  /* 0x0000000354547221 */ /* 0x000fc60000010000 */
[----:B------:R-:W-:Y:S01]  /*4ca0*/  F2FP.SATFINITE.E4M3.F32.PACK_AB_MERGE_C R218, R81, R80, R4 ;  /* 0x0000005051da723e */ /* 0x000fe20004807004 */
[----:B------:R-:W-:-:S01]  /*4cb0*/  FADD.FTZ R3, R27, R84 ;  /* 0x000000541b037221 */ /* 0x000fc20000010000 */
[--C-:B------:R-:W-:Y:S02]  /*4cc0*/  IMAD.MOV.U32 R84, RZ, RZ, R151.reuse ;  /* 0x000000ffff547224 */ /* 0x100fe400078e0097 */
        /* <DEDUP_REMOVED lines=71> */
[----:B------:R-:W-:Y:S01]  /*5140*/  ULDC UR57, c[0x0][0x2e0] ;  /* 0x0000b80000397ab9 */ /* 0x000fe20000000800 */
[----:B------:R-:W-:Y:S01]  /*5150*/  ULDC UR56, c[0x0][0x288] ;  /* 0x0000a20000387ab9 */ /* 0x000fe20000000800 */
[----:B------:R-:W-:Y:S01]  /*5160*/  ULDC UR58, c[0x0][0x404] ;  /* 0x00010100003a7ab9 */ /* 0x000fe20000000800 */
[----:B------:R-:W-:Y:S01]  /*5170*/  ULDC UR53, c[0x0][0x988] ;  /* 0x0002620000357ab9 */ /* 0x000fe20000000800 */
[----:B------:R-:W-:-:S05]  /*5180*/  ULDC.64 UR40, c[0x0][0x3f8] ;  /* 0x0000fe0000287ab9 */ /* 0x000fca0000000a00 */
.L_x_1861:
[----:B------:R-:W-:Y:S01]  /*5190*/  ISETP.NE.AND P3, PT, RZ, UR45, PT ;  /* 0x0000002dff007c0c */ /* 0x000fe2000bf65270 */
[----:B------:R-:W-:-:S04]  /*51a0*/  UISETP.NE.AND UP0, UPT, UR37, 0x1, UPT ;  /* 0x000000012500788c */ /* 0x000fc8000bf05270 */
[----:B------:R-:W-:-:S04]  /*51b0*/  USEL UR36, URZ, 0x1, UP0 ;  /* 0x000000013f247887 */ /* 0x000fc80008000000 */
[----:B------:R-:W-:-:S04]  /*51c0*/  ULOP3.LUT UR36, UR7, UR36, URZ, 0x3c, !UPT ;  /* 0x0000002407247292 */ /* 0x000fc8000f8e3c3f */
[----:B------:R-:W-:Y:S08]  /*51d0*/  @P3 BRA `(.L_x_1852) ;  /* 0x0000000000383947 */ /* 0x000ff00003800000 */
[----:B------:R-:W-:Y:S05]  /*51e0*/  @!P0 BRA `(.L_x_1853) ;  /* 0x0000000000048947 */ /* 0x000fea0003800000 */
[----:B------:R-:W-:Y:S01]  /*51f0*/  BPT.TRAP 0x1 ;  /* 0x000000040000795c */ /* 0x000fe20000300000 */
.L_x_1853:
        /* <DEDUP_REMOVED lines=9> */
.L_x_1854:
[----:B--2---:R-:W-:Y:S05]  /*5290*/  @P2 BRA `(.L_x_1852) ;  /* 0x0000000000082947 */ /* 0x004fea0003800000 */
[----:B------:R-:W2:Y:S02]  /*52a0*/  SYNCS.PHASECHK.TRANS64.TRYWAIT P2, [UR6+0x38830], R6 ;  /* 0x03883006ff0075a7 */ /* 0x000ea40008040146 */
[----:B--2---:R-:W-:Y:S05]  /*52b0*/  @!P2 BRA `(.L_x_1855) ;  /* 0x000000d00034a947 */ /* 0x004fea0003800000 */
.L_x_1852:
        /* <DEDUP_REMOVED lines=51> */
.L_x_1857:
[----:B------:R-:W-:Y:S01]  /*55f0*/  ULEA UR10, UR37, UR38, 0x3 ;  /* 0x00000026250a7291 */ /* 0x000fe2000f8e183f */
[----:B------:R-:W-:-:S05]  /*5600*/  IMAD.U32 R6, RZ, RZ, UR7 ;  /* 0x00000007ff067e24 */ /* 0x000fca000f8e00ff */
[----:B------:R-:W-:-:S04]  /*5610*/  SHF.L.U32 R6, R6, 0x1f, RZ ;  /* 0x0000001f06067819 */ /* 0x000fc800000006ff */
[----:B------:R1:W2:Y:S01]  /*5620*/  SYNCS.PHASECHK.TRANS64.TRYWAIT P2, [UR10+0x38850], R6 ;  /* 0x03885006ff0075a7 */ /* 0x0002a2000804014a */
[----:B------:R-:W-:Y:S05]  /*5630*/  @!P0 BRA `(.L_x_1858) ;  /* 0x0000000000048947 */ /* 0x000fea0003800000 */
[----:B------:R-:W-:Y:S01]  /*5640*/  BPT.TRAP 0x1 ;  /* 0x000000040000795c */ /* 0x000fe20000300000 */
.L_x_1858:
[----:B--2---:R-:W-:Y:S05]  /*5650*/  @P2 BRA `(.L_x_1856) ;  /* 0x0000000000082947 */ /* 0x004fea0003800000 */
[----:B------:R-:W2:Y:S02]  /*5660*/  SYNCS.PHASECHK.TRANS64.TRYWAIT P2, [UR10+0x38850], R6 ;  /* 0x03885006ff0075a7 */ /* 0x000ea4000804014a */
[----:B--2---:R-:W-:Y:S05]  /*5670*/  @!P2 BRA `(.L_x_1859) ;  /* 0x000000cc005ca947 */ /* 0x004fea0003800000 */
.L_x_1856:
[----:B------:R-:W-:Y:S01]  /*5680*/  UIADD3 UR7, UR38, 0x400, URZ ;  /* 0x0000040026077890 */ /* 0x000fe2000fffe03f */
[----:B------:R-:W-:Y:S01]  /*5690*/  WARPGROUP.ARRIVE ;  /* 0x00000000000079c5 */ /* 0x000fe20000000000 */
[----:B------:R-:W-:Y:S01]  /*56a0*/  UMOV UR11, 0x40000040 ;  /* 0x40000040000b7882 */ /* 0x000fe20000000000 */
[----:B------:R-:W-:Y:S01]  /*56b0*/  UISETP.NE.U32.AND UP0, UPT, UR40, URZ, UPT ;  /* 0x0000003f2800728c */ /* 0x000fe2000bf05070 */
[C---:B-12---:R-:W-:Y:S01]  /*56c0*/  FMUL.FTZ R6, R0.reuse, R152 ;  /* 0x0000009800067220 */ /* 0x046fe20000410000 */
[----:B------:R-:W-:Y:S01]  /*56d0*/  USHF.R.U32.HI UR7, URZ, 0x4, UR7 ;  /* 0x000000043f077899 */ /* 0x000fe20008011607 */
[C---:B------:R-:W-:Y:S01]  /*56e0*/  FMUL.FTZ R7, R0.reuse, R153 ;  /* 0x0000009900077220 */ /* 0x040fe20000410000 */
[----:B------:R-:W-:Y:S01]  /*56f0*/  UISETP.NE.AND.EX UP0, UPT, UR41, URZ, UPT, UP0 ;  /* 0x0000003f2900728c */ /* 0x000fe2000bf05300 */
[C---:B------:R-:W-:Y:S01]  /*5700*/  FMUL.FTZ R21, R0.reuse, R163 ;  /* 0x000000a300157220 */ /* 0x040fe20000410000 */
[----:B------:R-:W-:Y:S01]  /*5710*/  ULOP3.LUT UR7, UR7, 0x3fff, URZ, 0xc0, !UPT ;  /* 0x00003fff07077892 */ /* 0x000fe2000f8ec03f */
[C---:B------:R-:W-:Y:S01]  /*5720*/  FMUL.FTZ R163, R0.reuse, R175 ;  /* 0x000000af00a37220 */ /* 0x040fe20000410000 */
[----:B------:R-:W1:Y:S01]  /*5730*/  MUFU.TANH R6, R6 ;  /* 0x0000000600067308 */ /* 0x000e620000002400 */
[----:B------:R-:W-:Y:S01]  /*5740*/  IMAD.MOV.U32 R175, RZ, RZ, -0x2 ;  /* 0xfffffffeffaf7424 */ /* 0x000fe200078e00ff */
[----:B------:R-:W-:Y:S01]  /*5750*/  ULOP3.LUT UR7, UR7, 0x10000, URZ, 0xfc, !UPT ;  /* 0x0001000007077892 */ /* 0x000fe2000f8efc3f */
[C---:B------:R-:W-:Y:S01]  /*5760*/  FMUL.FTZ R8, R0.reuse, R154 ;  /* 0x0000009a00087220 */ /* 0x040fe20000410000 */
[C---:B------:R-:W-:Y:S01]  /*5770*/  FMUL.FTZ R10, R0.reuse, R156 ;  /* 0x0000009c000a7220 */ /* 0x040fe20000410000 */
[C---:B------:R-:W-:Y:S01]  /*5780*/  FMUL.FTZ R154, R0.reuse, R166 ;  /* 0x000000a6009a7220 */ /* 0x040fe20000410000 */
[----:B------:R-:W-:Y:S01]  /*5790*/  ULEA UR7, UR37, UR7, 0xb ;  /* 0x0000000725077291 */ /* 0x000fe2000f8e583f */
[C---:B------:R-:W-:Y:S01]  /*57a0*/  FMUL.FTZ R166, R0.reuse, R178 ;  /* 0x000000b200a67220 */ /* 0x040fe20000410000 */
[----:B------:R-:W2:Y:S01]  /*57b0*/  MUFU.TANH R7, R7 ;  /* 0x0000000700077308 */ /* 0x000ea20000002400 */
[C---:B------:R-:W-:Y:S01]  /*57c0*/  FMUL.FTZ R11, R0.reuse, R157 ;  /* 0x0000009d000b7220 */ /* 0x040fe20000410000 */
[C---:B------:R-:W-:Y:S01]  /*57d0*/  FMUL.FTZ R14, R0.reuse, R160 ;  /* 0x000000a0000e7220 */ /* 0x040fe20000410000 */
[C---:B------:R-:W-:Y:S01]  /*57e0*/  FMUL.FTZ R15, R0.reuse, R161 ;  /* 0x000000a1000f7220 */ /* 0x040fe20000410000 */
[C---:B------:R-:W-:Y:S01]  /*57f0*/  FMUL.FTZ R153, R0.reuse, R165 ;  /* 0x000000a500997220 */ /* 0x040fe20000410000 */
[----:B------:R-:W-:Y:S01]  /*5800*/  UMOV UR10, UR7 ;  /* 0x00000007000a7c82 */ /* 0x000fe20008000000 */
[C---:B------:R-:W-:Y:S01]  /*5810*/  FMUL.FTZ R165, R0.reuse, R177 ;  /* 0x000000b100a57220 */ /* 0x040fe20000410000 */
[----:B------:R-:W-:Y:S01]  /*5820*/  QGMMA.64x256x32.F32.E4M3.E4M3 R24, R228, gdesc[UR8], R24, gsb0 ;  /* 0x03e00008e4187df3 */ /* 0x000fe20008000818 */
[----:B------:R-:W-:Y:S01]  /*5830*/  UMOV UR10, 0xffffff80 ;  /* 0xffffff80000a7882 */ /* 0x000fe20000000000 */
[----:B------:R-:W-:Y:S01]  /*5840*/  USEL UR11, UR58, 0x1, UP0 ;  /* 0x000000013a0b7887 */ /* 0x000fe20008000000 */
[----:B------:R-:W3:Y:S01]  /*5850*/  MUFU.TANH R10, R10 ;  /* 0x0000000a000a7308 */ /* 0x000ee20000002400 */
[----:B------:R-:W-:Y:S01]  /*5860*/  UIMAD UR10, UR5, UR10, 0x1 ;  /* 0x00000001050a74a4 */ /* 0x000fe2000f8e020a */
[C---:B------:R-:W-:Y:S01]  /*5870*/  FMUL.FTZ R152, R0.reuse, R164 ;  /* 0x000000a400987220 */ /* 0x040fe20000410000 */
[C---:B------:R-:W-:Y:S01]  /*5880*/  FMUL.FTZ R157, R0.reuse, R169 ;  /* 0x000000a9009d7220 */ /* 0x040fe20000410000 */
[C---:B------:R-:W-:Y:S01]  /*5890*/  FMUL.FTZ R169, R0.reuse, R181 ;  /* 0x000000b500a97220 */ /* 0x040fe20000410000 */
[----:B------:R-:W-:Y:S01]  /*58a0*/  UIADD3 UR10, UR42, UR10, URZ ;  /* 0x0000000a2a0a7290 */ /* 0x000fe2000fffe03f */
[C---:B------:R-:W-:Y:S01]  /*58b0*/  FMUL.FTZ R156, R0.reuse, R168 ;  /* 0x000000a8009c7220 */ /* 0x040fe20000410000 */
[C---:B------:R-:W-:Y:S01]  /*58c0*/  FMUL.FTZ R160, R0.reuse, R172 ;  /* 0x000000ac00a07220 */ /* 0x040fe20000410000 */
[----:B------:R-:W4:Y:S01]  /*58d0*/  MUFU.TANH R11, R11 ;  /* 0x0000000b000b7308 */ /* 0x000f220000002400 */
[----:B------:R-:W-:Y:S01]  /*58e0*/  UIMAD UR10, UR11, UR57, UR10 ;  /* 0x000000390b0a72a4 */ /* 0x000fe2000f8e020a */
[C---:B------:R-:W-:Y:S01]  /*58f0*/  FMUL.FTZ R20, R0.reuse, R162 ;  /* 0x000000a200147220 */ /* 0x040fe20000410000 */
[C---:B------:R-:W-:Y:S01]  /*5900*/  FMUL.FTZ R13, R0.reuse, R159 ;  /* 0x0000009f000d7220 */ /* 0x040fe20000410000 */
[C---:B------:R-:W-:Y:S01]  /*5910*/  FMUL.FTZ R162, R0.reuse, R173 ;  /* 0x000000ad00a27220 */ /* 0x040fe20000410000 */
[----:B------:R-:W-:Y:S01]  /*5920*/  UIADD3 UR10, UR10, -UR56, URZ ;  /* 0x800000380a0a7290 */ /* 0x000fe2000fffe03f */
[C---:B------:R-:W-:Y:S01]  /*5930*/  FMUL.FTZ R159, R0.reuse, R171 ;  /* 0x000000ab009f7220 */ /* 0x040fe20000410000 */
[C---:B------:R-:W-:Y:S01]  /*5940*/  FMUL.FTZ R171, R0.reuse, R183 ;  /* 0x000000b700ab7220 */ /* 0x040fe20000410000 */
[----:B------:R-:W5:Y:S01]  /*5950*/  MUFU.TANH R14, R14 ;  /* 0x0000000e000e7308 */ /* 0x000f620000002400 */
[C---:B------:R-:W-:Y:S01]  /*5960*/  FMUL.FTZ R164, R0.reuse, R176 ;  /* 0x000000b000a47220 */ /* 0x040fe20000410000 */
[----:B------:R-:W-:Y:S01]  /*5970*/  FMUL.FTZ R168, R0, R180 ;  /* 0x000000b400a87220 */ /* 0x000fe20000410000 */
[----:B------:R-:W-:Y:S01]  /*5980*/  IMAD R178, R22, R175, UR10 ;  /* 0x0000000a16b27e24 */ /* 0x000fe2000f8e02af */
[----:B------:R-:W-:Y:S01]  /*5990*/  UIADD3 UR10, UR7, 0x2, URZ ;  /* 0x00000002070a7890 */ /* 0x000fe2000fffe03f */
[C---:B------:R-:W-:Y:S01]  /*59a0*/  FMUL.FTZ R172, R0.reuse, R184 ;  /* 0x000000b800ac7220 */ /* 0x040fe20000410000 */
[----:B------:R-:W-:Y:S01]  /*59b0*/  UMOV UR11, 0x40000040 ;  /* 0x40000040000b7882 */ /* 0x000fe20000000000 */
[----:B------:R-:W-:Y:S01]  /*59c0*/  IMAD.IADD R175, R23, 0x1, R178 ;  /* 0x0000000117af7824 */ /* 0x000fe200078e02b2 */
[----:B------:R-:W5:Y:S01]  /*59d0*/  MUFU.TANH R15, R15 ;  /* 0x0000000f000f7308 */ /* 0x000f620000002400 */
[C---:B------:R-:W-:Y:S01]  /*59e0*/  FMUL.FTZ R173, R0.reuse, R185 ;  /* 0x000000b900ad7220 */ /* 0x040fe20000410000 */
[C---:B------:R-:W-:Y:S01]  /*59f0*/  FMUL.FTZ R178, R0.reuse, R188 ;  /* 0x000000bc00b27220 */ /* 0x040fe20000410000 */
[C---:B------:R-:W-:Y:S01]  /*5a00*/  FMUL.FTZ R9, R0.reuse, R155 ;  /* 0x0000009b00097220 */ /* 0x040fe20000410000 */
[C---:B------:R-:W-:Y:S01]  /*5a10*/  ISETP.GT.AND P2, PT, R175.reuse, RZ, PT ;  /* 0x000000ffaf00720c */ /* 0x040fe20003f44270 */
[C---:B------:R-:W-:Y:S01]  /*5a20*/  FMUL.FTZ R161, R0.reuse, R174 ;  /* 0x000000ae00a17220 */ /* 0x040fe20000410000 */
[C---:B------:R-:W-:Y:S01]  /*5a30*/  ISETP.GT.AND P3, PT, R175.reuse, 0x1, PT ;  /* 0x00000001af00780c */ /* 0x040fe20003f64270 */
[----:B------:R-:W-:Y:S01]  /*5a40*/  FMUL.FTZ R155, R0, R167 ;  /* 0x000000a7009b7220 */ /* 0x000fe20000410000 */
[----:B-1----:R-:W-:Y:S01]  /*5a50*/  FSEL R177, R6, -INF , P2 ;  /* 0xff80000006b17808 */ /* 0x002fe20001000000 */
[----:B------:R-:W1:Y:S01]  /*5a60*/  MUFU.TANH R152, R152 ;  /* 0x0000009800987308 */ /* 0x000e620000002400 */
[----:B------:R-:W-:Y:S01]  /*5a70*/  ISETP.GT.AND P2, PT, R175, 0x8, PT ;  /* 0x00000008af00780c */ /* 0x000fe20003f44270 */
[C---:B------:R-:W-:Y:S01]  /*5a80*/  FMUL.FTZ R174, R0.reuse, R186 ;  /* 0x000000ba00ae7220 */ /* 0x040fe20000410000 */
[----:B--2---:R-:W-:Y:S01]  /*5a90*/  FSEL R7, R7, -INF , P3 ;  /* 0xff80000007077808 */ /* 0x004fe20001800000 */
[C---:B------:R-:W-:Y:S01]  /*5aa0*/  FMUL.FTZ R167, R0.reuse, R179 ;  /* 0x000000b300a77220 */ /* 0x040fe20000410000 */
[----:B------:R-:W-:Y:S01]  /*5ab0*/  FMNMX.FTZ R6, R177, R4, !PT ;  /* 0x00000004b1067209 */ /* 0x000fe20007810000 */
[----:B------:R-:W-:Y:S01]  /*5ac0*/  FMUL.FTZ R179, R0, R189 ;  /* 0x000000bd00b37220 */ /* 0x000fe20000410000 */
[----:B------:R-:W-:Y:S01]  /*5ad0*/  ISETP.GT.AND P3, PT, R175, 0x9, PT ;  /* 0x00000009af00780c */ /* 0x000fe20003f64270 */
[----:B------:R-:W2:Y:S01]  /*5ae0*/  MUFU.TANH R153, R153 ;  /* 0x0000009900997308 */ /* 0x000ea20000002400 */
[----:B---3--:R-:W-:Y:S01]  /*5af0*/  FSEL R10, R10, -INF , P2 ;  /* 0xff8000000a0a7808 */ /* 0x008fe20001000000 */
[C---:B------:R-:W-:Y:S01]  /*5b00*/  FMUL.FTZ R180, R0.reuse, R192 ;  /* 0x000000c000b47220 */ /* 0x040fe20000410000 */
[----:B------:R-:W-:Y:S01]  /*5b10*/  FMNMX.FTZ R181, R7, R6, !PT ;  /* 0x0000000607b57209 */ /* 0x000fe20007810000 */
[C---:B------:R-:W-:Y:S01]  /*5b20*/  FMUL.FTZ R12, R0.reuse, R158 ;  /* 0x0000009e000c7220 */ /* 0x040fe20000410000 */
[----:B------:R-:W-:Y:S01]  /*5b30*/  ISETP.GT.AND P2, PT, R175, 0x10, PT ;  /* 0x00000010af00780c */ /* 0x000fe20003f44270 */
[----:B------:R-:W-:Y:S01]  /*5b40*/  FMUL.FTZ R158, R0, R170 ;  /* 0x000000aa009e7220 */ /* 0x000fe20000410000 */
[----:B----4-:R-:W-:Y:S01]  /*5b50*/  FSEL R11, R11, -INF , P3 ;  /* 0xff8000000b0b7808 */ /* 0x010fe20001800000 */
[----:B------:R-:W3:Y:S01]  /*5b60*/  MUFU.TANH R156, R156 ;  /* 0x0000009c009c7308 */ /* 0x000ee20000002400 */
[----:B------:R-:W-:Y:S01]  /*5b70*/  FMNMX.FTZ R6, R10, R181, !PT ;  /* 0x000000b50a067209 */ /* 0x000fe20007810000 */
[C---:B------:R-:W-:Y:S01]  /*5b80*/  FMUL.FTZ R170, R0.reuse, R182 ;  /* 0x000000b600aa7220 */ /* 0x040fe20000410000 */
[----:B------:R-:W-:Y:S01]  /*5b90*/  ISETP.GT.AND P3, PT, R175, 0x11, PT ;  /* 0x00000011af00780c */ /* 0x000fe20003f64270 */
[----:B------:R-:W-:Y:S01]  /*5ba0*/  FMUL.FTZ R182, R0, R196 ;  /* 0x000000c400b67220 */ /* 0x000fe20000410000 */
[----:B-----5:R-:W-:Y:S01]  /*5bb0*/  FSEL R14, R14, -INF , P2 ;  /* 0xff8000000e0e7808 */ /* 0x020fe20001000000 */
[C---:B------:R-:W-:Y:S01]  /*5bc0*/  FMUL.FTZ R185, R0.reuse, R201 ;  /* 0x000000c900b97220 */ /* 0x040fe20000410000 */
[----:B------:R-:W-:Y:S01]  /*5bd0*/  FMNMX.FTZ R181, R11, R6, !PT ;  /* 0x000000060bb57209 */ /* 0x000fe20007810000 */
[----:B------:R-:W4:Y:S01]  /*5be0*/  MUFU.TANH R157, R157 ;  /* 0x0000009d009d7308 */ /* 0x000f220000002400 */
[----:B------:R-:W-:Y:S01]  /*5bf0*/  ISETP.GT.AND P2, PT, R175, 0x18, PT ;  /* 0x00000018af00780c */ /* 0x000fe20003f44270 */
[C---:B------:R-:W-:Y:S01]  /*5c00*/  FMUL.FTZ R176, R0.reuse, R187 ;  /* 0x000000bb00b07220 */ /* 0x040fe20000410000 */
[----:B------:R-:W-:Y:S01]  /*5c10*/  FSEL R15, R15, -INF , P3 ;  /* 0xff8000000f0f7808 */ /* 0x000fe20001800000 */
[----:B------:R-:W-:Y:S01]  /*5c20*/  FMUL.FTZ R187, R0, R205 ;  /* 0x000000cd00bb7220 */ /* 0x000fe20000410000 */
[----:B------:R-:W-:Y:S01]  /*5c30*/  FMNMX.FTZ R6, R14, R181, !PT ;  /* 0x000000b50e067209 */ /* 0x000fe20007810000 */
[----:B------:R-:W-:Y:S01]  /*5c40*/  FMUL.FTZ R181, R0, R193 ;  /* 0x000000c100b57220 */ /* 0x000fe20000410000 */
[----:B------:R-:W-:Y:S01]  /*5c50*/  ISETP.GT.AND P3, PT, R175, 0x19, PT ;  /* 0x00000019af00780c */ /* 0x000fe20003f64270 */
[----:B------:R-:W5:Y:S01]  /*5c60*/  MUFU.TANH R160, R160 ;  /* 0x000000a000a07308 */ /* 0x000f620000002400 */
[----:B-1----:R-:W-:Y:S01]  /*5c70*/  FSEL R152, R152, -INF , P2 ;  /* 0xff80000098987808 */ /* 0x002fe20001000000 */
[C---:B------:R-:W-:Y:S01]  /*5c80*/  FMUL.FTZ R209, R0.reuse, R209 ;  /* 0x000000d100d17220 */ /* 0x040fe20000410000 */
[----:B------:R-:W-:Y:S01]  /*5c90*/  FMNMX.FTZ R183, R15, R6, !PT ;  /* 0x000000060fb77209 */ /* 0x000fe20007810000 */
[C---:B------:R-:W-:Y:S01]  /*5ca0*/  FMUL.FTZ R212, R0.reuse, R212 ;  /* 0x000000d400d47220 */ /* 0x040fe20000410000 */
[----:B------:R-:W-:Y:S01]  /*5cb0*/  ISETP.GT.AND P2, PT, R175, 0x20, PT ;  /* 0x00000020af00780c */ /* 0x000fe20003f44270 */
[----:B------:R-:W-:Y:S01]  /*5cc0*/  FMUL.FTZ R213, R0, R213 ;  /* 0x000000d500d57220 */ /* 0x000fe20000410000 */
[----:B--2---:R-:W-:Y:S01]  /*5cd0*/  FSEL R6, R153, -INF , P3 ;  /* 0xff80000099067808 */ /* 0x004fe20001800000 */
[----:B------:R-:W1:Y:S01]  /*5ce0*/  MUFU.TANH R162, R162 ;  /* 0x000000a200a27308 */ /* 0x000e620000002400 */
[----:B------:R-:W-:Y:S01]  /*5cf0*/  FMNMX.FTZ R183, R152, R183, !PT ;  /* 0x000000b798b77209 */ /* 0x000fe20007810000 */
[----:B------:R-:W-:Y:S01]  /*5d00*/  UMOV UR14, UR53 ;  /* 0x00000035000e7c82 */ /* 0x000fe20008000000 */
[C---:B------:R-:W-:Y:S01]  /*5d10*/  ISETP.GT.AND P3, PT, R175.reuse, 0x21, PT ;  /* 0x00000021af00780c */ /* 0x040fe20003f64270 */
[----:B------:R-:W-:Y:S01]  /*5d20*/  FMUL.FTZ R201, R0, R207 ;  /* 0x000000cf00c97220 */ /* 0x000fe20000410000 */
[----:B---3--:R-:W-:Y:S01]  /*5d30*/  FSEL R156, R156, -INF , P2 ;  /* 0xff8000009c9c7808 */ /* 0x008fe20001000000 */
[----:B------:R-:W-:Y:S01]  /*5d40*/  FMUL.FTZ R191, R0, R191 ;  /* 0x000000bf00bf7220 */ /* 0x000fe20000410000 */
[----:B------:R-:W-:Y:S01]  /*5d50*/  FMNMX.FTZ R183, R6, R183, !PT ;  /* 0x000000b706b77209 */ /* 0x000fe20007810000 */
[----:B------:R-:W2:Y:S01]  /*5d60*/  MUFU.TANH R164, R164 ;  /* 0x000000a400a47308 */ /* 0x000ea20000002400 */
[----:B------:R-:W-:Y:S01]  /*5d70*/  ISETP.GT.AND P2, PT, R175, 0x28, PT ;  /* 0x00000028af00780c */ /* 0x000fe20003f44270 */
[C---:B------:R-:W-:Y:S01]  /*5d80*/  FMUL.FTZ R194, R0.reuse, R194 ;  /* 0x000000c200c27220 */ /* 0x040fe20000410000 */
[----:B----4-:R-:W-:Y:S01]  /*5d90*/  FSEL R157, R157, -INF , P3 ;  /* 0xff8000009d9d7808 */ /* 0x010fe20001800000 */
[----:B------:R-:W-:Y:S01]  /*5da0*/  FMUL.FTZ R195, R0, R195 ;  /* 0x000000c300c37220 */ /* 0x000fe20000410000 */
[----:B------:R-:W-:Y:S01]  /*5db0*/  FMNMX.FTZ R184, R156, R183, !PT ;  /* 0x000000b79cb87209 */ /* 0x000fe20007810000 */
[----:B------:R-:W-:Y:S01]  /*5dc0*/  FMUL.FTZ R183, R0, R197 ;  /* 0x000000c500b77220 */ /* 0x000fe20000410000 */
[----:B------:R-:W-:Y:S01]  /*5dd0*/  ISETP.GT.AND P3, PT, R175, 0x29, PT ;  /* 0x00000029af00780c */ /* 0x000fe20003f64270 */
[----:B------:R-:W3:Y:S01]  /*5de0*/  MUFU.TANH R165, R165 ;  /* 0x000000a500a57308 */ /* 0x000ee20000002400 */
[----:B-----5:R-:W-:Y:S01]  /*5df0*/  FSEL R160, R160, -INF , P2 ;  /* 0xff800000a0a07808 */ /* 0x020fe20001000000 */
[C---:B------:R-:W-:Y:S01]  /*5e00*/  FMUL.FTZ R197, R0.reuse, R199 ;  /* 0x000000c700c57220 */ /* 0x040fe20000410000 */
[----:B------:R-:W-:Y:S01]  /*5e10*/  FMNMX.FTZ R153, R157, R184, !PT ;  /* 0x000000b89d997209 */ /* 0x000fe20007810000 */
[C---:B------:R-:W-:Y:S01]  /*5e20*/  FMUL.FTZ R184, R0.reuse, R200 ;  /* 0x000000c800b87220 */ /* 0x040fe20000410000 */
[C---:B------:R-:W-:Y:S01]  /*5e30*/  ISETP.GT.AND P2, PT, R175.reuse, 0x30, PT ;  /* 0x00000030af00780c */ /* 0x040fe20003f44270 */
[----:B------:R-:W-:Y:S01]  /*5e40*/  FMUL.FTZ R199, R0, R203 ;  /* 0x000000cb00c77220 */ /* 0x000fe20000410000 */
[----:B-1----:R-:W-:Y:S01]  /*5e50*/  FSEL R162, R162, -INF , P3 ;  /* 0xff800000a2a27808 */ /* 0x002fe20001800000 */
[----:B------:R-:W1:Y:S01]  /*5e60*/  MUFU.TANH R168, R168 ;  /* 0x000000a800a87308 */ /* 0x000e620000002400 */
[----:B------:R-:W-:Y:S01]  /*5e70*/  FMNMX.FTZ R153, R160, R153, !PT ;  /* 0x00000099a0997209 */ /* 0x000fe20007810000 */
[----:B------:R-:W-:Y:S01]  /*5e80*/  FMUL.FTZ R203, R0, R211 ;  /* 0x000000d300cb7220 */ /* 0x000fe20000410000 */
[----:B------:R-:W-:Y:S01]  /*5e90*/  ISETP.GT.AND P3, PT, R175, 0x31, PT ;  /* 0x00000031af00780c */ /* 0x000fe20003f64270 */
[----:B------:R-:W4:Y:S01]  /*5ea0*/  S2R R234, SR_TID.X ;  /* 0x0000000000ea7919 */ /* 0x000f220000002100 */
[----:B--2---:R-:W-:-:S02]  /*5eb0*/  FSEL R164, R164, -INF , P2 ;  /* 0xff800000a4a47808 */ /* 0x004fc40001000000 */
[----:B------:R-:W-:Y:S01]  /*5ec0*/  FMNMX.FTZ R153, R162, R153, !PT ;  /* 0x00000099a2997209 */ /* 0x000fe20007810000 */
[----:B------:R-:W2:Y:S01]  /*5ed0*/  MUFU.TANH R169, R169 ;  /* 0x000000a900a97308 */ /* 0x000ea20000002400 */
[----:B------:R-:W-:Y:S02]  /*5ee0*/  ISETP.GT.AND P2, PT, R175, 0x38, PT ;  /* 0x00000038af00780c */ /* 0x000fe40003f44270 */
[----:B---3--:R-:W-:Y:S02]  /*5ef0*/  FSEL R165, R165, -INF , P3 ;  /* 0xff800000a5a57808 */ /* 0x008fe40001800000 */
[----:B------:R-:W-:Y:S02]  /*5f00*/  FMNMX.FTZ R186, R164, R153, !PT ;  /* 0x00000099a4ba7209 */ /* 0x000fe40007810000 */
[----:B------:R-:W-:Y:S01]  /*5f10*/  ISETP.GT.AND P3, PT, R175, 0x39, PT ;  /* 0x00000039af00780c */ /* 0x000fe20003f64270 */
[----:B------:R-:W3:Y:S01]  /*5f20*/  MUFU.TANH R172, R172 ;  /* 0x000000ac00ac7308 */ /* 0x000ee20000002400 */
[----:B-1----:R-:W-:-:S02]  /*5f30*/  FSEL R168, R168, -INF , P2 ;  /* 0xff800000a8a87808 */ /* 0x002fc40001000000 */
[----:B------:R-:W-:Y:S01]  /*5f40*/  FMNMX.FTZ R153, R165, R186, !PT ;  /* 0x000000baa5997209 */ /* 0x000fe20007810000 */
[----:B------:R-:W-:Y:S01]  /*5f50*/  FMUL.FTZ R186, R0, R204 ;  /* 0x000000cc00ba7220 */ /* 0x000fe20000410000 */
[----:B------:R-:W-:Y:S02]  /*5f60*/  ISETP.GT.AND P2, PT, R175, 0x40, PT ;  /* 0x00000040af00780c */ /* 0x000fe40003f44270 */
[----:B------:R-:W-:Y:S01]  /*5f70*/  FMNMX.FTZ R188, R168, R153, !PT ;  /* 0x00000099a8bc7209 */ /* 0x000fe20007810000 */
[----:B------:R-:W1:Y:S01]  /*5f80*/  MUFU.TANH R173, R173 ;  /* 0x000000ad00ad7308 */ /* 0x000e620000002400 */
[----:B--2---:R-:W-:Y:S02]  /*5f90*/  FSEL R169, R169, -INF , P3 ;  /* 0xff800000a9a97808 */ /* 0x004fe40001800000 */
[----:B------:R-:W-:Y:S02]  /*5fa0*/  ISETP.GT.AND P3, PT, R175, 0x41, PT ;  /* 0x00000041af00780c */ /* 0x000fe40003f64270 */
[----:B------:R-:W-:-:S03]  /*5fb0*/  FMNMX.FTZ R153, R169, R188, !PT ;  /* 0x000000bca9997209 */ /* 0x000fc60007810000 */
[----:B------:R-:W2:Y:S01]  /*5fc0*/  MUFU.TANH R178, R178 ;  /* 0x000000b200b27308 */ /* 0x000ea20000002400 */
[----:B---3--:R-:W-:Y:S02]  /*5fd0*/  FSEL R172, R172, -INF , P2 ;  /* 0xff800000acac7808 */ /* 0x008fe40001000000 */
[----:B------:R-:W-:Y:S02]  /*5fe0*/  ISETP.GT.AND P2, PT, R175, 0x48, PT ;  /* 0x00000048af00780c */ /* 0x000fe40003f44270 */
[----:B------:R-:W-:Y:S02]  /*5ff0*/  FMNMX.FTZ R188, R172, R153, !PT ;  /* 0x00000099acbc7209 */ /* 0x000fe40007810000 */
[----:B----4-:R-:W-:Y:S01]  /*6000*/  SHF.R.U32.HI R234, RZ, 0x7, R234 ;  /* 0x00000007ffea7819 */ /* 0x010fe200000116ea */
[----:B------:R-:W3:Y:S01]  /*6010*/  MUFU.TANH R179, R179 ;  /* 0x000000b300b37308 */ /* 0x000ee20000002400 */
[----:B-1----:R-:W-:Y:S02]  /*6020*/  FSEL R173, R173, -INF , P3 ;  /* 0xff800000adad7808 */ /* 0x002fe40001800000 */
[----:B------:R-:W-:-:S02]  /*6030*/  ISETP.GT.AND P3, PT, R175, 0x49, PT ;  /* 0x00000049af00780c */ /* 0x000fc40003f64270 */
[----:B------:R-:W-:Y:S01]  /*6040*/  FMNMX.FTZ R153, R173, R188, !PT ;  /* 0x000000bcad997209 */ /* 0x000fe20007810000 */
[----:B------:R-:W-:Y:S02]  /*6050*/  FMUL.FTZ R188, R0, R208 ;  /* 0x000000d000bc7220 */ /* 0x000fe40000410000 */
        /* <DEDUP_REMOVED lines=31> */
[----:B------:R-:W-:Y:S01]  /*6250*/  FMNMX.FTZ R153, R185, R192, !PT ;  /* 0x000000c0b9997209 */ /* 0x000fe20007810000 */
[----:B------:R-:W-:Y:S02]  /*6260*/  FMUL.FTZ R192, R0, R190 ;  /* 0x000000be00c07220 */ /* 0x000fe40000410000 */
[----:B------:R-:W3:Y:S01]  /*6270*/  MUFU.TANH R188, R188 ;  /* 0x000000bc00bc7308 */ /* 0x000ee20000002400 */
[----:B-1----:R-:W-:Y:S02]  /*6280*/  FSEL R186, R186, -INF , P2 ;  /* 0xff800000baba7808 */ /* 0x002fe40001000000 */
[----:B------:R-:W-:-:S02]  /*6290*/  ISETP.GT.AND P2, PT, R175, 0x70, PT ;  /* 0x00000070af00780c */ /* 0x000fc40003f44270 */
        /* <DEDUP_REMOVED lines=11> */
[C---:B------:R-:W-:Y:S01]  /*6350*/  ISETP.GT.AND P3, PT, R175.reuse, 0x79, PT ;  /* 0x00000079af00780c */ /* 0x040fe20003f64270 */
[----:B------:R-:W-:Y:S01]  /*6360*/  VIADD R175, R175, 0x8 ;  /* 0x00000008afaf7836 */ /* 0x000fe20000000000 */
[----:B------:R-:W-:-:S03]  /*6370*/  FMNMX.FTZ R196, R189, R190, !PT ;  /* 0x000000bebdc47209 */ /* 0x000fc60007810000 */
[----:B------:R-:W1:Y:S01]  /*6380*/  MUFU.TANH R8, R8 ;  /* 0x0000000800087308 */ /* 0x000e620000002400 */
[----:B--2---:R-:W-:Y:S02]  /*6390*/  FSEL R193, R193, -INF , P2 ;  /* 0xff800000c1c17808 */ /* 0x004fe40001000000 */
[----:B------:R-:W-:Y:S02]  /*63a0*/  ISETP.GT.AND P4, PT, R175, 0x1, PT ;  /* 0x00000001af00780c */ /* 0x000fe40003f84270 */
[----:B------:R-:W-:Y:S01]  /*63b0*/  FMNMX.FTZ R153, R193, R196, !PT ;  /* 0x000000c4c1997209 */ /* 0x000fe20007810000 */
[C---:B------:R-:W-:Y:S01]  /*63c0*/  FMUL.FTZ R196, R0.reuse, R198 ;  /* 0x000000c600c47220 */ /* 0x040fe20000410000 */
[C---:B------:R-:W-:Y:S01]  /*63d0*/  FMUL.FTZ R198, R0.reuse, R202 ;  /* 0x000000ca00c67220 */ /* 0x040fe20000410000 */
[----:B------:R-:W-:Y:S01]  /*63e0*/  MUFU.TANH R9, R9 ;  /* 0x0000000900097308 */ /* 0x000fe20000002400 */
[----:B---3--:R-:W-:Y:S01]  /*63f0*/  FSEL R190, R213, -INF , P3 ;  /* 0xff800000d5be7808 */ /* 0x008fe20001800000 */
[----:B------:R-:W-:Y:S01]  /*6400*/  FMUL.FTZ R202, R0, R210 ;  /* 0x000000d200ca7220 */ /* 0x000fe20000410000 */
[----:B------:R-:W-:-:S02]  /*6410*/  ISETP.GT.AND P3, PT, R175, RZ, PT ;  /* 0x000000ffaf00720c */ /* 0x000fc40003f64270 */
[----:B------:R-:W-:-:S03]  /*6420*/  FMNMX.FTZ R153, R190, R153, !PT ;  /* 0x00000099be997209 */ /* 0x000fc60007810000 */
[----:B------:R-:W2:Y:S01]  /*6430*/  MUFU.TANH R12, R12 ;  /* 0x0000000c000c7308 */ /* 0x000ea20000002400 */
[----:B-1----:R-:W-:Y:S01]  /*6440*/  FSEL R8, R8, -INF , P3 ;  /* 0xff80000008087808 */ /* 0x002fe20001800000 */
[----:B------:R-:W1:Y:S01]  /*6450*/  SHFL.BFLY PT, R200, R153, 0x2, 0x1f ;  /* 0x0c401f0099c87f89 */ /* 0x000e6200000e0000 */
[----:B------:R-:W-:Y:S02]  /*6460*/  ISETP.GT.AND P3, PT, R175, 0x8, PT ;  /* 0x00000008af00780c */ /* 0x000fe40003f64270 */
[----:B------:R-:W-:-:S03]  /*6470*/  FMNMX.FTZ R210, R8, R5, !PT ;  /* 0x0000000508d27209 */ /* 0x000fc60007810000 */
[----:B------:R-:W-:Y:S01]  /*6480*/  MUFU.TANH R13, R13 ;  /* 0x0000000d000d7308 */ /* 0x000fe20000002400 */
[----:B------:R-:W-:Y:S02]  /*6490*/  WARPGROUP.DEPBAR.LE gsb0, 0x0 ;  /* 0x00008000000079c5 */ /* 0x000fe40000010000 */
[----:B------:R-:W-:-:S05]  /*64a0*/  WARPGROUP.ARRIVE ;  /* 0x00000000000079c5 */ /* 0x000fca0000000000 */
[----:B------:R-:W3:Y:S01]  /*64b0*/  MUFU.TANH R20, R20 ;  /* 0x0000001400147308 */ /* 0x000ee20000002400 */
[----:B--2---:R-:W-:Y:S01]  /*64c0*/  FSEL R12, R12, -INF , P3 ;  /* 0xff8000000c0c7808 */ /* 0x004fe20001800000 */
[----:B------:R-:W-:Y:S01]  /*64d0*/  QGMMA.64x256x32.F32.E4M3.E4M3 R24, R224, gdesc[UR8], R24, gsb0 ;  /* 0x03e00008e0187df3 */ /* 0x000fe20008000818 */
[----:B------:R-:W-:Y:S01]  /*64e0*/  UIADD3 UR10, UR7, 0x4, URZ ;  /* 0x00000004070a7890 */ /* 0x000fe2000fffe03f */
[----:B------:R-:W-:Y:S01]  /*64f0*/  ISETP.GT.AND P3, PT, R175, 0x10, PT ;  /* 0x00000010af00780c */ /* 0x000fe20003f64270 */
[----:B------:R-:W-:-:S03]  /*6500*/  UMOV UR11, 0x40000040 ;  /* 0x40000040000b7882 */ /* 0x000fc60000000000 */
[----:B------:R-:W-:Y:S01]  /*6510*/  MUFU.TANH R21, R21 ;  /* 0x0000001500157308 */ /* 0x000fe20000002400 */
[----:B-1----:R-:W-:Y:S01]  /*6520*/  FMNMX.FTZ R204, R153, R200, !PT ;  /* 0x000000c899cc7209 */ /* 0x002fe20007810000 */
[----:B------:R-:W-:Y:S01]  /*6530*/  FMUL.FTZ R200, R0, R206 ;  /* 0x000000ce00c87220 */ /* 0x000fe20000410000 */
[----:B------:R-:W-:-:S03]  /*6540*/  IMAD.U32 R206, RZ, RZ, UR14 ;  /* 0x0000000effce7e24 */ /* 0x000fc6000f8e00ff */
[----:B------:R-:W1:Y:S02]  /*6550*/  SHFL.BFLY PT, R153, R204, 0x1, 0x1f ;  /* 0x0c201f00cc997f89 */ /* 0x000e6400000e0000 */
[----:B------:R-:W2:Y:S01]  /*6560*/  MUFU.TANH R154, R154 ;  /* 0x0000009a009a7308 */ /* 0x000ea20000002400 */
[----:B---3--:R-:W-:Y:S02]  /*6570*/  FSEL R20, R20, -INF , P3 ;  /* 0xff80000014147808 */ /* 0x008fe40001800000 */
[----:B------:R-:W-:-:S05]  /*6580*/  ISETP.GT.AND P3, PT, R175, 0x18, PT ;  /* 0x00000018af00780c */ /* 0x000fca0003f64270 */
[----:B------:R-:W-:Y:S08]  /*6590*/  MUFU.TANH R155, R155 ;  /* 0x0000009b009b7308 */ /* 0x000ff00000002400 */
[----:B------:R-:W3:Y:S01]  /*65a0*/  MUFU.TANH R158, R158 ;  /* 0x0000009e009e7308 */ /* 0x000ee20000002400 */
[----:B--2---:R-:W-:Y:S02]  /*65b0*/  FSEL R154, R154, -INF , P3 ;  /* 0xff8000009a9a7808 */ /* 0x004fe40001800000 */
[----:B------:R-:W-:-:S02]  /*65c0*/  ISETP.GT.AND P3, PT, R175, 0x20, PT ;  /* 0x00000020af00780c */ /* 0x000fc40003f64270 */
[----:B-1----:R-:W-:-:S03]  /*65d0*/  FMNMX.FTZ R153, R204, R153, !PT ;  /* 0x00000099cc997209 */ /* 0x002fc60007810000 */
[----:B------:R-:W1:Y:S01]  /*65e0*/  MUFU.TANH R159, R159 ;  /* 0x0000009f009f7308 */ /* 0x000e620000002400 */
[----:B------:R-:W-:Y:S01]  /*65f0*/  FMUL.FTZ R204, R0, R214 ;  /* 0x000000d600cc7220 */ /* 0x000fe20000410000 */
[C---:B------:R-:W-:Y:S01]  /*6600*/  FSETP.NEU.FTZ.AND P2, PT, R153.reuse, -INF , PT ;  /* 0xff8000009900780b */ /* 0x040fe20003f5d000 */
[----:B------:R-:W-:-:S01]  /*6610*/  FFMA.FTZ R205, R153, R206, -8 ;  /* 0xc100000099cd7423 */ /* 0x000fc200000100ce */
[----:B------:R-:W-:-:S04]  /*6620*/  FMUL.FTZ R206, R0, R215 ;  /* 0x000000d700ce7220 */ /* 0x000fc80000410000 */
[----:B------:R-:W2:Y:S01]  /*6630*/  MUFU.TANH R161, R161 ;  /* 0x000000a100a17308 */ /* 0x000ea20000002400 */
[----:B------:R-:W-:Y:S02]  /*6640*/  FSEL R205, R205, RZ, P2 ;  /* 0x000000ffcdcd7208 */ /* 0x000fe40001000000 */
[----:B---3--:R-:W-:Y:S02]  /*6650*/  FSEL R158, R158, -INF , P3 ;  /* 0xff8000009e9e7808 */ /* 0x008fe40001800000 */
[----:B------:R-:W-:Y:S01]  /*6660*/  ISETP.GT.AND P3, PT, R175, 0x28, PT ;  /* 0x00000028af00780c */ /* 0x000fe20003f64270 */
[--C-:B------:R-:W-:Y:S01]  /*6670*/  FFMA.FTZ R207, R11, UR14, -R205.reuse ;  /* 0x0000000e0bcf7c23 */ /* 0x100fe200080108cd */
[----:B------:R-:W-:Y:S01]  /*6680*/  FSEL R11, R9, -INF , P4 ;  /* 0xff800000090b7808 */ /* 0x000fe20002000000 */
[--C-:B------:R-:W-:Y:S01]  /*6690*/  FFMA.FTZ R208, R177, UR14, -R205.reuse ;  /* 0x0000000eb1d07c23 */ /* 0x100fe200080108cd */
[----:B------:R-:W-:Y:S01]  /*66a0*/  ISETP.GT.AND P4, PT, R175, 0x9, PT ;  /* 0x00000009af00780c */ /* 0x000fe20003f84270 */
[--C-:B------:R-:W-:Y:S01]  /*66b0*/  FFMA.FTZ R209, R14, UR14, -R205.reuse ;  /* 0x0000000e0ed17c23 */ /* 0x100fe200080108cd */
[----:B------:R-:W-:Y:S01]  /*66c0*/  FMNMX.FTZ R177, R11, R210, !PT ;  /* 0x000000d20bb17209 */ /* 0x000fe20007810000 */
[--C-:B------:R-:W-:Y:S01]  /*66d0*/  FFMA.FTZ R210, R15, UR14, -R205.reuse ;  /* 0x0000000e0fd27c23 */ /* 0x100fe200080108cd */
[----:B------:R-:W-:Y:S01]  /*66e0*/  FSEL R14, R13, -INF , P4 ;  /* 0xff8000000d0e7808 */ /* 0x000fe20002000000 */
[----:B------:R-:W3:Y:S01]  /*66f0*/  MUFU.TANH R163, R163 ;  /* 0x000000a300a37308 */ /* 0x000ee20000002400 */
[----:B------:R-:W-:Y:S01]  /*6700*/  FMNMX.FTZ R177, R12, R177, !PT ;  /* 0x000000b10cb17209 */ /* 0x000fe20007810000 */
[--C-:B------:R-:W-:Y:S01]  /*6710*/  FFMA.FTZ R15, R152, UR14, -R205.reuse ;  /* 0x0000000e980f7c23 */ /* 0x100fe200080108cd */
[----:B------:R-:W-:Y:S01]  /*6720*/  ISETP.GT.AND P4, PT, R175, 0x11, PT ;  /* 0x00000011af00780c */ /* 0x000fe20003f84270 */
[--C-:B------:R-:W-:Y:S01]  /*6730*/  FFMA.FTZ R172, R172, UR14, -R205.reuse ;  /* 0x0000000eacac7c23 */ /* 0x100fe200080108cd */
[----:B------:R-:W-:Y:S01]  /*6740*/  FMNMX.FTZ R177, R14, R177, !PT ;  /* 0x000000b10eb17209 */ /* 0x000fe20007810000 */
[--C-:B------:R-:W-:Y:S01]  /*6750*/  FFMA.FTZ R7, R7, UR14, -R205.reuse ;  /* 0x0000000e07077c23 */ /* 0x100fe200080108cd */
[----:B------:R-:W-:Y:S01]  /*6760*/  FSEL R21, R21, -INF , P4 ;  /* 0xff80000015157808 */ /* 0x000fe20002000000 */
[----:B------:R-:W4:Y:S01]  /*6770*/  MUFU.TANH R166, R166 ;  /* 0x000000a600a67308 */ /* 0x000f220000002400 */
[----:B------:R-:W-:Y:S01]  /*6780*/  FMNMX.FTZ R212, R20, R177, !PT ;  /* 0x000000b114d47209 */ /* 0x000fe20007810000 */
[--C-:B------:R-:W-:Y:S01]  /*6790*/  FFMA.FTZ R10, R10, UR14, -R205.reuse ;  /* 0x0000000e0a0a7c23 */ /* 0x100fe200080108cd */
[----:B------:R-:W-:Y:S01]  /*67a0*/  ISETP.GT.AND P4, PT, R175, 0x19, PT ;  /* 0x00000019af00780c */ /* 0x000fe20003f84270 */
[--C-:B------:R-:W-:Y:S01]  /*67b0*/  FFMA.FTZ R6, R6, UR14, -R205.reuse ;  /* 0x0000000e06067c23 */ /* 0x100fe200080108cd */
[----:B------:R-:W-:Y:S01]  /*67c0*/  FMNMX.FTZ R177, R21, R212, !PT ;  /* 0x000000d415b17209 */ /* 0x000fe20007810000 */
[--C-:B------:R-:W-:Y:S01]  /*67d0*/  FFMA.FTZ R157, R157, UR14, -R205.reuse ;  /* 0x0000000e9d9d7c23 */ /* 0x100fe200080108cd */
[----:B------:R-:W-:Y:S01]  /*67e0*/  FSEL R155, R155, -INF , P4 ;  /* 0xff8000009b9b7808 */ /* 0x000fe20002000000 */
[----:B------:R-:W5:Y:S01]  /*67f0*/  MUFU.TANH R167, R167 ;  /* 0x000000a700a77308 */ /* 0x000f620000002400 */
[----:B------:R-:W-:Y:S01]  /*6800*/  FMNMX.FTZ R152, R154, R177, !PT ;  /* 0x000000b19a987209 */ /* 0x000fe20007810000 */
[--C-:B------:R-:W-:Y:S01]  /*6810*/  FFMA.FTZ R160, R160, UR14, -R205.reuse ;  /* 0x0000000ea0a07c23 */ /* 0x100fe200080108cd */
[----:B------:R-:W-:Y:S01]  /*6820*/  ISETP.GT.AND P4, PT, R175, 0x21, PT ;  /* 0x00000021af00780c */ /* 0x000fe20003f84270 */
[--C-:B------:R-:W-:Y:S01]  /*6830*/  FFMA.FTZ R165, R165, UR14, -R205.reuse ;  /* 0x0000000ea5a57c23 */ /* 0x100fe200080108cd */
[----:B------:R-:W-:Y:S01]  /*6840*/  FMNMX.FTZ R177, R155, R152, !PT ;  /* 0x000000989bb17209 */ /* 0x000fe20007810000 */
[--C-:B------:R-:W-:Y:S01]  /*6850*/  FFMA.FTZ R169, R169, UR14, -R205.reuse ;  /* 0x0000000ea9a97c23 */ /* 0x100fe200080108cd */
[----:B-1----:R-:W-:Y:S01]  /*6860*/  FSEL R159, R159, -INF , P4 ;  /* 0xff8000009f9f7808 */ /* 0x002fe20002000000 */
[----:B------:R1:W-:Y:S01]  /*6870*/  MUFU.EX2 R9, R207 ;  /* 0x000000cf00097308 */ /* 0x0003e20000000800 */
[----:B------:R-:W-:Y:S01]  /*6880*/  FMNMX.FTZ R152, R158, R177, !PT ;  /* 0x000000b19e987209 */ /* 0x000fe20007810000 */
[----:B------:R-:W-:Y:S01]  /*6890*/  FFMA.FTZ R173, R173, UR14, -R205 ;  /* 0x0000000eadad7c23 */ /* 0x000fe200080108cd */
[----:B------:R-:W-:-:S02]  /*68a0*/  ISETP.GT.AND P4, PT, R175, 0x29, PT ;  /* 0x00000029af00780c */ /* 0x000fc40003f84270 */
[----:B--2---:R-:W-:Y:S02]  /*68b0*/  FSEL R161, R161, -INF , P3 ;  /* 0xff800000a1a17808 */ /* 0x004fe40001800000 */
[----:B------:R-:W-:Y:S01]  /*68c0*/  ISETP.GT.AND P3, PT, R175, 0x30, PT ;  /* 0x00000030af00780c */ /* 0x000fe20003f64270 */
[----:B------:R-:W2:Y:S01]  /*68d0*/  MUFU.TANH R170, R170 ;  /* 0x000000aa00aa7308 */ /* 0x000ea20000002400 */
[----:B-1----:R-:W-:-:S01]  /*68e0*/  FFMA.FTZ R207, R156, UR14, -R205 ;  /* 0x0000000e9ccf7c23 */ /* 0x002fc200080108cd */
[----:B------:R-:W-:Y:S02]  /*68f0*/  FMNMX.FTZ R156, R159, R152, !PT ;  /* 0x000000989f9c7209 */ /* 0x000fe40007810000 */
[----:B---3--:R-:W-:Y:S02]  /*6900*/  FSEL R163, R163, -INF , P4 ;  /* 0xff800000a3a37808 */ /* 0x008fe40002000000 */
[----:B------:R-:W-:Y:S02]  /*6910*/  FMNMX.FTZ R156, R161, R156, !PT ;  /* 0x0000009ca19c7209 */ /* 0x000fe40007810000 */
[----:B------:R-:W1:Y:S01]  /*6920*/  MUFU.TANH R171, R171 ;  /* 0x000000ab00ab7308 */ /* 0x000e620000002400 */
[----:B------:R-:W-:-:S02]  /*6930*/  ISETP.GT.AND P4, PT, R175, 0x31, PT ;  /* 0x00000031af00780c */ /* 0x000fc40003f84270 */
[----:B----4-:R-:W-:Y:S02]  /*6940*/  FSEL R166, R166, -INF , P3 ;  /* 0xff800000a6a67808 */ /* 0x010fe40001800000 */
        /* <DEDUP_REMOVED lines=12> */
[----:B------:R-:W1:Y:S01]  /*6a10*/  MUFU.TANH R192, R192 ;  /* 0x000000c000c07308 */ /* 0x000e620000002400 */
[C---:B------:R-:W-:Y:S01]  /*6a20*/  ISETP.GT.AND P4, PT, R175.reuse, 0x41, PT ;  /* 0x00000041af00780c */ /* 0x040fe20003f84270 */
[--C-:B------:R-:W-:Y:S01]  /*6a30*/  FFMA.FTZ R177, R162, UR14, -R205.reuse ;  /* 0x0000000ea2b17c23 */ /* 0x100fe200080108cd */
[----:B---3--:R-:W-:Y:S01]  /*6a40*/  FSEL R174, R174, -INF , P3 ;  /* 0xff800000aeae7808 */ /* 0x008fe20001800000 */
[----:B------:R-:W-:Y:S01]  /*6a50*/  FFMA.FTZ R162, R164, UR14, -R205 ;  /* 0x0000000ea4a27c23 */ /* 0x000fe200080108cd */
[----:B------:R-:W-:-:S03]  /*6a60*/  ISETP.GT.AND P3, PT, R175, 0x48, PT ;  /* 0x00000048af00780c */ /* 0x000fc60003f64270 */
[----:B------:R-:W3:Y:S01]  /*6a70*/  MUFU.TANH R191, R191 ;  /* 0x000000bf00bf7308 */ /* 0x000ee20000002400 */
[----:B--2---:R-:W-:Y:S02]  /*6a80*/  FSEL R176, R176, -INF , P4 ;  /* 0xff800000b0b07808 */ /* 0x004fe40002000000 */
[----:B------:R-:W-:-:S05]  /*6a90*/  ISETP.GT.AND P4, PT, R175, 0x49, PT ;  /* 0x00000049af00780c */ /* 0x000fca0003f84270 */
[----:B------:R-:W2:Y:S01]  /*6aa0*/  MUFU.TANH R194, R194 ;  /* 0x000000c200c27308 */ /* 0x000ea20000002400 */
[----:B-1----:R-:W-:Y:S02]  /*6ab0*/  FSEL R192, R192, -INF , P3 ;  /* 0xff800000c0c07808 */ /* 0x002fe40001800000 */
[----:B------:R-:W-:-:S05]  /*6ac0*/  ISETP.GT.AND P3, PT, R175, 0x50, PT ;  /* 0x00000050af00780c */ /* 0x000fca0003f64270 */
[----:B------:R1:W-:Y:S01]  /*6ad0*/  MUFU.EX2 R152, R207 ;  /* 0x000000cf00987308 */ /* 0x0003e20000000800 */
[----:B---3--:R-:W-:Y:S02]  /*6ae0*/  FSEL R191, R191, -INF , P4 ;  /* 0xff800000bfbf7808 */ /* 0x008fe40002000000 */
[----:B------:R-:W-:-:S05]  /*6af0*/  ISETP.GT.AND P4, PT, R175, 0x51, PT ;  /* 0x00000051af00780c */ /* 0x000fca0003f84270 */
[----:B------:R-:W3:Y:S01]  /*6b00*/  MUFU.TANH R195, R195 ;  /* 0x000000c300c37308 */ /* 0x000ee20000002400 */
[----:B-1----:R-:W-:Y:S01]  /*6b10*/  FMNMX.FTZ R207, R171, R170, !PT ;  /* 0x000000aaabcf7209 */ /* 0x002fe20007810000 */
[----:B------:R-:W-:Y:S01]  /*6b20*/  FFMA.FTZ R170, R168, UR14, -R205 ;  /* 0x0000000ea8aa7c23 */ /* 0x000fe200080108cd */
[----:B--2---:R-:W-:Y:S02]  /*6b30*/  FSEL R194, R194, -INF , P3 ;  /* 0xff800000c2c27808 */ /* 0x004fe40001800000 */
[----:B------:R-:W-:Y:S02]  /*6b40*/  FMNMX.FTZ R207, R174, R207, !PT ;  /* 0x000000cfaecf7209 */ /* 0x000fe40007810000 */
[----:B------:R-:W-:Y:S01]  /*6b50*/  ISETP.GT.AND P3, PT, R175, 0x58, PT ;  /* 0x00000058af00780c */ /* 0x000fe20003f64270 */
[----:B------:R-:W1:Y:S01]  /*6b60*/  MUFU.TANH R196, R196 ;  /* 0x000000c400c47308 */ /* 0x000e620000002400 */
[----:B------:R-:W-:-:S04]  /*6b70*/  FMNMX.FTZ R207, R176, R207, !PT ;  /* 0x000000cfb0cf7209 */ /* 0x000fc80007810000 */
[----:B------:R-:W-:-:S03]  /*6b80*/  FMNMX.FTZ R164, R192, R207, !PT ;  /* 0x000000cfc0a47209 */ /* 0x000fc60007810000 */
[----:B------:R-:W2:Y:S01]  /*6b90*/  MUFU.TANH R197, R197 ;  /* 0x000000c500c57308 */ /* 0x000ea20000002400 */
[----:B------:R-:W-:Y:S02]  /*6ba0*/  FMNMX.FTZ R207, R191, R164, !PT ;  /* 0x000000a4bfcf7209 */ /* 0x000fe40007810000 */
[----:B---3--:R-:W-:Y:S02]  /*6bb0*/  FSEL R195, R195, -INF , P4 ;  /* 0xff800000c3c37808 */ /* 0x008fe40002000000 */
[----:B------:R-:W-:Y:S02]  /*6bc0*/  FMNMX.FTZ R164, R194, R207, !PT ;  /* 0x000000cfc2a47209 */ /* 0x000fe40007810000 */
[----:B------:R-:W-:Y:S01]  /*6bd0*/  ISETP.GT.AND P4, PT, R175, 0x59, PT ;  /* 0x00000059af00780c */ /* 0x000fe20003f84270 */
[----:B------:R-:W3:Y:S01]  /*6be0*/  MUFU.TANH R198, R198 ;  /* 0x000000c600c67308 */ /* 0x000ee20000002400 */
[----:B-1----:R-:W-:Y:S02]  /*6bf0*/  FSEL R196, R196, -INF , P3 ;  /* 0xff800000c4c47808 */ /* 0x002fe40001800000 */
[----:B------:R-:W-:-:S02]  /*6c00*/  FMNMX.FTZ R207, R195, R164, !PT ;  /* 0x000000a4c3cf7209 */ /* 0x000fc40007810000 */
        /* <DEDUP_REMOVED lines=16> */
[----:B------:R-:W-:-:S05]  /*6d10*/  ISETP.GT.AND P3, PT, R175, 0x70, PT ;  /* 0x00000070af00780c */ /* 0x000fca0003f64270 */
[----:B------:R-:W2:Y:S01]  /*6d20*/  MUFU.TANH R203, R203 ;  /* 0x000000cb00cb7308 */ /* 0x000ea20000002400 */
[----:B---3--:R-:W-:Y:S02]  /*6d30*/  FSEL R201, R201, -INF , P4 ;  /* 0xff800000c9c97808 */ /* 0x008fe40002000000 */
[----:B------:R-:W-:-:S05]  /*6d40*/  ISETP.GT.AND P4, PT, R175, 0x71, PT ;  /* 0x00000071af00780c */ /* 0x000fca0003f84270 */
[----:B------:R-:W3:Y:S01]  /*6d50*/  MUFU.TANH R204, R204 ;  /* 0x000000cc00cc7308 */ /* 0x000ee20000002400 */
[----:B-1----:R-:W-:Y:S02]  /*6d60*/  FSEL R202, R202, -INF , P3 ;  /* 0xff800000caca7808 */ /* 0x002fe40001800000 */
[----:B------:R-:W-:-:S05]  /*6d70*/  ISETP.GT.AND P3, PT, R175, 0x78, PT ;  /* 0x00000078af00780c */ /* 0x000fca0003f64270 */
[----:B------:R-:W1:Y:S01]  /*6d80*/  MUFU.TANH R206, R206 ;  /* 0x000000ce00ce7308 */ /* 0x000e620000002400 */
[----:B--2---:R-:W-:Y:S02]  /*6d90*/  FSEL R203, R203, -INF , P4 ;  /* 0xff800000cbcb7808 */ /* 0x004fe40002000000 */
[----:B------:R-:W-:-:S05]  /*6da0*/  ISETP.GT.AND P4, PT, R175, 0x79, PT ;  /* 0x00000079af00780c */ /* 0x000fca0003f84270 */
[----:B------:R2:W-:Y:S01]  /*6db0*/  MUFU.EX2 R164, R170 ;  /* 0x000000aa00a47308 */ /* 0x0005e20000000800 */
[----:B---3--:R-:W-:-:S07]  /*6dc0*/  FSEL R204, R204, -INF , P3 ;  /* 0xff800000cccc7808 */ /* 0x008fce0001800000 */
[----:B------:R3:W-:Y:S01]  /*6dd0*/  MUFU.EX2 R168, R172 ;  /* 0x000000ac00a87308 */ /* 0x0007e20000000800 */
[----:B--2---:R-:W-:Y:S02]  /*6de0*/  FMNMX.FTZ R170, R200, R207, !PT ;  /* 0x000000cfc8aa7209 */ /* 0x004fe40007810000 */
[----:B-1----:R-:W-:Y:S02]  /*6df0*/  FSEL R206, R206, -INF , P4 ;  /* 0xff800000cece7808 */ /* 0x002fe40002000000 */
[----:B------:R-:W-:-:S03]  /*6e00*/  FMNMX.FTZ R207, R201, R170, !PT ;  /* 0x000000aac9cf7209 */ /* 0x000fc60007810000 */
[----:B------:R1:W-:Y:S01]  /*6e10*/  MUFU.EX2 R13, R209 ;  /* 0x000000d1000d7308 */ /* 0x0003e20000000800 */
[----:B------:R-:W-:Y:S01]  /*6e20*/  FMNMX.FTZ R170, R202, R207, !PT ;  /* 0x000000cfcaaa7209 */ /* 0x000fe20007810000 */
[--C-:B---3--:R-:W-:Y:S01]  /*6e30*/  FFMA.FTZ R172, R178, UR14, -R205.reuse ;  /* 0x0000000eb2ac7c23 */ /* 0x108fe200080108cd */
[----:B------:R-:W-:-:S01]  /*6e40*/  FFMA.FTZ R178, R180, UR14, -R205 ;  /* 0x0000000eb4b27c23 */ /* 0x000fc200080108cd */
[--C-:B------:R-:W-:Y:S01]  /*6e50*/  FFMA.FTZ R180, R182, UR14, -R205.reuse ;  /* 0x0000000eb6b47c23 */ /* 0x100fe200080108cd */
[----:B------:R-:W-:Y:S01]  /*6e60*/  FMNMX.FTZ R175, R203, R170, !PT ;  /* 0x000000aacbaf7209 */ /* 0x000fe20007810000 */
[--C-:B------:R-:W-:Y:S01]  /*6e70*/  FFMA.FTZ R182, R184, UR14, -R205.reuse ;  /* 0x0000000eb8b67c23 */ /* 0x100fe200080108cd */
[----:B------:R-:W-:-:S01]  /*6e80*/  FFMA.FTZ R184, R186, UR14, -R205 ;  /* 0x0000000ebab87c23 */ /* 0x000fc200080108cd */
[----:B------:R-:W-:Y:S01]  /*6e90*/  FFMA.FTZ R186, R188, UR14, -R205 ;  /* 0x0000000ebcba7c23 */ /* 0x000fe200080108cd */
[----:B------:R-:W-:Y:S01]  /*6ea0*/  FMNMX.FTZ R175, R204, R175, !PT ;  /* 0x000000afccaf7209 */ /* 0x000fe20007810000 */
[----:B------:R-:W-:-:S02]  /*6eb0*/  WARPGROUP.DEPBAR.LE gsb0, 0x0 ;  /* 0x00008000000079c5 */ /* 0x000fc40000010000 */
[----:B------:R-:W-:Y:S01]  /*6ec0*/  WARPGROUP.ARRIVE ;  /* 0x00000000000079c5 */ /* 0x000fe20000000000 */
[----:B------:R-:W-:Y:S01]  /*6ed0*/  FMNMX.FTZ R170, R206, R175, !PT ;  /* 0x000000afceaa7209 */ /* 0x000fe20007810000 */
[----:B-1----:R-:W-:-:S01]  /*6ee0*/  FFMA.FTZ R209, R179, UR14, -R205 ;  /* 0x0000000eb3d17c23 */ /* 0x002fc200080108cd */
[--C-:B------:R-:W-:Y:S01]  /*6ef0*/  FFMA.FTZ R179, R181, UR14, -R205.reuse ;  /* 0x0000000eb5b37c23 */ /* 0x100fe200080108cd */
[----:B------:R-:W-:-:S01]  /*6f00*/  FFMA.FTZ R181, R183, UR14, -R205 ;  /* 0x0000000eb7b57c23 */ /* 0x000fc200080108cd */
[--C-:B------:R-:W-:Y:S01]  /*6f10*/  FFMA.FTZ R183, R185, UR14, -R205.reuse ;  /* 0x0000000eb9b77c23 */ /* 0x100fe200080108cd */
[----:B------:R-:W-:Y:S01]  /*6f20*/  QGMMA.64x256x32.F32.E4M3.E4M3 R24, R220, gdesc[UR8], R24, gsb0 ;  /* 0x03e00008dc187df3 */ /* 0x000fe20008000818 */
[----:B------:R-:W1:Y:S01]  /*6f30*/  SHFL.BFLY PT, R207, R170, 0x2, 0x1f ;  /* 0x0c401f00aacf7f89 */ /* 0x000e6200000e0000 */
[----:B------:R-:W-:Y:S01]  /*6f40*/  UIADD3 UR10, UR7, 0x6, URZ ;  /* 0x00000006070a7890 */ /* 0x000fe2000fffe03f */
[--C-:B------:R-:W-:Y:S01]  /*6f50*/  FFMA.FTZ R185, R187, UR14, -R205.reuse ;  /* 0x0000000ebbb97c23 */ /* 0x100fe200080108cd */
[----:B------:R-:W-:Y:S01]  /*6f60*/  UMOV UR11, 0x40000040 ;  /* 0x40000040000b7882 */ /* 0x000fe20000000000 */
[--C-:B------:R-:W-:Y:S01]  /*6f70*/  FFMA.FTZ R188, R193, UR14, -R205.reuse ;  /* 0x0000000ec1bc7c23 */ /* 0x100fe200080108cd */
[----:B------:R-:W-:-:S01]  /*6f80*/  FFMA.FTZ R187, R189, UR14, -R205 ;  /* 0x0000000ebdbb7c23 */ /* 0x000fc200080108cd */
[----:B------:R-:W-:Y:S01]  /*6f90*/  FFMA.FTZ R193, R190, UR14, -R205 ;  /* 0x0000000ebec17c23 */ /* 0x000fe200080108cd */
[----:B------:R-:W-:Y:S01]  /*6fa0*/  FSEL R189, R153, RZ, P2 ;  /* 0x000000ff99bd7208 */ /* 0x000fe20001000000 */
[----:B------:R-:W-:Y:S04]  /*6fb0*/  MUFU.EX2 R208, R208 ;  /* 0x000000d000d07308 */ /* 0x000fe80000000800 */
[----:B------:R-:W-:-:S04]  /*6fc0*/  FADD.FTZ R189, -R189, R4 ;  /* 0x00000004bdbd7221 */ /* 0x000fc80000010100 */
[----:B------:R-:W-:Y:S01]  /*6fd0*/  FMUL.FTZ R189, R189, UR14 ;  /* 0x0000000ebdbd7c20 */ /* 0x000fe20008410000 */
[----:B------:R-:W-:Y:S01]  /*6fe0*/  MUFU.EX2 R7, R7 ;  /* 0x0000000700077308 */ /* 0x000fe20000000800 */
[----:B-1----:R-:W-:-:S07]  /*6ff0*/  FMNMX.FTZ R207, R170, R207, !PT ;  /* 0x000000cfaacf7209 */ /* 0x002fce0007810000 */
[----:B------:R-:W1:Y:S01]  /*7000*/  MUFU.EX2 R189, R189 ;  /* 0x000000bd00bd7308 */ /* 0x000e620000000800 */
[----:B------:R-:W2:Y:S07]  /*7010*/  SHFL.BFLY PT, R170, R207, 0x1, 0x1f ;  /* 0x0c201f00cfaa7f89 */ /* 0x000eae00000e0000 */
[----:B------:R-:W-:Y:S08]  /*7020*/  MUFU.EX2 R10, R10 ;  /* 0x0000000a000a7308 */ /* 0x000ff00000000800 */
[----:B------:R-:W-:Y:S08]  /*7030*/  MUFU.EX2 R210, R210 ;  /* 0x000000d200d27308 */ /* 0x000ff00000000800 */
[----:B------:R3:W-:Y:S01]  /*7040*/  MUFU.EX2 R175, R209 ;  /* 0x000000d100af7308 */ /* 0x0007e20000000800 */
[----:B--2---:R-:W-:Y:S01]  /*7050*/  FMNMX.FTZ R170, R207, R170, !PT ;  /* 0x000000aacfaa7209 */ /* 0x004fe20007810000 */
        /* <DEDUP_REMOVED lines=13> */
[--C-:B------:R-:W-:Y:S01]  /*7130*/  FFMA.FTZ R4, R11, UR14, -R205.reuse ;  /* 0x0000000e0b047c23 */ /* 0x100fe200080108cd */
[----:B------:R-:W-:Y:S01]  /*7140*/  MUFU.EX2 R207, R207 ;  /* 0x000000cf00cf7308 */ /* 0x000fe20000000800 */
[----:B------:R-:W-:-:S01]  /*7150*/  FFMA.FTZ R11, R14, UR14, -R205 ;  /* 0x0000000e0e0b7c23 */ /* 0x000fc200080108cd */
[----:B------:R-:W-:Y:S01]  /*7160*/  FADD.FTZ R166, -R166, R5 ;  /* 0x00000005a6a67221 */ /* 0x000fe20000010100 */
[----:B------:R-:W-:-:S01]  /*7170*/  FFMA.FTZ R14, R154, UR14, -R205 ;  /* 0x0000000e9a0e7c23 */ /* 0x000fc200080108cd */
[--C-:B------:R-:W-:Y:S01]  /*7180*/  FFMA.FTZ R154, R161, UR14, -R205.reuse ;  /* 0x0000000ea19a7c23 */ /* 0x100fe200080108cd */
[----:B------:R-:W-:-:S01]  /*7190*/  FFMA.FTZ R161, R163, UR14, -R205 ;  /* 0x0000000ea3a17c23 */ /* 0x000fc200080108cd */
[----:B------:R-:W-:Y:S01]  /*71a0*/  FMUL.FTZ R156, R166, UR14 ;  /* 0x0000000ea69c7c20 */ /* 0x000fe20008410000 */
[----:B------:R-:W-:-:S01]  /*71b0*/  FFMA.FTZ R163, R167, UR14, -R205 ;  /* 0x0000000ea7a37c23 */ /* 0x000fc200080108cd */
[----:B------:R-:W-:Y:S01]  /*71c0*/  MUFU.EX2 R4, R4 ;  /* 0x0000000400047308 */ /* 0x000fe20000000800 */
[----:B------:R-:W-:-:S01]  /*71d0*/  FFMA.FTZ R21, R21, UR14, -R205 ;  /* 0x0000000e15157c23 */ /* 0x000fc200080108cd */
[--C-:B------:R-:W-:Y:S01]  /*71e0*/  FFMA.FTZ R167, R174, UR14, -R205.reuse ;  /* 0x0000000eaea77c23 */ /* 0x100fe200080108cd */
[----:B------:R-:W-:-:S01]  /*71f0*/  FFMA.FTZ R174, R176, UR14, -R205 ;  /* 0x0000000eb0ae7c23 */ /* 0x000fc200080108cd */
[----:B-1----:R-:W-:Y:S01]  /*7200*/  FFMA.FTZ R176, R189, R3, R208 ;  /* 0x00000003bdb07223 */ /* 0x002fe200000100d0 */
[----:B------:R-:W-:-:S01]  /*7210*/  FFMA.FTZ R155, R155, UR14, -R205 ;  /* 0x0000000e9b9b7c23 */ /* 0x000fc200080108cd */
[--C-:B------:R-:W-:Y:S01]  /*7220*/  FFMA.FTZ R159, R159, UR14, -R205.reuse ;  /* 0x0000000e9f9f7c23 */ /* 0x100fe200080108cd */
[----:B------:R-:W-:-:S01]  /*7230*/  FFMA.FTZ R166, R171, UR14, -R205 ;  /* 0x0000000eaba67c23 */ /* 0x000fc200080108cd */
[----:B------:R-:W1:Y:S01]  /*7240*/  MUFU.EX2 R156, R156 ;  /* 0x0000009c009c7308 */ /* 0x000e620000000800 */
[----:B---3--:R-:W-:-:S01]  /*7250*/  FADD.FTZ R209, R7, R176 ;  /* 0x000000b007d17221 */ /* 0x008fc20000010000 */
[--C-:B------:R-:W-:Y:S01]  /*7260*/  FFMA.FTZ R176, R191, UR14, -R205.reuse ;  /* 0x0000000ebfb07c23 */ /* 0x100fe200080108cd */
[----:B------:R-:W-:-:S05]  /*7270*/  FFMA.FTZ R171, R192, UR14, -R205 ;  /* 0x0000000ec0ab7c23 */ /* 0x000fca00080108cd */
[----:B------:R-:W2:Y:S08]  /*7280*/  MUFU.EX2 R8, R8 ;  /* 0x0000000800087308 */ /* 0x000eb00000000800 */
[----:B------:R-:W3:Y:S01]  /*7290*/  MUFU.EX2 R11, R11 ;  /* 0x0000000b000b7308 */ /* 0x000ee20000000800 */
[----:B-1----:R-:W-:-:S01]  /*72a0*/  FFMA.FTZ R3, R156, R2, R207 ;  /* 0x000000029c037223 */ /* 0x002fc200000100cf */
[----:B------:R-:W-:-:S03]  /*72b0*/  FADD.FTZ R2, R10, R209 ;  /* 0x000000d10a027221 */ /* 0x000fc60000010000 */
[----:B------:R-:W-:Y:S01]  /*72c0*/  FADD.FTZ R3, R4, R3 ;  /* 0x0000000304037221 */ /* 0x000fe20000010000 */
[----:B------:R-:W-:-:S02]  /*72d0*/  FADD.FTZ R2, R9, R2 ;  /* 0x0000000209027221 */ /* 0x000fc40000010000 */
[----:B------:R-:W1:Y:S02]  /*72e0*/  MUFU.EX2 R12, R12 ;  /* 0x0000000c000c7308 */ /* 0x000e640000000800 */
[----:B------:R-:W-:-:S04]  /*72f0*/  FADD.FTZ R191, R13, R2 ;  /* 0x000000020dbf7221 */ /* 0x000fc80000010000 */
[----:B------:R-:W-:Y:S01]  /*7300*/  FADD.FTZ R192, R210, R191 ;  /* 0x000000bfd2c07221 */ /* 0x000fe20000010000 */
[----:B------:R-:W-:-:S01]  /*7310*/  FFMA.FTZ R191, R195, UR14, -R205 ;  /* 0x0000000ec3bf7c23 */ /* 0x000fc200080108cd */
[----:B------:R-:W4:Y:S02]  /*7320*/  MUFU.EX2 R21, R21 ;  /* 0x0000001500157308 */ /* 0x000f240000000800 */
[----:B------:R-:W-:-:S01]  /*7330*/  FADD.FTZ R195, R15, R192 ;  /* 0x000000c00fc37221 */ /* 0x000fc20000010000 */
[----:B------:R-:W-:-:S03]  /*7340*/  FFMA.FTZ R192, R196, UR14, -R205 ;  /* 0x0000000ec4c07c23 */ /* 0x000fc600080108cd */
[----:B------:R-:W-:Y:S02]  /*7350*/  FADD.FTZ R195, R6, R195 ;  /* 0x000000c306c37221 */ /* 0x000fe40000010000 */
[----:B------:R-:W5:Y:S08]  /*7360*/  MUFU.EX2 R14, R14 ;  /* 0x0000000e000e7308 */ /* 0x000f700000000800 */
[----:B------:R2:W-:Y:S08]  /*7370*/  MUFU.EX2 R5, R190 ;  /* 0x000000be00057308 */ /* 0x0005f00000000800 */
[----:B------:R-:W5:Y:S01]  /*7380*/  MUFU.EX2 R155, R155 ;  /* 0x0000009b009b7308 */ /* 0x000f620000000800 */
[----:B--2---:R-:W-:-:S04]  /*7390*/  FADD.FTZ R190, R8, R3 ;  /* 0x0000000308be7221 */ /* 0x004fc80000010000 */
[----:B---3--:R-:W-:Y:S01]  /*73a0*/  FADD.FTZ R3, R11, R190 ;  /* 0x000000be0b037221 */ /* 0x008fe20000010000 */
[----:B------:R-:W-:-:S02]  /*73b0*/  FFMA.FTZ R190, R194, UR14, -R205 ;  /* 0x0000000ec2be7c23 */ /* 0x000fc400080108cd */
[----:B------:R-:W2:Y:S01]  /*73c0*/  MUFU.EX2 R20, R20 ;  /* 0x0000001400147308 */ /* 0x000ea20000000800 */
[----:B-1----:R-:W-:-:S04]  /*73d0*/  FADD.FTZ R2, R12, R3 ;  /* 0x000000030c027221 */ /* 0x002fc80000010000 */
[----:B----4-:R-:W-:-:S03]  /*73e0*/  FADD.FTZ R3, R21, R2 ;  /* 0x0000000215037221 */ /* 0x010fc60000010000 */
[----:B------:R-:W1:Y:S01]  /*73f0*/  MUFU.EX2 R157, R157 ;  /* 0x0000009d009d7308 */ /* 0x000e620000000800 */
[----:B-----5:R-:W-:-:S04]  /*7400*/  FADD.FTZ R2, R14, R3 ;  /* 0x000000030e027221 */ /* 0x020fc80000010000 */
[----:B------:R-:W-:Y:S01]  /*7410*/  FADD.FTZ R3, R155, R2 ;  /* 0x000000029b037221 */ /* 0x000fe20000010000 */
[----:B------:R-:W-:-:S01]  /*7420*/  FADD.FTZ R2, R152, R195 ;  /* 0x000000c398027221 */ /* 0x000fc20000010000 */
[----:B------:R-:W-:Y:S01]  /*7430*/  FFMA.FTZ R195, R197, UR14, -R205 ;  /* 0x0000000ec5c37c23 */ /* 0x000fe200080108cd */
        /* <DEDUP_REMOVED lines=13> */
[----:B--2---:R-:W-:-:S01]  /*7510*/  FADD.FTZ R197, R161, R194 ;  /* 0x000000c2a1c57221 */ /* 0x004fc20000010000 */
[----:B------:R-:W-:-:S06]  /*7520*/  FFMA.FTZ R194, R198, UR14, -R205 ;  /* 0x0000000ec6c27c23 */ /* 0x000fcc00080108cd */
[----:B------:R-:W2:Y:S01]  /*7530*/  MUFU.EX2 R165, R165 ;  /* 0x000000a500a57308 */ /* 0x000ea20000000800 */
[----:B-1----:R-:W-:-:S07]  /*7540*/  FADD.FTZ R2, R162, R3 ;  /* 0x00000003a2027221 */ /* 0x002fce0000010000 */
[----:B------:R-:W1:Y:S01]  /*7550*/  MUFU.EX2 R163, R163 ;  /* 0x000000a300a37308 */ /* 0x000e620000000800 */
[----:B---3--:R-:W-:-:S01]  /*7560*/  FADD.FTZ R196, R158, R197 ;  /* 0x000000c59ec47221 */ /* 0x008fc20000010000 */
[----:B------:R-:W-:-:S06]  /*7570*/  FFMA.FTZ R197, R199, UR14, -R205 ;  /* 0x0000000ec7c57c23 */ /* 0x000fcc00080108cd */
[----:B------:R-:W3:Y:S01]  /*7580*/  MUFU.EX2 R169, R169 ;  /* 0x000000a900a97308 */ /* 0x000ee20000000800 */
[----:B--2---:R-:W-:-:S04]  /*7590*/  FADD.FTZ R3, R165, R2 ;  /* 0x00000002a5037221 */ /* 0x004fc80000010000 */
[----:B------:R-:W-:-:S03]  /*75a0*/  FADD.FTZ R2, R164, R3 ;  /* 0x00000003a4027221 */ /* 0x000fc60000010000 */
[----:B------:R-:W2:Y:S01]  /*75b0*/  MUFU.EX2 R166, R166 ;  /* 0x000000a600a67308 */ /* 0x000ea20000000800 */
[----:B-1----:R-:W-:-:S04]  /*75c0*/  FADD.FTZ R196, R163, R196 ;  /* 0x000000c4a3c47221 */ /* 0x002fc80000010000 */
[----:B------:R-:W-:Y:S01]  /*75d0*/  FADD.FTZ R3, R5, R196 ;  /* 0x000000c405037221 */ /* 0x000fe20000010000 */
[----:B------:R-:W-:-:S02]  /*75e0*/  FFMA.FTZ R196, R200, UR14, -R205 ;  /* 0x0000000ec8c47c23 */ /* 0x000fc400080108cd */
[----:B------:R-:W1:Y:S01]  /*75f0*/  MUFU.EX2 R167, R167 ;  /* 0x000000a700a77308 */ /* 0x000e620000000800 */
[----:B---3--:R-:W-:-:S04]  /*7600*/  FADD.FTZ R199, R169, R2 ;  /* 0x00000002a9c77221 */ /* 0x008fc80000010000 */
[----:B------:R-:W-:Y:S01]  /*7610*/  FADD.FTZ R198, R168, R199 ;  /* 0x000000c7a8c67221 */ /* 0x000fe20000010000 */
[----:B------:R-:W-:-:S02]  /*7620*/  FFMA.FTZ R199, R201, UR14, -R205 ;  /* 0x0000000ec9c77c23 */ /* 0x000fc400080108cd */
[----:B------:R-:W3:Y:S01]  /*7630*/  MUFU.EX2 R173, R173 ;  /* 0x000000ad00ad7308 */ /* 0x000ee20000000800 */
[----:B------:R-:W-:Y:S02]  /*7640*/  WARPGROUP.DEPBAR.LE gsb0, 0x0 ;  /* 0x00008000000079c5 */ /* 0x000fe40000010000 */
[----:B------:R-:W-:Y:S01]  /*7650*/  WARPGROUP.ARRIVE ;  /* 0x00000000000079c5 */ /* 0x000fe20000000000 */
[----:B--2---:R-:W-:-:S04]  /*7660*/  FADD.FTZ R2, R166, R3 ;  /* 0x00000003a6027221 */ /* 0x004fc80000010000 */
[----:B------:R-:W2:Y:S01]  /*7670*/  MUFU.EX2 R174, R174 ;  /* 0x000000ae00ae7308 */ /* 0x000ea20000000800 */
[----:B------:R-:W-:Y:S01]  /*7680*/  QGMMA.64x256x32.F32.E4M3.E4M3 R24, R216, gdesc[UR8], R24, gsb0 ;  /* 0x03e00008d8187df3 */ /* 0x000fe20008000818 */
[----:B-1----:R-:W-:-:S06]  /*7690*/  FADD.FTZ R3, R167, R2 ;  /* 0x00000002a7037221 */ /* 0x002fcc0000010000 */
[----:B------:R-:W1:Y:S01]  /*76a0*/  MUFU.EX2 R172, R172 ;  /* 0x000000ac00ac7308 */ /* 0x000e620000000800 */
[----:B---3--:R-:W-:-:S07]  /*76b0*/  FADD.FTZ R209, R173, R198 ;  /* 0x000000c6add17221 */ /* 0x008fce0000010000 */
[----:B------:R-:W3:Y:S01]  /*76c0*/  MUFU.EX2 R171, R171 ;  /* 0x000000ab00ab7308 */ /* 0x000ee20000000800 */
[----:B--2---:R-:W-:-:S07]  /*76d0*/  FADD.FTZ R2, R174, R3 ;  /* 0x00000003ae027221 */ /* 0x004fce0000010000 */
[----:B------:R-:W2:Y:S01]  /*76e0*/  MUFU.EX2 R176, R176 ;  /* 0x000000b000b07308 */ /* 0x000ea20000000800 */
[----:B-1----:R-:W-:-:S04]  /*76f0*/  FADD.FTZ R198, R172, R209 ;  /* 0x000000d1acc67221 */ /* 0x002fc80000010000 */
[----:B------:R-:W-:Y:S01]  /*7700*/  FADD.FTZ R201, R175, R198 ;  /* 0x000000c6afc97221 */ /* 0x000fe20000010000 */
[----:B------:R-:W-:-:S02]  /*7710*/  FFMA.FTZ R198, R202, UR14, -R205 ;  /* 0x0000000ecac67c23 */ /* 0x000fc400080108cd */
[----:B------:R-:W1:Y:S01]  /*7720*/  MUFU.EX2 R178, R178 ;  /* 0x000000b200b27308 */ /* 0x000e620000000800 */
[----:B---3--:R-:W-:-:S01]  /*7730*/  FADD.FTZ R3, R171, R2 ;  /* 0x00000002ab037221 */ /* 0x008fc20000010000 */
[----:B------:R-:W-:-:S06]  /*7740*/  IADD3 R2, -R234, 0xb, RZ ;  /* 0x0000000bea027810 */ /* 0x000fcc0007ffe1ff */
[----:B------:R-:W3:Y:S01]  /*7750*/  MUFU.EX2 R190, R190 ;  /* 0x000000be00be7308 */ /* 0x000ee20000000800 */
[----:B--2---:R-:W-:-:S07]  /*7760*/  FADD.FTZ R3, R176, R3 ;  /* 0x00000003b0037221 */ /* 0x004fce0000010000 */
[----:B------:R-:W2:Y:S01]  /*7770*/  MUFU.EX2 R179, R179 ;  /* 0x000000b300b37308 */ /* 0x000ea20000000800 */
[----:B-1----:R-:W-:-:S01]  /*7780*/  FADD.FTZ R200, R178, R201 ;  /* 0x000000c9b2c87221 */ /* 0x002fc20000010000 */
[----:B------:R-:W-:-:S06]  /*7790*/  FFMA.FTZ R201, R203, UR14, -R205 ;  /* 0x0000000ecbc97c23 */ /* 0x000fcc00080108cd */
        /* <DEDUP_REMOVED lines=10> */
[----:B------:R-:W-:-:S05]  /*7840*/  IMAD.U32 R209, RZ, RZ, UR6 ;  /* 0x00000006ffd17e24 */ /* 0x000fca000f8e00ff */
[----:B------:R-:W-:Y:S01]  /*7850*/  @!P1 LEA R209, R209, UR38, 0x3 ;  /* 0x00000026d1d19c11 */ /* 0x000fe2000f8e18ff */
[----:B------:R-:W2:Y:S01]  /*7860*/  MUFU.EX2 R182, R182 ;  /* 0x000000b600b67308 */ /* 0x000ea20000000800 */
[----:B-1----:R-:W-:-:S01]  /*7870*/  FADD.FTZ R3, R181, R200 ;  /* 0x000000c8b5037221 */ /* 0x002fc20000010000 */
[--C-:B------:R-:W-:Y:S01]  /*7880*/  FFMA.FTZ R200, R204, UR14, -R205.reuse ;  /* 0x0000000eccc87c23 */ /* 0x100fe200080108cd */
[----:B------:R-:W-:-:S05]  /*7890*/  FFMA.FTZ R205, R206, UR14, -R205 ;  /* 0x0000000ececd7c23 */ /* 0x000fca00080108cd */
        /* <DEDUP_REMOVED lines=14> */
[----:B------:R-:W-:Y:S01]  /*7980*/  MUFU.EX2 R186, R186 ;  /* 0x000000ba00ba7308 */ /* 0x000fe20000000800 */
[----:B--2---:R-:W-:-:S07]  /*7990*/  FADD.FTZ R3, R185, R202 ;  /* 0x000000cab9037221 */ /* 0x004fce0000010000 */
[----:B------:R-:W2:Y:S01]  /*79a0*/  MUFU.EX2 R198, R198 ;  /* 0x000000c600c67308 */ /* 0x000ea20000000800 */
[----:B-1----:R-:W-:-:S07]  /*79b0*/  FADD.FTZ R203, R199, R204 ;  /* 0x000000ccc7cb7221 */ /* 0x002fce0000010000 */
[----:B------:R-:W-:Y:S08]  /*79c0*/  MUFU.EX2 R187, R187 ;  /* 0x000000bb00bb7308 */ /* 0x000ff00000000800 */
[----:B------:R-:W1:Y:S01]  /*79d0*/  MUFU.EX2 R201, R201 ;  /* 0x000000c900c97308 */ /* 0x000e620000000800 */
[----:B--2---:R-:W-:-:S07]  /*79e0*/  FADD.FTZ R202, R198, R203 ;  /* 0x000000cbc6ca7221 */ /* 0x004fce0000010000 */
[----:B------:R-:W-:Y:S08]  /*79f0*/  MUFU.EX2 R188, R188 ;  /* 0x000000bc00bc7308 */ /* 0x000ff00000000800 */
[----:B------:R-:W2:Y:S01]  /*7a00*/  MUFU.EX2 R200, R200 ;  /* 0x000000c800c87308 */ /* 0x000ea20000000800 */
[----:B-1----:R-:W-:-:S07]  /*7a10*/  FADD.FTZ R203, R201, R202 ;  /* 0x000000cac9cb7221 */ /* 0x002fce0000010000 */
[----:B------:R-:W1:Y:S08]  /*7a20*/  MUFU.EX2 R193, R193 ;  /* 0x000000c100c17308 */ /* 0x000e700000000800 */
[----:B------:R-:W3:Y:S01]  /*7a30*/  MUFU.EX2 R205, R205 ;  /* 0x000000cd00cd7308 */ /* 0x000ee20000000800 */
[----:B--2---:R-:W-:-:S01]  /*7a40*/  FADD.FTZ R203, R200, R203 ;  /* 0x000000cbc8cb7221 */ /* 0x004fc20000010000 */
[----:B------:R-:W-:-:S02]  /*7a50*/  WARPGROUP.DEPBAR.LE gsb0, 0x0 ;  /* 0x00008000000079c5 */ /* 0x000fc40000010000 */
[----:B------:R2:W-:Y:S06]  /*7a60*/  BAR.ARV R2, 0x100 ;  /* 0x000400020000751d */ /* 0x0005ec0000002000 */
[----:B--2---:R-:W-:-:S05]  /*7a70*/  @!P1 VIADD R2, R209, 0x38840 ;  /* 0x00038840d1029836 */ /* 0x004fca0000000000 */
[----:B------:R-:W-:-:S04]  /*7a80*/  @!P1 PRMT R2, RZ, 0x654, R2 ;  /* 0x00000654ff029816 */ /* 0x000fc80000000002 */
[----:B------:R2:W-:Y:S02]  /*7a90*/  @!P1 SYNCS.ARRIVE.TRANS64.RED.A1T0 RZ, [R2+URZ], RZ ;  /* 0x000000ff02ff99a7 */ /* 0x0005e4000810043f */
[----:B--2---:R-:W-:-:S04]  /*7aa0*/  FADD.FTZ R2, R186, R3 ;  /* 0x00000003ba027221 */ /* 0x004fc80000010000 */
[----:B------:R-:W-:-:S04]  /*7ab0*/  FADD.FTZ R3, R187, R2 ;  /* 0x00000002bb037221 */ /* 0x000fc80000010000 */
[----:B------:R-:W-:-:S04]  /*7ac0*/  FADD.FTZ R2, R188, R3 ;  /* 0x00000003bc027221 */ /* 0x000fc80000010000 */
[----:B-1----:R-:W-:Y:S01]  /*7ad0*/  FADD.FTZ R3, R193, R2 ;  /* 0x00000002c1037221 */ /* 0x002fe20000010000 */
[----:B---3--:R-:W-:-:S01]  /*7ae0*/  FADD.FTZ R2, R205, R203 ;  /* 0x000000cbcd027221 */ /* 0x008fc20000010000 */
[----:B------:R-:W-:Y:S06]  /*7af0*/  @!P0 BRA `(.L_x_1860) ;  /* 0x0000000000048947 */ /* 0x000fec0003800000 */
[----:B------:R-:W-:Y:S01]  /*7b00*/  BPT.TRAP 0x1 ;  /* 0x000000040000795c */ /* 0x000fe20000300000 */
.L_x_1860:
[----:B------:R-:W-:Y:S01]  /*7b10*/  UISETP.GT.AND UP0, UPT, UR5, UR39, UPT ;  /* 0x000000270500728c */ /* 0x000fe2000bf04270 */
[----:B------:R-:W-:Y:S01]  /*7b20*/  F2FP.SATFINITE.E4M3.F32.PACK_AB_MERGE_C R8, R11, R8, RZ ;  /* 0x000000080b08723e */ /* 0x000fe200048070ff */
[----:B------:R-:W-:Y:S01]  /*7b30*/  ULEA UR7, UR37, UR38, 0x3 ;  /* 0x0000002625077291 */ /* 0x000fe2000f8e183f */
[----:B------:R-:W-:Y:S01]  /*7b40*/  F2FP.SATFINITE.E4M3.F32.PACK_AB_MERGE_C R5, R166, R5, RZ ;  /* 0x00000005a605723e */ /* 0x000fe200048070ff */
[----:B------:R-:W-:Y:S01]  /*7b50*/  UIADD3 UR5, UR5, -0x1, URZ ;  /* 0xffffffff05057890 */ /* 0x000fe2000fffe03f */
[----:B------:R-:W-:Y:S01]  /*7b60*/  F2FP.SATFINITE.E4M3.F32.PACK_AB_MERGE_C R9, R9, R10, RZ ;  /* 0x0000000a0909723e */ /* 0x000fe200048070ff */
[----:B------:R-:W-:Y:S01]  /*7b70*/  UIADD3 UR7, UR7, 0x38860, URZ ;  /* 0x0003886007077890 */ /* 0x000fe2000fffe03f */
[----:B------:R-:W-:Y:S01]  /*7b80*/  PLOP3.LUT P2, PT, PT, PT, UP0, 0x80, 0x0 ;  /* 0x000000000000781c */ /* 0x000fe20003f4f008 */
[----:B------:R-:W-:Y:S01]  /*7b90*/  UMOV UR37, UR6 ;  /* 0x0000000600257c82 */ /* 0x000fe20008000000 */
[----:B------:R-:W-:Y:S01]  /*7ba0*/  F2FP.SATFINITE.E4M3.F32.PACK_AB_MERGE_C R6, R6, R15, RZ ;  /* 0x0000000f0606723e */ /* 0x000fe200048070ff */
[----:B------:R-:W-:Y:S01]  /*7bb0*/  UPRMT UR10, UR46, 0x654, UR7 ;  /* 0x000006542e0a7896 */ /* 0x000fe20008000007 */
[----:B------:R-:W-:Y:S01]  /*7bc0*/  F2FP.SATFINITE.E4M3.F32.PACK_AB_MERGE_C R14, R155, R14, RZ ;  /* 0x0000000e9b0e723e */ /* 0x000fe200048070ff */
[-C--:B------:R-:W-:Y:S01]  /*7bd0*/  FMUL.FTZ R24, R24, R189.reuse ;  /* 0x000000bd18187220 */ /* 0x080fe20000410000 */
        /* <DEDUP_REMOVED lines=160> */
.L_x_1851:
[----:B------:R-:W-:-:S13]  /*85e0*/  ISETP.LE.AND P2, PT, RZ, UR5, PT ;  /* 0x00000005ff007c0c */ /* 0x000fda000bf43270 */
[----:B------:R-:W-:Y:S05]  /*85f0*/  @!P2 BRA `(.L_x_1862) ;  /* 0x0000002800cca947 */ /* 0x000fea0003800000 */
[----:B------:R-:W-:Y:S01]  /*8600*/  IMAD.MOV.U32 R5, RZ, RZ, R170 ;  /* 0x000000ffff057224 */ /* 0x000fe200078e00aa */
[----:B------:R-:W-:Y:S01]  /*8610*/  UMOV UR7, UR36 ;  /* 0x0000002400077c82 */ /* 0x000fe20008000000 */
[----:B------:R-:W-:Y:S01]  /*8620*/  IMAD.MOV.U32 R4, RZ, RZ, R153 ;  /* 0x000000ffff047224 */ /* 0x000fe200078e0099 */
[----:B------:R-:W-:Y:S01]  /*8630*/  UMOV UR6, UR37 ;  /* 0x0000002500067c82 */ /* 0x000fe20008000000 */
[----:B------:R-:W-:-:S05]  /*8640*/  ULDC UR39, c[0x0][0x988] ;  /* 0x0002620000277ab9 */ /* 0x000fca0000000800 */
.L_x_1872:
        /* <DEDUP_REMOVED lines=9> */
.L_x_1864:
[----:B------:R-:W-:Y:S01]  /*86e0*/  ULEA UR10, UR37, UR38, 0x3 ;  /* 0x00000026250a7291 */ /* 0x000fe2000f8e183f */
[----:B------:R-:W-:-:S05]  /*86f0*/  IMAD.U32 R6, RZ, RZ, UR36 ;  /* 0x00000024ff067e24 */ /* 0x000fca000f8e00ff */
[----:B------:R-:W-:-:S04]  /*8700*/  SHF.L.U32 R6, R6, 0x1f, RZ ;  /* 0x0000001f06067819 */ /* 0x000fc800000006ff */
[----:B------:R1:W2:Y:S01]  /*8710*/  SYNCS.PHASECHK.TRANS64.TRYWAIT P2, [UR10+0x38830], R6 ;  /* 0x03883006ff0075a7 */ /* 0x0002a2000804014a */
[----:B------:R-:W-:Y:S05]  /*8720*/  @!P0 BRA `(.L_x_1865) ;  /* 0x0000000000048947 */ /* 0x000fea0003800000 */
[----:B------:R-:W-:Y:S01]  /*8730*/  BPT.TRAP 0x1 ;  /* 0x000000040000795c */ /* 0x000fe20000300000 */
.L_x_1865:
[----:B--2---:R-:W-:Y:S05]  /*8740*/  @P2 BRA `(.L_x_1863) ;  /* 0x0000000000082947 */ /* 0x004fea0003800000 */
[----:B------:R-:W2:Y:S02]  /*8750*/  SYNCS.PHASECHK.TRANS64.TRYWAIT P2, [UR10+0x38830], R6 ;  /* 0x03883006ff0075a7 */ /* 0x000ea4000804014a */
[----:B--2---:R-:W-:Y:S05]  /*8760*/  @!P2 BRA `(.L_x_1866) ;  /* 0x0000009c0038a947 */ /* 0x004fea0003800000 */
.L_x_1863:
        /* <DEDUP_REMOVED lines=48> */
.L_x_1868:
[----:B------:R-:W-:Y:S01]  /*8a70*/  ULEA UR10, UR6, UR38, 0x3 ;  /* 0x00000026060a7291 */ /* 0x000fe2000f8e183f */
[----:B------:R-:W-:-:S05]  /*8a80*/  IMAD.U32 R6, RZ, RZ, UR7 ;  /* 0x00000007ff067e24 */ /* 0x000fca000f8e00ff */
[----:B------:R-:W-:-:S04]  /*8a90*/  SHF.L.U32 R6, R6, 0x1f, RZ ;  /* 0x0000001f06067819 */ /* 0x000fc800000006ff */
[----:B------:R1:W2:Y:S01]  /*8aa0*/  SYNCS.PHASECHK.TRANS64.TRYWAIT P2, [UR10+0x38850], R6 ;  /* 0x03885006ff0075a7 */ /* 0x0002a2000804014a */
[----:B------:R-:W-:Y:S05]  /*8ab0*/  @!P0 BRA `(.L_x_1869) ;  /* 0x0000000000048947 */ /* 0x000fea0003800000 */
[----:B------:R-:W-:Y:S01]  /*8ac0*/  BPT.TRAP 0x1 ;  /* 0x000000040000795c */ /* 0x000fe20000300000 */
.L_x_1869:
[----:B--2---:R-:W-:Y:S05]  /*8ad0*/  @P2 BRA `(.L_x_1867) ;  /* 0x0000000000082947 */ /* 0x004fea0003800000 */
[----:B------:R-:W2:Y:S02]  /*8ae0*/  SYNCS.PHASECHK.TRANS64.TRYWAIT P2, [UR10+0x38850], R6 ;  /* 0x03885006ff0075a7 */ /* 0x000ea4000804014a */
[----:B--2---:R-:W-:Y:S05]  /*8af0*/  @!P2 BRA `(.L_x_1870) ;  /* 0x00000098006ca947 */ /* 0x004fea0003800000 */
.L_x_1867:
        /* <DEDUP_REMOVED lines=29> */
[----:B-1----:R-:W-:Y:S01]  /*8cd0*/  FMNMX.FTZ R153, R7, R4, !PT ;  /* 0x0000000407997209 */ /* 0x002fe20007810000 */
[C---:B------:R-:W-:Y:S01]  /*8ce0*/  FMUL.FTZ R164, R0.reuse, R175 ;  /* 0x000000af00a47220 */ /* 0x040fe20000410000 */
[C---:B------:R-:W-:Y:S01]  /*8cf0*/  FMUL.FTZ R154, R0.reuse, R165 ;  /* 0x000000a5009a7220 */ /* 0x040fe20000410000 */
[C---:B------:R-:W-:Y:S01]  /*8d00*/  FMUL.FTZ R175, R0.reuse, R185 ;  /* 0x000000b900af7220 */ /* 0x040fe20000410000 */
[----:B------:R-:W-:Y:S01]  /*8d10*/  FMUL.FTZ R185, R0, R195 ;  /* 0x000000c300b97220 */ /* 0x000fe20000410000 */
        /* <DEDUP_REMOVED lines=8> */
[----:B------:R-:W-:Y:S01]  /*8da0*/  FMUL.FTZ R160, R0, R171 ;  /* 0x000000ab00a07220 */ /* 0x000fe20000410000 */
[----:B------:R-:W2:Y:S01]  /*8db0*/  MUFU.TANH R10, R10 ;  /* 0x0000000a000a7308 */ /* 0x000ea20000002400 */
[----:B---3--:R-:W-:Y:S01]  /*8dc0*/  FMNMX.FTZ R153, R6, R153, !PT ;  /* 0x0000009906997209 */ /* 0x008fe20007810000 */
[C---:B------:R-:W-:Y:S01]  /*8dd0*/  FMUL.FTZ R165, R0.reuse, R176 ;  /* 0x000000b000a57220 */ /* 0x040fe20000410000 */
[C---:B------:R-:W-:Y:S01]  /*8de0*/  FMUL.FTZ R161, R0.reuse, R172 ;  /* 0x000000ac00a17220 */ /* 0x040fe20000410000 */
[C---:B------:R-:W-:Y:S01]  /*8df0*/  FMUL.FTZ R176, R0.reuse, R186 ;  /* 0x000000ba00b07220 */ /* 0x040fe20000410000 */
[C---:B------:R-:W-:Y:S01]  /*8e00*/  FMUL.FTZ R186, R0.reuse, R196 ;  /* 0x000000c400ba7220 */ /* 0x040fe20000410000 */
[C---:B------:R-:W-:Y:S01]  /*8e10*/  FMUL.FTZ R162, R0.reuse, R173 ;  /* 0x000000ad00a27220 */ /* 0x040fe20000410000 */
[C---:B------:R-:W-:Y:S01]  /*8e20*/  FMUL.FTZ R166, R0.reuse, R177 ;  /* 0x000000b100a67220 */ /* 0x040fe20000410000 */
[----:B------:R-:W3:Y:S01]  /*8e30*/  MUFU.TANH R12, R12 ;  /* 0x0000000c000c7308 */ /* 0x000ee20000002400 */
        /* <DEDUP_REMOVED lines=27> */
[----:B------:R-:W-:Y:S01]  /*8ff0*/  UMOV UR14, UR39 ;  /* 0x00000027000e7c82 */ /* 0x000fe20008000000 */
[----:B------:R-:W1:Y:S03]  /*9000*/  S2R R234, SR_TID.X ;  /* 0x0000000000ea7919 */ /* 0x000e660000002100 */
[----:B------:R-:W4:Y:S01]  /*9010*/  MUFU.TANH R20, R20 ;  /* 0x0000001400147308 */ /* 0x000f220000002400 */
[----:B--2---:R-:W-:Y:S01]  /*9020*/  FMNMX.FTZ R195, R13, R194, !PT ;  /* 0x000000c20dc37209 */ /* 0x004fe20007810000 */
[----:B------:R-:W-:-:S06]  /*9030*/  FMUL.FTZ R194, R0, R204 ;  /* 0x000000cc00c27220 */ /* 0x000fcc0000410000 */
[----:B------:R-:W2:Y:S01]  /*9040*/  MUFU.TANH R15, R15 ;  /* 0x0000000f000f7308 */ /* 0x000ea20000002400 */
[----:B---3--:R-:W-:-:S07]  /*9050*/  FMNMX.FTZ R170, R14, R153, !PT ;  /* 0x000000990eaa7209 */ /* 0x008fce0007810000 */
[----:B------:R-:W3:Y:S01]  /*9060*/  MUFU.TANH R21, R21 ;  /* 0x0000001500157308 */ /* 0x000ee20000002400 */
[----:B----4-:R-:W-:Y:S01]  /*9070*/  FMNMX.FTZ R196, R20, R195, !PT ;  /* 0x000000c314c47209 */ /* 0x010fe20007810000 */
[----:B------:R-:W-:-:S06]  /*9080*/  FMUL.FTZ R195, R0, R205 ;  /* 0x000000cd00c37220 */ /* 0x000fcc0000410000 */
[----:B------:R-:W4:Y:S01]  /*9090*/  MUFU.TANH R152, R152 ;  /* 0x0000009800987308 */ /* 0x000f220000002400 */
[----:B--2---:R-:W-:Y:S02]  /*90a0*/  FMNMX.FTZ R153, R15, R170, !PT ;  /* 0x000000aa0f997209 */ /* 0x004fe40007810000 */
[----:B-1----:R-:W-:-:S05]  /*90b0*/  SHF.R.U32.HI R234, RZ, 0x7, R234 ;  /* 0x00000007ffea7819 */ /* 0x002fca00000116ea */
        /* <DEDUP_REMOVED lines=51> */
[----:B---3--:R-:W-:Y:S01]  /*93f0*/  FMNMX.FTZ R202, R176, R201, !PT ;  /* 0x000000c9b0ca7209 */ /* 0x008fe20007810000 */
[----:B------:R-:W-:Y:S01]  /*9400*/  FMUL.FTZ R201, R0, R211 ;  /* 0x000000d300c97220 */ /* 0x000fe20000410000 */
[----:B------:R-:W-:Y:S02]  /*9410*/  WARPGROUP.DEPBAR.LE gsb0, 0x0 ;  /* 0x00008000000079c5 */ /* 0x000fe40000010000 */
[----:B------:R-:W-:-:S03]  /*9420*/  WARPGROUP.ARRIVE ;  /* 0x00000000000079c5 */ /* 0x000fc60000000000 */
[----:B------:R-:W3:Y:S01]  /*9430*/  MUFU.TANH R178, R178 ;  /* 0x000000b200b27308 */ /* 0x000ee20000002400 */
[----:B-1----:R-:W-:Y:S02]  /*9440*/  FMNMX.FTZ R153, R175, R170, !PT ;  /* 0x000000aaaf997209 */ /* 0x002fe40007810000 */
[----:B------:R-:W-:Y:S01]  /*9450*/  QGMMA.64x256x32.F32.E4M3.E4M3 R24, R224, gdesc[UR8], R24, gsb0 ;  /* 0x03e00008e0187df3 */ /* 0x000fe20008000818 */
[----:B------:R-:W-:Y:S01]  /*9460*/  UIADD3 UR10, UR7, 0x4, URZ ;  /* 0x00000004070a7890 */ /* 0x000fe2000fffe03f */
[----:B------:R-:W-:-:S03]  /*9470*/  UMOV UR11, 0x40000040 ;  /* 0x40000040000b7882 */ /* 0x000fc60000000000 */
        /* <DEDUP_REMOVED lines=72> */
[----:B------:R-:W-:Y:S02]  /*9900*/  IADD3 R208, -R234, 0xb, RZ ;  /* 0x0000000bead07810 */ /* 0x000fe40007ffe1ff */
[----:B--2---:R-:W-:Y:S01]  /*9910*/  FMNMX.FTZ R170, R209, R170, !PT ;  /* 0x000000aad1aa7209 */ /* 0x004fe20007810000 */
[----:B------:R-:W-:-:S01]  /*9920*/  FFMA.FTZ R206, R153, R210, -8 ;  /* 0xc100000099ce7423 */ /* 0x000fc200000100d2 */
[----:B------:R-:W-:Y:S02]  /*9930*/  IMAD.U32 R209, RZ, RZ, UR14 ;  /* 0x0000000effd17e24 */ /* 0x000fe4000f8e00ff */
[----:B------:R-:W-:-:S01]  /*9940*/  FADD.FTZ R4, -R153, R4 ;  /* 0x0000000499047221 */ /* 0x000fc20000010100 */
[----:B------:R-:W-:-:S02]  /*9950*/  IMAD.U32 R210, RZ, RZ, UR37 ;  /* 0x00000025ffd27e24 */ /* 0x000fc4000f8e00ff */
        /* <DEDUP_REMOVED lines=25> */
[C---:B------:R-:W-:Y:S01]  /*9af0*/  FADD.FTZ R5, -R170.reuse, R5 ;  /* 0x00000005aa057221 */ /* 0x040fe20000010100 */
[----:B------:R-:W-:-:S01]  /*9b00*/  FFMA.FTZ R203, R170, R209, -8 ;  /* 0xc1000000aacb7423 */ /* 0x000fc200000100d1 */
[----:B------:R-:W-:Y:S01]  /*9b10*/  FMUL.FTZ R4, R4, UR14 ;  /* 0x0000000e04047c20 */ /* 0x000fe20008410000 */
[----:B------:R-:W-:-:S01]  /*9b20*/  FFMA.FTZ R7, R7, UR14, -R206 ;  /* 0x0000000e07077c23 */ /* 0x000fc200080108ce */
[----:B------:R-:W-:Y:S01]  /*9b30*/  FMUL.FTZ R5, R5, UR14 ;  /* 0x0000000e05057c20 */ /* 0x000fe20008410000 */
[----:B------:R-:W-:-:S01]  /*9b40*/  FFMA.FTZ R8, R8, UR14, -R203 ;  /* 0x0000000e08087c23 */ /* 0x000fc200080108cb */
[----:B------:R-:W-:Y:S01]  /*9b50*/  FFMA.FTZ R6, R6, UR14, -R206 ;  /* 0x0000000e06067c23 */ /* 0x000fe200080108ce */
[----:B------:R-:W-:-:S01]  /*9b60*/  FFMA.FTZ R9, R9, UR14, -R203 ;  /* 0x0000000e09097c23 */ /* 0x000fc200080108cb */
[----:B------:R-:W-:Y:S01]  /*9b70*/  MUFU.EX2 R4, R4 ;  /* 0x0000000400047308 */ /* 0x000fe20000000800 */
[----:B------:R-:W-:-:S01]  /*9b80*/  FFMA.FTZ R10, R10, UR14, -R206 ;  /* 0x0000000e0a0a7c23 */ /* 0x000fc200080108ce */
[----:B------:R-:W-:Y:S01]  /*9b90*/  FFMA.FTZ R12, R12, UR14, -R203 ;  /* 0x0000000e0c0c7c23 */ /* 0x000fe200080108cb */
[----:B------:R-:W-:-:S01]  /*9ba0*/  FFMA.FTZ R11, R11, UR14, -R206 ;  /* 0x0000000e0b0b7c23 */ /* 0x000fc200080108ce */
[----:B------:R-:W-:Y:S01]  /*9bb0*/  FFMA.FTZ R13, R13, UR14, -R203 ;  /* 0x0000000e0d0d7c23 */ /* 0x000fe200080108cb */
[----:B------:R-:W-:-:S01]  /*9bc0*/  FFMA.FTZ R14, R14, UR14, -R206 ;  /* 0x0000000e0e0e7c23 */ /* 0x000fc200080108ce */
[----:B------:R-:W-:Y:S01]  /*9bd0*/  FFMA.FTZ R20, R20, UR14, -R203 ;  /* 0x0000000e14147c23 */ /* 0x000fe200080108cb */
[----:B------:R-:W-:-:S01]  /*9be0*/  FFMA.FTZ R15, R15, UR14, -R206 ;  /* 0x0000000e0f0f7c23 */ /* 0x000fc200080108ce */
[----:B------:R-:W1:Y:S01]  /*9bf0*/  MUFU.EX2 R7, R7 ;  /* 0x0000000700077308 */ /* 0x000e620000000800 */
[----:B------:R-:W-:-:S01]  /*9c00*/  FFMA.FTZ R21, R21, UR14, -R203 ;  /* 0x0000000e15157c23 */ /* 0x000fc200080108cb */
[----:B------:R-:W-:Y:S01]  /*9c10*/  FFMA.FTZ R152, R152, UR14, -R206 ;  /* 0x0000000e98987c23 */ /* 0x000fe200080108ce */
        /* <DEDUP_REMOVED lines=30> */
[----:B--2---:R-:W-:-:S01]  /*9e00*/  FFMA.FTZ R2, R5, R2, R8 ;  /* 0x0000000205027223 */ /* 0x004fc20000010008 */
[----:B------:R-:W-:-:S06]  /*9e10*/  FFMA.FTZ R203, R205, UR14, -R203 ;  /* 0x0000000ecdcb7c23 */ /* 0x000fcc00080108cb */
        /* <DEDUP_REMOVED lines=43> */
[----:B-1----:R-:W-:-:S01]  /*a0d0*/  FADD.FTZ R2, R164, R3 ;  /* 0x00000003a4027221 */ /* 0x002fc20000010000 */
[----:B------:R-:W-:Y:S02]  /*a0e0*/  WARPGROUP.DEPBAR.LE gsb0, 0x0 ;  /* 0x00008000000079c5 */ /* 0x000fe40000010000 */
[----:B------:R-:W-:-:S04]  /*a0f0*/  WARPGROUP.ARRIVE ;  /* 0x00000000000079c5 */ /* 0x000fc80000000000 */
[----:B------:R-:W1:Y:S01]  /*a100*/  MUFU.EX2 R165, R165 ;  /* 0x000000a500a57308 */ /* 0x000e620000000800 */
[----:B---3--:R-:W-:-:S01]  /*a110*/  FADD.FTZ R206, R162, R209 ;  /* 0x000000d1a2ce7221 */ /* 0x008fc20000010000 */
[----:B------:R-:W-:Y:S06]  /*a120*/  QGMMA.64x256x32.F32.E4M3.E4M3 R24, R216, gdesc[UR8], R24, gsb0 ;  /* 0x03e00008d8187df3 */ /* 0x000fec0008000818 */
        /* <DEDUP_REMOVED lines=46> */
[----:B------:R-:W-:-:S05]  /*a410*/  @!P1 LEA R2, R210, UR38, 0x3 ;  /* 0x00000026d2029c11 */ /* 0x000fca000f8e18ff */
[----:B------:R-:W-:Y:S01]  /*a420*/  @!P1 VIADD R2, R2, 0x38840 ;  /* 0x0003884002029836 */ /* 0x000fe20000000000 */
[----:B------:R-:W-:Y:S01]  /*a430*/  MUFU.EX2 R190, R190 ;  /* 0x000000be00be7308 */ /* 0x000fe20000000800 */
[----:B---3--:R-:W-:-:S03]  /*a440*/  FADD.FTZ R209, R187, R206 ;  /* 0x000000cebbd17221 */ /* 0x008fc60000010000 */
[----:B------:R-:W-:-:S04]  /*a450*/  @!P1 PRMT R2, RZ, 0x654, R2 ;  /* 0x00000654ff029816 */ /* 0x000fc80000000002 */
[----:B------:R-:W1:Y:S01]  /*a460*/  MUFU.EX2 R193, R193 ;  /* 0x000000c100c17308 */ /* 0x000e620000000800 */
[----:B--2---:R-:W-:-:S07]  /*a470*/  FADD.FTZ R206, R192, R3 ;  /* 0x00000003c0ce7221 */ /* 0x004fce0000010000 */
[----:B------:R-:W-:Y:S08]  /*a480*/  MUFU.EX2 R191, R191 ;  /* 0x000000bf00bf7308 */ /* 0x000ff00000000800 */
[----:B------:R-:W2:Y:S01]  /*a490*/  MUFU.EX2 R196, R196 ;  /* 0x000000c400c47308 */ /* 0x000ea20000000800 */
[----:B-1----:R-:W-:-:S07]  /*a4a0*/  FADD.FTZ R3, R193, R206 ;  /* 0x000000cec1037221 */ /* 0x002fce0000010000 */
[----:B------:R-:W-:Y:S08]  /*a4b0*/  MUFU.EX2 R194, R194 ;  /* 0x000000c200c27308 */ /* 0x000ff00000000800 */
[----:B------:R-:W1:Y:S01]  /*a4c0*/  MUFU.EX2 R197, R197 ;  /* 0x000000c500c57308 */ /* 0x000e620000000800 */
[----:B--2---:R-:W-:-:S07]  /*a4d0*/  FADD.FTZ R206, R196, R3 ;  /* 0x00000003c4ce7221 */ /* 0x004fce0000010000 */
[----:B------:R-:W2:Y:S08]  /*a4e0*/  MUFU.EX2 R195, R195 ;  /* 0x000000c300c37308 */ /* 0x000eb00000000800 */
[----:B------:R-:W3:Y:S01]  /*a4f0*/  MUFU.EX2 R200, R200 ;  /* 0x000000c800c87308 */ /* 0x000ee20000000800 */
[----:B-1----:R-:W-:-:S07]  /*a500*/  FADD.FTZ R3, R197, R206 ;  /* 0x000000cec5037221 */ /* 0x002fce0000010000 */
[----:B------:R-:W1:Y:S08]  /*a510*/  MUFU.EX2 R198, R198 ;  /* 0x000000c600c67308 */ /* 0x000e700000000800 */
[----:B------:R-:W4:Y:S08]  /*a520*/  MUFU.EX2 R201, R201 ;  /* 0x000000c900c97308 */ /* 0x000f300000000800 */
[----:B------:R-:W5:Y:S01]  /*a530*/  MUFU.EX2 R199, R199 ;  /* 0x000000c700c77308 */ /* 0x000f620000000800 */
[----:B------:R-:W-:-:S02]  /*a540*/  WARPGROUP.DEPBAR.LE gsb0, 0x0 ;  /* 0x00008000000079c5 */ /* 0x000fc40000010000 */
[----:B------:R2:W-:Y:S06]  /*a550*/  BAR.ARV R208, 0x100 ;  /* 0x000400d00000751d */ /* 0x0005ec0000002000 */
[----:B------:R-:W5:Y:S01]  /*a560*/  MUFU.EX2 R204, R204 ;  /* 0x000000cc00cc7308 */ /* 0x000f620000000800 */
[----:B------:R3:W-:Y:S01]  /*a570*/  @!P1 SYNCS.ARRIVE.TRANS64.RED.A1T0 RZ, [R2+URZ], RZ ;  /* 0x000000ff02ff99a7 */ /* 0x0007e2000810043f */
[----:B--2---:R-:W-:-:S04]  /*a580*/  FADD.FTZ R208, R190, R209 ;  /* 0x000000d1bed07221 */ /* 0x004fc80000010000 */
[----:B------:R-:W-:Y:S02]  /*a590*/  FADD.FTZ R205, R191, R208 ;  /* 0x000000d0bfcd7221 */ /* 0x000fe40000010000 */
[----:B------:R-:W2:Y:S02]  /*a5a0*/  MUFU.EX2 R202, R202 ;  /* 0x000000ca00ca7308 */ /* 0x000ea40000000800 */
[----:B---3--:R-:W-:-:S04]  /*a5b0*/  FADD.FTZ R2, R194, R205 ;  /* 0x000000cdc2027221 */ /* 0x008fc80000010000 */
[----:B------:R-:W-:Y:S01]  /*a5c0*/  FADD.FTZ R205, R195, R2 ;  /* 0x00000002c3cd7221 */ /* 0x000fe20000010000 */
[----:B------:R-:W-:-:S01]  /*a5d0*/  FADD.FTZ R2, R200, R3 ;  /* 0x00000003c8027221 */ /* 0x000fc20000010000 */
[----:B------:R-:W3:Y:S02]  /*a5e0*/  MUFU.EX2 R203, R203 ;  /* 0x000000cb00cb7308 */ /* 0x000ee40000000800 */
[----:B-1----:R-:W-:-:S01]  /*a5f0*/  FADD.FTZ R206, R198, R205 ;  /* 0x000000cdc6ce7221 */ /* 0x002fc20000010000 */
[----:B----4-:R-:W-:-:S03]  /*a600*/  FADD.FTZ R3, R201, R2 ;  /* 0x00000002c9037221 */ /* 0x010fc60000010000 */
[----:B-----5:R-:W-:Y:S01]  /*a610*/  FADD.FTZ R205, R199, R206 ;  /* 0x000000cec7cd7221 */ /* 0x020fe20000010000 */
[----:B------:R-:W-:-:S03]  /*a620*/  FADD.FTZ R2, R204, R3 ;  /* 0x00000003cc027221 */ /* 0x000fc60000010000 */
[----:B--2---:R-:W-:Y:S01]  /*a630*/  FADD.FTZ R3, R202, R205 ;  /* 0x000000cdca037221 */ /* 0x004fe20000010000 */
[----:B---3--:R-:W-:-:S01]  /*a640*/  FADD.FTZ R2, R203, R2 ;  /* 0x00000002cb027221 */ /* 0x008fc20000010000 */
[----:B------:R-:W-:Y:S06]  /*a650*/  @!P0 BRA `(.L_x_1871) ;  /* 0x0000000000048947 */ /* 0x000fec0003800000 */
[----:B------:R-:W-:Y:S01]  /*a660*/  BPT.TRAP 0x1 ;  /* 0x000000040000795c */ /* 0x000fe20000300000 */
.L_x_1871:
        /* <DEDUP_REMOVED lines=19> */
[----:B------:R-:W-:Y:S01]  /*a7a0*/  F2FP.SATFINITE.E4M3.F32.PACK_AB_MERGE_C R175, R178, R175, RZ ;  /* 0x000000afb2af723e */ /* 0x000fe200048070ff */
[----:B------:R-:W-:Y:S01]  /*a7b0*/  UMOV UR6, UR37 ;  /* 0x0000002500067c82 */ /* 0x000fe20008000000 */
        /* <DEDUP_REMOVED lines=151> */
.L_x_1862:
[----:B------:R-:W-:Y:S06]  /*b130*/  BAR.ARV 0x8, 0x120 ;  /* 0x0204800000007b1d */ /* 0x000fec0000002000 */
[----:B------:R-:W-:Y:S05]  /*b140*/  @!P0 BRA `(.L_x_1873) ;  /* 0x0000000000048947 */ /* 0x000fea0003800000 */
[----:B------:R-:W-:Y:S01]  /*b150*/  BPT.TRAP 0x1 ;  /* 0x000000040000795c */ /* 0x000fe20000300000 */
.L_x_1873:
[----:B------:R-:W-:Y:S01]  /*b160*/  ULEA UR15, UR37, UR38, 0x3 ;  /* 0x00000026250f7291 */ /* 0x000fe2000f8e183f */
[----:B------:R-:W-:-:S05]  /*b170*/  IMAD.U32 R0, RZ, RZ, UR36 ;  /* 0x00000024ff007e24 */ /* 0x000fca000f8e00ff */
[----:B------:R-:W-:-:S04]  /*b180*/  SHF.L.U32 R0, R0, 0x1f, RZ ;  /* 0x0000001f00007819 */ /* 0x000fc800000006ff */
[----:B------:R1:W2:Y:S01]  /*b190*/  SYNCS.PHASECHK.TRANS64.TRYWAIT P1, [UR15+0x38850], R0 ;  /* 0x03885000ff0075a7 */ /* 0x0002a2000802014f */
[----:B------:R-:W-:Y:S05]  /*b1a0*/  @!P0 BRA `(.L_x_1874) ;  /* 0x0000000000048947 */ /* 0x000fea0003800000 */
[----:B------:R-:W-:Y:S01]  /*b1b0*/  BPT.TRAP 0x1 ;  /* 0x000000040000795c */ /* 0x000fe20000300000 */
.L_x_1874:
[----:B--2---:R-:W-:Y:S05]  /*b1c0*/  @P1 BRA `(.L_x_1875) ;  /* 0x0000000000081947 */ /* 0x004fea0003800000 */
[----:B------:R-:W2:Y:S02]  /*b1d0*/  SYNCS.PHASECHK.TRANS64.TRYWAIT P1, [UR15+0x38850], R0 ;  /* 0x03885000ff0075a7 */ /* 0x000ea4000802014f */
[----:B--2---:R-:W-:Y:S05]  /*b1e0*/  @!P1 BRA `(.L_x_1876) ;  /* 0x0000007000c89947 */ /* 0x004fea0003800000 */
.L_x_1875:
[----:B------:R-:W-:Y:S01]  /*b1f0*/  UIADD3 UR38, UR38, 0x400, URZ ;  /* 0x0000040026267890 */ /* 0x000fe2000fffe03f */
[----:B------:R-:W-:Y:S01]  /*b200*/  WARPGROUP.ARRIVE ;  /* 0x00000000000079c5 */ /* 0x000fe20000000000 */
[----:B------:R-:W-:Y:S01]  /*b210*/  UMOV UR7, 0x40000040 ;  /* 0x4000004000077882 */ /* 0x000fe20000000000 */
[----:B------:R-:W-:Y:S01]  /*b220*/  IMAD.MOV.U32 R7, RZ, RZ, 0x3f800000 ;  /* 0x3f800000ff077424 */ /* 0x000fe200078e00ff */
[----:B------:R-:W-:-:S04]  /*b230*/  USHF.R.U32.HI UR38, URZ, 0x4, UR38 ;  /* 0x000000043f267899 */ /* 0x000fc80008011626 */
[----:B------:R-:W-:-:S04]  /*b240*/  ULOP3.LUT UR38, UR38, 0x3fff, URZ, 0xc0, !UPT ;  /* 0x00003fff26267892 */ /* 0x000fc8000f8ec03f */
[----:B------:R-:W-:-:S04]  /*b250*/  ULOP3.LUT UR8, UR38, 0x10000, URZ, 0xfc, !UPT ;  /* 0x0001000026087892 */ /* 0x000fc8000f8efc3f */
[----:B------:R-:W-:-:S04]  /*b260*/  ULEA UR8, UR37, UR8, 0xb ;  /* 0x0000000825087291 */ /* 0x000fc8000f8e583f */
[----:B------:R-:W-:-:S03]  /*b270*/  UIADD3 UR4, UR8, 0x2, URZ ;  /* 0x0000000208047890 */ /* 0x000fc6000fffe03f */
[----:B------:R-:W-:-:S06]  /*b280*/  UMOV UR6, UR8 ;  /* 0x0000000800067c82 */ /* 0x000fcc0008000000 */
[----:B------:R-:W-:Y:S01]  /*b290*/  QGMMA.64x256x32.F32.E4M3.E4M3 R24, R228, gdesc[UR4], R24, gsb0 ;  /* 0x03e00004e4187df3 */ /* 0x000fe20008000818 */
[----:B------:R-:W-:Y:S01]  /*b2a0*/  UMOV UR7, 0x40000040 ;  /* 0x4000004000077882 */ /* 0x000fe20000000000 */
[----:B------:R-:W-:Y:S01]  /*b2b0*/  UMOV UR6, UR4 ;  /* 0x0000000400067c82 */ /* 0x000fe20008000000 */
[----:B------:R-:W-:Y:S02]  /*b2c0*/  ULDC.64 UR4, c[0x0][0x9a0] ;  /* 0x0002680000047ab9 */ /* 0x000fe40000000a00 */
[----:B------:R-:W-:-:S04]  /*b2d0*/  UISETP.NE.U32.AND UP0, UPT, UR4, URZ, UPT ;  /* 0x0000003f0400728c */ /* 0x000fc8000bf05070 */
[----:B------:R-:W-:-:S06]  /*b2e0*/  UISETP.NE.AND.EX UP0, UPT, UR5, URZ, UPT, UP0 ;  /* 0x0000003f0500728c */ /* 0x000fcc000bf05300 */
[----:B------:R-:W-:-:S05]  /*b2f0*/  PLOP3.LUT P1, PT, PT, PT, UP0, 0x80, 0x0 ;  /* 0x000000000000781c */ /* 0x000fca0003f2f008 */
[----:B------:R-:W-:Y:S01]  /*b300*/  @UP0 USHF.R.S32.HI UR9, URZ, 0x1f, UR44 ;  /* 0x0000001f3f090899 */ /* 0x000fe2000801142c */
[----:B------:R-:W-:Y:S01]  /*b310*/  @UP0 ULDC.64 UR10, c[0x0][0x9c8] ;  /* 0x00027200000a0ab9 */ /* 0x000fe20000000a00 */
[----:B------:R-:W-:Y:S02]  /*b320*/  @UP0 ULDC.64 UR12, c[0x0][0x9d0] ;  /* 0x00027400000c0ab9 */ /* 0x000fe40000000a00 */
[----:B------:R-:W-:-:S04]  /*b330*/  @UP0 UIMAD UR9, UR9, UR10, URZ ;  /* 0x0000000a090902a4 */ /* 0x000fc8000f8e023f */
[----:B------:R-:W-:-:S03]  /*b340*/  @UP0 UIMAD UR9, UR44, UR11, UR9 ;  /* 0x0000000b2c0902a4 */ /* 0x000fc6000f8e0209 */
[----:B------:R-:W-:Y:S01]  /*b350*/  UMOV UR11, 0x40000040 ;  /* 0x40000040000b7882 */ /* 0x000fe20000000000 */
[----:B------:R-:W-:Y:S02]  /*b360*/  WARPGROUP.DEPBAR.LE gsb0, 0x0 ;  /* 0x00008000000079c5 */ /* 0x000fe40000010000 */
[----:B------:R-:W-:-:S06]  /*b370*/  WARPGROUP.ARRIVE ;  /* 0x00000000000079c5 */ /* 0x000fcc0000000000 */
[----:B------:R-:W-:Y:S01]  /*b380*/  QGMMA.64x256x32.F32.E4M3.E4M3 R24, R224, gdesc[UR4], R24, gsb0 ;  /* 0x03e00004e0187df3 */ /* 0x000fe20008000818 */
[----:B------:R-:W-:Y:S02]  /*b390*/  @UP0 UIMAD.WIDE.U32 UR6, UR44, UR10, URZ ;  /* 0x0000000a2c0602a5 */ /* 0x000fe4000f8e003f */
[----:B------:R-:W-:Y:S02]  /*b3a0*/  @UP0 USHF.R.S32.HI UR10, URZ, 0x1f, UR47 ;  /* 0x0000001f3f0a0899 */ /* 0x000fe4000801142f */
[----:B------:R-:W-:Y:S02]  /*b3b0*/  @UP0 UIADD3 UR7, UR7, UR9, URZ ;  /* 0x0000000907070290 */ /* 0x000fe4000fffe03f */
[----:B------:R-:W-:Y:S02]  /*b3c0*/  @UP0 UIMAD UR9, UR10, UR12, URZ ;  /* 0x0000000c0a0902a4 */ /* 0x000fe4000f8e023f */
[----:B------:R-:W-:Y:S02]  /*b3d0*/  UIADD3 UR10, UR8, 0x4, URZ ;  /* 0x00000004080a7890 */ /* 0x000fe4000fffe03f */
[----:B------:R-:W-:-:S02]  /*b3e0*/  @UP0 UIMAD UR9, UR47, UR13, UR9 ;  /* 0x0000000d2f0902a4 */ /* 0x000fc4000f8e0209 */
[----:B------:R-:W-:-:S04]  /*b3f0*/  @UP0 UIMAD.WIDE.U32 UR6, UR47, UR12, UR6 ;  /* 0x0000000c2f0602a5 */ /* 0x000fc8000f8e0006 */
[----:B------:R-:W-:Y:S02]  /*b400*/  @UP0 UIADD3 UR7, UR7, UR9, URZ ;  /* 0x0000000907070290 */ /* 0x000fe4000fffe03f */
[----:B------:R-:W-:-:S04]  /*b410*/  @UP0 ULEA UR4, UP1, UR6, UR4, 0x2 ;  /* 0x0000000406040291 */ /* 0x000fc8000f82103f */
[----:B------:R-:W-:Y:S02]  /*b420*/  @UP0 ULEA.HI.X UR5, UR6, UR5, UR7, 0x2, UP1 ;  /* 0x0000000506050291 */ /* 0x000fe400088f1407 */
[----:B------:R-:W-:-:S04]  /*b430*/  IMAD.U32 R4, RZ, RZ, UR4 ;  /* 0x00000004ff047e24 */ /* 0x000fc8000f8e00ff */
[----:B--2---:R-:W-:-:S05]  /*b440*/  IMAD.U32 R5, RZ, RZ, UR5 ;  /* 0x00000005ff057e24 */ /* 0x004fca000f8e00ff */
[----:B------:R2:W3:Y:S01]  /*b450*/  @P1 LDG.E R7, desc[UR54][R4.64] ;  /* 0x0000003604071981 */ /* 0x0004e2000c1e1900 */
[----:B------:R-:W-:Y:S01]  /*b460*/  UIADD3 UR8, UR8, 0x6, URZ ;  /* 0x0000000608087890 */ /* 0x000fe2000fffe03f */
[----:B------:R-:W-:-:S06]  /*b470*/  UMOV UR7, 0x40000040 ;  /* 0x4000004000077882 */ /* 0x000fcc0000000000 */
[----:B------:R-:W-:Y:S01]  /*b480*/  UMOV UR6, UR8 ;  /* 0x0000000800067c82 */ /* 0x000fe20008000000 */
[----:B------:R-:W-:Y:S02]  /*b490*/  WARPGROUP.DEPBAR.LE gsb0, 0x0 ;  /* 0x00008000000079c5 */ /* 0x000fe40000010000 */
[----:B------:R-:W-:-:S06]  /*b4a0*/  WARPGROUP.ARRIVE ;  /* 0x00000000000079c5 */ /* 0x000fcc0000000000 */
[----:B------:R-:W-:Y:S01]  /*b4b0*/  QGMMA.64x256x32.F32.E4M3.E4M3 R24, R220, gdesc[UR8], R24, gsb0 ;  /* 0x03e00008dc187df3 */ /* 0x000fe20008000818 */
[----:B-1----:R-:W1:Y:S04]  /*b4c0*/  SHFL.BFLY PT, R0, R3, 0x2, 0x1f ;  /* 0x0c401f0003007f89 */ /* 0x002e6800000e0000 */
[----:B------:R-:W4:Y:S01]  /*b4d0*/  SHFL.BFLY PT, R11, R2, 0x2, 0x1f ;  /* 0x0c401f00020b7f89 */ /* 0x000f2200000e0000 */
[----:B-1----:R-:W-:-:S01]  /*b4e0*/  FADD.FTZ R0, R0, R3 ;  /* 0x0000000300007221 */ /* 0x002fc20000010000 */
[----:B----4-:R-:W-:-:S04]  /*b4f0*/  FADD.FTZ R11, R11, R2 ;  /* 0x000000020b0b7221 */ /* 0x010fc80000010000 */
[----:B------:R-:W1:Y:S04]  /*b500*/  SHFL.BFLY PT, R9, R0, 0x1, 0x1f ;  /* 0x0c201f0000097f89 */ /* 0x000e6800000e0000 */
        /* <DEDUP_REMOVED lines=13> */
[----:B------:R-:W2:Y:S08]  /*b5e0*/  @P3 MUFU.LG2 R5, R13 ;  /* 0x0000000d00053308 */ /* 0x000eb00000000c00 */
[----:B------:R-:W4:Y:S01]  /*b5f0*/  @P1 MUFU.RCP R8, R10 ;  /* 0x0000000a00081308 */ /* 0x000f220000001000 */
[----:B------:R-:W-:-:S02]  /*b600*/  IMAD.U32 R6, RZ, RZ, UR14 ;  /* 0x0000000eff067e24 */ /* 0x000fc4000f8e00ff */
[----:B------:R-:W-:Y:S02]  /*b610*/  IMAD.U32 R14, RZ, RZ, UR14 ;  /* 0x0000000eff0e7e24 */ /* 0x000fe4000f8e00ff */
[----:B-1----:R-:W-:Y:S01]  /*b620*/  @P2 FMUL.FTZ R3, R3, 0.69314718246459960938 ;  /* 0x3f31721803032820 */ /* 0x002fe20000410000 */
[----:B------:R-:W-:Y:S01]  /*b630*/  @P2 FMUL.FTZ R6, R6, 0.69314718246459960938 ;  /* 0x3f31721806062820 */ /* 0x000fe20000410000 */
[----:B------:R-:W-:Y:S02]  /*b640*/  WARPGROUP.DEPBAR.LE gsb0, 0x0 ;  /* 0x00008000000079c5 */ /* 0x000fe40000010000 */
[----:B------:R-:W-:-:S06]  /*b650*/  WARPGROUP.ARRIVE ;  /* 0x00000000000079c5 */ /* 0x000fcc0000000000 */
[----:B------:R-:W-:Y:S01]  /*b660*/  QGMMA.64x256x32.F32.E4M3.E4M3 R24, R216, gdesc[UR4], R24, gsb0 ;  /* 0x03e00004d8187df3 */ /* 0x000fe20008000818 */
[----:B------:R-:W-:Y:S01]  /*b670*/  @P3 FMUL.FTZ R14, R14, 0.69314718246459960938 ;  /* 0x3f3172180e0e3820 */ /* 0x000fe20000410000 */
        /* <DEDUP_REMOVED lines=10> */
.L_x_1877:
        /* <DEDUP_REMOVED lines=137> */
[----:B------:R-:W-:-:S12]  /*bfb0*/  ULOP3.LUT UR36, UR36, UR4, URZ, 0x3c, !UPT ;  /* 0x0000000424247292 */ /* 0x000fd8000f8e3c3f */
.L_x_1844:
        /* <DEDUP_REMOVED lines=31> */
[----:B------:R-:W-:Y:S01]  /*c1b0*/  IADD3 R5, P5, R16, 0x20, RZ ;  /* 0x0000002010057810 */ /* 0x000fe20007fbe0ff */
[----:B------:R-:W-:Y:S01]  /*c1c0*/  UIADD3 UR5, UR9, UR5, URZ ;  /* 0x0000000509057290 */ /* 0x000fe2000fffe03f */
[----:B------:R-:W-:Y:S01]  /*c1d0*/  F2FP.BF16.F32.PACK_AB R10, R10, R9 ;  /* 0x000000090a0a723e */ /* 0x000fe200000010ff */
[----:B------:R-:W-:Y:S01]  /*c1e0*/  ULDC.64 UR6, c[0x0][0xb40] ;  /* 0x0002d00000067ab9 */ /* 0x000fe20000000a00 */
[----:B------:R-:W-:Y:S02]  /*c1f0*/  F2FP.BF16.F32.PACK_AB R48, R53, R48 ;  /* 0x000000303530723e */ /* 0x000fe400000010ff */
[----:B------:R-:W-:Y:S02]  /*c200*/  F2FP.BF16.F32.PACK_AB R9, R39, R42 ;  /* 0x0000002a2709723e */ /* 0x000fe400000010ff */
[----:B------:R-:W-:Y:S02]  /*c210*/  SEL R53, R3, R4, P0 ;  /* 0x0000000403357207 */ /* 0x000fe40000000000 */
[----:B------:R-:W-:Y:S01]  /*c220*/  SEL R42, R4, R3, P0 ;  /* 0x00000003042a7207 */ /* 0x000fe20000000000 */
[----:B------:R-:W-:Y:S01]  /*c230*/  VIADD R3, R23, UR42 ;  /* 0x0000002a17037c36 */ /* 0x000fe20008000000 */
[----:B------:R-:W-:-:S02]  /*c240*/  LOP3.LUT R4, R5, 0x380, RZ, 0xc0, !PT ;  /* 0x0000038005047812 */ /* 0x000fc400078ec0ff */
[----:B------:R-:W-:Y:S02]  /*c250*/  F2FP.BF16.F32.PACK_AB R51, R51, R54 ;  /* 0x000000363333723e */ /* 0x000fe400000010ff */
[----:B------:R-:W-:Y:S02]  /*c260*/  SHF.R.U64 R4, R4, 0x3, RZ ;  /* 0x0000000304047819 */ /* 0x000fe400000012ff */
[----:B------:R-:W-:Y:S02]  /*c270*/  F2FP.BF16.F32.PACK_AB R50, R47, R50 ;  /* 0x000000322f32723e */ /* 0x000fe400000010ff */
[----:B------:R-:W-:Y:S02]  /*c280*/  F2FP.BF16.F32.PACK_AB R40, R45, R40 ;  /* 0x000000282d28723e */ /* 0x000fe400000010ff */
[----:B------:R-:W-:Y:S01]  /*c290*/  LOP3.LUT R4, R4, R5, RZ, 0x3c, !PT ;  /* 0x0000000504047212 */ /* 0x000fe200078e3cff */
[----:B------:R-:W-:Y:S01]  /*c2a0*/  IMAD.X R5, RZ, RZ, R17, P5 ;  /* 0x000000ffff057224 */ /* 0x000fe200028e0611 */
[----:B------:R-:W-:-:S02]  /*c2b0*/  SEL R131, R51, R50, P0 ;  /* 0x0000003233837207 */ /* 0x000fc40000000000 */
[----:B------:R-:W-:Y:S02]  /*c2c0*/  SEL R45, R50, R51, P0 ;  /* 0x00000033322d7207 */ /* 0x000fe40000000000 */
[----:B------:R-:W-:Y:S02]  /*c2d0*/  IADD3 R51, P5, R16, 0x4020, RZ ;  /* 0x0000402010337810 */ /* 0x000fe40007fbe0ff */
[----:B------:R-:W-:Y:S02]  /*c2e0*/  F2FP.BF16.F32.PACK_AB R137, R137, R140 ;  /* 0x0000008c8989723e */ /* 0x000fe400000010ff */
[----:B------:R-:W-:Y:S02]  /*c2f0*/  F2FP.BF16.F32.PACK_AB R49, R52, R49 ;  /* 0x000000313431723e */ /* 0x000fe400000010ff */
[----:B------:R-:W-:Y:S02]  /*c300*/  F2FP.BF16.F32.PACK_AB R136, R133, R136 ;  /* 0x000000888588723e */ /* 0x000fe400000010ff */
[----:B------:R-:W-:-:S02]  /*c310*/  F2FP.BF16.F32.PACK_AB R52, R27, R30 ;  /* 0x0000001e1b34723e */ /* 0x000fc400000010ff */
[----:B------:R-:W-:Y:S02]  /*c320*/  F2FP.BF16.F32.PACK_AB R7, R7, R26 ;  /* 0x0000001a0707723e */ /* 0x000fe400000010ff */
[----:B------:R-:W-:Y:S02]  /*c330*/  F2FP.BF16.F32.PACK_AB R47, R35, R38 ;  /* 0x00000026232f723e */ /* 0x000fe400000010ff */
[----:B------:R-:W-:Y:S02]  /*c340*/  LOP3.LUT R50, R51, 0x380, RZ, 0xc0, !PT ;  /* 0x0000038033327812 */ /* 0x000fe400078ec0ff */
[----:B------:R-:W-:Y:S02]  /*c350*/  SEL R119, R137, R136, P0 ;  /* 0x0000008889777207 */ /* 0x000fe40000000000 */
[----:B------:R-:W-:Y:S02]  /*c360*/  SEL R38, R136, R137, P0 ;  /* 0x0000008988267207 */ /* 0x000fe40000000000 */
[----:B------:R-:W-:-:S02]  /*c370*/  F2FP.BF16.F32.PACK_AB R6, R31, R34 ;  /* 0x000000221f06723e */ /* 0x000fc400000010ff */
[----:B------:R-:W-:Y:S02]  /*c380*/  SEL R137, R52, R7, P0 ;  /* 0x0000000734897207 */ /* 0x000fe40000000000 */
[----:B------:R-:W-:Y:S02]  /*c390*/  SEL R52, R7, R52, P0 ;  /* 0x0000003407347207 */ /* 0x000fe40000000000 */
[----:B------:R-:W-:Y:S02]  /*c3a0*/  IADD3 R7, P6, R16, 0x40, RZ ;  /* 0x0000004010077810 */ /* 0x000fe40007fde0ff */
[----:B------:R-:W-:Y:S02]  /*c3b0*/  SHF.R.U64 R50, R50, 0x3, RZ ;  /* 0x0000000332327819 */ /* 0x000fe400000012ff */
[----:B------:R-:W-:Y:S02]  /*c3c0*/  SEL R135, R47, R6, P0 ;  /* 0x000000062f877207 */ /* 0x000fe40000000000 */
[----:B------:R-:W-:-:S02]  /*c3d0*/  SEL R47, R6, R47, P0 ;  /* 0x0000002f062f7207 */ /* 0x000fc40000000000 */
[----:B------:R-:W-:Y:S02]  /*c3e0*/  F2FP.BF16.F32.PACK_AB R88, R93, R88 ;  /* 0x000000585d58723e */ /* 0x000fe400000010ff */
[----:B------:R-:W-:Y:S02]  /*c3f0*/  F2FP.BF16.F32.PACK_AB R89, R92, R89 ;  /* 0x000000595c59723e */ /* 0x000fe400000010ff */
[----:B------:R-:W-:Y:S02]  /*c400*/  LOP3.LUT R6, R7, 0x380, RZ, 0xc0, !PT ;  /* 0x0000038007067812 */ /* 0x000fe400078ec0ff */
[----:B------:R-:W-:Y:S01]  /*c410*/  LOP3.LUT R50, R50, R51, RZ, 0x3c, !PT ;  /* 0x0000003332327212 */ /* 0x000fe200078e3cff */
[----:B------:R-:W-:Y:S01]  /*c420*/  IMAD.X R51, RZ, RZ, R17, P5 ;  /* 0x000000ffff337224 */ /* 0x000fe200028e0611 */
        /* <DEDUP_REMOVED lines=12> */
[----:B------:R-:W-:Y:S02]  /*c4f0*/  SEL R101, R88, R89, P0 ;  /* 0x0000005958657207 */ /* 0x000fe40000000000 */
[----:B------:R-:W-:-:S02]  /*c500*/  SEL R28, R89, R88, P0 ;  /* 0x00000058591c7207 */ /* 0x000fc40000000000 */
[----:B------:R-:W-:Y:S02]  /*c510*/  SHF.R.U64 R6, R6, 0x3, RZ ;  /* 0x0000000306067819 */ /* 0x000fe400000012ff */
        /* <DEDUP_REMOVED lines=12> */
[----:B------:R-:W-:Y:S02]  /*c5e0*/  MOV R100, R50 ;  /* 0x0000003200647202 */ /* 0x000fe40000000f00 */
[----:B------:R-:W-:Y:S02]  /*c5f0*/  SEL R105, R120, R121, P0 ;  /* 0x0000007978697207 */ /* 0x000fe40000000000 */
[----:B------:R-:W-:Y:S02]  /*c600*/  SEL R32, R121, R120, P0 ;  /* 0x0000007879207207 */ /* 0x000fe40000000000 */
[----:B------:R-:W-:Y:S02]  /*c610*/  IADD3 R9, P3, R16, 0x60, RZ ;  /* 0x0000006010097810 */ /* 0x000fe40007f7e0ff */
[----:B------:R-:W-:-:S02]  /*c620*/  F2FP.BF16.F32.PACK_AB R41, R44, R41 ;  /* 0x000000292c29723e */ /* 0x000fc400000010ff */
[----:B------:R-:W-:Y:S02]  /*c630*/  SEL R121, R129, R128, P0 ;  /* 0x0000008081797207 */ /* 0x000fe40000000000 */
[----:B------:R-:W-:Y:S02]  /*c640*/  SEL R39, R128, R129, P0 ;  /* 0x0000008180277207 */ /* 0x000fe40000000000 */
[----:B------:R-:W-:Y:S01]  /*c650*/  LOP3.LUT R6, R6, R7, RZ, 0x3c, !PT ;  /* 0x0000000706067212 */ /* 0x000fe200078e3cff */
[----:B------:R-:W-:Y:S01]  /*c660*/  IMAD.X R7, RZ, RZ, R17, P6 ;  /* 0x000000ffff077224 */ /* 0x000fe200030e0611 */
[----:B------:R-:W-:Y:S02]  /*c670*/  SEL R129, R62, R55, P0 ;  /* 0x000000373e817207 */ /* 0x000fe40000000000 */
[----:B------:R-:W-:Y:S02]  /*c680*/  SEL R44, R55, R62, P0 ;  /* 0x0000003e372c7207 */ /* 0x000fe40000000000 */
[----:B------:R-:W-:-:S02]  /*c690*/  IADD3 R55, P6, R16, 0x4040, RZ ;  /* 0x0000404010377810 */ /* 0x000fc40007fde0ff */
[----:B------:R-:W-:Y:S02]  /*c6a0*/  LOP3.LUT R8, R9, 0x380, RZ, 0xc0, !PT ;  /* 0x0000038009087812 */ /* 0x000fe400078ec0ff */
[----:B------:R-:W-:Y:S02]  /*c6b0*/  F2FP.BF16.F32.PACK_AB R12, R15, R12 ;  /* 0x0000000c0f0c723e */ /* 0x000fe400000010ff */
[----:B------:R-:W-:Y:S02]  /*c6c0*/  LOP3.LUT R54, R55, 0x380, RZ, 0xc0, !PT ;  /* 0x0000038037367812 */ /* 0x000fe400078ec0ff */
[----:B------:R-:W-:Y:S02]  /*c6d0*/  SHF.R.U64 R8, R8, 0x3, RZ ;  /* 0x0000000308087819 */ /* 0x000fe400000012ff */
[----:B------:R-:W-:Y:S02]  /*c6e0*/  F2FP.BF16.F32.PACK_AB R56, R61, R56 ;  /* 0x000000383d38723e */ /* 0x000fe400000010ff */
[----:B------:R-:W-:-:S02]  /*c6f0*/  F2FP.BF16.F32.PACK_AB R57, R60, R57 ;  /* 0x000000393c39723e */ /* 0x000fc400000010ff */
[----:B------:R-:W-:Y:S02]  /*c700*/  SEL R63, R12, R13, P0 ;  /* 0x0000000d0c3f7207 */ /* 0x000fe40000000000 */
[----:B------:R-:W-:Y:S02]  /*c710*/  SEL R12, R13, R12, P0 ;  /* 0x0000000c0d0c7207 */ /* 0x000fe40000000000 */
[----:B------:R-:W-:Y:S02]  /*c720*/  SHF.R.U64 R54, R54, 0x3, RZ ;  /* 0x0000000336367819 */ /* 0x000fe400000012ff */
[----:B------:R-:W-:Y:S02]  /*c730*/  F2FP.BF16.F32.PACK_AB R169, R169, R170 ;  /* 0x000000aaa9a9723e */ /* 0x000fe400000010ff */
[----:B------:R-:W-:Y:S02]  /*c740*/  F2FP.BF16.F32.PACK_AB R168, R167, R168 ;  /* 0x000000a8a7a8723e */ /* 0x000fe400000010ff */
[----:B------:R-:W-:-:S02]  /*c750*/  SEL R67, R20, R21, P0 ;  /* 0x0000001514437207 */ /* 0x000fc40000000000 */
[----:B------:R-:W-:Y:S02]  /*c760*/  SEL R13, R21, R20, P0 ;  /* 0x00000014150d7207 */ /* 0x000fe40000000000 */
[----:B------:R-:W-:Y:S01]  /*c770*/  LOP3.LUT R8, R8, R9, RZ, 0x3c, !PT ;  /* 0x0000000908087212 */ /* 0x000fe200078e3cff */
[--C-:B------:R-:W-:Y:S01]  /*c780*/  IMAD.X R9, RZ, RZ, R17.reuse, P3 ;  /* 0x000000ffff097224 */ /* 0x100fe200018e0611 */
[----:B------:R-:W-:Y:S02]  /*c790*/  SEL R91, R56, R57, P0 ;  /* 0x00000039385b7207 */ /* 0x000fe40000000000 */
[----:B------:R-:W-:Y:S02]  /*c7a0*/  SEL R21, R57, R56, P0 ;  /* 0x0000003839157207 */ /* 0x000fe40000000000 */
[----:B------:R-:W-:Y:S02]  /*c7b0*/  IADD3 R57, P3, R16, 0x4060, RZ ;  /* 0x0000406010397810 */ /* 0x000fe40007f7e0ff */
[----:B------:R-:W-:Y:S01]  /*c7c0*/  LOP3.LUT R54, R54, R55, RZ, 0x3c, !PT ;  /* 0x0000003736367212 */ /* 0x000fe200078e3cff */
[----:B------:R-:W-:Y:S01]  /*c7d0*/  IMAD.X R55, RZ, RZ, R17, P6 ;  /* 0x000000ffff377224 */ /* 0x000fe200030e0611 */
[----:B------:R-:W-:-:S02]  /*c7e0*/  SEL R87, R48, R49, P0 ;  /* 0x0000003130577207 */ /* 0x000fc40000000000 */
[----:B------:R-:W-:Y:S02]  /*c7f0*/  SEL R20, R49, R48, P0 ;  /* 0x0000003031147207 */ /* 0x000fe40000000000 */
[----:B------:R-:W-:Y:S02]  /*c800*/  SEL R107, R169, R168, P0 ;  /* 0x000000a8a96b7207 */ /* 0x000fe40000000000 */
[----:B------:R-:W-:Y:S02]  /*c810*/  SEL R169, R168, R169, P0 ;  /* 0x000000a9a8a97207 */ /* 0x000fe40000000000 */
[----:B------:R-:W-:Y:S02]  /*c820*/  IADD3 R49, P4, R16, 0x4000, RZ ;  /* 0x0000400010317810 */ /* 0x000fe40007f9e0ff */
[----:B------:R-:W-:Y:S02]  /*c830*/  LOP3.LUT R56, R57, 0x380, RZ, 0xc0, !PT ;  /* 0x0000038039387812 */ /* 0x000fe400078ec0ff */
[----:B------:R-:W-:-:S02]  /*c840*/  LOP3.LUT R48, R49, 0x380, RZ, 0xc0, !PT ;  /* 0x0000038031307812 */ /* 0x000fc400078ec0ff */
[----:B------:R-:W-:Y:S02]  /*c850*/  MOV R98, R54 ;  /* 0x0000003600627202 */ /* 0x000fe40000000f00 */
[----:B------:R-:W-:Y:S02]  /*c860*/  SHF.R.U64 R56, R56, 0x3, RZ ;  /* 0x0000000338387819 */ /* 0x000fe400000012ff */
[----:B------:R-:W-:Y:S02]  /*c870*/  F2FP.BF16.F32.PACK_AB R80, R85, R80 ;  /* 0x000000505550723e */ /* 0x000fe400000010ff */
[----:B------:R-:W-:Y:S02]  /*c880*/  F2FP.BF16.F32.PACK_AB R81, R84, R81 ;  /* 0x000000515451723e */ /* 0x000fe400000010ff */
[----:B------:R-:W-:Y:S02]  /*c890*/  SEL R59, R11, R10, P0 ;  /* 0x0000000a0b3b7207 */ /* 0x000fe40000000000 */
[----:B------:R-:W-:-:S02]  /*c8a0*/  F2FP.BF16.F32.PACK_AB R65, R68, R65 ;  /* 0x000000414441723e */ /* 0x000fc400000010ff */
[----:B------:R-:W-:Y:S01]  /*c8b0*/  SEL R11, R10, R11, P0 ;  /* 0x0000000b0a0b7207 */ /* 0x000fe20000000000 */
[----:B------:R-:W-:Y:S01]  /*c8c0*/  VIADD R10, R3, 0x8 ;  /* 0x00000008030a7836 */ /* 0x000fe20000000000 */
[----:B------:R-:W-:Y:S02]  /*c8d0*/  SHF.R.U64 R48, R48, 0x3, RZ ;  /* 0x0000000330307819 */ /* 0x000fe400000012ff */
[----:B------:R-:W-:Y:S01]  /*c8e0*/  LOP3.LUT R56, R56, R57, RZ, 0x3c, !PT ;  /* 0x0000003938387212 */ /* 0x000fe200078e3cff */
[----:B------:R-:W-:Y:S01]  /*c8f0*/  IMAD.X R57, RZ, RZ, R17, P3 ;  /* 0x000000ffff397224 */ /* 0x000fe200018e0611 */
[----:B------:R-:W-:Y:S02]  /*c900*/  F2FP.BF16.F32.PACK_AB R83, R83, R86 ;  /* 0x000000565353723e */ /* 0x000fe400000010ff */
[----:B------:R-:W-:Y:S02]  /*c910*/  F2FP.BF16.F32.PACK_AB R82, R79, R82 ;  /* 0x000000524f52723e */ /* 0x000fe400000010ff */
[----:B------:R-:W-:-:S02]  /*c920*/  SEL R99, R80, R81, P0 ;  /* 0x0000005150637207 */ /* 0x000fc40000000000 */
[----:B------:R-:W-:Y:S02]  /*c930*/  SEL R27, R81, R80, P0 ;  /* 0x00000050511b7207 */ /* 0x000fe40000000000 */
[----:B------:R-:W-:Y:S02]  /*c940*/  IADD3 R79, P3, R16, 0x8060, RZ ;  /* 0x00008060104f7810 */ /* 0x000fe40007f7e0ff */
[----:B------:R-:W-:Y:S02]  /*c950*/  MOV R108, R4 ;  /* 0x00000004006c7202 */ /* 0x000fe40000000f00 */
[----:B------:R-:W-:Y:S02]  /*c960*/  MOV R106, R6 ;  /* 0x00000006006a7202 */ /* 0x000fe40000000f00 */
[----:B------:R-:W-:Y:S02]  /*c970*/  SEL R93, R64, R65, P0 ;  /* 0x00000041405d7207 */ /* 0x000fe40000000000 */
[----:B-1----:R-:W-:-:S02]  /*c980*/  SEL R25, R65, R64, P0 ;  /* 0x0000004041197207 */ /* 0x002fc40000000000 */
[----:B------:R-:W-:Y:S01]  /*c990*/  LOP3.LUT R48, R48, R49, RZ, 0x3c, !PT ;  /* 0x0000003130307212 */ /* 0x000fe200078e3cff */
[----:B------:R-:W-:Y:S01]  /*c9a0*/  IMAD.X R49, RZ, RZ, R17, P4 ;  /* 0x000000ffff317224 */ /* 0x000fe200020e0611 */
[----:B------:R-:W-:Y:S02]  /*c9b0*/  IADD3 R81, P6, R16, 0x8040, RZ ;  /* 0x0000804010517810 */ /* 0x000fe40007fde0ff */
[----:B------:R-:W-:Y:S02]  /*c9c0*/  SEL R85, R40, R41, P0 ;  /* 0x0000002928557207 */ /* 0x000fe40000000000 */
[----:B------:R-:W-:Y:S02]  /*c9d0*/  SEL R15, R41, R40, P0 ;  /* 0x00000028290f7207 */ /* 0x000fe40000000000 */
[----:B------:R-:W-:Y:S02]  /*c9e0*/  IADD3 R65, P5, R16, 0x8020, RZ ;  /* 0x0000802010417810 */ /* 0x000fe40007fbe0ff */
[----:B------:R-:W-:-:S02]  /*c9f0*/  F2FP.BF16.F32.PACK_AB R75, R75, R78 ;  /* 0x0000004e4b4b723e */ /* 0x000fc400000010ff */
[----:B------:R-:W-:Y:S02]  /*ca00*/  SEL R123, R83, R82, P0 ;  /* 0x00000052537b7207 */ /* 0x000fe40000000000 */
[----:B------:R-:W-:Y:S02]  /*ca10*/  SEL R40, R82, R83, P0 ;  /* 0x0000005352287207 */ /* 0x000fe40000000000 */
[C---:B------:R-:W-:Y:S02]  /*ca20*/  IADD3 R61, P4, R16.reuse, 0x8000, RZ ;  /* 0x00008000103d7810 */ /* 0x040fe40007f9e0ff */
[----:B------:R-:W-:Y:S02]  /*ca30*/  LOP3.LUT R78, R79, 0x380, RZ, 0xc0, !PT ;  /* 0x000003804f4e7812 */ /* 0x000fe400078ec0ff */
[----:B------:R-:W-:Y:S02]  /*ca40*/  LOP3.LUT R83, R16, 0x380, RZ, 0xc0, !PT ;  /* 0x0000038010537812 */ /* 0x000fe400078ec0ff */
[----:B------:R-:W-:-:S02]  /*ca50*/  LOP3.LUT R80, R81, 0x380, RZ, 0xc0, !PT ;  /* 0x0000038051507812 */ /* 0x000fc400078ec0ff */
[----:B------:R-:W-:Y:S02]  /*ca60*/  F2FP.BF16.F32.PACK_AB R112, R117, R112 ;  /* 0x000000707570723e */ /* 0x000fe400000010ff */
[----:B------:R-:W-:Y:S02]  /*ca70*/  F2FP.BF16.F32.PACK_AB R113, R116, R113 ;  /* 0x000000717471723e */ /* 0x000fe400000010ff */
[----:B------:R-:W-:Y:S02]  /*ca80*/  LOP3.LUT R64, R65, 0x380, RZ, 0xc0, !PT ;  /* 0x0000038041407812 */ /* 0x000fe400078ec0ff */
        /* <DEDUP_REMOVED lines=12> */
[----:B------:R-:W-:Y:S01]  /*cb50*/  F2FP.BF16.F32.PACK_AB R74, R71, R74 ;  /* 0x0000004a474a723e */ /* 0x000fe200000010ff */
[----:B--2---:R-:W-:Y:S01]  /*cb60*/  SHFL.IDX PT, R53, R53, R24, 0x1c1f ;  /* 0x001c1f1835357589 */ /* 0x004fe200000e0000 */
[----:B------:R-:W-:Y:S02]  /*cb70*/  LOP3.LUT R50, R24, 0x2, RZ, 0x3c, !PT ;  /* 0x0000000218327812 */ /* 0x000fe400078e3cff */
[----:B------:R-:W-:Y:S01]  /*cb80*/  LOP3.LUT R60, R61, 0x380, RZ, 0xc0, !PT ;  /* 0x000003803d3c7812 */ /* 0x000fe200078ec0ff */
[----:B------:R-:W-:Y:S01]  /*cb90*/  SHFL.IDX PT, R107, R107, R24, 0x1c1f ;  /* 0x001c1f186b6b7589 */ /* 0x000fe200000e0000 */
[----:B------:R-:W-:-:S02]  /*cba0*/  SHF.R.U64 R78, R78, 0x3, RZ ;  /* 0x000000034e4e7819 */ /* 0x000fc400000012ff */
[----:B------:R-:W-:Y:S01]  /*cbb0*/  SHF.R.U64 R83, R83, 0x3, RZ ;  /* 0x0000000353537819 */ /* 0x000fe200000012ff */
[----:B------:R-:W1:Y:S01]  /*cbc0*/  SHFL.IDX PT, R42, R42, R50, 0x1c1f ;  /* 0x001c1f322a2a7589 */ /* 0x000e6200000e0000 */
[----:B------:R-:W-:Y:S02]  /*cbd0*/  SHF.R.U64 R80, R80, 0x3, RZ ;  /* 0x0000000350507819 */ /* 0x000fe400000012ff */
[----:B------:R-:W-:Y:S01]  /*cbe0*/  SEL R103, R112, R113, P0 ;  /* 0x0000007170677207 */ /* 0x000fe20000000000 */
[----:B------:R-:W2:Y:S01]  /*cbf0*/  SHFL.IDX PT, R54, R169, R50, 0x1c1f ;  /* 0x001c1f32a9367589 */ /* 0x000ea200000e0000 */
[----:B------:R-:W-:Y:S02]  /*cc00*/  SEL R31, R113, R112, P0 ;  /* 0x00000070711f7207 */ /* 0x000fe40000000000 */
[----:B------:R-:W-:Y:S01]  /*cc10*/  SHF.R.U64 R64, R64, 0x3, RZ ;  /* 0x0000000340407819 */ /* 0x000fe200000012ff */
        /* <DEDUP_REMOVED lines=11> */
[----:B------:R-:W-:Y:S01]  /*ccd0*/  SHF.R.U64 R60, R60, 0x3, RZ ;  /* 0x000000033c3c7819 */ /* 0x000fe200000012ff */
[----:B------:R-:W-:Y:S01]  /*cce0*/  SHFL.IDX PT, R67, R67, R24, 0x1c1f ;  /* 0x001c1f1843437589 */ /* 0x000fe200000e0000 */
[----:B-1----:R-:W-:Y:S02]  /*ccf0*/  SEL R4, R53, R42, P0 ;  /* 0x0000002a35047207 */ /* 0x002fe40000000000 */
[----:B------:R-:W-:Y:S01]  /*cd00*/  SEL R6, R42, R53, P0 ;  /* 0x000000352a067207 */ /* 0x000fe20000000000 */
[----:B------:R-:W-:Y:S01]  /*cd10*/  SHFL.IDX PT, R85, R85, R24, 0x1c1f ;  /* 0x001c1f1855557589 */ /* 0x000fe200000e0000 */
[----:B------:R-:W-:Y:S01]  /*cd20*/  LOP3.LUT R78, R78, R79, RZ, 0x3c, !PT ;  /* 0x0000004f4e4e7212 */ /* 0x000fe200078e3cff */
[--C-:B------:R-:W-:Y:S01]  /*cd30*/  IMAD.X R79, RZ, RZ, R17.reuse, P3 ;  /* 0x000000ffff4f7224 */ /* 0x100fe200018e0611 */
[----:B------:R-:W-:Y:S01]  /*cd40*/  LOP3.LUT R82, R83, R16, RZ, 0x3c, !PT ;  /* 0x0000001053527212 */ /* 0x000fe200078e3cff */
[----:B------:R-:W1:Y:S01]  /*cd50*/  SHFL.IDX PT, R42, R11, R50, 0x1c1f ;  /* 0x001c1f320b2a7589 */ /* 0x000e6200000e0000 */
[----:B------:R-:W-:Y:S01]  /*cd60*/  SEL R37, R164, R165, P0 ;  /* 0x000000a5a4257207 */ /* 0x000fe20000000000 */
[--C-:B------:R-:W-:Y:S01]  /*cd70*/  IMAD.MOV.U32 R83, RZ, RZ, R17.reuse ;  /* 0x000000ffff537224 */ /* 0x100fe200078e0011 */
[----:B------:R-:W-:Y:S01]  /*cd80*/  SEL R34, R160, R161, P0 ;  /* 0x000000a1a0227207 */ /* 0x000fe20000000000 */
[----:B------:R-:W-:Y:S01]  /*cd90*/  SHFL.IDX PT, R87, R87, R24, 0x1c1f ;  /* 0x001c1f1857577589 */ /* 0x000fe200000e0000 */
[----:B------:R-:W-:Y:S01]  /*cda0*/  LOP3.LUT R80, R80, R81, RZ, 0x3c, !PT ;  /* 0x0000005150507212 */ /* 0x000fe200078e3cff */
[--C-:B------:R-:W-:Y:S01]  /*cdb0*/  IMAD.X R81, RZ, RZ, R17.reuse, P6 ;  /* 0x000000ffff517224 */ /* 0x100fe200030e0611 */
[----:B------:R-:W-:Y:S01]  /*cdc0*/  SEL R26, R73, R72, P0 ;  /* 0x00000048491a7207 */ /* 0x000fe20000000000 */
[----:B------:R-:W-:Y:S01]  /*cdd0*/  SHFL.IDX PT, R91, R91, R24, 0x1c1f ;  /* 0x001c1f185b5b7589 */ /* 0x000fe200000e0000 */
[----:B------:R-:W-:Y:S01]  /*cde0*/  LOP3.LUT R64, R64, R65, RZ, 0x3c, !PT ;  /* 0x0000004140407212 */ /* 0x000fe200078e3cff */
[----:B------:R-:W-:Y:S01]  /*cdf0*/  IMAD.X R65, RZ, RZ, R17, P5 ;  /* 0x000000ffff417224 */ /* 0x000fe200028e0611 */
[----:B------:R-:W-:Y:S01]  /*ce00*/  IADD3 R71, P3, R16, 0xc060, RZ ;  /* 0x0000c06010477810 */ /* 0x000fe20007f7e0ff */
[----:B------:R-:W-:Y:S01]  /*ce10*/  SHFL.IDX PT, R93, R93, R24, 0x1c1f ;  /* 0x001c1f185d5d7589 */ /* 0x000fe200000e0000 */
[----:B------:R-:W-:-:S02]  /*ce20*/  SEL R33, R156, R157, P0 ;  /* 0x0000009d9c217207 */ /* 0x000fc40000000000 */
[----:B------:R-:W-:Y:S01]  /*ce30*/  SEL R41, R74, R75, P0 ;  /* 0x0000004b4a297207 */ /* 0x000fe20000000000 */
[----:B------:R-:W-:Y:S01]  /*ce40*/  SHFL.IDX PT, R95, R95, R24, 0x1c1f ;  /* 0x001c1f185f5f7589 */ /* 0x000fe200000e0000 */
[----:B------:R-:W-:Y:S01]  /*ce50*/  LOP3.LUT R60, R60, R61, RZ, 0x3c, !PT ;  /* 0x0000003d3c3c7212 */ /* 0x000fe200078e3cff */
[----:B------:R-:W-:Y:S01]  /*ce60*/  IMAD.X R61, RZ, RZ, R17, P4 ;  /* 0x000000ffff3d7224 */ /* 0x000fe200020e0611 */
[----:B------:R-:W-:Y:S01]  /*ce70*/  IADD3 R73, P6, R16, 0xc040, RZ ;  /* 0x0000c04010497810 */ /* 0x000fe20007fde0ff */
[----:B------:R-:W-:Y:S01]  /*ce80*/  SHFL.IDX PT, R99, R99, R24, 0x1c1f ;  /* 0x001c1f1863637589 */ /* 0x000fe200000e0000 */
[----:B------:R-:W-:Y:S02]  /*ce90*/  SEL R35, R152, R153, P0 ;  /* 0x0000009998237207 */ /* 0x000fe40000000000 */
[C---:B------:R-:W-:Y:S01]  /*cea0*/  IADD3 R75, P5, R16.reuse, 0xc020, RZ ;  /* 0x0000c020104b7810 */ /* 0x040fe20007fbe0ff */
[----:B------:R-:W-:Y:S01]  /*ceb0*/  SHFL.IDX PT, R101, R101, R24, 0x1c1f ;  /* 0x001c1f1865657589 */ /* 0x000fe200000e0000 */
[----:B------:R-:W-:-:S02]  /*cec0*/  IADD3 R77, P4, R16, 0xc000, RZ ;  /* 0x0000c000104d7810 */ /* 0x000fc40007f9e0ff */
[----:B------:R-:W-:Y:S01]  /*ced0*/  LOP3.LUT R70, R71, 0x380, RZ, 0xc0, !PT ;  /* 0x0000038047467812 */ /* 0x000fe200078ec0ff */
[----:B------:R-:W-:Y:S01]  /*cee0*/  SHFL.IDX PT, R89, R89, R24, 0x1c1f ;  /* 0x001c1f1859597589 */ /* 0x000fe200000e0000 */
[----:B------:R-:W-:Y:S02]  /*cef0*/  MOV R110, R82 ;  /* 0x00000052006e7202 */ /* 0x000fe40000000f00 */
[----:B--2---:R-:W-:Y:S01]  /*cf00*/  SEL R5, R107, R54, P0 ;  /* 0x000000366b057207 */ /* 0x004fe20000000000 */
[----:B------:R-:W-:Y:S01]  /*cf10*/  SHFL.IDX PT, R97, R97, R24, 0x1c1f ;  /* 0x001c1f1861617589 */ /* 0x000fe200000e0000 */
[----:B------:R-:W-:Y:S02]  /*cf20*/  SEL R7, R54, R107, P0 ;  /* 0x0000006b36077207 */ /* 0x000fe40000000000 */
[----:B------:R-:W-:Y:S01]  /*cf30*/  SEL R36, R144, R145, P0 ;  /* 0x0000009190247207 */ /* 0x000fe20000000000 */
[----:B------:R-:W-:Y:S01]  /*cf40*/  BAR.SYNC.DEFER_BLOCKING 0x1, 0x100 ;  /* 0x0044000000007b1d */ /* 0x000fe20000010000 */
[----:B------:R-:W-:-:S02]  /*cf50*/  LOP3.LUT R72, R73, 0x380, RZ, 0xc0, !PT ;  /* 0x0000038049487812 */ /* 0x000fc400078ec0ff */
[----:B------:R-:W-:Y:S02]  /*cf60*/  MOV R83, R56 ;  /* 0x0000003800537202 */ /* 0x000fe40000000f00 */
[----:B------:R-:W-:Y:S02]  /*cf70*/  MOV R81, R80 ;  /* 0x0000005000517202 */ /* 0x000fe40000000f00 */
[----:B------:R-:W-:Y:S01]  /*cf80*/  LOP3.LUT R74, R75, 0x380, RZ, 0xc0, !PT ;  /* 0x000003804b4a7812 */ /* 0x000fe200078ec0ff */
[----:B------:R-:W-:Y:S01]  /*cf90*/  SHFL.IDX PT, R103, R103, R24, 0x1c1f ;  /* 0x001c1f1867677589 */ /* 0x000fe200000e0000 */
[----:B------:R-:W-:Y:S02]  /*cfa0*/  LOP3.LUT R76, R77, 0x380, RZ, 0xc0, !PT ;  /* 0x000003804d4c7812 */ /* 0x000fe400078ec0ff */
[----:B------:R-:W-:Y:S01]  /*cfb0*/  SHF.R.U64 R70, R70, 0x3, RZ ;  /* 0x0000000346467819 */ /* 0x000fe200000012ff */
[----:B------:R-:W-:Y:S01]  /*cfc0*/  SHFL.IDX PT, R105, R105, R24, 0x1c1f ;  /* 0x001c1f1869697589 */ /* 0x000fe200000e0000 */
[----:B------:R-:W-:-:S02]  /*cfd0*/  SHF.R.U64 R72, R72, 0x3, RZ ;  /* 0x0000000348487819 */ /* 0x000fc400000012ff */
[----:B------:R-:W-:Y:S01]  /*cfe0*/  SHF.R.U64 R74, R74, 0x3, RZ ;  /* 0x000000034a4a7819 */ /* 0x000fe200000012ff */
[----:B------:R-:W-:Y:S01]  /*cff0*/  SHFL.IDX PT, R109, R109, R24, 0x1c1f ;  /* 0x001c1f186d6d7589 */ /* 0x000fe200000e0000 */
[----:B------:R-:W-:Y:S02]  /*d000*/  MOV R61, R60 ;  /* 0x0000003c003d7202 */ /* 0x000fe40000000f00 */
[----:B------:R-:W-:Y:S01]  /*d010*/  SHF.R.U64 R76, R76, 0x3, RZ ;  /* 0x000000034c4c7819 */ /* 0x000fe200000012ff */
[----:B------:R-:W-:Y:S01]  /*d020*/  SHFL.IDX PT, R111, R111, R24, 0x1c1f ;  /* 0x001c1f186f6f7589 */ /* 0x000fe200000e0000 */
[----:B------:R-:W-:Y:S01]  /*d030*/  LOP3.LUT R70, R70, R71, RZ, 0x3c, !PT ;  /* 0x0000004746467212 */ /* 0x000fe200078e3cff */
[--C-:B------:R-:W-:Y:S01]  /*d040*/  IMAD.X R71, RZ, RZ, R17.reuse, P3 ;  /* 0x000000ffff477224 */ /* 0x100fe200018e0611 */
[----:B-1----:R-:W-:Y:S01]  /*d050*/  SEL R14, R42, R59, P0 ;  /* 0x0000003b2a0e7207 */ /* 0x002fe20000000000 */
[----:B------:R-:W-:Y:S01]  /*d060*/  SHFL.IDX PT, R113, R113, R24, 0x1c1f ;  /* 0x001c1f1871717589 */ /* 0x000fe200000e0000 */
[----:B------:R-:W-:Y:S01]  /*d070*/  LOP3.LUT R72, R72, R73, RZ, 0x3c, !PT ;  /* 0x0000004948487212 */ /* 0x000fe200078e3cff */
[--C-:B------:R-:W-:Y:S01]  /*d080*/  IMAD.X R73, RZ, RZ, R17.reuse, P6 ;  /* 0x000000ffff497224 */ /* 0x100fe200030e0611 */
[----:B------:R-:W-:Y:S01]  /*d090*/  MOV R57, R64 ;  /* 0x0000004000397202 */ /* 0x000fe20000000f00 */
[----:B------:R-:W-:Y:S01]  /*d0a0*/  SHFL.IDX PT, R115, R115, R24, 0x1c1f ;  /* 0x001c1f1873737589 */ /* 0x000fe200000e0000 */
[----:B------:R-:W-:Y:S01]  /*d0b0*/  LOP3.LUT R74, R74, R75, RZ, 0x3c, !PT ;  /* 0x0000004b4a4a7212 */ /* 0x000fe200078e3cff */
[--C-:B------:R-:W-:Y:S01]  /*d0c0*/  IMAD.X R75, RZ, RZ, R17.reuse, P5 ;  /* 0x000000ffff4b7224 */ /* 0x100fe200028e0611 */
[----:B------:R-:W-:Y:S01]  /*d0d0*/  LOP3.LUT P1, RZ, R232, 0x3, RZ, 0xc0, !PT ;  /* 0x00000003e8ff7812 */ /* 0x000fe2000782c0ff */
[----:B------:R-:W-:Y:S01]  /*d0e0*/  SHFL.IDX PT, R117, R117, R24, 0x1c1f ;  /* 0x001c1f1875757589 */ /* 0x000fe200000e0000 */
[----:B------:R-:W-:Y:S01]  /*d0f0*/  LOP3.LUT R76, R76, R77, RZ, 0x3c, !PT ;  /* 0x0000004d4c4c7212 */ /* 0x000fe200078e3cff */
[----:B------:R-:W-:Y:S01]  /*d100*/  IMAD.X R77, RZ, RZ, R17, P4 ;  /* 0x000000ffff4d7224 */ /* 0x000fe200020e0611 */
[----:B------:R-:W-:Y:S01]  /*d110*/  MOV R102, R48 ;  /* 0x0000003000667202 */ /* 0x000fe20000000f00 */
[----:B------:R-:W-:Y:S01]  /*d120*/  SHFL.IDX PT, R119, R119, R24, 0x1c1f ;  /* 0x001c1f1877777589 */ /* 0x000fe200000e0000 */
[----:B------:R-:W-:-:S02]  /*d130*/  MOV R49, R70 ;  /* 0x0000004600317202 */ /* 0x000fc40000000f00 */
[----:B------:R-:W-:Y:S01]  /*d140*/  ISETP.GE.OR P2, PT, R10, UR10, P1 ;  /* 0x0000000a0a007c0c */ /* 0x000fe20008f46670 */
[----:B------:R-:W-:Y:S01]  /*d150*/  SHFL.IDX PT, R121, R121, R24, 0x1c1f ;  /* 0x001c1f1879797589 */ /* 0x000fe200000e0000 */
[----:B------:R-:W-:Y:S02]  /*d160*/  MOV R48, R72 ;  /* 0x0000004800307202 */ /* 0x000fe40000000f00 */
[----:B------:R-:W-:Y:S01]  /*d170*/  MOV R10, R74 ;  /* 0x0000004a000a7202 */ /* 0x000fe20000000f00 */
[----:B------:R-:W-:Y:S01]  /*d180*/  SHFL.IDX PT, R123, R123, R24, 0x1c1f ;  /* 0x001c1f187b7b7589 */ /* 0x000fe200000e0000 */
[----:B------:R-:W-:Y:S02]  /*d190*/  MOV R51, R76 ;  /* 0x0000004c00337202 */ /* 0x000fe40000000f00 */
[----:B------:R-:W-:Y:S01]  /*d1a0*/  MOV R55, R78 ;  /* 0x0000004e00377202 */ /* 0x000fe20000000f00 */
[----:B------:R-:W-:Y:S01]  /*d1b0*/  SHFL.IDX PT, R125, R125, R24, 0x1c1f ;  /* 0x001c1f187d7d7589 */ /* 0x000fe200000e0000 */
[----:B------:R-:W-:Y:S01]  /*d1c0*/  MOV R104, R8 ;  /* 0x0000000800687202 */ /* 0x000fe20000000f00 */
[----:B------:R-:W-:Y:S01]  /*d1d0*/  IMAD.U32 R9, RZ, RZ, UR9 ;  /* 0x00000009ff097e24 */ /* 0x000fe2000f8e00ff */
[----:B------:R-:W-:Y:S01]  /*d1e0*/  ISETP.GE.OR P1, PT, R3, UR10, P1 ;  /* 0x0000000a03007c0c */ /* 0x000fe20008f26670 */
[----:B------:R-:W-:Y:S01]  /*d1f0*/  SHFL.IDX PT, R127, R127, R24, 0x1c1f ;  /* 0x001c1f187f7f7589 */ /* 0x000fe200000e0000 */
[----:B------:R-:W-:Y:S01]  /*d200*/  IMAD.U32 R9, RZ, RZ, UR5 ;  /* 0x00000005ff097e24 */ /* 0x000fe2000f8e00ff */
[----:B------:R-:W-:Y:S01]  /*d210*/  USHF.R.S32.HI UR5, URZ, 0x1f, UR44 ;  /* 0x0000001f3f057899 */ /* 0x000fe2000801142c */
[----:B------:R-:W-:Y:S01]  /*d220*/  IMAD.U32 R8, RZ, RZ, UR8 ;  /* 0x00000008ff087e24 */ /* 0x000fe2000f8e00ff */
[----:B------:R-:W-:Y:S01]  /*d230*/  SHFL.IDX PT, R129, R129, R24, 0x1c1f ;  /* 0x001c1f1881817589 */ /* 0x000fe200000e0000 */
[----:B------:R-:W-:-:S03]  /*d240*/  SHF.R.S32.HI R11, RZ, 0x1f, R3 ;  /* 0x0000001fff0b7819 */ /* 0x000fc60000011403 */
[----:B------:R-:W-:Y:S04]  /*d250*/  SHFL.IDX PT, R131, R131, R24, 0x1c1f ;  /* 0x001c1f1883837589 */ /* 0x000fe800000e0000 */
[----:B------:R-:W-:Y:S04]  /*d260*/  SHFL.IDX PT, R133, R133, R24, 0x1c1f ;  /* 0x001c1f1885857589 */ /* 0x000fe800000e0000 */
[----:B------:R-:W-:Y:S04]  /*d270*/  SHFL.IDX PT, R135, R135, R24, 0x1c1f ;  /* 0x001c1f1887877589 */ /* 0x000fe800000e0000 */
[----:B------:R-:W-:Y:S04]  /*d280*/  SHFL.IDX PT, R137, R137, R24, 0x1c1f ;  /* 0x001c1f1889897589 */ /* 0x000fe800000e0000 */
[----:B------:R-:W1:Y:S04]  /*d290*/  SHFL.IDX PT, R24, R37, R50, 0x1c1f ;  /* 0x001c1f3225187589 */ /* 0x000e6800000e0000 */
[----:B------:R2:W3:Y:S04]  /*d2a0*/  SHFL.IDX PT, R54, R12, R50, 0x1c1f ;  /* 0x001c1f320c367589 */ /* 0x0004e800000e0000 */
[----:B------:R-:W-:Y:S04]  /*d2b0*/  SHFL.IDX PT, R34, R34, R50, 0x1c1f ;  /* 0x001c1f3222227589 */ /* 0x000fe800000e0000 */
[----:B------:R1:W-:Y:S01]  /*d2c0*/  SHFL.IDX PT, R56, R13, R50, 0x1c1f ;  /* 0x001c1f320d387589 */ /* 0x0003e200000e0000 */
[----:B--2---:R-:W-:-:S03]  /*d2d0*/  SEL R12, R59, R42, P0 ;  /* 0x0000002a3b0c7207 */ /* 0x004fc60000000000 */
[----:B------:R-:W-:Y:S04]  /*d2e0*/  SHFL.IDX PT, R80, R33, R50, 0x1c1f ;  /* 0x001c1f3221507589 */ /* 0x000fe800000e0000 */
[----:B------:R-:W2:Y:S04]  /*d2f0*/  SHFL.IDX PT, R82, R35, R50, 0x1c1f ;  /* 0x001c1f3223527589 */ /* 0x000ea800000e0000 */
[----:B------:R4:W-:Y:S01]  /*d300*/  SHFL.IDX PT, R60, R15, R50, 0x1c1f ;  /* 0x001c1f320f3c7589 */ /* 0x0009e200000e0000 */
[----:B-1----:R-:W-:-:S03]  /*d310*/  SEL R13, R109, R24, P0 ;  /* 0x000000186d0d7207 */ /* 0x002fc60000000000 */
[----:B------:R-:W1:Y:S04]  /*d320*/  SHFL.IDX PT, R36, R36, R50, 0x1c1f ;  /* 0x001c1f3224247589 */ /* 0x000e6800000e0000 */
[----:B------:R5:W-:Y:S01]  /*d330*/  STSM.16.M88.4 [R110], R4 ;  /* 0x000000046e007844 */ /* 0x000be20000000200 */
[----:B----4-:R-:W-:-:S03]  /*d340*/  SEL R15, R24, R109, P0 ;  /* 0x0000006d180f7207 */ /* 0x010fc60000000000 */
[----:B------:R-:W4:Y:S01]  /*d350*/  SHFL.IDX PT, R20, R20, R50, 0x1c1f ;  /* 0x001c1f3214147589 */ /* 0x000f2200000e0000 */
[----:B---3--:R-:W-:-:S03]  /*d360*/  SEL R24, R63, R54, P0 ;  /* 0x000000363f187207 */ /* 0x008fc60000000000 */
[----:B------:R-:W3:Y:S04]  /*d370*/  SHFL.IDX PT, R84, R38, R50, 0x1c1f ;  /* 0x001c1f3226547589 */ /* 0x000ee800000e0000 */
[----:B------:R-:W3:Y:S01]  /*d380*/  SHFL.IDX PT, R62, R21, R50, 0x1c1f ;  /* 0x001c1f32153e7589 */ /* 0x000ee200000e0000 */
[----:B-----5:R-:W-:-:S03]  /*d390*/  SEL R4, R69, R58, P0 ;  /* 0x0000003a45047207 */ /* 0x020fc60000000000 */
[----:B------:R-:W5:Y:S01]  /*d3a0*/  SHFL.IDX PT, R86, R39, R50, 0x1c1f ;  /* 0x001c1f3227567589 */ /* 0x000f6200000e0000 */
[----:B------:R-:W-:Y:S02]  /*d3b0*/  SEL R6, R58, R69, P0 ;  /* 0x000000453a067207 */ /* 0x000fe40000000000 */
[----:B------:R-:W5:Y:S01]  /*d3c0*/  LDC.64 R58, c[0x0][0xb78] ;  /* 0x0002de00ff3a7b82 */ /* 0x000f620000000a00 */
[----:B------:R4:W-:Y:S01]  /*d3d0*/  SHFL.IDX PT, R64, R25, R50, 0x1c1f ;  /* 0x001c1f3219407589 */ /* 0x0009e200000e0000 */
[----:B--2---:R-:W-:Y:S02]  /*d3e0*/  SEL R5, R115, R82, P0 ;  /* 0x0000005273057207 */ /* 0x004fe40000000000 */
[----:B------:R-:W-:Y:S01]  /*d3f0*/  SEL R7, R82, R115, P0 ;  /* 0x0000007352077207 */ /* 0x000fe20000000000 */
[----:B------:R-:W-:Y:S01]  /*d400*/  SHFL.IDX PT, R88, R40, R50, 0x1c1f ;  /* 0x001c1f3228587589 */ /* 0x000fe200000e0000 */
[----:B-1----:R-:W-:Y:S02]  /*d410*/  SEL R33, R117, R36, P0 ;  /* 0x0000002475217207 */ /* 0x002fe40000000000 */
[----:B------:R-:W-:Y:S01]  /*d420*/  SEL R35, R36, R117, P0 ;  /* 0x0000007524237207 */ /* 0x000fe20000000000 */
[----:B------:R1:W-:Y:S01]  /*d430*/  SHFL.IDX PT, R66, R26, R50, 0x1c1f ;  /* 0x001c1f321a427589 */ /* 0x0003e200000e0000 */
[----:B----4-:R-:W-:-:S02]  /*d440*/  SEL R36, R87, R20, P0 ;  /* 0x0000001457247207 */ /* 0x010fc40000000000 */
[----:B------:R-:W-:Y:S01]  /*d450*/  SEL R25, R111, R34, P0 ;  /* 0x000000226f197207 */ /* 0x000fe20000000000 */
[----:B------:R2:W-:Y:S01]  /*d460*/  SHFL.IDX PT, R68, R27, R50, 0x1c1f ;  /* 0x001c1f321b447589 */ /* 0x0005e200000e0000 */
[----:B------:R-:W-:Y:S02]  /*d470*/  SEL R38, R20, R87, P0 ;  /* 0x0000005714267207 */ /* 0x000fe40000000000 */
[----:B---3--:R-:W-:Y:S01]  /*d480*/  SEL R37, R119, R84, P0 ;  /* 0x0000005477257207 */ /* 0x008fe20000000000 */
[----:B------:R3:W4:Y:S01]  /*d490*/  SHFL.IDX PT, R90, R41, R50, 0x1c1f ;  /* 0x001c1f32295a7589 */ /* 0x00072200000e0000 */
[----:B------:R-:W-:Y:S02]  /*d4a0*/  SEL R39, R84, R119, P0 ;  /* 0x0000007754277207 */ /* 0x000fe40000000000 */
[----:B-1----:R-:W-:Y:S01]  /*d4b0*/  SEL R26, R54, R63, P0 ;  /* 0x0000003f361a7207 */ /* 0x002fe20000000000 */
[----:B------:R1:W-:Y:S01]  /*d4c0*/  SHFL.IDX PT, R70, R28, R50, 0x1c1f ;  /* 0x001c1f321c467589 */ /* 0x0003e200000e0000 */
[----:B------:R-:W-:-:S02]  /*d4d0*/  SEL R40, R91, R62, P0 ;  /* 0x0000003e5b287207 */ /* 0x000fc40000000000 */
[----:B--2---:R-:W-:Y:S01]  /*d4e0*/  SEL R27, R34, R111, P0 ;  /* 0x0000006f221b7207 */ /* 0x004fe20000000000 */
[----:B------:R2:W-:Y:S01]  /*d4f0*/  SHFL.IDX PT, R92, R43, R50, 0x1c1f ;  /* 0x001c1f322b5c7589 */ /* 0x0005e200000e0000 */
[----:B------:R-:W-:Y:S01]  /*d500*/  SEL R34, R60, R85, P0 ;  /* 0x000000553c227207 */ /* 0x000fe20000000000 */
[----:B-----5:R-:W-:Y:S01]  /*d510*/  IMAD.WIDE.U32 R8, R58, UR44, R8 ;  /* 0x0000002c3a087c25 */ /* 0x020fe2000f8e0008 */
[----:B------:R-:W-:Y:S01]  /*d520*/  SEL R42, R62, R91, P0 ;  /* 0x0000005b3e2a7207 */ /* 0x000fe20000000000 */
[----:B------:R5:W-:Y:S01]  /*d530*/  SHFL.IDX PT, R72, R29, R50, 0x1c1f ;  /* 0x001c1f321d487589 */ /* 0x000be200000e0000 */
[----:B---3--:R-:W-:Y:S02]  /*d540*/  SEL R41, R121, R86, P0 ;  /* 0x0000005679297207 */ /* 0x008fe40000000000 */
[----:B-1----:R-:W-:Y:S01]  /*d550*/  SEL R28, R67, R56, P0 ;  /* 0x00000038431c7207 */ /* 0x002fe20000000000 */
[----:B------:R-:W1:Y:S01]  /*d560*/  SHFL.IDX PT, R44, R44, R50, 0x1c1f ;  /* 0x001c1f322c2c7589 */ /* 0x000e6200000e0000 */
[----:B------:R-:W-:-:S02]  /*d570*/  IADD3 R3, P3, R3, R8, RZ ;  /* 0x0000000803037210 */ /* 0x000fc40007f7e0ff */
[----:B--2---:R-:W-:Y:S01]  /*d580*/  SEL R43, R86, R121, P0 ;  /* 0x00000079562b7207 */ /* 0x004fe20000000000 */
[----:B------:R2:W-:Y:S01]  /*d590*/  SHFL.IDX PT, R74, R30, R50, 0x1c1f ;  /* 0x001c1f321e4a7589 */ /* 0x0005e200000e0000 */
[----:B-----5:R-:W-:-:S03]  /*d5a0*/  SEL R29, R113, R80, P0 ;  /* 0x00000050711d7207 */ /* 0x020fc60000000000 */
[----:B------:R-:W-:Y:S01]  /*d5b0*/  SHFL.IDX PT, R94, R45, R50, 0x1c1f ;  /* 0x001c1f322d5e7589 */ /* 0x000fe200000e0000 */
[----:B----4-:R-:W-:-:S03]  /*d5c0*/  SEL R65, R125, R90, P0 ;  /* 0x0000005a7d417207 */ /* 0x010fc60000000000 */
[----:B------:R3:W-:Y:S01]  /*d5d0*/  SHFL.IDX PT, R76, R31, R50, 0x1c1f ;  /* 0x001c1f321f4c7589 */ /* 0x0007e200000e0000 */
[----:B--2---:R-:W-:-:S03]  /*d5e0*/  SEL R30, R56, R67, P0 ;  /* 0x00000043381e7207 */ /* 0x004fc60000000000 */
[----:B------:R-:W2:Y:S01]  /*d5f0*/  SHFL.IDX PT, R46, R46, R50, 0x1c1f ;  /* 0x001c1f322e2e7589 */ /* 0x000ea200000e0000 */
[----:B------:R-:W-:-:S03]  /*d600*/  SEL R67, R90, R125, P0 ;  /* 0x0000007d5a437207 */ /* 0x000fc60000000000 */
[----:B------:R4:W-:Y:S01]  /*d610*/  SHFL.IDX PT, R78, R32, R50, 0x1c1f ;  /* 0x001c1f32204e7589 */ /* 0x0009e200000e0000 */
[----:B---3--:R-:W-:-:S03]  /*d620*/  SEL R31, R80, R113, P0 ;  /* 0x00000071501f7207 */ /* 0x008fc60000000000 */
[----:B------:R-:W3:Y:S01]  /*d630*/  SHFL.IDX PT, R96, R47, R50, 0x1c1f ;  /* 0x001c1f322f607589 */ /* 0x000ee200000e0000 */
[----:B-1----:R-:W-:Y:S02]  /*d640*/  SEL R69, R129, R44, P0 ;  /* 0x0000002c81457207 */ /* 0x002fe40000000000 */
[----:B------:R-:W-:Y:S01]  /*d650*/  SEL R71, R44, R129, P0 ;  /* 0x000000812c477207 */ /* 0x000fe20000000000 */
[----:B------:R-:W1:Y:S01]  /*d660*/  SHFL.IDX PT, R52, R52, R50, 0x1c1f ;  /* 0x001c1f3234347589 */ /* 0x000e6200000e0000 */
[----:B----4-:R-:W-:-:S03]  /*d670*/  SEL R32, R85, R60, P0 ;  /* 0x0000003c55207207 */ /* 0x010fc60000000000 */
[----:B------:R4:W-:Y:S04]  /*d680*/  STSM.16.M88.4 [R108], R12 ;  /* 0x0000000c6c007844 */ /* 0x0009e80000000200 */
[----:B------:R-:W-:Y:S04]  /*d690*/  STSM.16.M88.4 [R106], R24 ;  /* 0x000000186a007844 */ /* 0x000fe80000000200 */
[----:B------:R-:W-:Y:S01]  /*d6a0*/  STSM.16.M88.4 [R104], R28 ;  /* 0x0000001c68007844 */ /* 0x000fe20000000200 */
[----:B--2---:R-:W-:Y:S02]  /*d6b0*/  SEL R73, R133, R46, P0 ;  /* 0x0000002e85497207 */ /* 0x004fe40000000000 */
[----:B------:R-:W-:Y:S01]  /*d6c0*/  SEL R75, R46, R133, P0 ;  /* 0x000000852e4b7207 */ /* 0x000fe20000000000 */
[----:B------:R2:W-:Y:S01]  /*d6d0*/  STSM.16.M88.4 [R102], R4 ;  /* 0x0000000466007844 */ /* 0x0005e20000000200 */
[----:B----4-:R-:W-:-:S03]  /*d6e0*/  SEL R12, R93, R64, P0 ;  /* 0x000000405d0c7207 */ /* 0x010fc60000000000 */
[----:B------:R-:W-:Y:S01]  /*d6f0*/  STSM.16.M88.4 [R100], R32 ;  /* 0x0000002064007844 */ /* 0x000fe20000000200 */
[----:B------:R-:W-:Y:S02]  /*d700*/  SEL R14, R64, R93, P0 ;  /* 0x0000005d400e7207 */ /* 0x000fe40000000000 */
[----:B------:R-:W-:Y:S01]  /*d710*/  SEL R13, R123, R88, P0 ;  /* 0x000000587b0d7207 */ /* 0x000fe20000000000 */
[----:B------:R-:W-:Y:S01]  /*d720*/  STSM.16.M88.4 [R98], R36 ;  /* 0x0000002462007844 */ /* 0x000fe20000000200 */
[----:B------:R-:W-:Y:S02]  /*d730*/  SEL R15, R88, R123, P0 ;  /* 0x0000007b580f7207 */ /* 0x000fe40000000000 */
[----:B------:R-:W-:Y:S01]  /*d740*/  SEL R64, R95, R66, P0 ;  /* 0x000000425f407207 */ /* 0x000fe20000000000 */
[----:B------:R-:W-:Y:S01]  /*d750*/  STSM.16.M88.4 [R83], R40 ;  /* 0x0000002853007844 */ /* 0x000fe20000000200 */
[----:B------:R-:W-:Y:S01]  /*d760*/  SEL R66, R66, R95, P0 ;  /* 0x0000005f42427207 */ /* 0x000fe20000000000 */
[----:B--2---:R-:W-:Y:S01]  /*d770*/  IMAD R4, R58, UR5, RZ ;  /* 0x000000053a047c24 */ /* 0x004fe2000f8e02ff */
[----:B------:R-:W-:Y:S01]  /*d780*/  SEL R6, R68, R99, P0 ;  /* 0x0000006344067207 */ /* 0x000fe20000000000 */
[----:B------:R2:W-:Y:S01]  /*d790*/  STSM.16.M88.4 [R61], R12 ;  /* 0x0000000c3d007844 */ /* 0x0005e20000000200 */
[----:B------:R-:W-:Y:S01]  /*d7a0*/  SEL R5, R127, R92, P0 ;  /* 0x0000005c7f057207 */ /* 0x000fe20000000000 */
[----:B------:R-:W-:Y:S01]  /*d7b0*/  IMAD R20, R59, UR44, R4 ;  /* 0x0000002c3b147c24 */ /* 0x000fe2000f8e0204 */
[----:B------:R-:W-:Y:S01]  /*d7c0*/  SEL R4, R99, R68, P0 ;  /* 0x0000004463047207 */ /* 0x000fe20000000000 */
[----:B------:R-:W-:Y:S01]  /*d7d0*/  STSM.16.M88.4 [R57], R64 ;  /* 0x0000004039007844 */ /* 0x000fe20000000200 */
[----:B------:R-:W-:-:S02]  /*d7e0*/  SEL R7, R92, R127, P0 ;  /* 0x0000007f5c077207 */ /* 0x000fc40000000000 */
[----:B------:R-:W-:Y:S02]  /*d7f0*/  SEL R68, R101, R70, P0 ;  /* 0x0000004665447207 */ /* 0x000fe40000000000 */
[----:B------:R-:W-:Y:S01]  /*d800*/  SEL R70, R70, R101, P0 ;  /* 0x0000006546467207 */ /* 0x000fe20000000000 */
[----:B------:R4:W-:Y:S01]  /*d810*/  STSM.16.M88.4 [R81], R4 ;  /* 0x0000000451007844 */ /* 0x0009e20000000200 */
[----:B------:R-:W-:Y:S02]  /*d820*/  IADD3.X R8, R11, R9, R20, P3, !PT ;  /* 0x000000090b087210 */ /* 0x000fe40001ffe414 */
[----:B------:R-:W-:Y:S01]  /*d830*/  SEL R24, R103, R76, P0 ;  /* 0x0000004c67187207 */ /* 0x000fe20000000000 */
[----:B------:R-:W-:Y:S01]  /*d840*/  STSM.16.M88.4 [R55], R68 ;  /* 0x0000004437007844 */ /* 0x000fe20000000200 */
[----:B------:R-:W-:Y:S02]  /*d850*/  SEL R26, R76, R103, P0 ;  /* 0x000000674c1a7207 */ /* 0x000fe40000000000 */
[----:B--2---:R-:W-:-:S02]  /*d860*/  SEL R12, R89, R72, P0 ;  /* 0x00000048590c7207 */ /* 0x004fc40000000000 */
[----:B------:R-:W-:Y:S02]  /*d870*/  SEL R14, R72, R89, P0 ;  /* 0x00000059480e7207 */ /* 0x000fe40000000000 */
[----:B------:R-:W-:Y:S02]  /*d880*/  SEL R13, R131, R94, P0 ;  /* 0x0000005e830d7207 */ /* 0x000fe40000000000 */
[----:B------:R-:W-:Y:S02]  /*d890*/  SEL R15, R94, R131, P0 ;  /* 0x000000835e0f7207 */ /* 0x000fe40000000000 */
[----:B------:R-:W-:Y:S02]  /*d8a0*/  SEL R72, R97, R74, P0 ;  /* 0x0000004a61487207 */ /* 0x000fe40000000000 */
[----:B------:R-:W-:Y:S01]  /*d8b0*/  SEL R74, R74, R97, P0 ;  /* 0x000000614a4a7207 */ /* 0x000fe20000000000 */
[----:B------:R-:W-:Y:S01]  /*d8c0*/  STSM.16.M88.4 [R51], R12 ;  /* 0x0000000c33007844 */ /* 0x000fe20000000200 */
[----:B------:R-:W-:-:S02]  /*d8d0*/  SHF.R.S32.HI R20, RZ, 0x1f, R233 ;  /* 0x0000001fff147819 */ /* 0x000fc400000114e9 */
[----:B---3--:R-:W-:Y:S01]  /*d8e0*/  SEL R25, R135, R96, P0 ;  /* 0x0000006087197207 */ /* 0x008fe20000000000 */
[----:B------:R-:W-:Y:S01]  /*d8f0*/  STSM.16.M88.4 [R10], R72 ;  /* 0x000000480a007844 */ /* 0x000fe20000000200 */
[----:B------:R-:W-:Y:S02]  /*d900*/  SEL R27, R96, R135, P0 ;  /* 0x00000087601b7207 */ /* 0x000fe40000000000 */
[----:B------:R-:W-:Y:S02]  /*d910*/  SEL R76, R105, R78, P0 ;  /* 0x0000004e694c7207 */ /* 0x000fe40000000000 */
[----:B-1----:R-:W-:Y:S01]  /*d920*/  SEL R77, R137, R52, P0 ;  /* 0x00000034894d7207 */ /* 0x002fe20000000000 */
[----:B------:R-:W-:Y:S01]  /*d930*/  STSM.16.M88.4 [R48], R24 ;  /* 0x0000001830007844 */ /* 0x000fe20000000200 */
[----:B------:R-:W-:Y:S02]  /*d940*/  SEL R79, R52, R137, P0 ;  /* 0x00000089344f7207 */ /* 0x000fe40000000000 */
[----:B------:R-:W-:-:S02]  /*d950*/  SEL R78, R78, R105, P0 ;  /* 0x000000694e4e7207 */ /* 0x000fc40000000000 */
[----:B------:R-:W-:Y:S02]  /*d960*/  LEA.HI R20, R20, R233, RZ, 0x5 ;  /* 0x000000e914147211 */ /* 0x000fe400078f28ff */
[C---:B----4-:R-:W-:Y:S01]  /*d970*/  LEA R4, P3, R3.reuse, UR6, 0x2 ;  /* 0x0000000603047c11 */ /* 0x050fe2000f8610ff */
[----:B------:R-:W-:Y:S01]  /*d980*/  STSM.16.M88.4 [R49], R76 ;  /* 0x0000004c31007844 */ /* 0x000fe20000000200 */
[----:B------:R-:W-:Y:S02]  /*d990*/  SHF.R.S32.HI R20, RZ, 0x5, R20 ;  /* 0x00000005ff147819 */ /* 0x000fe40000011414 */
[----:B------:R-:W-:Y:S01]  /*d9a0*/  LEA.HI.X R5, R3, UR7, R8, 0x2, P3 ;  /* 0x0000000703057c11 */ /* 0x000fe200098f1408 */
[----:B------:R1:W-:Y:S06]  /*d9b0*/  MEMBAR.ALL.CTA ;  /* 0x0000000000007992 */ /* 0x0003ec0000008000 */
[----:B-1----:R-:W1:Y:S04]  /*d9c0*/  FENCE.VIEW.ASYNC.S ;  /* 0x00000000000073c6 */ /* 0x002e680000000000 */
[----:B-1----:R-:W1:Y:S01]  /*d9d0*/  SHFL.IDX PT, R3, R20, RZ, 0x1f ;  /* 0x00001fff14037589 */ /* 0x002e6200000e0000 */
[----:B------:R-:W-:Y:S06]  /*d9e0*/  BAR.ARV 0x1, 0x120 ;  /* 0x0044800000007b1d */ /* 0x000fec0000002000 */
[----:B-1----:R-:W-:Y:S01]  /*d9f0*/  ISETP.NE.AND P0, PT, R3, 0x7, PT ;  /* 0x000000070300780c */ /* 0x002fe20003f05270 */
[----:B------:R1:W-:Y:S04]  /*da00*/  @!P1 STG.E desc[UR54][R4.64], R2 ;  /* 0x0000000204009986 */ /* 0x0003e8000c101936 */
[----:B------:R1:W-:Y:S08]  /*da10*/  @!P2 STG.E desc[UR54][R4.64+0x20], R0 ;  /* 0x000020000400a986 */ /* 0x0003f0000c101936 */
[----:B------:R-:W-:Y:S05]  /*da20*/  @P0 BRA `(.L_x_1879) ;  /* 0x0000000c000c0947 */ /* 0x000fea0003800000 */
        /* <DEDUP_REMOVED lines=15> */
[----:B--2---:R-:W-:Y:S01]  /*db20*/  UMOV UR40, UR5 ;  /* 0x0000000500287c82 */ /* 0x004fe20008000000 */
[----:B------:R-:W-:Y:S01]  /*db30*/  UMOV UR41, UR8 ;  /* 0x0000000800297c82 */ /* 0x000fe20008000000 */
[----:B------:R-:W-:Y:S01]  /*db40*/  UMOV UR5, 0x80 ;  /* 0x0000008000057882 */ /* 0x000fe20000000000 */
[----:B------:R2:W-:Y:S02]  /*db50*/  UTMASTG.5D [UR40], [UR6] ;  /* 0x00000028060073b5 */ /* 0x0005e40008020000 */
[----:B--2---:R-:W-:Y:S01]  /*db60*/  UMOV UR40, UR9 ;  /* 0x0000000900287c82 */ /* 0x004fe20008000000 */
[----:B------:R-:W-:Y:S01]  /*db70*/  UMOV UR41, UR5 ;  /* 0x0000000500297c82 */ /* 0x000fe20008000000 */
[----:B------:R-:W-:Y:S01]  /*db80*/  UMOV UR5, 0xc0 ;  /* 0x000000c000057882 */ /* 0x000fe20000000000 */
[----:B------:R2:W-:Y:S02]  /*db90*/  UTMASTG.5D [UR40], [UR6] ;  /* 0x00000028060073b5 */ /* 0x0005e40008020000 */
[----:B--2---:R-:W-:Y:S01]  /*dba0*/  UMOV UR40, UR10 ;  /* 0x0000000a00287c82 */ /* 0x004fe20008000000 */
[----:B------:R-:W-:Y:S01]  /*dbb0*/  UMOV UR41, UR5 ;  /* 0x0000000500297c82 */ /* 0x000fe20008000000 */
[----:B------:R-:W-:Y:S01]  /*dbc0*/  UIADD3 UR5, UR38, 0x38820, URZ ;  /* 0x0003882026057890 */ /* 0x000fe2000fffe03f */
[----:B------:R2:W-:Y:S03]  /*dbd0*/  UTMASTG.5D [UR40], [UR6] ;  /* 0x00000028060073b5 */ /* 0x0005e60008020000 */
[----:B------:R-:W-:Y:S01]  /*dbe0*/  UPRMT UR5, URZ, 0x654, UR5 ;  /* 0x000006543f057896 */ /* 0x000fe20008000005 */
[----:B------:R0:W-:Y:S01]  /*dbf0*/  UTMACMDFLUSH ;  /* 0x00000000000079b7 */ /* 0x0001e20000000000 */
[----:B------:R-:W-:-:S07]  /*dc00*/  DEPBAR.LE SB0, 0x0 ;  /* 0x000080000000791a */ /* 0x000fce0000000000 */
[----:B--2---:R-:W-:Y:S03]  /*dc10*/  SYNCS.ARRIVE.TRANS64.RED.A1T0 RZ, [UR5], RZ ;  /* 0x000000ffffff79a7 */ /* 0x004fe60008100405 */
.L_x_1881:
[----:B------:R-:W-:Y:S05]  /*dc20*/  BSYNC B0 ;  /* 0x0000000000007941 */ /* 0x000fea0003800000 */
.L_x_1880:
[----:B------:R-:W-:Y:S05]  /*dc30*/  BRA `(.L_x_1879) ;  /* 0x0000000800887947 */ /* 0x000fea0003800000 */
.L_x_1878:
[----:B------:R-:W1:Y:S01]  /*dc40*/  LDC.64 R2, c[0x0][0xae0] ;  /* 0x0002b800ff027b82 */ /* 0x000e620000000a00 */
[----:B------:R-:W-:Y:S01]  /*dc50*/  ISETP.GT.AND P0, PT, R233, 0x7f, PT ;  /* 0x0000007fe900780c */ /* 0x000fe20003f04270 */
[----:B------:R-:W-:Y:S01]  /*dc60*/  USHF.R.S32.HI UR5, URZ, 0x1f, UR43 ;  /* 0x0000001f3f057899 */ /* 0x000fe2000801142b */
[----:B------:R-:W-:Y:S01]  /*dc70*/  SHF.R.S32.HI R0, RZ, 0x1f, R233 ;  /* 0x0000001fff007819 */ /* 0x000fe200000114e9 */
[----:B------:R-:W-:Y:S01]  /*dc80*/  USHF.R.S32.HI UR6, URZ, 0x1f, UR44 ;  /* 0x0000001f3f067899 */ /* 0x000fe2000801142c */
[--C-:B------:R-:W-:Y:S01]  /*dc90*/  SHF.R.S32.HI R19, RZ, 0x1f, R18.reuse ;  /* 0x0000001fff137819 */ /* 0x100fe20000011412 */
[----:B------:R-:W-:Y:S01]  /*dca0*/  BSSY B0, `(.L_x_1882) ;  /* 0x000001e000007945 */ /* 0x000fe20003800000 */
[----:B------:R-:W-:Y:S01]  /*dcb0*/  LEA.HI R0, R0, R233, RZ, 0x3 ;  /* 0x000000e900007211 */ /* 0x000fe200078f18ff */
[----:B------:R-:W2:Y:S08]  /*dcc0*/  LDC R11, c[0x0][0xdac] ;  /* 0x00036b00ff0b7b82 */ /* 0x000eb00000000800 */
[----:B------:R-:W3:Y:S01]  /*dcd0*/  LDC.64 R12, c[0x0][0xae8] ;  /* 0x0002ba00ff0c7b82 */ /* 0x000ee20000000a00 */
[----:B-1----:R-:W-:-:S04]  /*dce0*/  IMAD.WIDE.U32 R8, R2, UR43, R18 ;  /* 0x0000002b02087c25 */ /* 0x002fc8000f8e0012 */
[----:B------:R-:W-:Y:S01]  /*dcf0*/  IMAD R10, R2, UR5, RZ ;  /* 0x00000005020a7c24 */ /* 0x000fe2000f8e02ff */
[----:B------:R-:W-:Y:S01]  /*dd00*/  SHF.R.S32.HI R2, RZ, 0x3, R0 ;  /* 0x00000003ff027819 */ /* 0x000fe20000011400 */
        /* <DEDUP_REMOVED lines=23> */
.L_x_1883:
[----:B------:R-:W-:Y:S05]  /*de80*/  BSYNC B0 ;  /* 0x0000000000007941 */ /* 0x000fea0003800000 */
.L_x_1882:
[----:B------:R-:W-:Y:S01]  /*de90*/  ULDC UR5, c[0x0][0xa88] ;  /* 0x0002a20000057ab9 */ /* 0x000fe20000000800 */
[C---:B------:R-:W-:Y:S01]  /*dea0*/  VIADD R0, R2.reuse, 0x20 ;  /* 0x0000002002007836 */ /* 0x040fe20000000000 */
[----:B------:R-:W-:Y:S01]  /*deb0*/  UIADD3 UR42, -UR42, UR5, URZ ;  /* 0x000000052a2a7290 */ /* 0x000fe2000fffe13f */
[----:B------:R-:W-:Y:S01]  /*dec0*/  IMAD R3, R3, UR43, R10 ;  /* 0x0000002b03037c24 */ /* 0x000fe2000f8e020a */
[----:B------:R-:W-:Y:S01]  /*ded0*/  ULOP3.LUT UR52, URZ, UR52, URZ, 0x33, !UPT ;  /* 0x000000343f347292 */ /* 0x000fe2000f8e333f */
[C---:B------:R-:W-:Y:S01]  /*dee0*/  VIADD R4, R2.reuse, 0x40 ;  /* 0x0000004002047836 */ /* 0x040fe20000000000 */
[----:B------:R-:W-:Y:S01]  /*def0*/  BSSY B0, `(.L_x_1884) ;  /* 0x0000024000007945 */ /* 0x000fe20003800000 */
[----:B------:R-:W-:Y:S01]  /*df00*/  IMAD.IADD R9, R9, 0x1, R3 ;  /* 0x0000000109097824 */ /* 0x000fe200078e0203 */
[----:B------:R-:W-:Y:S02]  /*df10*/  ISETP.GE.AND P2, PT, R2, UR42, PT ;  /* 0x0000002a02007c0c */ /* 0x000fe4000bf46270 */
[----:B------:R-:W-:Y:S01]  /*df20*/  ISETP.GE.AND P0, PT, R0, UR42, PT ;  /* 0x0000002a00007c0c */ /* 0x000fe2000bf06270 */
[----:B---3--:R-:W-:Y:S01]  /*df30*/  IMAD R0, R12, UR6, RZ ;  /* 0x000000060c007c24 */ /* 0x008fe2000f8e02ff */
[----:B------:R-:W-:Y:S01]  /*df40*/  SHF.R.S32.HI R3, RZ, 0x1f, R2 ;  /* 0x0000001fff037819 */ /* 0x000fe20000011402 */
[----:B-12---:R-:W-:Y:S01]  /*df50*/  VIADD R5, R11, UR52 ;  /* 0x000000340b057c36 */ /* 0x006fe20008000000 */
[----:B------:R-:W-:Y:S01]  /*df60*/  ISETP.GE.AND P1, PT, R4, UR42, PT ;  /* 0x0000002a04007c0c */ /* 0x000fe2000bf26270 */
[----:B------:R-:W-:-:S02]  /*df70*/  IMAD R7, R13, UR44, R0 ;  /* 0x0000002c0d077c24 */ /* 0x000fc4000f8e0200 */
[----:B------:R-:W-:-:S04]  /*df80*/  IMAD.WIDE.U32 R8, R12, UR44, R8 ;  /* 0x0000002c0c087c25 */ /* 0x000fc8000f8e0008 */
[----:B------:R-:W-:-:S04]  /*df90*/  IMAD.WIDE R4, R5, 0x80, R2 ;  /* 0x0000008005047825 */ /* 0x000fc800078e0202 */
[----:B------:R-:W-:Y:S02]  /*dfa0*/  VIADD R0, R2, 0x60 ;  /* 0x0000006002007836 */ /* 0x000fe40000000000 */
[----:B------:R-:W-:Y:S01]  /*dfb0*/  IMAD.IADD R11, R9, 0x1, R7 ;  /* 0x00000001090b7824 */ /* 0x000fe200078e0207 */
        /* <DEDUP_REMOVED lines=23> */
.L_x_1885:
[----:B------:R-:W-:Y:S05]  /*e130*/  BSYNC B0 ;  /* 0x0000000000007941 */ /* 0x000fea0003800000 */
.L_x_1884:
[----:B------:R-:W-:Y:S01]  /*e140*/  BSSY B0, `(.L_x_1886) ;  /* 0x000001b000007945 */ /* 0x000fe20003800000 */
[----:B------:R-:W-:-:S03]  /*e150*/  ISETP.GE.AND P2, PT, R0, UR42, PT ;  /* 0x0000002a00007c0c */ /* 0x000fc6000bf46270 */
[----:B------:R-:W-:Y:S10]  /*e160*/  @P0 BRA `(.L_x_1887) ;  /* 0x0000000000600947 */ /* 0x000ff40003800000 */
[----:B-1----:R-:W-:Y:S01]  /*e170*/  IADD3 R7, P0, R4, 0x20, RZ ;  /* 0x0000002004077810 */ /* 0x002fe20007f1e0ff */
        /* <DEDUP_REMOVED lines=23> */
.L_x_1887:
[----:B------:R-:W-:Y:S05]  /*e2f0*/  BSYNC B0 ;  /* 0x0000000000007941 */ /* 0x000fea0003800000 */
.L_x_1886:
[----:B------:R-:W-:Y:S04]  /*e300*/  BSSY B0, `(.L_x_1888) ;  /* 0x000001a000007945 */ /* 0x000fe80003800000 */
[----:B------:R-:W-:Y:S05]  /*e310*/  @P1 BRA `(.L_x_1889) ;  /* 0x0000000000601947 */ /* 0x000fea0003800000 */
[----:B-12---:R-:W-:Y:S01]  /*e320*/  IADD3 R7, P0, R4, 0x40, RZ ;  /* 0x0000004004077810 */ /* 0x006fe20007f1e0ff */
        /* <DEDUP_REMOVED lines=23> */
.L_x_1889:
[----:B------:R-:W-:Y:S05]  /*e4a0*/  BSYNC B0 ;  /* 0x0000000000007941 */ /* 0x000fea0003800000 */
.L_x_1888:
[----:B------:R-:W-:Y:S04]  /*e4b0*/  BSSY B0, `(.L_x_1879) ;  /* 0x000001a000007945 */ /* 0x000fe80003800000 */
[----:B------:R-:W-:Y:S05]  /*e4c0*/  @P2 BRA `(.L_x_1890) ;  /* 0x0000000000602947 */ /* 0x000fea0003800000 */
[----:B-123--:R-:W-:Y:S01]  /*e4d0*/  IADD3 R7, P0, R4, 0x60, RZ ;  /* 0x0000006004077810 */ /* 0x00efe20007f1e0ff */
        /* <DEDUP_REMOVED lines=23> */
.L_x_1890:
[----:B------:R-:W-:Y:S05]  /*e650*/  BSYNC B0 ;  /* 0x0000000000007941 */ /* 0x000fea0003800000 */
.L_x_1879:
[----:B-1----:R-:W1:Y:S02]  /*e660*/  LDC R0, c[0x0][0xda8] ;  /* 0x00036a00ff007b82 */ /* 0x002e640000000800 */
[----:B-1----:R-:W-:-:S13]  /*e670*/  ISETP.LE.AND P0, PT, R0, UR4, PT ;  /* 0x0000000400007c0c */ /* 0x002fda000bf03270 */
[----:B------:R-:W-:Y:S05]  /*e680*/  @!P0 BRA `(.L_x_1891) ;  /* 0xffffff2400c88947 */ /* 0x000fea000383ffff */
[----:B------:R-:W-:Y:S05]  /*e690*/  EXIT ;  /* 0x000000000000794d */ /* 0x000fea0003800000 */
.L_x_1840:
[----:B------:R-:W-:-:S08]  /*e6a0*/  NOP ;  /* 0x0000000000007918 */ /* 0x000fd00000000000 */
[----:B------:R-:W1:-:S00]  /*e6b0*/  USETMAXREG.DEALLOC.CTAPOOL 0x18 ;  /* 0x00000018000079c8 */ /* 0x000e4000080e0500 */
[----:B-1----:R-:W-:-:S06]  /*e6c0*/  LOP3.LUT R0, R0, 0x3, RZ, 0xc0, !PT ;  /* 0x0000000300007812 */ /* 0x002fcc00078ec0ff */
[----:B------:R-:W1:Y:S01]  /*e6d0*/  S2UR UR4, SR_CTAID.X ;  /* 0x00000000000479c3 */ /* 0x000e620000002500 */
[----:B------:R-:W2:Y:S02]  /*e6e0*/  SHFL.IDX PT, R0, R0, RZ, 0x1f ;  /* 0x00001fff00007589 */ /* 0x000ea400000e0000 */
[----:B--2---:R-:W-:-:S05]  /*e6f0*/  ISETP.NE.AND P0, PT, R0, RZ, PT ;  /* 0x000000ff0000720c */ /* 0x004fca0003f05270 */
[----:B------:R-:W1:Y:S01]  /*e700*/  LDC R0, c[0x0][0xda8] ;  /* 0x00036a00ff007b82 */ /* 0x000e620000000800 */
[----:B------:R-:W-:-:S05]  /*e710*/  P2R R2, PR, RZ, 0x1 ;  /* 0x00000001ff027803 */ /* 0x000fca0000000000 */
[----:B------:R2:W-:Y:S02]  /*e720*/  STL [R1+0x30], R2 ;  /* 0x0000300201007387 */ /* 0x0005e40000100800 */
[----:B------:R-:W-:Y:S06]  /*e730*/  @P0 BAR.ARV 0x4, 0x180 ;  /* 0x0106000000000b1d */ /* 0x000fec0000002000 */
[----:B------:R2:W-:Y:S04]  /*e740*/  STL [R1+0x2c], RZ ;  /* 0x00002cff01007387 */ /* 0x0005e80000100800 */
[----:B------:R2:W-:Y:S01]  /*e750*/  STL [R1+0x8], RZ ;  /* 0x000008ff01007387 */ /* 0x0005e20000100800 */
[----:B-1----:R-:W-:Y:S01]  /*e760*/  ISETP.LE.AND P0, PT, R0, UR4, PT ;  /* 0x0000000400007c0c */ /* 0x002fe2000bf03270 */
[----:B------:R-:W-:-:S05]  /*e770*/  IMAD.MOV.U32 R0, RZ, RZ, 0x1 ;  /* 0x00000001ff007424 */ /* 0x000fca00078e00ff */
[----:B------:R2:W-:Y:S07]  /*e780*/  STL [R1+0xc], R0 ;  /* 0x00000c0001007387 */ /* 0x0005ee0000100800 */
[----:B------:R-:W-:Y:S05]  /*e790*/  @P0 BRA `(.L_x_1892) ;  /* 0x0000003400c00947 */ /* 0x000fea0003800000 */
[----:B--2---:R-:W1:Y:S01]  /*e7a0*/  S2R R2, SR_TID.X ;  /* 0x0000000000027919 */ /* 0x004e620000002100 */
        /* <DEDUP_REMOVED lines=24> */
[----:B-1----:R-:W-:-:S05]  /*e930*/  IMAD.MOV.U32 R0, RZ, RZ, 0x40 ;  /* 0x00000040ff007424 */ /* 0x002fca00078e00ff */
[----:B------:R-:W-:Y:S01]  /*e940*/  SEL R3, R0, 0xffffffc0, !P2 ;  /* 0xffffffc000037807 */ /* 0x000fe20005000000 */
[----:B------:R-:W-:-:S04]  /*e950*/  IMAD.U32 R0, RZ, RZ, UR4 ;  /* 0x00000004ff007e24 */ /* 0x000fc8000f8e00ff */
[----:B------:R-:W-:Y:S04]  /*e960*/  STL [R1+0x18], R3 ;  /* 0x0000180301007387 */ /* 0x000fe80000100800 */
[----:B------:R-:W-:Y:S04]  /*e970*/  STL [R1+0x14], R2 ;  /* 0x0000140201007387 */ /* 0x000fe80000100800 */
[----:B------:R-:W-:Y:S04]  /*e980*/  STL [R1+0x8], RZ ;  /* 0x000008ff01007387 */ /* 0x000fe80000100800 */
[----:B------:R1:W-:Y:S04]  /*e990*/  STL [R1+0x28], R0 ;  /* 0x0000280001007387 */ /* 0x0003e80000100800 */
[----:B------:R2:W-:Y:S01]  /*e9a0*/  STL [R1+0x2c], RZ ;  /* 0x00002cff01007387 */ /* 0x0005e20000100800 */
[----:B-1----:R-:W-:-:S05]  /*e9b0*/  IMAD.MOV.U32 R0, RZ, RZ, 0x1 ;  /* 0x00000001ff007424 */ /* 0x002fca00078e00ff */
[----:B------:R2:W-:Y:S02]  /*e9c0*/  STL [R1+0xc], R0 ;  /* 0x00000c0001007387 */ /* 0x0005e40000100800 */
.L_x_1946:
        /* <DEDUP_REMOVED lines=22> */
.L_x_1893:
[----:B------:R-:W-:Y:S01]  /*eb30*/  ULDC UR9, c[0x0][0xdc4] ;  /* 0x0003710000097ab9 */ /* 0x000fe20000000800 */
[----:B------:R-:W-:Y:S01]  /*eb40*/  UMOV UR7, UR8 ;  /* 0x0000000800077c82 */ /* 0x000fe20008000000 */
[----:B------:R-:W-:-:S11]  /*eb50*/  UISETP.NE.AND UP0, UPT, UR9, 0x1, UPT ;  /* 0x000000010900788c */ /* 0x000fd6000bf05270 */
[----:B------:R-:W-:Y:S02]  /*eb60*/  @UP0 ULDC.64 UR10, c[0x0][0xdc8] ;  /* 0x00037200000a0ab9 */ /* 0x000fe40000000a00 */
[----:B------:R-:W-:-:S04]  /*eb70*/  UIMAD.WIDE.U32 UR4, UR8, UR10, URZ ;  /* 0x0000000a080472a5 */ /* 0x000fc8000f8e003f */
[----:B------:R-:W-:-:S04]  /*eb80*/  @UP0 USHF.R.U32.HI UR7, URZ, UR11, UR5 ;  /* 0x0000000b3f070299 */ /* 0x000fc80008011605 */
[----:B------:R-:W-:-:S12]  /*eb90*/  UIMAD UR4, UR7, UR9, URZ ;  /* 0x00000009070472a4 */ /* 0x000fd8000f8e023f */
.L_x_1894:
[----:B------:R-:W-:Y:S01]  /*eba0*/  ULOP3.LUT UR5, URZ, UR7, URZ, 0x33, !UPT ;  /* 0x000000073f057292 */ /* 0x000fe2000f8e333f */
[----:B------:R-:W-:Y:S01]  /*ebb0*/  BSSY B6, `(.L_x_1895) ;  /* 0x0000313000067945 */ /* 0x000fe20003800000 */
[----:B------:R-:W-:Y:S01]  /*ebc0*/  ULDC.64 UR10, c[0x0][0x3f8] ;  /* 0x0000fe00000a7ab9 */ /* 0x000fe20000000a00 */
[----:B------:R-:W-:Y:S01]  /*ebd0*/  ULDC UR7, c[0x0][0xdac] ;  /* 0x00036b0000077ab9 */ /* 0x000fe20000000800 */
[----:B------:R-:W-:Y:S02]  /*ebe0*/  UISETP.NE.U32.AND UP0, UPT, UR10, URZ, UPT ;  /* 0x0000003f0a00728c */ /* 0x000fe4000bf05070 */
[----:B------:R-:W-:Y:S02]  /*ebf0*/  UIADD3 UR5, UR5, UR7, URZ ;  /* 0x0000000705057290 */ /* 0x000fe4000fffe03f */
[----:B------:R-:W-:Y:S02]  /*ec00*/  UISETP.NE.AND.EX UP0, UPT, UR11, URZ, UPT, UP0 ;  /* 0x0000003f0b00728c */ /* 0x000fe4000bf05300 */
[----:B------:R-:W-:Y:S01]  /*ec10*/  USHF.L.U32 UR41, UR5, 0x7, URZ ;  /* 0x0000000705297899 */ /* 0x000fe2000800063f */
[----:B------:R-:W-:Y:S01]  /*ec20*/  ULDC UR7, c[0x0][0x404] ;  /* 0x0001010000077ab9 */ /* 0x000fe20000000800 */
[----:B------:R-:W-:Y:S01]  /*ec30*/  ULDC UR10, c[0x0][0x288] ;  /* 0x0000a200000a7ab9 */ /* 0x000fe20000000800 */
[----:B------:R-:W-:-:S02]  /*ec40*/  USEL UR7, UR7, 0x1, UP0 ;  /* 0x0000000107077887 */ /* 0x000fc40008000000 */
[----:B------:R-:W-:Y:S01]  /*ec50*/  UIADD3 UR5, UR41, 0xff, -UR10 ;  /* 0x000000ff29057890 */ /* 0x000fe2000fffe80a */
[----:B------:R-:W-:Y:S02]  /*ec60*/  ULDC UR9, c[0x0][0xdb8] ;  /* 0x00036e0000097ab9 */ /* 0x000fe40000000800 */
[----:B------:R-:W-:Y:S01]  /*ec70*/  ULDC UR10, c[0x0][0x2e0] ;  /* 0x0000b800000a7ab9 */ /* 0x000fe20000000800 */
[----:B------:R-:W-:Y:S02]  /*ec80*/  UISETP.NE.AND UP1, UPT, UR9, 0x1, UPT ;  /* 0x000000010900788c */ /* 0x000fe4000bf25270 */
[----:B------:R-:W-:Y:S02]  /*ec90*/  UIMAD UR11, UR7, UR10, 0x7f ;  /* 0x0000007f070b74a4 */ /* 0x000fe4000f8e020a */
[----:B------:R-:W-:Y:S02]  /*eca0*/  UIMAD UR5, UR7, UR10, UR5 ;  /* 0x0000000a070572a4 */ /* 0x000fe4000f8e0205 */
[----:B------:R-:W-:-:S02]  /*ecb0*/  USHF.R.S32.HI UR10, URZ, 0x1f, UR11 ;  /* 0x0000001f3f0a7899 */ /* 0x000fc4000801140b */
[----:B------:R-:W-:Y:S02]  /*ecc0*/  USHF.R.S32.HI UR7, URZ, 0x1f, UR5 ;  /* 0x0000001f3f077899 */ /* 0x000fe40008011405 */
[----:B------:R-:W-:Y:S02]  /*ecd0*/  ULEA.HI UR10, UR10, UR11, URZ, 0x7 ;  /* 0x0000000b0a0a7291 */ /* 0x000fe4000f8f383f */
[----:B------:R-:W-:Y:S02]  /*ece0*/  ULEA.HI UR7, UR7, UR5, URZ, 0x7 ;  /* 0x0000000507077291 */ /* 0x000fe4000f8f383f */
[----:B------:R-:W-:Y:S02]  /*ecf0*/  USHF.R.S32.HI UR10, URZ, 0x7, UR10 ;  /* 0x000000073f0a7899 */ /* 0x000fe4000801140a */
[----:B------:R-:W-:Y:S02]  /*ed00*/  USHF.R.S32.HI UR7, URZ, 0x7, UR7 ;  /* 0x000000073f077899 */ /* 0x000fe40008011407 */
[----:B------:R-:W-:-:S02]  /*ed10*/  UIADD3 UR4, UR8, -UR4, URZ ;  /* 0x8000000408047290 */ /* 0x000fc4000fffe03f */
[----:B------:R-:W-:Y:S01]  /*ed20*/  UISETP.LT.AND UP0, UPT, UR10, UR7, UPT ;  /* 0x000000070a00728c */ /* 0x000fe2000bf01270 */
[----:B------:R-:W-:-:S03]  /*ed30*/  ULDC UR8, c[0x0][0xdc4] ;  /* 0x0003710000087ab9 */ /* 0x000fc60000000800 */
[----:B------:R-:W-:Y:S02]  /*ed40*/  USEL UR37, UR10, UR7, UP0 ;  /* 0x000000070a257287 */ /* 0x000fe40008000000 */
[----:B------:R-:W-:-:S03]  /*ed50*/  UIMAD UR6, UR6, UR8, UR4 ;  /* 0x00000008060672a4 */ /* 0x000fc6000f8e0204 */
[----:B------:R-:W-:Y:S01]  /*ed60*/  @UP1 ULDC UR4, c[0x0][0xdbc] ;  /* 0x00036f0000041ab9 */ /* 0x000fe20000000800 */
[----:B------:R-:W-:Y:S01]  /*ed70*/  ISETP.LT.AND P0, PT, RZ, UR37, PT ;  /* 0x00000025ff007c0c */ /* 0x000fe2000bf01270 */
[----:B------:R-:W-:Y:S01]  /*ed80*/  UIMAD.WIDE.U32 UR4, UR6, UR4, URZ ;  /* 0x00000004060472a5 */ /* 0x000fe2000f8e003f */
[----:B------:R-:W-:Y:S01]  /*ed90*/  @UP1 ULDC UR8, c[0x0][0xdc0] ;  /* 0x0003700000081ab9 */ /* 0x000fe20000000800 */
[----:B------:R-:W-:Y:S02]  /*eda0*/  UMOV UR43, UR6 ;  /* 0x00000006002b7c82 */ /* 0x000fe40008000000 */
[----:B------:R-:W-:-:S04]  /*edb0*/  @UP1 USHF.R.U32.HI UR43, URZ, UR8, UR5 ;  /* 0x000000083f2b1299 */ /* 0x000fc80008011605 */
[----:B------:R-:W-:-:S04]  /*edc0*/  UIADD3 UR42, -UR43, URZ, URZ ;  /* 0x0000003f2b2a7290 */ /* 0x000fc8000fffe13f */
[----:B------:R-:W-:Y:S01]  /*edd0*/  UIMAD UR42, UR9, UR42, UR6 ;  /* 0x0000002a092a72a4 */ /* 0x000fe2000f8e0206 */
[----:B------:R-:W-:Y:S11]  /*ede0*/  @P0 BRA `(.L_x_1896) ;  /* 0x0000000000480947 */ /* 0x000ff60003800000 */
        /* <DEDUP_REMOVED lines=18> */
.L_x_1896:
        /* <DEDUP_REMOVED lines=23> */
.L_x_1898:
        /* <DEDUP_REMOVED lines=20> */
.L_x_1899:
        /* <DEDUP_REMOVED lines=20> */
.L_x_1900:
        /* <DEDUP_REMOVED lines=18> */
.L_x_1901:
[----:B------:R-:W-:Y:S01]  /*f420*/  ULDC.64 UR4, c[0x0][0x9f8] ;  /* 0x00027e0000047ab9 */ /* 0x000fe20000000a00 */
[----:B------:R-:W-:Y:S01]  /*f430*/  IMAD.U32 R5, RZ, RZ, UR43 ;  /* 0x0000002bff057e24 */ /* 0x000fe2000f8e00ff */
[----:B------:R-:W-:Y:S01]  /*f440*/  ISETP.NE.U32.AND P0, PT, RZ, UR4, PT ;  /* 0x00000004ff007c0c */ /* 0x000fe2000bf05070 */
[----:B------:R-:W-:Y:S01]  /*f450*/  IMAD.U32 R8, RZ, RZ, UR43 ;  /* 0x0000002bff087e24 */ /* 0x000fe2000f8e00ff */
[----:B------:R-:W1:Y:S01]  /*f460*/  LDC R0, c[0x0][0x428] ;  /* 0x00010a00ff007b82 */ /* 0x000e620000000800 */
[----:B------:R-:W2:Y:S01]  /*f470*/  S2R R17, SR_TID.X ;  /* 0x0000000000117919 */ /* 0x000ea20000002100 */
[----:B------:R-:W-:-:S13]  /*f480*/  ISETP.NE.AND.EX P0, PT, RZ, UR5, PT, P0 ;  /* 0x00000005ff007c0c */ /* 0x000fda000bf05300 */
[----:B------:R-:W3:Y:S01]  /*f490*/  @P0 LDC.64 R2, c[0x0][0x9f8] ;  /* 0x00027e00ff020b82 */ /* 0x000ee20000000a00 */
[----:B------:R-:W-:Y:S01]  /*f4a0*/  IMAD.U32 R4, RZ, RZ, UR42 ;  /* 0x0000002aff047e24 */ /* 0x000fe2000f8e00ff */
[----:B--2---:R-:W-:Y:S01]  /*f4b0*/  LOP3.LUT R16, R17, 0x7f, RZ, 0xc0, !PT ;  /* 0x0000007f11107812 */ /* 0x004fe200078ec0ff */
[----:B---3--:R-:W-:-:S05]  /*f4c0*/  @P0 IMAD.WIDE R2, R5, 0x4, R2 ;  /* 0x0000000405020825 */ /* 0x008fca00078e0202 */
[----:B------:R2:W3:Y:S01]  /*f4d0*/  @P0 LDG.E R8, desc[UR54][R2.64] ;  /* 0x0000003602080981 */ /* 0x0004e2000c1e1900 */
[----:B-1----:R-:W-:Y:S01]  /*f4e0*/  ISETP.NE.AND P0, PT, R0, 0x1, PT ;  /* 0x000000010000780c */ /* 0x002fe20003f05270 */
        /* <DEDUP_REMOVED lines=8> */
[----:B--2---:R-:W1:Y:S03]  /*f570*/  LDC.64 R2, c[0x0][0x3f8] ;  /* 0x0000fe00ff027b82 */ /* 0x004e660000000a00 */
        /* <DEDUP_REMOVED lines=19> */
.L_x_1965:
        /* <DEDUP_REMOVED lines=8> */
.L_x_1968:
        /* <DEDUP_REMOVED lines=20> */
.L_x_1906:
[----:B-1----:R-:W3:Y:S04]  /*f870*/  LDL R3, [R1+0x8] ;  /* 0x0000080001037983 */ /* 0x002ee80000100800 */
[----:B------:R-:W4:Y:S01]  /*f880*/  LDL R2, [R1+0xc] ;  /* 0x00000c0001027983 */ /* 0x000f220000100800 */
[----:B------:R-:W-:Y:S02]  /*f890*/  ISETP.NE.AND P0, PT, R16, RZ, PT ;  /* 0x000000ff1000720c */ /* 0x000fe40003f05270 */
[----:B---3--:R-:W-:Y:S02]  /*f8a0*/  LEA R3, R3, UR36, 0x3 ;  /* 0x0000002403037c11 */ /* 0x008fe4000f8e18ff */
[----:B----4-:R-:W-:-:S04]  /*f8b0*/  SHF.L.U32 R2, R2, 0x1f, RZ ;  /* 0x0000001f02027819 */ /* 0x010fc800000006ff */
[----:B------:R-:W1:Y:S02]  /*f8c0*/  SYNCS.PHASECHK.TRANS64.TRYWAIT P3, [R3+URZ+0x38880], R2 ;  /* 0x03888002030075a7 */ /* 0x000e64000806017f */
[----:B-1----:R-:W-:Y:S05]  /*f8d0*/  @!P3 BRA `(.L_x_1907) ;  /* 0x0000002c0064b947 */ /* 0x002fea0003800000 */
.L_x_1969:
        /* <DEDUP_REMOVED lines=8> */
.L_x_1908:
        /* <DEDUP_REMOVED lines=24> */
.L_x_1970:
        /* <DEDUP_REMOVED lines=8> */
.L_x_1910:
        /* <DEDUP_REMOVED lines=20> */
.L_x_1905:
        /* <DEDUP_REMOVED lines=24> */
.L_x_1903:
        /* <DEDUP_REMOVED lines=10> */
.L_x_1971:
[----:B-1----:R-:W-:Y:S05]  /*fec0*/  BSYNC B0 ;  /* 0x0000000000007941 */ /* 0x002fea0003800000 */
.L_x_1911:
[----:B------:R-:W-:-:S06]  /*fed0*/  UISETP.GE.AND UP0, UPT, UR37, 0x2, UPT ;  /* 0x000000022500788c */ /* 0x000fcc000bf06270 */
[----:B------:R-:W-:-:S13]  /*fee0*/  PLOP3.LUT P0, PT, PT, PT, UP0, 0x80, 0x0 ;  /* 0x000000000000781c */ /* 0x000fda0003f0f008 */
[----:B------:R-:W-:Y:S05]  /*fef0*/  @!P0 BRA `(.L_x_1913) ;  /* 0x0000001000b88947 */ /* 0x000fea0003800000 */
[----:B------:R1:W5:Y:S01]  /*ff00*/  LDL.LU R6, [R1+0xc] ;  /* 0x00000c0001067983 */ /* 0x0003620000300800 */
[----:B------:R-:W-:-:S03]  /*ff10*/  UIADD3 UR4, UR37, -0x2, URZ ;  /* 0xfffffffe25047890 */ /* 0x000fc6000fffe03f */
[----:B------:R1:W5:Y:S03]  /*ff20*/  LDL.LU R7, [R1+0x8] ;  /* 0x0000080001077983 */ /* 0x0003660000300800 */
[----:B------:R-:W-:-:S07]  /*ff30*/  IMAD.U32 R21, RZ, RZ, UR4 ;  /* 0x00000004ff157e24 */ /* 0x000fce000f8e00ff */
.L_x_1935:
[----:B---345:R-:W-:Y:S01]  /*ff40*/  VIADD R2, R7, 0x1 ;  /* 0x0000000107027836 */ /* 0x038fe20000000000 */
[----:B------:R-:W-:Y:S05]  /*ff50*/  YIELD ;  /* 0x0000000000007946 */ /* 0x000fea0003800000 */
[----:B------:R-:W-:Y:S01]  /*ff60*/  ISETP.NE.AND P0, PT, R2, 0x2, PT ;  /* 0x000000020200780c */ /* 0x000fe20003f05270 */
[----:B------:R-:W-:Y:S03]  /*ff70*/  BSSY B0, `(.L_x_1914) ;  /* 0x000008b000007945 */ /* 0x000fe60003800000 */
[----:B------:R-:W-:-:S02]  /*ff80*/  SEL R3, RZ, 0x1, P0 ;  /* 0x00000001ff037807 */ /* 0x000fc40000000000 */
[----:B--2---:R-:W-:Y:S02]  /*ff90*/  SEL R10, R2, RZ, P0 ;  /* 0x000000ff020a7207 */ /* 0x004fe40000000000 */
[----:B------:R-:W-:-:S05]  /*ffa0*/  LOP3.LUT R9, R6, R3, RZ, 0x3c, !PT ;  /* 0x0000000306097212 */ /* 0x000fca00078e3cff */
[----:B------:R3:W-:Y:S04]  /*ffb0*/  STL [R1+0xc], R9 ;  /* 0x00000c0901007387 */ /* 0x0007e80000100800 */
[----:B------:R3:W-:Y:S01]  /*ffc0*/  STL [R1+0x8], R10 ;  /* 0x0000080a01007387 */ /* 0x0007e20000100800 */
[----:B------:R-:W-:Y:S05]  /*ffd0*/  @!P6 BRA `(.L_x_1915) ;  /* 0x000000080010e947 */ /* 0x000fea0003800000 */
        /* <DEDUP_REMOVED lines=22> */
.L_x_1916:
[----:B------:R-:W1:Y:S01]  /*10140*/  S2R R2, SR_TID.X ;  /* 0x0000000000027919 */ /* 0x000e620000002100 */
[----:B----4-:R-:W-:Y:S01]  /*10150*/  LEA R4, R10, UR36, 0x3 ;  /* 0x000000240a047c11 */ /* 0x010fe2000f8e18ff */
[----:B------:R-:W-:Y:S01]  /*10160*/  BSSY B1, `(.L_x_1917) ;  /* 0x0000006000017945 */ /* 0x000fe20003800000 */
[----:B-1----:R-:W-:Y:S02]  /*10170*/  LOP3.LUT R3, R2, 0x7f, RZ, 0xc0, !PT ;  /* 0x0000007f02037812 */ /* 0x002fe400078ec0ff */
[----:B------:R-:W-:Y:S02]  /*10180*/  SHF.L.U32 R2, R9, 0x1f, RZ ;  /* 0x0000001f09027819 */ /* 0x000fe400000006ff */
[----:B------:R-:W-:Y:S02]  /*10190*/  ISETP.NE.AND P3, PT, R3, RZ, PT ;  /* 0x000000ff0300720c */ /* 0x000fe40003f65270 */
[----:B------:R-:W1:Y:S02]  /*101a0*/  SYNCS.PHASECHK.TRANS64.TRYWAIT P0, [R4+URZ+0x38880], R2 ;  /* 0x03888002040075a7 */ /* 0x000e64000800017f */
[----:B-1----:R-:W-:Y:S09]  /*101b0*/  @!P0 BRA `(.L_x_1918) ;  /* 0x00000024006c8947 */ /* 0x002ff20003800000 */
.L_x_1972:
[----:B------:R-:W-:Y:S05]  /*101c0*/  BSYNC B1 ;  /* 0x0000000000017941 */ /* 0x000fea0003800000 */
.L_x_1917:
        /* <DEDUP_REMOVED lines=9> */
.L_x_1920:
[----:B------:R-:W-:Y:S05]  /*10260*/  BSYNC B1 ;  /* 0x0000000000017941 */ /* 0x000fea0003800000 */
.L_x_1919:
[----:B------:R-:W4:Y:S04]  /*10270*/  LDL R5, [R1+0x4] ;  /* 0x0000040001057983 */ /* 0x000f280000100800 */
        /* <DEDUP_REMOVED lines=12> */
[----:B---3--:R-:W-:-:S08]  /*10340*/  VIADD R9, R5, 0x10400 ;  /* 0x0001040005097836 */ /* 0x008fd00000000000 */
.L_x_1921:
        /* <DEDUP_REMOVED lines=17> */
.L_x_1922:
        /* <DEDUP_REMOVED lines=12> */
.L_x_1973:
[----:B------:R-:W-:Y:S05]  /*10520*/  BSYNC B1 ;  /* 0x0000000000017941 */ /* 0x000fea0003800000 */
.L_x_1923:
[----:B------:R-:W-:Y:S01]  /*10530*/  BSSY B1, `(.L_x_1925) ;  /* 0x000000b000017945 */ /* 0x000fe20003800000 */
[----:B-12---:R-:W-:Y:S02]  /*10540*/  IMAD.MOV.U32 R2, RZ, RZ, 0x0 ;  /* 0x00000000ff027424 */ /* 0x006fe400078e00ff */
        /* <DEDUP_REMOVED lines=9> */
.L_x_1926:
[----:B------:R-:W-:Y:S05]  /*105e0*/  BSYNC B1 ;  /* 0x0000000000017941 */ /* 0x000fea0003800000 */
.L_x_1925:
[----:B------:R-:W2:Y:S01]  /*105f0*/  LDL R9, [R1+0x4] ;  /* 0x0000040001097983 */ /* 0x000ea20000100800 */
        /* <DEDUP_REMOVED lines=9> */
.L_x_1927:
        /* <DEDUP_REMOVED lines=16> */
.L_x_1928:
        /* <DEDUP_REMOVED lines=9> */
.L_x_1915:
[----:B------:R-:W-:Y:S05]  /*10820*/  BSYNC B0 ;  /* 0x0000000000007941 */ /* 0x000fea0003800000 */
.L_x_1914:
[----:B------:R-:W-:-:S06]  /*10830*/  UISETP.NE.AND UP0, UPT, UR44, 0x3, UPT ;  /* 0x000000032c00788c */ /* 0x000fcc000bf05270 */
[----:B------:R-:W-:-:S13]  /*10840*/  PLOP3.LUT P0, PT, PT, PT, UP0, 0x80, 0x0 ;  /* 0x000000000000781c */ /* 0x000fda0003f0f008 */
[----:B------:R-:W-:Y:S05]  /*10850*/  @!P0 BRA `(.L_x_1929) ;  /* 0x0000000000048947 */ /* 0x000fea0003800000 */
[----:B------:R-:W-:Y:S01]  /*10860*/  BPT.TRAP 0x1 ;  /* 0x000000040000795c */ /* 0x000fe20000300000 */
.L_x_1929:
        /* <DEDUP_REMOVED lines=9> */
.L_x_1974:
[----:B------:R-:W-:Y:S05]  /*10900*/  BSYNC B0 ;  /* 0x0000000000007941 */ /* 0x000fea0003800000 */
.L_x_1930:
[----:B------:R-:W-:Y:S05]  /*10910*/  @!P0 BRA `(.L_x_1932) ;  /* 0x0000000000048947 */ /* 0x000fea0003800000 */
[----:B------:R-:W-:Y:S01]  /*10920*/  BPT.TRAP 0x1 ;  /* 0x000000040000795c */ /* 0x000fe20000300000 */
.L_x_1932:
[----:B----4-:R-:W4:Y:S01]  /*10930*/  LDL R3, [R1] ;  /* 0x0000000001037983 */ /* 0x010f220000100800 */
[----:B------:R-:W-:Y:S01]  /*10940*/  SHF.L.U32 R2, R6, 0x1f, RZ ;  /* 0x0000001f06027819 */ /* 0x000fe200000006ff */
[----:B------:R-:W-:-:S03]  /*10950*/  IMAD.SHL.U32 R20, R7, 0x8000, RZ ;  /* 0x0000800007147824 */ /* 0x000fc600078e00ff */
[----:B----4-:R-:W4:Y:S02]  /*10960*/  SYNCS.PHASECHK.TRANS64.TRYWAIT P3, [R3+URZ+0x38860], R2 ;  /* 0x03886002030075a7 */ /* 0x010f24000806017f */
[----:B----4-:R-:W-:Y:S05]  /*10970*/  @!P3 BRA `(.L_x_1933) ;  /* 0x0000001c00bcb947 */ /* 0x010fea0003800000 */
.L_x_1975:
[----:B----4-:R-:W4:Y:S04]  /*10980*/  LDL R3, [R1+0x24] ;  /* 0x0000240001037983 */ /* 0x010f280000100800 */
[----:B------:R-:W5:Y:S04]  /*10990*/  LDL R16, [R1+0x18] ;  /* 0x0000180001107983 */ /* 0x000f680000100800 */
[----:B------:R-:W2:Y:S01]  /*109a0*/  LDL R12, [R1+0x20] ;  /* 0x00002000010c7983 */ /* 0x000ea20000100800 */
[----:B------:R-:W-:Y:S05]  /*109b0*/  WARPSYNC.ALL ;  /* 0x0000000000007948 */ /* 0x000fea0003800000 */
[----:B----4-:R-:W-:-:S05]  /*109c0*/  LOP3.LUT R2, R20, R3, RZ, 0xfc, !PT ;  /* 0x0000000314027212 */ /* 0x010fca00078efcff */
[----:B---3--:R-:W3:Y:S01]  /*109d0*/  LDSM.16.MT88.4 R8, [R2+UR36+0x10400] ;  /* 0x010400240208783b */ /* 0x008ee20008004200 */
[----:B------:R-:W-:-:S04]  /*109e0*/  VIADD R3, R2, UR36 ;  /* 0x0000002402037c36 */ /* 0x000fc80008000000 */
[----:B-----5:R-:W-:Y:S01]  /*109f0*/  IMAD.IADD R3, R16, 0x1, R3 ;  /* 0x0000000110037824 */ /* 0x020fe200078e0203 */
[C-C-:B---3--:R-:W-:Y:S02]  /*10a00*/  PRMT R4, R8.reuse, 0x6420, R9.reuse ;  /* 0x0000642008047816 */ /* 0x148fe40000000009 */
[----:B------:R-:W-:Y:S02]  /*10a10*/  PRMT R5, R8, 0x7531, R9 ;  /* 0x0000753108057816 */ /* 0x000fe40000000009 */
[C-C-:B------:R-:W-:Y:S02]  /*10a20*/  PRMT R6, R10.reuse, 0x6420, R11.reuse ;  /* 0x000064200a067816 */ /* 0x140fe4000000000b */
[----:B------:R-:W-:Y:S02]  /*10a30*/  PRMT R7, R10, 0x7531, R11 ;  /* 0x000075310a077816 */ /* 0x000fe4000000000b */
[----:B------:R-:W3:Y:S01]  /*10a40*/  LDSM.16.MT88.4 R8, [R3+0x10400] ;  /* 0x010400000308783b */ /* 0x000ee20000004200 */
[----:B--2---:R-:W-:-:S05]  /*10a50*/  IADD3 R20, R20, UR36, R12 ;  /* 0x0000002414147c10 */ /* 0x004fca000fffe00c */
[----:B------:R-:W-:Y:S01]  /*10a60*/  STSM.16.M88.4 [R20+0x400], R4 ;  /* 0x0004000414007844 */ /* 0x000fe20000000200 */
[C-C-:B---3--:R-:W-:Y:S02]  /*10a70*/  PRMT R12, R8.reuse, 0x6420, R9.reuse ;  /* 0x00006420080c7816 */ /* 0x148fe40000000009 */
[----:B------:R-:W-:Y:S02]  /*10a80*/  PRMT R13, R8, 0x7531, R9 ;  /* 0x00007531080d7816 */ /* 0x000fe40000000009 */
[C-C-:B------:R-:W-:Y:S02]  /*10a90*/  PRMT R14, R10.reuse, 0x6420, R11.reuse ;  /* 0x000064200a0e7816 */ /* 0x140fe4000000000b */
[----:B------:R-:W-:-:S05]  /*10aa0*/  PRMT R15, R10, 0x7531, R11 ;  /* 0x000075310a0f7816 */ /* 0x000fca000000000b */
[----:B------:R-:W-:Y:S04]  /*10ab0*/  STSM.16.M88.4 [R20+0x2400], R12 ;  /* 0x0024000c14007844 */ /* 0x000fe80000000200 */
[----:B------:R-:W2:Y:S02]  /*10ac0*/  LDSM.16.MT88.4 R8, [R2+UR36+0x14400] ;  /* 0x014400240208783b */ /* 0x000ea40008004200 */
[C-C-:B--2---:R-:W-:Y:S02]  /*10ad0*/  PRMT R4, R8.reuse, 0x6420, R9.reuse ;  /* 0x0000642008047816 */ /* 0x144fe40000000009 */
[----:B------:R-:W-:Y:S02]  /*10ae0*/  PRMT R5, R8, 0x7531, R9 ;  /* 0x0000753108057816 */ /* 0x000fe40000000009 */
[----:B------:R-:W-:-:S02]  /*10af0*/  PRMT R6, R10, 0x6420, R11 ;  /* 0x000064200a067816 */ /* 0x000fc4000000000b */
[----:B------:R-:W-:Y:S02]  /*10b00*/  PRMT R7, R10, 0x7531, R11 ;  /* 0x000075310a077816 */ /* 0x000fe4000000000b */
[----:B------:R-:W2:Y:S01]  /*10b10*/  LDSM.16.MT88.4 R8, [R3+0x14400] ;  /* 0x014400000308783b */ /* 0x000ea20000004200 */
[----:B------:R-:W-:-:S03]  /*10b20*/  IMAD.MOV.U32 R15, RZ, RZ, R16 ;  /* 0x000000ffff0f7224 */ /* 0x000fc600078e0010 */
[----:B------:R-:W-:Y:S01]  /*10b30*/  STSM.16.M88.4 [R20+0x4400], R4 ;  /* 0x0044000414007844 */ /* 0x000fe20000000200 */
[C-C-:B--2---:R-:W-:Y:S02]  /*10b40*/  PRMT R16, R8.reuse, 0x6420, R9.reuse ;  /* 0x0000642008107816 */ /* 0x144fe40000000009 */
[----:B------:R-:W-:Y:S02]  /*10b50*/  PRMT R17, R8, 0x7531, R9 ;  /* 0x0000753108117816 */ /* 0x000fe40000000009 */
[C-C-:B------:R-:W-:Y:S02]  /*10b60*/  PRMT R18, R10.reuse, 0x6420, R11.reuse ;  /* 0x000064200a127816 */ /* 0x140fe4000000000b */
[----:B------:R-:W-:-:S05]  /*10b70*/  PRMT R19, R10, 0x7531, R11 ;  /* 0x000075310a137816 */ /* 0x000fca000000000b */
[----:B------:R2:W-:Y:S04]  /*10b80*/  STSM.16.M88.4 [R20+0x6400], R16 ;  /* 0x0064001014007844 */ /* 0x0005e80000000200 */
[----:B------:R-:W3:Y:S04]  /*10b90*/  LDSM.16.MT88.4 R8, [R2+UR36+0x11400] ;  /* 0x011400240208783b */ /* 0x000ee80008004200 */
[----:B--2---:R-:W2:Y:S01]  /*10ba0*/  LDL R18, [R1+0x14] ;  /* 0x0000140001127983 */ /* 0x004ea20000100800 */
[C-C-:B---3--:R-:W-:Y:S02]  /*10bb0*/  PRMT R4, R8.reuse, 0x6420, R9.reuse ;  /* 0x0000642008047816 */ /* 0x148fe40000000009 */
[----:B------:R-:W-:-:S02]  /*10bc0*/  PRMT R5, R8, 0x7531, R9 ;  /* 0x0000753108057816 */ /* 0x000fc40000000009 */
[C-C-:B------:R-:W-:Y:S02]  /*10bd0*/  PRMT R6, R10.reuse, 0x6420, R11.reuse ;  /* 0x000064200a067816 */ /* 0x140fe4000000000b */
[----:B------:R-:W-:Y:S02]  /*10be0*/  PRMT R7, R10, 0x7531, R11 ;  /* 0x000075310a077816 */ /* 0x000fe4000000000b */
[----:B------:R-:W3:Y:S01]  /*10bf0*/  LDSM.16.MT88.4 R8, [R3+0x11400] ;  /* 0x011400000308783b */ /* 0x000ee20000004200 */
[----:B------:R-:W-:Y:S01]  /*10c00*/  IMAD.MOV.U32 R19, RZ, RZ, R15 ;  /* 0x000000ffff137224 */ /* 0x000fe200078e000f */
[C-C-:B---3--:R-:W-:Y:S02]  /*10c10*/  PRMT R12, R8.reuse, 0x6420, R9.reuse ;  /* 0x00006420080c7816 */ /* 0x148fe40000000009 */
[----:B------:R-:W-:Y:S02]  /*10c20*/  PRMT R13, R8, 0x7531, R9 ;  /* 0x00007531080d7816 */ /* 0x000fe40000000009 */
[----:B------:R-:W-:-:S02]  /*10c30*/  PRMT R14, R10, 0x6420, R11 ;  /* 0x000064200a0e7816 */ /* 0x000fc4000000000b */
[----:B------:R-:W-:Y:S02]  /*10c40*/  PRMT R15, R10, 0x7531, R11 ;  /* 0x000075310a0f7816 */ /* 0x000fe4000000000b */
[----:B--2---:R-:W-:-:S05]  /*10c50*/  IADD3 R16, R18, 0x400, R20 ;  /* 0x0000040012107810 */ /* 0x004fca0007ffe014 */
[----:B------:R-:W-:Y:S04]  /*10c60*/  STSM.16.M88.4 [R16], R4 ;  /* 0x0000000410007844 */ /* 0x000fe80000000200 */
[----:B------:R-:W-:Y:S04]  /*10c70*/  STSM.16.M88.4 [R16+0x2000], R12 ;  /* 0x0020000c10007844 */ /* 0x000fe80000000200 */
[----:B------:R-:W2:Y:S02]  /*10c80*/  LDSM.16.MT88.4 R8, [R2+UR36+0x15400] ;  /* 0x015400240208783b */ /* 0x000ea40008004200 */
[----:B--2---:R-:W-:-:S02]  /*10c90*/  PRMT R4, R8, 0x6420, R9 ;  /* 0x0000642008047816 */ /* 0x004fc40000000009 */
[----:B------:R-:W-:Y:S02]  /*10ca0*/  PRMT R5, R8, 0x7531, R9 ;  /* 0x0000753108057816 */ /* 0x000fe40000000009 */
[C-C-:B------:R-:W-:Y:S02]  /*10cb0*/  PRMT R6, R10.reuse, 0x6420, R11.reuse ;  /* 0x000064200a067816 */ /* 0x140fe4000000000b */
[----:B------:R-:W-:Y:S02]  /*10cc0*/  PRMT R7, R10, 0x7531, R11 ;  /* 0x000075310a077816 */ /* 0x000fe4000000000b */
[----:B------:R-:W2:Y:S01]  /*10cd0*/  LDSM.16.MT88.4 R8, [R3+0x15400] ;  /* 0x015400000308783b */ /* 0x000ea20000004200 */
[----:B------:R-:W-:Y:S02]  /*10ce0*/  IMAD.MOV.U32 R13, RZ, RZ, R16 ;  /* 0x000000ffff0d7224 */ /* 0x000fe400078e0010 */
[----:B------:R-:W-:Y:S02]  /*10cf0*/  IMAD.MOV.U32 R14, RZ, RZ, R18 ;  /* 0x000000ffff0e7224 */ /* 0x000fe400078e0012 */
[----:B------:R-:W-:Y:S01]  /*10d00*/  IMAD.MOV.U32 R15, RZ, RZ, R19 ;  /* 0x000000ffff0f7224 */ /* 0x000fe200078e0013 */
[----:B------:R-:W-:Y:S01]  /*10d10*/  STSM.16.M88.4 [R13+0x4000], R4 ;  /* 0x004000040d007844 */ /* 0x000fe20000000200 */
[----:B--2---:R-:W-:-:S02]  /*10d20*/  PRMT R16, R8, 0x6420, R9 ;  /* 0x0000642008107816 */ /* 0x004fc40000000009 */
        /* <DEDUP_REMOVED lines=10> */
[----:B------:R-:W-:Y:S01]  /*10dd0*/  IMAD.MOV.U32 R19, RZ, RZ, R14 ;  /* 0x000000ffff137224 */ /* 0x000fe200078e000e */
[----:B------:R-:W-:-:S05]  /*10de0*/  IADD3 R20, R15, 0x400, R20 ;  /* 0x000004000f147810 */ /* 0x000fca0007ffe014 */
[----:B------:R-:W-:Y:S01]  /*10df0*/  STSM.16.M88.4 [R20], R4 ;  /* 0x0000000414007844 */ /* 0x000fe20000000200 */
[C-C-:B--2---:R-:W-:Y:S02]  /*10e00*/  PRMT R12, R8.reuse, 0x6420, R9.reuse ;  /* 0x00006420080c7816 */ /* 0x144fe40000000009 */
        /* <DEDUP_REMOVED lines=23> */
[----:B------:R-:W-:-:S05]  /*10f80*/  IMAD.IADD R20, R15, 0x1, R20 ;  /* 0x000000010f147824 */ /* 0x000fca00078e0214 */
[----:B------:R2:W-:Y:S02]  /*10f90*/  STSM.16.M88.4 [R20], R4 ;  /* 0x0000000414007844 */ /* 0x0005e40000000200 */
[C-C-:B--2---:R-:W-:Y:S02]  /*10fa0*/  PRMT R4, R8.reuse, 0x6420, R9.reuse ;  /* 0x0000642008047816 */ /* 0x144fe40000000009 */
[----:B------:R-:W-:Y:S02]  /*10fb0*/  PRMT R5, R8, 0x7531, R9 ;  /* 0x0000753108057816 */ /* 0x000fe40000000009 */
[C-C-:B------:R-:W-:Y:S02]  /*10fc0*/  PRMT R6, R10.reuse, 0x6420, R11.reuse ;  /* 0x000064200a067816 */ /* 0x140fe4000000000b */
[----:B------:R-:W-:-:S05]  /*10fd0*/  PRMT R7, R10, 0x7531, R11 ;  /* 0x000075310a077816 */ /* 0x000fca000000000b */
[----:B------:R-:W-:Y:S04]  /*10fe0*/  STSM.16.M88.4 [R20+0x2000], R4 ;  /* 0x0020000414007844 */ /* 0x000fe80000000200 */
[----:B------:R-:W2:Y:S04]  /*10ff0*/  LDSM.16.MT88.4 R8, [R2+UR36+0x17400] ;  /* 0x017400240208783b */ /* 0x000ea80008004200 */
[----:B------:R-:W3:Y:S01]  /*11000*/  LDSM.16.MT88.4 R4, [R3+0x17400] ;  /* 0x017400000304783b */ /* 0x000ee20000004200 */
[C-C-:B--2---:R-:W-:Y:S02]  /*11010*/  PRMT R12, R8.reuse, 0x6420, R9.reuse ;  /* 0x00006420080c7816 */ /* 0x144fe40000000009 */
        /* <DEDUP_REMOVED lines=17> */
.L_x_1934:
        /* <DEDUP_REMOVED lines=11> */
.L_x_1913:
[----:B------:R-:W-:Y:S04]  /*111e0*/  BSSY B0, `(.L_x_1936) ;  /* 0x000000f000007945 */ /* 0x000fe80003800000 */
[----:B------:R-:W-:Y:S05]  /*111f0*/  @P2 BRA `(.L_x_1937) ;  /* 0x0000000000342947 */ /* 0x000fea0003800000 */
[----:B------:R-:W1:Y:S01]  /*11200*/  S2R R5, SR_LANEID ;  /* 0x0000000000057919 */ /* 0x000e620000000000 */
[----:B------:R-:W-:Y:S01]  /*11210*/  VOTEU.ANY UR4, UPT, PT ;  /* 0x0000000000047886 */ /* 0x000fe200038e0100 */
[----:B---34-:R-:W3:Y:S01]  /*11220*/  LDC.64 R2, c[0x0][0xdf0] ;  /* 0x00037c00ff027b82 */ /* 0x018ee20000000a00 */
[----:B------:R-:W1:Y:S02]  /*11230*/  FLO.U32 R0, UR4 ;  /* 0x0000000400007d00 */ /* 0x000e6400080e0000 */
[----:B-1----:R-:W-:-:S06]  /*11240*/  ISETP.EQ.U32.AND P0, PT, R0, R5, PT ;  /* 0x000000050000720c */ /* 0x002fcc0003f02070 */
[----:B------:R-:W3:Y:S07]  /*11250*/  POPC R5, UR4 ;  /* 0x0000000400057d09 */ /* 0x000eee0008000000 */
[----:B---3--:R-:W3:Y:S01]  /*11260*/  @P0 ATOMG.E.ADD.STRONG.GPU PT, R3, desc[UR54][R2.64], R5 ;  /* 0x00000005020309a8 */ /* 0x008ee200081ee1f6 */
[----:B------:R-:W1:Y:S02]  /*11270*/  S2R R4, SR_LTMASK ;  /* 0x0000000000047919 */ /* 0x000e640000003900 */
[----:B-1----:R-:W-:-:S04]  /*11280*/  LOP3.LUT R4, R4, UR4, RZ, 0xc0, !PT ;  /* 0x0000000404047c12 */ /* 0x002fc8000f8ec0ff */
[----:B-----5:R-:W1:Y:S01]  /*11290*/  POPC R7, R4 ;  /* 0x0000000400077309 */ /* 0x020e620000000000 */
[----:B---3--:R-:W1:Y:S02]  /*112a0*/  SHFL.IDX PT, R0, R3, R0, 0x1f ;  /* 0x00001f0003007589 */ /* 0x008e6400000e0000 */
[----:B-1----:R-:W-:-:S05]  /*112b0*/  IADD3 R0, R0, UR46, R7 ;  /* 0x0000002e00007c10 */ /* 0x002fca000fffe007 */
[----:B------:R1:W-:Y:S02]  /*112c0*/  STL [R1+0x28], R0 ;  /* 0x0000280001007387 */ /* 0x0003e40000100800 */
.L_x_1937:
[----:B------:R-:W-:Y:S05]  /*112d0*/  BSYNC B0 ;  /* 0x0000000000007941 */ /* 0x000fea0003800000 */
.L_x_1936:
[----:B------:R-:W-:-:S06]  /*112e0*/  UISETP.NE.AND UP0, UPT, UR44, 0x3, UPT ;  /* 0x000000032c00788c */ /* 0x000fcc000bf05270 */
[----:B------:R-:W-:-:S13]  /*112f0*/  PLOP3.LUT P0, PT, PT, PT, UP0, 0x80, 0x0 ;  /* 0x000000000000781c */ /* 0x000fda0003f0f008 */
[----:B------:R-:W-:Y:S05]  /*11300*/  @!P0 BRA `(.L_x_1938) ;  /* 0x0000000000048947 */ /* 0x000fea0003800000 */
[----:B------:R-:W-:Y:S01]  /*11310*/  BPT.TRAP 0x1 ;  /* 0x000000040000795c */ /* 0x000fe20000300000 */
.L_x_1938:
[----:B-1----:R-:W2:Y:S04]  /*11320*/  LDL R0, [R1+0xc] ;  /* 0x00000c0001007983 */ /* 0x002ea80000100800 */
[----:B---34-:R-:W3:Y:S01]  /*11330*/  LDL R2, [R1+0x8] ;  /* 0x0000080001027983 */ /* 0x018ee20000100800 */
[----:B------:R-:W-:Y:S01]  /*11340*/  BSSY B0, `(.L_x_1939) ;  /* 0x0000008000007945 */ /* 0x000fe20003800000 */
[----:B--2---:R-:W-:-:S04]  /*11350*/  LOP3.LUT R0, R0, 0x1, RZ, 0x3c, !PT ;  /* 0x0000000100007812 */ /* 0x004fc800078e3cff */
[----:B------:R-:W-:Y:S02]  /*11360*/  SHF.L.U32 R0, R0, 0x1f, RZ ;  /* 0x0000001f00007819 */ /* 0x000fe400000006ff */
[----:B---3--:R-:W-:-:S04]  /*11370*/  LEA R21, R2, UR36, 0x3 ;  /* 0x0000002402157c11 */ /* 0x008fc8000f8e18ff */
[----:B------:R-:W1:Y:S01]  /*11380*/  SYNCS.PHASECHK.TRANS64.TRYWAIT P0, [R21+URZ+0x38870], R0 ;  /* 0x03887000150075a7 */ /* 0x000e62000800017f */
[----:B------:R-:W-:-:S05]  /*11390*/  IMAD.U32 R2, RZ, RZ, UR45 ;  /* 0x0000002dff027e24 */ /* 0x000fca000f8e00ff */
[----:B------:R-:W-:Y:S01]  /*113a0*/  ISETP.NE.AND P1, PT, R2, 0x3, PT ;  /* 0x000000030200780c */ /* 0x000fe20003f25270 */
[----:B-1----:R-:W-:-:S12]  /*113b0*/  @!P0 BRA `(.L_x_1940) ;  /* 0x0000001400448947 */ /* 0x002fd80003800000 */
.L_x_1976:
[----:B------:R-:W-:Y:S05]  /*113c0*/  BSYNC B0 ;  /* 0x0000000000007941 */ /* 0x000fea0003800000 */
.L_x_1939:
[----:B------:R-:W-:Y:S05]  /*113d0*/  @!P1 BRA `(.L_x_1941) ;  /* 0x0000000000049947 */ /* 0x000fea0003800000 */
[----:B------:R-:W-:Y:S01]  /*113e0*/  BPT.TRAP 0x1 ;  /* 0x000000040000795c */ /* 0x000fe20000300000 */
.L_x_1941:
[----:B-1----:R-:W2:Y:S02]  /*113f0*/  LDL R0, [R1+0xc] ;  /* 0x00000c0001007983 */ /* 0x002ea40000100800 */
[----:B--2---:R-:W-:-:S04]  /*11400*/  SHF.L.U32 R0, R0, 0x1f, RZ ;  /* 0x0000001f00007819 */ /* 0x004fc800000006ff */
[----:B------:R-:W1:Y:S02]  /*11410*/  SYNCS.PHASECHK.TRANS64.TRYWAIT P0, [R21+URZ+0x38860], R0 ;  /* 0x03886000150075a7 */ /* 0x000e64000800017f */
[----:B-1----:R-:W-:Y:S05]  /*11420*/  @!P0 BRA `(.L_x_1942) ;  /* 0x00000014003c8947 */ /* 0x002fea0003800000 */
.L_x_1977:
[----:B------:R-:W2:Y:S04]  /*11430*/  LDL R3, [R1+0x8] ;  /* 0x0000080001037983 */ /* 0x000ea80000100800 */
[----:B------:R-:W1:Y:S04]  /*11440*/  LDL R2, [R1+0x24] ;  /* 0x0000240001027983 */ /* 0x000e680000100800 */
[----:B------:R-:W3:Y:S04]  /*11450*/  LDL R16, [R1+0x18] ;  /* 0x0000180001107983 */ /* 0x000ee80000100800 */
[----:B------:R-:W4:Y:S01]  /*11460*/  LDL R12, [R1+0x20] ;  /* 0x00002000010c7983 */ /* 0x000f220000100800 */
[----:B------:R-:W-:Y:S05]  /*11470*/  WARPSYNC.ALL ;  /* 0x0000000000007948 */ /* 0x000fea0003800000 */
[----:B--2---:R-:W-:-:S05]  /*11480*/  IMAD.SHL.U32 R3, R3, 0x8000, RZ ;  /* 0x0000800003037824 */ /* 0x004fca00078e00ff */
[----:B-1----:R-:W-:-:S05]  /*11490*/  LOP3.LUT R0, R3, R2, RZ, 0xfc, !PT ;  /* 0x0000000203007212 */ /* 0x002fca00078efcff */
[----:B-----5:R-:W1:Y:S01]  /*114a0*/  LDSM.16.MT88.4 R4, [R0+UR36+0x10400] ;  /* 0x010400240004783b */ /* 0x020e620008004200 */
[----:B------:R-:W-:-:S04]  /*114b0*/  VIADD R2, R0, UR36 ;  /* 0x0000002400027c36 */ /* 0x000fc80008000000 */
[----:B---3--:R-:W-:Y:S01]  /*114c0*/  IMAD.IADD R2, R16, 0x1, R2 ;  /* 0x0000000110027824 */ /* 0x008fe200078e0202 */
[C-C-:B-1----:R-:W-:Y:S02]  /*114d0*/  PRMT R8, R4.reuse, 0x6420, R5.reuse ;  /* 0x0000642004087816 */ /* 0x142fe40000000005 */
[----:B------:R-:W-:Y:S02]  /*114e0*/  PRMT R9, R4, 0x7531, R5 ;  /* 0x0000753104097816 */ /* 0x000fe40000000005 */
[C-C-:B------:R-:W-:Y:S02]  /*114f0*/  PRMT R10, R6.reuse, 0x6420, R7.reuse ;  /* 0x00006420060a7816 */ /* 0x140fe40000000007 */
[----:B------:R-:W-:Y:S02]  /*11500*/  PRMT R11, R6, 0x7531, R7 ;  /* 0x00007531060b7816 */ /* 0x000fe40000000007 */
[----:B------:R-:W1:Y:S01]  /*11510*/  LDSM.16.MT88.4 R4, [R2+0x10400] ;  /* 0x010400000204783b */ /* 0x000e620000004200 */
[----:B----4-:R-:W-:-:S05]  /*11520*/  IADD3 R3, R3, UR36, R12 ;  /* 0x0000002403037c10 */ /* 0x010fca000fffe00c */
        /* <DEDUP_REMOVED lines=109> */
.L_x_1943:
        /* <DEDUP_REMOVED lines=14> */
.L_x_1897:
[----:B------:R-:W-:Y:S05]  /*11ce0*/  BSYNC B6 ;  /* 0x0000000000067941 */ /* 0x000fea0003800000 */
.L_x_1895:
[----:B-12---:R-:W2:Y:S04]  /*11cf0*/  LDL R0, [R1+0x30] ;  /* 0x0000300001007983 */ /* 0x006ea80000100800 */
[----:B------:R1:W5:Y:S01]  /*11d00*/  LDL R2, [R1+0x28] ;  /* 0x0000280001027983 */ /* 0x0003620000100800 */
[----:B--2---:R-:W-:-:S13]  /*11d10*/  ISETP.NE.AND P0, PT, R0, RZ, PT ;  /* 0x000000ff0000720c */ /* 0x004fda0003f05270 */
        /* <DEDUP_REMOVED lines=9> */
.L_x_1944:
        /* <DEDUP_REMOVED lines=11> */
.L_x_1945:
[----:B--2---:R-:W2:Y:S01]  /*11e60*/  LDL R0, [R1+0x28] ;  /* 0x0000280001007983 */ /* 0x004ea20000100800 */
[----:B------:R-:W-:Y:S02]  /*11e70*/  ULDC UR4, c[0x0][0xda8] ;  /* 0x00036a0000047ab9 */ /* 0x000fe40000000800 */
[----:B--2---:R-:W-:-:S13]  /*11e80*/  ISETP.GE.AND P0, PT, R0, UR4, PT ;  /* 0x0000000400007c0c */ /* 0x004fda000bf06270 */
[----:B------:R-:W-:Y:S05]  /*11e90*/  @!P0 BRA `(.L_x_1946) ;  /* 0xffffffc800cc8947 */ /* 0x000fea000383ffff */
.L_x_1892:
[----:B--2---:R-:W2:Y:S01]  /*11ea0*/  LDL.LU R0, [R1+0x2c] ;  /* 0x00002c0001007983 */ /* 0x004ea20000300800 */
[----:B------:R-:W-:Y:S01]  /*11eb0*/  BSSY B0, `(.L_x_1947) ;  /* 0x000000b000007945 */ /* 0x000fe20003800000 */
[----:B------:R-:W3:Y:S01]  /*11ec0*/  S2R R5, SR_CgaCtaId ;  /* 0x0000000000057919 */ /* 0x000ee20000008800 */
[----:B--2---:R-:W-:-:S05]  /*11ed0*/  VIADD R0, R0, 0x1 ;  /* 0x0000000100007836 */ /* 0x004fca0000000000 */
[----:B-1----:R-:W-:-:S04]  /*11ee0*/  LEA.HI R2, R0, R0, RZ, 0x1 ;  /* 0x0000000000027211 */ /* 0x002fc800078f08ff */
[----:B------:R-:W-:-:S05]  /*11ef0*/  LOP3.LUT R3, R2, 0xfffffffe, RZ, 0xc0, !PT ;  /* 0xfffffffe02037812 */ /* 0x000fca00078ec0ff */
[----:B------:R-:W-:Y:S01]  /*11f00*/  IMAD.IADD R3, R0, 0x1, -R3 ;  /* 0x0000000100037824 */ /* 0x000fe200078e0a03 */
[----:B------:R-:W-:-:S04]  /*11f10*/  MOV R0, 0x400 ;  /* 0x0000040000007802 */ /* 0x000fc80000000f00 */
[----:B---3--:R-:W-:Y:S02]  /*11f20*/  LEA R0, R5, R0, 0x18 ;  /* 0x0000000005007211 */ /* 0x008fe400078ec0ff */
[----:B------:R-:W-:-:S04]  /*11f30*/  SHF.L.U32 R3, R3, 0x1f, RZ ;  /* 0x0000001f03037819 */ /* 0x000fc800000006ff */
[----:B------:R-:W1:Y:S02]  /*11f40*/  SYNCS.PHASECHK.TRANS64.TRYWAIT P0, [R0+URZ+0x38820], R3 ;  /* 0x03882003000075a7 */ /* 0x000e64000800017f */
[----:B-1----:R-:W-:Y:S05]  /*11f50*/  @!P0 BRA `(.L_x_1948) ;  /* 0x0000000800848947 */ /* 0x002fea0003800000 */
.L_x_1978:
[----:B------:R-:W-:Y:S05]  /*11f60*/  BSYNC B0 ;  /* 0x0000000000007941 */ /* 0x000fea0003800000 */
.L_x_1947:
[----:B------:R-:W-:-:S03]  /*11f70*/  UMOV UR4, 0xffffffff ;  /* 0xffffffff00047882 */ /* 0x000fc60000000000 */
[----:B------:R-:W-:Y:S05]  /*11f80*/  BRA.DIV UR4, `(.L_x_1949) ;  /* 0x0000000a048c7947 */ /* 0x000fea000b800000 */
[----:B------:R-:W2:Y:S02]  /*11f90*/  S2R R2, SR_TID.X ;  /* 0x0000000000027919 */ /* 0x000ea40000002100 */
[----:B--2---:R-:W-:-:S04]  /*11fa0*/  SHF.R.U32.HI R2, RZ, 0x5, R2 ;  /* 0x00000005ff027819 */ /* 0x004fc80000011602 */
[----:B------:R-:W-:-:S05]  /*11fb0*/  LOP3.LUT R2, R2, 0x3, RZ, 0xc0, !PT ;  /* 0x0000000302027812 */ /* 0x000fca00078ec0ff */
[----:B------:R2:W3:Y:S02]  /*11fc0*/  SHFL.IDX PT, R14, R2, RZ, 0x1f ;  /* 0x00001fff020e7589 */ /* 0x0004e400000e0000 */
.L_x_1981:
[----:B---3--:R-:W-:Y:S01]  /*11fd0*/  ISETP.NE.AND P0, PT, R14, RZ, PT ;  /* 0x000000ff0e00720c */ /* 0x008fe20003f05270 */
[----:B------:R-:W-:-:S12]  /*11fe0*/  BSSY B0, `(.L_x_1950) ;  /* 0x000002e000007945 */ /* 0x000fd80003800000 */
[----:B------:R-:W-:Y:S05]  /*11ff0*/  @P0 BRA `(.L_x_1951) ;  /* 0x0000000000b00947 */ /* 0x000fea0003800000 */
[----:B------:R-:W-:-:S03]  /*12000*/  UMOV UR4, 0xffffffff ;  /* 0xffffffff00047882 */ /* 0x000fc60000000000 */
[----:B------:R-:W-:Y:S05]  /*12010*/  BRA.DIV UR4, `(.L_x_1952) ;  /* 0x0000000a049c7947 */ /* 0x000fea000b800000 */
[----:B------:R-:W-:-:S13]  /*12020*/  ELECT P6, URZ, PT ;  /* 0x00000000003f782f */ /* 0x000fda00038c0000 */
.L_x_1984:
[----:B------:R-:W-:Y:S05]  /*12030*/  @!P6 BRA `(.L_x_1951) ;  /* 0x0000000000a0e947 */ /* 0x000fea0003800000 */
[----:B------:R-:W-:-:S06]  /*12040*/  ULOP3.LUT UR4, UR61, 0x2, URZ, 0xfc, !UPT ;  /* 0x000000023d047892 */ /* 0x000fcc000f8efc3f */
[----:B--2---:R-:W-:-:S05]  /*12050*/  IMAD.U32 R2, RZ, RZ, UR4 ;  /* 0x00000004ff027e24 */ /* 0x004fca000f8e00ff */
[----:B------:R-:W-:-:S13]  /*12060*/  ISETP.NE.AND P0, PT, R2, 0x3, PT ;  /* 0x000000030200780c */ /* 0x000fda0003f05270 */
[----:B------:R-:W-:Y:S05]  /*12070*/  @!P0 BRA `(.L_x_1953) ;  /* 0x0000000000048947 */ /* 0x000fea0003800000 */
[----:B------:R-:W-:Y:S01]  /*12080*/  BPT.TRAP 0x1 ;  /* 0x000000040000795c */ /* 0x000fe20000300000 */
.L_x_1953:
        /* <DEDUP_REMOVED lines=14> */
.L_x_1985:
[----:B------:R-:W2:Y:S02]  /*12170*/  SYNCS.PHASECHK.TRANS64.TRYWAIT P1, [R7+URZ], R2 ;  /* 0x00000002070075a7 */ /* 0x000ea4000802017f */
[----:B--2---:R-:W-:Y:S05]  /*12180*/  @!P1 BRA `(.L_x_1955) ;  /* 0x0000000800749947 */ /* 0x004fea0003800000 */
.L_x_1986:
[----:B------:R-:W-:Y:S05]  /*12190*/  @!P0 BRA `(.L_x_1956) ;  /* 0x0000000000048947 */ /* 0x000fea0003800000 */
[----:B------:R-:W-:Y:S01]  /*121a0*/  BPT.TRAP 0x1 ;  /* 0x000000040000795c */ /* 0x000fe20000300000 */
.L_x_1956:
[----:B------:R-:W3:Y:S02]  /*121b0*/  LDL.LU R4, [R1+0x8] ;  /* 0x0000080001047983 */ /* 0x000ee40000300800 */
[----:B---3--:R-:W-:-:S04]  /*121c0*/  IMAD R4, R4, 0x8, R0 ;  /* 0x0000000804047824 */ /* 0x008fc800078e0200 */
[----:B------:R-:W3:Y:S02]  /*121d0*/  SYNCS.PHASECHK.TRANS64.TRYWAIT P1, [R4+URZ+0x38860], R5 ;  /* 0x03886005040075a7 */ /* 0x000ee4000802017f */
[----:B---3--:R-:W-:Y:S05]  /*121e0*/  @!P1 BRA `(.L_x_1957) ;  /* 0x0000000800709947 */ /* 0x008fea0003800000 */
.L_x_1987:
[----:B------:R-:W-:Y:S05]  /*121f0*/  @!P0 BRA `(.L_x_1958) ;  /* 0x0000000000048947 */ /* 0x000fea0003800000 */
[----:B------:R-:W-:Y:S01]  /*12200*/  BPT.TRAP 0x1 ;  /* 0x000000040000795c */ /* 0x000fe20000300000 */
.L_x_1958:
[----:B------:R-:W-:-:S04]  /*12210*/  IMAD R3, R3, 0x8, R0 ;  /* 0x0000000803037824 */ /* 0x000fc800078e0200 */
[----:B------:R-:W4:Y:S02]  /*12220*/  SYNCS.PHASECHK.TRANS64.TRYWAIT P1, [R3+URZ+0x38860], R2 ;  /* 0x03886002030075a7 */ /* 0x000f24000802017f */
[----:B----4-:R-:W-:Y:S05]  /*12230*/  @!P1 BRA `(.L_x_1959) ;  /* 0x0000000800709947 */ /* 0x010fea0003800000 */
.L_x_1988:
[----:B------:R-:W-:Y:S05]  /*12240*/  @!P0 BRA `(.L_x_1960) ;  /* 0x0000000000048947 */ /* 0x000fea0003800000 */
[----:B------:R-:W-:Y:S01]  /*12250*/  BPT.TRAP 0x1 ;  /* 0x000000040000795c */ /* 0x000fe20000300000 */
.L_x_1960:
[----:B------:R-:W5:Y:S02]  /*12260*/  SYNCS.PHASECHK.TRANS64.TRYWAIT P0, [R4+URZ+0x38880], R5 ;  /* 0x03888005040075a7 */ /* 0x000f64000800017f */
[----:B-----5:R-:W-:Y:S05]  /*12270*/  @!P0 BRA `(.L_x_1961) ;  /* 0x0000000800748947 */ /* 0x020fea0003800000 */
.L_x_1962:
[----:B------:R1:W1:Y:S02]  /*12280*/  SYNCS.PHASECHK.TRANS64.TRYWAIT P0, [R3+URZ+0x38880], R2 ;  /* 0x03888002030075a7 */ /* 0x000264000800017f */
[----:B-1----:R-:W-:Y:S05]  /*12290*/  @!P0 NANOSLEEP.SYNCS 0x989680 ;  /* 0x009896800000895d */ /* 0x002fea0003900000 */
[----:B------:R-:W1:Y:S02]  /*122a0*/  @!P0 SYNCS.PHASECHK.TRANS64 P0, [R3+URZ+0x38880], R2 ;  /* 0x03888002030085a7 */ /* 0x000e64000800007f */
[----:B-1----:R-:W-:Y:S05]  /*122b0*/  @!P0 BRA `(.L_x_1962) ;  /* 0xfffffffc00f08947 */ /* 0x002fea000383ffff */
.L_x_1951:
[----:B------:R-:W-:Y:S05]  /*122c0*/  BSYNC B0 ;  /* 0x0000000000007941 */ /* 0x000fea0003800000 */
.L_x_1950:
[----:B------:R-:W-:Y:S05]  /*122d0*/  EXIT ;  /* 0x000000000000794d */ /* 0x000fea0003800000 */
.L_x_1846:
[----:B-1----:R-:W-:-:S04]  /*122e0*/  IMAD.U32 R3, RZ, RZ, UR38 ;  /* 0x00000026ff037e24 */ /* 0x002fc8000f8e00ff */
[----:B------:R1:W2:Y:S03]  /*122f0*/  SYNCS.PHASECHK.TRANS64.TRYWAIT P1, [R3+URZ+0x38800], R6 ;  /* 0x03880006030075a7 */ /* 0x0002a6000802017f */
[----:B--2---:R-:W-:Y:S05]  /*12300*/  @!P1 NANOSLEEP.SYNCS 0x989680 ;  /* 0x009896800000995d */ /* 0x004fea0003900000 */
[----:B------:R-:W2:Y:S02]  /*12310*/  @!P1 SYNCS.PHASECHK.TRANS64 P1, [R3+URZ+0x38800], R6 ;  /* 0x03880006030095a7 */ /* 0x000ea4000802007f */
[----:B--2---:R-:W-:Y:S05]  /*12320*/  @!P1 BRA `(.L_x_1846) ;  /* 0xfffffffc00ec9947 */ /* 0x004fea000383ffff */
[----:B------:R-:W-:Y:S05]  /*12330*/  BRA `(.L_x_1963) ;  /* 0xfffffef800247947 */ /* 0x000fea000383ffff */
.L_x_1850:
[----:B--2---:R2:W3:Y:S02]  /*12340*/  SYNCS.PHASECHK.TRANS64.TRYWAIT P2, [R2+URZ+0x38830], R3 ;  /* 0x03883003020075a7 */ /* 0x0044e4000804017f */
[----:B---3--:R-:W-:Y:S05]  /*12350*/  @!P2 NANOSLEEP.SYNCS 0x989680 ;  /* 0x009896800000a95d */ /* 0x008fea0003900000 */
[----:B------:R-:W3:Y:S02]  /*12360*/  @!P2 SYNCS.PHASECHK.TRANS64 P2, [R2+URZ+0x38830], R3 ;  /* 0x038830030200a5a7 */ /* 0x000ee4000804007f */
[----:B---3--:R-:W-:Y:S05]  /*12370*/  @!P2 BRA `(.L_x_1850) ;  /* 0xfffffffc00f0a947 */ /* 0x008fea000383ffff */
[----:B------:R-:W-:Y:S05]  /*12380*/  BRA `(.L_x_1849) ;  /* 0xfffffef8004c7947 */ /* 0x000fea000383ffff */
.L_x_1855:
[----:B--2---:R-:W-:-:S04]  /*12390*/  IMAD.U32 R7, RZ, RZ, UR6 ;  /* 0x00000006ff077e24 */ /* 0x004fc8000f8e00ff */
[----:B------:R2:W3:Y:S03]  /*123a0*/  SYNCS.PHASECHK.TRANS64.TRYWAIT P2, [R7+URZ+0x38830], R6 ;  /* 0x03883006070075a7 */ /* 0x0004e6000804017f */
[----:B---3--:R-:W-:Y:S05]  /*123b0*/  @!P2 NANOSLEEP.SYNCS 0x989680 ;  /* 0x009896800000a95d */ /* 0x008fea0003900000 */
[----:B------:R-:W3:Y:S02]  /*123c0*/  @!P2 SYNCS.PHASECHK.TRANS64 P2, [R7+URZ+0x38830], R6 ;  /* 0x038830060700a5a7 */ /* 0x000ee4000804007f */
[----:B---3--:R-:W-:Y:S05]  /*123d0*/  @!P2 BRA `(.L_x_1855) ;  /* 0xfffffffc00eca947 */ /* 0x008fea000383ffff */
[----:B------:R-:W-:Y:S05]  /*123e0*/  BRA `(.L_x_1852) ;  /* 0xffffff2c00b47947 */ /* 0x000fea000383ffff */
.L_x_1859:
[----:B--2---:R-:W-:-:S04]  /*123f0*/  IMAD.U32 R7, RZ, RZ, UR10 ;  /* 0x0000000aff077e24 */ /* 0x004fc8000f8e00ff */
[----:B------:R2:W3:Y:S03]  /*12400*/  SYNCS.PHASECHK.TRANS64.TRYWAIT P2, [R7+URZ+0x38850], R6 ;  /* 0x03885006070075a7 */ /* 0x0004e6000804017f */
[----:B---3--:R-:W-:Y:S05]  /*12410*/  @!P2 NANOSLEEP.SYNCS 0x989680 ;  /* 0x009896800000a95d */ /* 0x008fea0003900000 */
[----:B------:R-:W3:Y:S02]  /*12420*/  @!P2 SYNCS.PHASECHK.TRANS64 P2, [R7+URZ+0x38850], R6 ;  /* 0x038850060700a5a7 */ /* 0x000ee4000804007f */
[----:B---3--:R-:W-:Y:S05]  /*12430*/  @!P2 BRA `(.L_x_1859) ;  /* 0xfffffffc00eca947 */ /* 0x008fea000383ffff */
[----:B------:R-:W-:Y:S05]  /*12440*/  BRA `(.L_x_1856) ;  /* 0xffffff30008c7947 */ /* 0x000fea000383ffff */
.L_x_1866:
[----:B--2---:R-:W-:-:S04]  /*12450*/  IMAD.U32 R7, RZ, RZ, UR10 ;  /* 0x0000000aff077e24 */ /* 0x004fc8000f8e00ff */
[----:B------:R2:W3:Y:S03]  /*12460*/  SYNCS.PHASECHK.TRANS64.TRYWAIT P2, [R7+URZ+0x38830], R6 ;  /* 0x03883006070075a7 */ /* 0x0004e6000804017f */
[----:B---3--:R-:W-:Y:S05]  /*12470*/  @!P2 NANOSLEEP.SYNCS 0x989680 ;  /* 0x009896800000a95d */ /* 0x008fea0003900000 */
[----:B------:R-:W3:Y:S02]  /*12480*/  @!P2 SYNCS.PHASECHK.TRANS64 P2, [R7+URZ+0x38830], R6 ;  /* 0x038830060700a5a7 */ /* 0x000ee4000804007f */
[----:B---3--:R-:W-:Y:S05]  /*12490*/  @!P2 BRA `(.L_x_1866) ;  /* 0xfffffffc00eca947 */ /* 0x008fea000383ffff */
[----:B------:R-:W-:Y:S05]  /*124a0*/  BRA `(.L_x_1863) ;  /* 0xffffff6000b07947 */ /* 0x000fea000383ffff */
.L_x_1870:
[----:B--2---:R-:W-:-:S04]  /*124b0*/  IMAD.U32 R7, RZ, RZ, UR10 ;  /* 0x0000000aff077e24 */ /* 0x004fc8000f8e00ff */
[----:B------:R2:W3:Y:S03]  /*124c0*/  SYNCS.PHASECHK.TRANS64.TRYWAIT P2, [R7+URZ+0x38850], R6 ;  /* 0x03885006070075a7 */ /* 0x0004e6000804017f */
[----:B---3--:R-:W-:Y:S05]  /*124d0*/  @!P2 NANOSLEEP.SYNCS 0x989680 ;  /* 0x009896800000a95d */ /* 0x008fea0003900000 */
[----:B------:R-:W3:Y:S02]  /*124e0*/  @!P2 SYNCS.PHASECHK.TRANS64 P2, [R7+URZ+0x38850], R6 ;  /* 0x038850060700a5a7 */ /* 0x000ee4000804007f */
[----:B---3--:R-:W-:Y:S05]  /*124f0*/  @!P2 BRA `(.L_x_1870) ;  /* 0xfffffffc00eca947 */ /* 0x008fea000383ffff */
[----:B------:R-:W-:Y:S05]  /*12500*/  BRA `(.L_x_1867) ;  /* 0xffffff64007c7947 */ /* 0x000fea000383ffff */
.L_x_1876:
[----:B--2---:R-:W-:-:S04]  /*12510*/  IMAD.U32 R5, RZ, RZ, UR15 ;  /* 0x0000000fff057e24 */ /* 0x004fc8000f8e00ff */
[----:B------:R2:W3:Y:S03]  /*12520*/  SYNCS.PHASECHK.TRANS64.TRYWAIT P1, [R5+URZ+0x38850], R0 ;  /* 0x03885000050075a7 */ /* 0x0004e6000802017f */
[----:B---3--:R-:W-:Y:S05]  /*12530*/  @!P1 NANOSLEEP.SYNCS 0x989680 ;  /* 0x009896800000995d */ /* 0x008fea0003900000 */
[----:B------:R-:W3:Y:S02]  /*12540*/  @!P1 SYNCS.PHASECHK.TRANS64 P1, [R5+URZ+0x38850], R0 ;  /* 0x03885000050095a7 */ /* 0x000ee4000802007f */
[----:B---3--:R-:W-:Y:S05]  /*12550*/  @!P1 BRA `(.L_x_1876) ;  /* 0xfffffffc00ec9947 */ /* 0x008fea000383ffff */
[----:B------:R-:W-:Y:S05]  /*12560*/  BRA `(.L_x_1875) ;  /* 0xffffff8c00207947 */ /* 0x000fea000383ffff */
.L_x_1902:
[----:B------:R-:W-:Y:S02]  /*12570*/  IMAD.MOV.U32 R13, RZ, RZ, R17 ;  /* 0x000000ffff0d7224 */ /* 0x000fe400078e0011 */
[----:B------:R-:W-:Y:S02]  /*12580*/  IMAD.MOV.U32 R12, RZ, RZ, RZ ;  /* 0x000000ffff0c7224 */ /* 0x000fe400078e00ff */
[----:B------:R-:W-:Y:S02]  /*12590*/  IMAD.MOV.U32 R11, RZ, RZ, 0x1f ;  /* 0x0000001fff0b7424 */ /* 0x000fe400078e00ff */
[----:B------:R-:W-:-:S07]  /*125a0*/  IMAD.MOV.U32 R15, RZ, RZ, -0x1 ;  /* 0xffffffffff0f7424 */ /* 0x000fce00078e00ff */
[----:B-1----:R-:W-:Y:S05]  /*125b0*/  WARPSYNC.COLLECTIVE R15, `(.L_x_1964) ;  /* 0x000000000f087348 */ /* 0x002fea0003c00000 */
[----:B------:R2:W3:Y:S02]  /*125c0*/  SHFL.IDX P6, R14, R13, R12, R11 ;  /* 0x0000000c0d0e7389 */ /* 0x0004e400000c000b */
[----:B-123--:R-:W-:Y:S01]  /*125d0*/  ENDCOLLECTIVE ;  /* 0x000000000000791b */ /* 0x00efe20003800000 */
.L_x_1964:
[----:B------:R-:W-:Y:S05]  /*125e0*/  BRA `(.L_x_1965) ;  /* 0xffffffd000307947 */ /* 0x000fea000383ffff */
.L_x_1904:
[----:B------:R-:W-:Y:S01]  /*125f0*/  BSSY B0, `(.L_x_1966) ;  /* 0x0000006000007945 */ /* 0x000fe20003800000 */
[----:B------:R-:W-:-:S07]  /*12600*/  IMAD.MOV.U32 R15, RZ, RZ, -0x1 ;  /* 0xffffffffff0f7424 */ /* 0x000fce00078e00ff */
[----:B--2---:R-:W-:Y:S05]  /*12610*/  WARPSYNC.COLLECTIVE R15, `(.L_x_1967) ;  /* 0x000000000f0c7348 */ /* 0x004fea0003c00000 */
[----:B------:R-:W-:Y:S02]  /*12620*/  ELECT P6, UR62, PT ;  /* 0x00000000003e782f */ /* 0x000fe400038c0000 */
[----:B------:R-:W-:Y:S01]  /*12630*/  MOV R14, UR62 ;  /* 0x0000003e000e7c02 */ /* 0x000fe20008000f00 */
[----:B--2---:R-:W-:Y:S10]  /*12640*/  ENDCOLLECTIVE ;  /* 0x000000000000791b */ /* 0x004ff40003800000 */
.L_x_1967:
[----:B------:R-:W-:Y:S05]  /*12650*/  BSYNC B0 ;  /* 0x0000000000007941 */ /* 0x000fea0003800000 */
.L_x_1966:
[----:B------:R-:W-:Y:S05]  /*12660*/  BRA `(.L_x_1968) ;  /* 0xffffffd000307947 */ /* 0x000fea000383ffff */
.L_x_1907:
[----:B-1----:R1:W3:Y:S02]  /*12670*/  SYNCS.PHASECHK.TRANS64.TRYWAIT P3, [R3+URZ+0x38880], R2 ;  /* 0x03888002030075a7 */ /* 0x0022e4000806017f */
[----:B---3--:R-:W-:Y:S05]  /*12680*/  @!P3 NANOSLEEP.SYNCS 0x989680 ;  /* 0x009896800000b95d */ /* 0x008fea0003900000 */
[----:B------:R-:W3:Y:S02]  /*12690*/  @!P3 SYNCS.PHASECHK.TRANS64 P3, [R3+URZ+0x38880], R2 ;  /* 0x038880020300b5a7 */ /* 0x000ee4000806007f */
[----:B---3--:R-:W-:Y:S05]  /*126a0*/  @!P3 BRA `(.L_x_1907) ;  /* 0xfffffffc00f0b947 */ /* 0x008fea000383ffff */
[----:B------:R-:W-:Y:S05]  /*126b0*/  BRA `(.L_x_1969) ;  /* 0xffffffd000887947 */ /* 0x000fea000383ffff */
.L_x_1909:
[----:B---3--:R3:W4:Y:S02]  /*126c0*/  SYNCS.PHASECHK.TRANS64.TRYWAIT P3, [R3+URZ+0x38840], R2 ;  /* 0x03884002030075a7 */ /* 0x008724000806017f */
[----:B----4-:R-:W-:Y:S05]  /*126d0*/  @!P3 NANOSLEEP.SYNCS 0x989680 ;  /* 0x009896800000b95d */ /* 0x010fea0003900000 */
[----:B------:R-:W4:Y:S02]  /*126e0*/  @!P3 SYNCS.PHASECHK.TRANS64 P3, [R3+URZ+0x38840], R2 ;  /* 0x038840020300b5a7 */ /* 0x000f24000806007f */
[----:B----4-:R-:W-:Y:S05]  /*126f0*/  @!P3 BRA `(.L_x_1909) ;  /* 0xfffffffc00f0b947 */ /* 0x010fea000383ffff */
[----:B------:R-:W-:Y:S05]  /*12700*/  BRA `(.L_x_1970) ;  /* 0xffffffd000f47947 */ /* 0x000fea000383ffff */
.L_x_1912:
[----:B---3--:R-:W-:-:S04]  /*12710*/  IMAD.U32 R3, RZ, RZ, UR36 ;  /* 0x00000024ff037e24 */ /* 0x008fc8000f8e00ff */
[----:B------:R3:W4:Y:S03]  /*12720*/  SYNCS.PHASECHK.TRANS64.TRYWAIT P0, [R3+URZ+0x38820], R2 ;  /* 0x03882002030075a7 */ /* 0x000726000800017f */
[----:B----4-:R-:W-:Y:S05]  /*12730*/  @!P0 NANOSLEEP.SYNCS 0x989680 ;  /* 0x009896800000895d */ /* 0x010fea0003900000 */
[----:B------:R-:W4:Y:S02]  /*12740*/  @!P0 SYNCS.PHASECHK.TRANS64 P0, [R3+URZ+0x38820], R2 ;  /* 0x03882002030085a7 */ /* 0x000f24000800007f */
[----:B----4-:R-:W-:Y:S05]  /*12750*/  @!P0 BRA `(.L_x_1912) ;  /* 0xfffffffc00ec8947 */ /* 0x010fea000383ffff */
[----:B------:R-:W-:Y:S05]  /*12760*/  BRA `(.L_x_1971) ;  /* 0xffffffd400d47947 */ /* 0x000fea000383ffff */
.L_x_1918:
[----:B-1----:R1:W4:Y:S02]  /*12770*/  SYNCS.PHASECHK.TRANS64.TRYWAIT P0, [R4+URZ+0x38880], R2 ;  /* 0x03888002040075a7 */ /* 0x002324000800017f */
[----:B----4-:R-:W-:Y:S05]  /*12780*/  @!P0 NANOSLEEP.SYNCS 0x989680 ;  /* 0x009896800000895d */ /* 0x010fea0003900000 */
[----:B------:R-:W4:Y:S02]  /*12790*/  @!P0 SYNCS.PHASECHK.TRANS64 P0, [R4+URZ+0x38880], R2 ;  /* 0x03888002040085a7 */ /* 0x000f24000800007f */
[----:B----4-:R-:W-:Y:S05]  /*127a0*/  @!P0 BRA `(.L_x_1918) ;  /* 0xfffffffc00f08947 */ /* 0x010fea000383ffff */
[----:B------:R-:W-:Y:S05]  /*127b0*/  BRA `(.L_x_1972) ;  /* 0xffffffd800807947 */ /* 0x000fea000383ffff */
.L_x_1924:
[----:B--2---:R2:W3:Y:S02]  /*127c0*/  SYNCS.PHASECHK.TRANS64.TRYWAIT P0, [R4+URZ+0x38840], R2 ;  /* 0x03884002040075a7 */ /* 0x0044e4000800017f */
[----:B---3--:R-:W-:Y:S05]  /*127d0*/  @!P0 NANOSLEEP.SYNCS 0x989680 ;  /* 0x009896800000895d */ /* 0x008fea0003900000 */
[----:B------:R-:W3:Y:S02]  /*127e0*/  @!P0 SYNCS.PHASECHK.TRANS64 P0, [R4+URZ+0x38840], R2 ;  /* 0x03884002040085a7 */ /* 0x000ee4000800007f */
[----:B---3--:R-:W-:Y:S05]  /*127f0*/  @!P0 BRA `(.L_x_1924) ;  /* 0xfffffffc00f08947 */ /* 0x008fea000383ffff */
[----:B------:R-:W-:Y:S05]  /*12800*/  BRA `(.L_x_1973) ;  /* 0xffffffdc00447947 */ /* 0x000fea000383ffff */
.L_x_1931:
[----:B----4-:R-:W4:Y:S02]  /*12810*/  LDL R3, [R1] ;  /* 0x0000000001037983 */ /* 0x010f240000100800 */
[----:B----4-:R4:W1:Y:S02]  /*12820*/  SYNCS.PHASECHK.TRANS64.TRYWAIT P3, [R3+URZ+0x38870], R2 ;  /* 0x03887002030075a7 */ /* 0x010864000806017f */
[----:B-1----:R-:W-:Y:S05]  /*12830*/  @!P3 NANOSLEEP.SYNCS 0x989680 ;  /* 0x009896800000b95d */ /* 0x002fea0003900000 */
[----:B------:R-:W1:Y:S02]  /*12840*/  @!P3 SYNCS.PHASECHK.TRANS64 P3, [R3+URZ+0x38870], R2 ;  /* 0x038870020300b5a7 */ /* 0x000e64000806007f */
[----:B-1----:R-:W-:Y:S05]  /*12850*/  @!P3 BRA `(.L_x_1931) ;  /* 0xfffffffc00ecb947 */ /* 0x002fea000383ffff */
[----:B------:R-:W-:Y:S05]  /*12860*/  BRA `(.L_x_1974) ;  /* 0xffffffe000247947 */ /* 0x000fea000383ffff */
.L_x_1933:
[----:B----4-:R-:W4:Y:S02]  /*12870*/  LDL R3, [R1] ;  /* 0x0000000001037983 */ /* 0x010f240000100800 */
[----:B----4-:R4:W1:Y:S02]  /*12880*/  SYNCS.PHASECHK.TRANS64.TRYWAIT P3, [R3+URZ+0x38860], R2 ;  /* 0x03886002030075a7 */ /* 0x010864000806017f */
[----:B-1----:R-:W-:Y:S05]  /*12890*/  @!P3 NANOSLEEP.SYNCS 0x989680 ;  /* 0x009896800000b95d */ /* 0x002fea0003900000 */
[----:B------:R-:W1:Y:S02]  /*128a0*/  @!P3 SYNCS.PHASECHK.TRANS64 P3, [R3+URZ+0x38860], R2 ;  /* 0x038860020300b5a7 */ /* 0x000e64000806007f */
[----:B-1----:R-:W-:Y:S05]  /*128b0*/  @!P3 BRA `(.L_x_1933) ;  /* 0xfffffffc00ecb947 */ /* 0x002fea000383ffff */
[----:B------:R-:W-:Y:S05]  /*128c0*/  BRA `(.L_x_1975) ;  /* 0xffffffe0002c7947 */ /* 0x000fea000383ffff */
.L_x_1940:
[----:B-1----:R1:W2:Y:S02]  /*128d0*/  SYNCS.PHASECHK.TRANS64.TRYWAIT P0, [R21+URZ+0x38870], R0 ;  /* 0x03887000150075a7 */ /* 0x0022a4000800017f */
[----:B--2---:R-:W-:Y:S05]  /*128e0*/  @!P0 NANOSLEEP.SYNCS 0x989680 ;  /* 0x009896800000895d */ /* 0x004fea0003900000 */
[----:B------:R-:W2:Y:S02]  /*128f0*/  @!P0 SYNCS.PHASECHK.TRANS64 P0, [R21+URZ+0x38870], R0 ;  /* 0x03887000150085a7 */ /* 0x000ea4000800007f */
[----:B--2---:R-:W-:Y:S05]  /*12900*/  @!P0 BRA `(.L_x_1940) ;  /* 0xfffffffc00f08947 */ /* 0x004fea000383ffff */
[----:B------:R-:W-:Y:S05]  /*12910*/  BRA `(.L_x_1976) ;  /* 0xffffffe800a87947 */ /* 0x000fea000383ffff */
.L_x_1942:
[----:B-1----:R1:W2:Y:S02]  /*12920*/  SYNCS.PHASECHK.TRANS64.TRYWAIT P0, [R21+URZ+0x38860], R0 ;  /* 0x03886000150075a7 */ /* 0x0022a4000800017f */
[----:B--2---:R-:W-:Y:S05]  /*12930*/  @!P0 NANOSLEEP.SYNCS 0x989680 ;  /* 0x009896800000895d */ /* 0x004fea0003900000 */
[----:B------:R-:W2:Y:S02]  /*12940*/  @!P0 SYNCS.PHASECHK.TRANS64 P0, [R21+URZ+0x38860], R0 ;  /* 0x03886000150085a7 */ /* 0x000ea4000800007f */
[----:B--2---:R-:W-:Y:S05]  /*12950*/  @!P0 BRA `(.L_x_1942) ;  /* 0xfffffffc00f08947 */ /* 0x004fea000383ffff */
[----:B------:R-:W-:Y:S05]  /*12960*/  BRA `(.L_x_1977) ;  /* 0xffffffe800b07947 */ /* 0x000fea000383ffff */
.L_x_1948:
[----:B-1----:R1:W2:Y:S02]  /*12970*/  SYNCS.PHASECHK.TRANS64.TRYWAIT P0, [R0+URZ+0x38820], R3 ;  /* 0x03882003000075a7 */ /* 0x0022a4000800017f */
[----:B--2---:R-:W-:Y:S05]  /*12980*/  @!P0 NANOSLEEP.SYNCS 0x989680 ;  /* 0x009896800000895d */ /* 0x004fea0003900000 */
[----:B------:R-:W2:Y:S02]  /*12990*/  @!P0 SYNCS.PHASECHK.TRANS64 P0, [R0+URZ+0x38820], R3 ;  /* 0x03882003000085a7 */ /* 0x000ea4000800007f */
[----:B--2---:R-:W-:Y:S05]  /*129a0*/  @!P0 BRA `(.L_x_1948) ;  /* 0xfffffffc00f08947 */ /* 0x004fea000383ffff */
[----:B------:R-:W-:Y:S05]  /*129b0*/  BRA `(.L_x_1978) ;  /* 0xfffffff400687947 */ /* 0x000fea000383ffff */
.L_x_1949:
        /* <DEDUP_REMOVED lines=11> */
.L_x_1980:
[----:B------:R-:W-:Y:S05]  /*12a70*/  BSYNC B0 ;  /* 0x0000000000007941 */ /* 0x000fea0003800000 */
.L_x_1979:
[----:B------:R-:W-:Y:S05]  /*12a80*/  BRA `(.L_x_1981) ;  /* 0xfffffff400507947 */ /* 0x000fea000383ffff */
.L_x_1952:
[----:B------:R-:W-:Y:S01]  /*12a90*/  BSSY B1, `(.L_x_1982) ;  /* 0x0000006000017945 */ /* 0x000fe20003800000 */
[----:B------:R-:W-:-:S07]  /*12aa0*/  IMAD.MOV.U32 R15, RZ, RZ, -0x1 ;  /* 0xffffffffff0f7424 */ /* 0x000fce00078e00ff */
[----:B-12---:R-:W-:Y:S05]  /*12ab0*/  WARPSYNC.COLLECTIVE R15, `(.L_x_1983) ;  /* 0x000000000f0c7348 */ /* 0x006fea0003c00000 */
[----:B------:R-:W-:Y:S02]  /*12ac0*/  ELECT P6, UR62, PT ;  /* 0x00000000003e782f */ /* 0x000fe400038c0000 */
[----:B------:R-:W-:Y:S01]  /*12ad0*/  MOV R14, UR62 ;  /* 0x0000003e000e7c02 */ /* 0x000fe20008000f00 */
[----:B-12---:R-:W-:Y:S10]  /*12ae0*/  ENDCOLLECTIVE ;  /* 0x000000000000791b */ /* 0x006ff40003800000 */
.L_x_1983:
[----:B------:R-:W-:Y:S05]  /*12af0*/  BSYNC B1 ;  /* 0x0000000000017941 */ /* 0x000fea0003800000 */
.L_x_1982:
[----:B------:R-:W-:Y:S05]  /*12b00*/  BRA `(.L_x_1984) ;  /* 0xfffffff400487947 */ /* 0x000fea000383ffff */
.L_x_1954:
[----:B-1----:R1:W2:Y:S02]  /*12b10*/  SYNCS.PHASECHK.TRANS64.TRYWAIT P1, [R6+URZ], R5 ;  /* 0x00000005060075a7 */ /* 0x0022a4000802017f */
[----:B--2---:R-:W-:Y:S05]  /*12b20*/  @!P1 NANOSLEEP.SYNCS 0x989680 ;  /* 0x009896800000995d */ /* 0x004fea0003900000 */
[----:B------:R-:W2:Y:S02]  /*12b30*/  @!P1 SYNCS.PHASECHK.TRANS64 P1, [R6+URZ], R5 ;  /* 0x00000005060095a7 */ /* 0x000ea4000802007f */
[----:B--2---:R-:W-:Y:S05]  /*12b40*/  @!P1 BRA `(.L_x_1954) ;  /* 0xfffffffc00f09947 */ /* 0x004fea000383ffff */
[----:B------:R-:W-:Y:S05]  /*12b50*/  BRA `(.L_x_1985) ;  /* 0xfffffff400847947 */ /* 0x000fea000383ffff */
.L_x_1955:
[----:B--2---:R2:W3:Y:S02]  /*12b60*/  SYNCS.PHASECHK.TRANS64.TRYWAIT P1, [R7+URZ], R2 ;  /* 0x00000002070075a7 */ /* 0x0044e4000802017f */
[----:B---3--:R-:W-:Y:S05]  /*12b70*/  @!P1 NANOSLEEP.SYNCS 0x989680 ;  /* 0x009896800000995d */ /* 0x008fea0003900000 */
[----:B------:R-:W3:Y:S02]  /*12b80*/  @!P1 SYNCS.PHASECHK.TRANS64 P1, [R7+URZ], R2 ;  /* 0x00000002070095a7 */ /* 0x000ee4000802007f */
[----:B---3--:R-:W-:Y:S05]  /*12b90*/  @!P1 BRA `(.L_x_1955) ;  /* 0xfffffffc00f09947 */ /* 0x008fea000383ffff */
[----:B------:R-:W-:Y:S05]  /*12ba0*/  BRA `(.L_x_1986) ;  /* 0xfffffff400787947 */ /* 0x000fea000383ffff */
.L_x_1957:
[----:B---3--:R3:W4:Y:S02]  /*12bb0*/  SYNCS.PHASECHK.TRANS64.TRYWAIT P1, [R4+URZ+0x38860], R5 ;  /* 0x03886005040075a7 */ /* 0x008724000802017f */
[----:B----4-:R-:W-:Y:S05]  /*12bc0*/  @!P1 NANOSLEEP.SYNCS 0x989680 ;  /* 0x009896800000995d */ /* 0x010fea0003900000 */
[----:B------:R-:W4:Y:S02]  /*12bd0*/  @!P1 SYNCS.PHASECHK.TRANS64 P1, [R4+URZ+0x38860], R5 ;  /* 0x03886005040095a7 */ /* 0x000f24000802007f */
[----:B----4-:R-:W-:Y:S05]  /*12be0*/  @!P1 BRA `(.L_x_1957) ;  /* 0xfffffffc00f09947 */ /* 0x010fea000383ffff */
[----:B------:R-:W-:Y:S05]  /*12bf0*/  BRA `(.L_x_1987) ;  /* 0xfffffff4007c7947 */ /* 0x000fea000383ffff */
.L_x_1959:
[----:B----4-:R4:W1:Y:S02]  /*12c00*/  SYNCS.PHASECHK.TRANS64.TRYWAIT P1, [R3+URZ+0x38860], R2 ;  /* 0x03886002030075a7 */ /* 0x010864000802017f */
[----:B-1----:R-:W-:Y:S05]  /*12c10*/  @!P1 NANOSLEEP.SYNCS 0x989680 ;  /* 0x009896800000995d */ /* 0x002fea0003900000 */
[----:B------:R-:W1:Y:S02]  /*12c20*/  @!P1 SYNCS.PHASECHK.TRANS64 P1, [R3+URZ+0x38860], R2 ;  /* 0x03886002030095a7 */ /* 0x000e64000802007f */
[----:B-1----:R-:W-:Y:S05]  /*12c30*/  @!P1 BRA `(.L_x_1959) ;  /* 0xfffffffc00f09947 */ /* 0x002fea000383ffff */
[----:B------:R-:W-:Y:S05]  /*12c40*/  BRA `(.L_x_1988) ;  /* 0xfffffff4007c7947 */ /* 0x000fea000383ffff */
.L_x_1961:
[----:B------:R1:W1:Y:S02]  /*12c50*/  SYNCS.PHASECHK.TRANS64.TRYWAIT P0, [R4+URZ+0x38880], R5 ;  /* 0x03888005040075a7 */ /* 0x000264000800017f */
[----:B-1----:R-:W-:Y:S05]  /*12c60*/  @!P0 NANOSLEEP.SYNCS 0x989680 ;  /* 0x009896800000895d */ /* 0x002fea0003900000 */
[----:B------:R-:W1:Y:S02]  /*12c70*/  @!P0 SYNCS.PHASECHK.TRANS64 P0, [R4+URZ+0x38880], R5 ;  /* 0x03888005040085a7 */ /* 0x000e64000800007f */
[----:B-1----:R-:W-:Y:S05]  /*12c80*/  @!P0 BRA `(.L_x_1961) ;  /* 0xfffffffc00f08947 */ /* 0x002fea000383ffff */
[----:B------:R-:W-:Y:S05]  /*12c90*/  BRA `(.L_x_1962) ;  /* 0xfffffff400787947 */ /* 0x000fea000383ffff */
.L_x_1989:
        /* <DEDUP_REMOVED lines=14> */
.L_x_2770:


//--------------------- .text._ZN7cutlass13device_kernelIN5flash11enable_sm90INS1_16FlashAttnFwdSm90INS1_25CollectiveMainloopFwdSm90ILi2EN4cute5tupleIJNS5_1CILi1EEES8_S8_EEENS6_IJNS7_ILi128EEESA_NS7_ILi256EEEEEELi256ENS_12float_e4m3_tEfNS_4arch4Sm90ELb1ELb0ELb1ELb1ELb0ELb0ELb0ELb1ELb1ELb0ELb0ELb0EEENS1_21CollectiveEpilogueFwdINS6_IJSA_SB_SA_EEES9_NS_10bfloat16_tESF_Li256ELb1ELb0ELb0ELb1EEENS1_36VarlenDynamicPersistentTileSchedulerILi128ELi128ELi256ELi128ELb0ELb0ELb1ELb1ELb1ELb1EEEEEEEEEvNT_6ParamsE --------------------------
	.section	.text._ZN7cutlass13device_kernelIN5flash11enable_sm90INS1_16FlashAttnFwdSm90INS1_25CollectiveMainloopFwdSm90ILi2EN4cute5tupleIJNS5_1CILi1EEES8_S8_EEENS6_IJNS7_ILi128EEESA_NS7_ILi256EEEEEELi256ENS_12float_e4m3_tEfNS_4arch4Sm90ELb1ELb0ELb1ELb1ELb0ELb0ELb0ELb1ELb1ELb0ELb0ELb0EEENS1_21CollectiveEpilogueFwdINS6_IJSA_SB_SA_EEES9_NS_10bfloat16_tESF_Li256ELb1ELb0ELb0ELb1EEENS1_36VarlenDynamicPersistentTileSchedulerILi128ELi128ELi256ELi128ELb0ELb0ELb1ELb1ELb1ELb1EEEEEEEEEvNT_6ParamsE,"ax",@progbits
	.align	128
.text._ZN7cutlass13device_kernelIN5flash11enable_sm90INS1_16FlashAttnFwdSm90INS1_25CollectiveMainloopFwdSm90ILi2EN4cute5tupleIJNS5_1CILi1EEES8_S8_EEENS6_IJNS7_ILi128EEESA_NS7_ILi256EEEEEELi256ENS_12float_e4m3_tEfNS_4arch4Sm90ELb1ELb0ELb1ELb1ELb0ELb0ELb0ELb1ELb1ELb0ELb0ELb0EEENS1_21CollectiveEpilogueFwdINS6_IJSA_SB_SA_EEES9_NS_10bfloat16_tESF_Li256ELb1ELb0ELb0ELb1EEENS1_36VarlenDynamicPersistentTileSchedulerILi128ELi128ELi256ELi128ELb0ELb0ELb1ELb1ELb1ELb1EEEEEEEEEvNT_6ParamsE:
        .type           _ZN7cutlass13device_kernelIN5flash11enable_sm90INS1_16FlashAttnFwdSm90INS1_25CollectiveMainloopFwdSm90ILi2EN4cute5tupleIJNS5_1CILi1EEES8_S8_EEENS6_IJNS7_ILi128EEESA_NS7_ILi256EEEEEELi256ENS_12float_e4m3_tEfNS_4arch4Sm90ELb1ELb0ELb1ELb1ELb0ELb0ELb0ELb1ELb1ELb0ELb0ELb0EEENS1_21CollectiveEpilogueFwdINS6_IJSA_SB_SA_EEES9_NS_10bfloat16_tESF_Li256ELb1ELb0ELb0ELb1EEENS1_36VarlenDynamicPersistentTileSchedulerILi128ELi128ELi256ELi128ELb0ELb0ELb1ELb1ELb1ELb1EEEEEEEEEvNT_6ParamsE,@function
        .size           _ZN7cutlass13device_kernelIN5flash11enable_sm90INS1_16FlashAttnFwdSm90INS1_25CollectiveMainloopFwdSm90ILi2EN4cute5tupleIJNS5_1CILi1EEES8_S8_EEENS6_IJNS7_ILi128EEESA_NS7_ILi256EEEEEELi256ENS_12float_e4m3_tEfNS_4arch4Sm90ELb1ELb0ELb1ELb1ELb0ELb0ELb0ELb1ELb1ELb0ELb0ELb0EEENS1_21CollectiveEpilogueFwdINS6_IJSA_SB_SA_EEES9_NS_10bfloat16_tESF_Li256ELb1ELb0ELb0ELb1EEENS1_36VarlenDynamicPersistentTileSchedulerILi128ELi128ELi256ELi128ELb0ELb0ELb1ELb1ELb1ELb1EEEEEEEEEvNT_6ParamsE,(.L_x_2771 - _ZN7cutlass13device_kernelIN5flash11enable_sm90INS1_16FlashAttnFwdSm90INS1_25CollectiveMainloopFwdSm90ILi2EN4cute5tupleIJNS5_1CILi1EEES8_S8_EEENS6_IJNS7_ILi128EEESA_NS7_ILi256EEEEEELi256ENS_12float_e4m3_tEfNS_4arch4Sm90ELb1ELb0ELb1ELb1ELb0ELb0ELb0ELb1ELb1ELb0ELb0ELb0EEENS1_21CollectiveEpilogueFwdINS6_IJSA_SB_SA_EEES9_NS_10bfloat16_tESF_Li256ELb1ELb0ELb0ELb1EEENS1_36VarlenDynamicPersistentTileSchedulerILi128ELi128ELi256ELi128ELb0ELb0ELb1ELb1ELb1ELb1EEEEEEEEEvNT_6ParamsE)
        .other          _ZN7cutlass13device_kernelIN5flash11enable_sm90INS1_16FlashAttnFwdSm90INS1_25CollectiveMainloopFwdSm90ILi2EN4cute5tupleIJNS5_1CILi1EEES8_S8_EEENS6_IJNS7_ILi128EEESA_NS7_ILi256EEEEEELi256ENS_12float_e4m3_tEfNS_4arch4Sm90ELb1ELb0ELb1ELb1ELb0ELb0ELb0ELb1ELb1ELb0ELb0ELb0EEENS1_21CollectiveEpilogueFwdINS6_IJSA_SB_SA_EEES9_NS_10bfloat16_tESF_Li256ELb1ELb0ELb0ELb1EEENS1_36VarlenDynamicPersistentTileSchedulerILi128ELi128ELi256ELi128ELb0ELb0ELb1ELb1ELb1ELb1EEEEEEEEEvNT_6ParamsE,@"STO_CUDA_ENTRY STV_DEFAULT"
_ZN7cutlass13device_kernelIN5flash11enable_sm90INS1_16FlashAttnFwdSm90INS1_25CollectiveMainloopFwdSm90ILi2EN4cute5tupleIJNS5_1CILi1EEES8_S8_EEENS6_IJNS7_ILi128EEESA_NS7_ILi256EEEEEELi256ENS_12float_e4m3_tEfNS_4arch4Sm90ELb1ELb0ELb1ELb1ELb0ELb0ELb0ELb1ELb1ELb0ELb0ELb0EEENS1_21CollectiveEpilogueFwdINS6_IJSA_SB_SA_EEES9_NS_10bfloat16_tESF_Li256ELb1ELb0ELb0ELb1EEENS1_36VarlenDynamicPersistentTileSchedulerILi128ELi128ELi256ELi128ELb0ELb0ELb1ELb1ELb1ELb1EEEEEEEEEvNT_6ParamsE:
        /* <DEDUP_REMOVED lines=21> */
.L_x_1991:
[----:B------:R-:W-:Y:S05]  /*0150*/  BSYNC B0 ;  /* 0x0000000000007941 */ /* 0x000fea0003800000 */
.L_x_1990:
        /* <DEDUP_REMOVED lines=41> */
.L_x_1992:
        /* <DEDUP_REMOVED lines=22> */
.L_x_1993:
        /* <DEDUP_REMOVED lines=18> */
.L_x_1994:
        /* <DEDUP_REMOVED lines=22> */
.L_x_1995:
        /* <DEDUP_REMOVED lines=22> */
.L_x_1996:
[----:B------:R-:W-:Y:S01]  /*0930*/  PLOP3.LUT P0, PT, PT, PT, UP0, 0x80, 0x0 ;  /* 0x000000000000781c */ /* 0x000fe20003f0f008 */
[----:B------:R-:W-:Y:S01]  /*0940*/  UMOV UR40, 0x1 ;  /* 0x0000000100287882 */ /* 0x000fe20000000000 */
[----:B------:R-:W-:Y:S01]  /*0950*/  NOP ;  /* 0x0000000000007918 */ /* 0x000fe20000000000 */
[----:B------:R-:W-:Y:S01]  /*0960*/  USEL UR40, UR40, 0x2, !UP0 ;  /* 0x0000000228287887 */ /* 0x000fe2000c000000 */
[----:B------:R-:W-:Y:S01]  /*0970*/  ULDC.64 UR48, c[0x0][0x208] ;  /* 0x0000820000307ab9 */ /* 0x000fe20000000a00 */
[----:B012-4-:R-:W-:Y:S08]  /*0980*/  BAR.SYNC.DEFER_BLOCKING 0x0 ;  /* 0x0000000000007b1d */ /* 0x017ff00000010000 */
[----:B------:R-:W-:Y:S05]  /*0990*/  @!P0 BRA `(.L_x_1997) ;  /* 0x000000ec00988947 */ /* 0x000fea0003800000 */
.L_x_1998:
        /* <DEDUP_REMOVED lines=29> */
[----:B------:R-:W-:-:S03]  /*0b70*/  SHF.R.S32.HI R233, RZ, 0x7, R2 ;  /* 0x00000007ffe97819 */ /* 0x000fc60000011402 */
[----:B------:R-:W-:Y:S01]  /*0b80*/  IMAD.IADD R232, R235, 0x1, -R232 ;  /* 0x00000001ebe87824 */ /* 0x000fe200078e0ae8 */
[----:B------:R-:W-:-:S04]  /*0b90*/  LEA.HI R2, R2, R233, RZ, 0x1 ;  /* 0x000000e902027211 */ /* 0x000fc800078f08ff */
[----:B------:R-:W-:Y:S02]  /*0ba0*/  SHF.R.S32.HI R7, RZ, 0x1f, R232 ;  /* 0x0000001fff077819 */ /* 0x000fe400000114e8 */
[----:B------:R-:W-:Y:S02]  /*0bb0*/  LOP3.LUT R2, R2, 0x3fffffe, RZ, 0xc0, !PT ;  /* 0x03fffffe02027812 */ /* 0x000fe400078ec0ff */
[CC--:B------:R-:W-:Y:S02]  /*0bc0*/  LEA.HI R8, R7.reuse, R232.reuse, RZ, 0x2 ;  /* 0x000000e807087211 */ /* 0x0c0fe400078f10ff */
[----:B------:R-:W-:Y:S01]  /*0bd0*/  LEA.HI R7, R7, R232, RZ, 0x5 ;  /* 0x000000e807077211 */ /* 0x000fe200078f28ff */
[----:B------:R-:W-:Y:S01]  /*0be0*/  IMAD.IADD R22, R233, 0x1, -R2 ;  /* 0x00000001e9167824 */ /* 0x000fe200078e0a02 */
[--C-:B------:R-:W-:Y:S02]  /*0bf0*/  SHF.R.S32.HI R5, RZ, 0x2, R8.reuse ;  /* 0x00000002ff057819 */ /* 0x100fe40000011408 */
[----:B------:R-:W-:-:S02]  /*0c00*/  SHF.R.S32.HI R4, RZ, 0x1f, R8 ;  /* 0x0000001fff047819 */ /* 0x000fc40000011408 */
[----:B------:R-:W-:Y:S02]  /*0c10*/  SHF.R.S32.HI R7, RZ, 0x5, R7 ;  /* 0x00000005ff077819 */ /* 0x000fe40000011407 */
[----:B------:R-:W-:Y:S02]  /*0c20*/  LEA.HI R4, R4, R5, RZ, 0x3 ;  /* 0x0000000504047211 */ /* 0x000fe400078f18ff */
[----:B------:R-:W-:Y:S02]  /*0c30*/  LOP3.LUT R17, R8, 0x7ffffffc, RZ, 0xc0, !PT ;  /* 0x7ffffffc08117812 */ /* 0x000fe400078ec0ff */
[----:B------:R-:W-:Y:S02]  /*0c40*/  LOP3.LUT R6, R4, 0xfffffff8, RZ, 0xc0, !PT ;  /* 0xfffffff804067812 */ /* 0x000fe400078ec0ff */
[-C--:B------:R-:W-:Y:S01]  /*0c50*/  LEA.HI R4, R0, R235.reuse, RZ, 0x5 ;  /* 0x000000eb00047211 */ /* 0x080fe200078f28ff */
[----:B------:R-:W-:Y:S01]  /*0c60*/  IMAD.IADD R17, R232, 0x1, -R17 ;  /* 0x00000001e8117824 */ /* 0x000fe200078e0a11 */
[----:B------:R-:W-:Y:S01]  /*0c70*/  LEA.HI R0, R0, R235, RZ, 0x3 ;  /* 0x000000eb00007211 */ /* 0x000fe200078f18ff */
[----:B------:R-:W-:Y:S01]  /*0c80*/  IMAD.IADD R10, R5, 0x1, -R6 ;  /* 0x00000001050a7824 */ /* 0x000fe200078e0a06 */
[----:B------:R-:W-:Y:S01]  /*0c90*/  SHF.R.S32.HI R6, RZ, 0x4, R3 ;  /* 0x00000004ff067819 */ /* 0x000fe20000011403 */
[----:B------:R-:W-:Y:S01]  /*0ca0*/  IMAD.SHL.U32 R5, R4, 0x20, RZ ;  /* 0x0000002004057824 */ /* 0x000fe200078e00ff */
[----:B------:R-:W-:Y:S01]  /*0cb0*/  LOP3.LUT R4, R3, 0x3fffff0, RZ, 0xc0, !PT ;  /* 0x03fffff003047812 */ /* 0x000fe200078ec0ff */
[----:B------:R-:W-:Y:S01]  /*0cc0*/  IMAD R7, R7, 0x10, R10 ;  /* 0x0000001007077824 */ /* 0x000fe200078e020a */
[----:B------:R-:W-:-:S02]  /*0cd0*/  LEA.HI R3, R3, R6, RZ, 0x1 ;  /* 0x0000000603037211 */ /* 0x000fc400078f08ff */
[----:B------:R-:W-:Y:S01]  /*0ce0*/  LOP3.LUT R5, R5, 0xfffffc00, RZ, 0xc0, !PT ;  /* 0xfffffc0005057812 */ /* 0x000fe200078ec0ff */
[----:B------:R-:W-:Y:S01]  /*0cf0*/  IMAD.IADD R4, R235, 0x1, -R4 ;  /* 0x00000001eb047824 */ /* 0x000fe200078e0a04 */
[----:B------:R-:W-:Y:S01]  /*0d00*/  LOP3.LUT R3, R3, 0x1ffffffe, RZ, 0xc0, !PT ;  /* 0x1ffffffe03037812 */ /* 0x000fe200078ec0ff */
[----:B------:R-:W-:Y:S01]  /*0d10*/  IMAD R22, R22, 0x40, R7 ;  /* 0x0000004016167824 */ /* 0x000fe200078e0207 */
[----:B------:R-:W-:Y:S01]  /*0d20*/  LOP3.LUT R2, R0, 0x1ffffff8, RZ, 0xc0, !PT ;  /* 0x1ffffff800027812 */ /* 0x000fe200078ec0ff */
[----:B------:R-:W-:Y:S01]  /*0d30*/  IMAD R4, R4, 0x40, R5 ;  /* 0x0000004004047824 */ /* 0x000fe200078e0205 */
[----:B------:R-:W-:Y:S01]  /*0d40*/  SHF.R.S32.HI R18, RZ, 0x3, R0 ;  /* 0x00000003ff127819 */ /* 0x000fe20000011400 */
[----:B------:R-:W-:Y:S02]  /*0d50*/  IMAD.IADD R3, R6, 0x1, -R3 ;  /* 0x0000000106037824 */ /* 0x000fe400078e0a03 */
[----:B------:R-:W-:Y:S02]  /*0d60*/  IMAD.IADD R2, R235, 0x1, -R2 ;  /* 0x00000001eb027824 */ /* 0x000fe400078e0a02 */
[----:B------:R-:W-:-:S02]  /*0d70*/  IMAD R234, R3, 0x8, R4 ;  /* 0x0000000803ea7824 */ /* 0x000fc400078e0204 */
[----:B------:R-:W-:-:S07]  /*0d80*/  IMAD.SHL.U32 R16, R2, 0x8, RZ ;  /* 0x0000000802107824 */ /* 0x000fce00078e00ff */
.L_x_2055:
[----:B0-----:R-:W0:Y:S01]  /*0d90*/  LDC.64 R2, c[0x0][0xc60] ;  /* 0x00031800ff027b82 */ /* 0x001e220000000a00 */
[----:B------:R-:W-:Y:S01]  /*0da0*/  ULDC.64 UR4, c[0x0][0xa28] ;  /* 0x00028a0000047ab9 */ /* 0x000fe20000000a00 */
[----:B------:R-:W-:Y:S01]  /*0db0*/  ULDC.64 UR6, c[0x0][0xa18] ;  /* 0x0002860000067ab9 */ /* 0x000fe20000000a00 */
[----:B------:R-:W-:Y:S01]  /*0dc0*/  ULDC.64 UR8, c[0x0][0xa20] ;  /* 0x0002880000087ab9 */ /* 0x000fe20000000a00 */
        /* <DEDUP_REMOVED lines=10> */
[----:B------:R-:W-:-:S04]  /*0e70*/  @UP0 ULEA UR4, UP2, UR36, UR4, 0x2 ;  /* 0x0000000424040291 */ /* 0x000fc8000f84103f */
[----:B------:R-:W-:Y:S02]  /*0e80*/  @UP0 ULEA.HI.X UR5, UR36, UR5, UR37, 0x2, UP2 ;  /* 0x0000000524050291 */ /* 0x000fe400090f1425 */
[----:B------:R-:W-:Y:S01]  /*0e90*/  @UP1 ULEA UR6, UP0, UR36, UR6, 0x2 ;  /* 0x0000000624061291 */ /* 0x000fe2000f80103f */
[----:B------:R-:W-:-:S03]  /*0ea0*/  IMAD.U32 R2, RZ, RZ, UR4 ;  /* 0x00000004ff027e24 */ /* 0x000fc6000f8e00ff */
[----:B------:R-:W-:Y:S01]  /*0eb0*/  @UP1 ULEA.HI.X UR7, UR36, UR7, UR37, 0x2, UP0 ;  /* 0x0000000724071291 */ /* 0x000fe200080f1425 */
[----:B------:R-:W-:Y:S01]  /*0ec0*/  IMAD.U32 R3, RZ, RZ, UR5 ;  /* 0x00000005ff037e24 */ /* 0x000fe2000f8e00ff */
[----:B------:R-:W-:Y:S01]  /*0ed0*/  ULDC.64 UR4, c[0x0][0x3f8] ;  /* 0x0000fe0000047ab9 */ /* 0x000fe20000000a00 */
[----:B---345:R-:W-:-:S03]  /*0ee0*/  IMAD.U32 R4, RZ, RZ, UR6 ;  /* 0x00000006ff047e24 */ /* 0x038fc6000f8e00ff */
[----:B------:R-:W-:Y:S01]  /*0ef0*/  IMAD.U32 R5, RZ, RZ, UR7 ;  /* 0x00000007ff057e24 */ /* 0x000fe2000f8e00ff */
[----:B------:R-:W2:Y:S01]  /*0f00*/  @P0 LDG.E R2, desc[UR48][R2.64] ;  /* 0x0000003002020981 */ /* 0x000ea2000c1e1900 */
[----:B------:R-:W-:Y:S01]  /*0f10*/  UISETP.NE.U32.AND UP0, UPT, UR4, URZ, UPT ;  /* 0x0000003f0400728c */ /* 0x000fe2000bf05070 */
[----:B------:R-:W-:Y:S01]  /*0f20*/  ISETP.NE.U32.AND P1, PT, RZ, UR8, PT ;  /* 0x00000008ff007c0c */ /* 0x000fe2000bf25070 */
[----:B------:R-:W-:Y:S01]  /*0f30*/  ULDC UR6, c[0x0][0x2e0] ;  /* 0x0000b80000067ab9 */ /* 0x000fe20000000800 */
[----:B------:R-:W3:Y:S01]  /*0f40*/  @P2 LDG.E R4, desc[UR48][R4.64] ;  /* 0x0000003004042981 */ /* 0x000ee2000c1e1900 */
[----:B------:R-:W-:Y:S01]  /*0f50*/  UISETP.NE.AND.EX UP0, UPT, UR5, URZ, UPT, UP0 ;  /* 0x0000003f0500728c */ /* 0x000fe2000bf05300 */
[----:B------:R-:W-:Y:S01]  /*0f60*/  ISETP.NE.AND.EX P1, PT, RZ, UR9, PT, P1 ;  /* 0x00000009ff007c0c */ /* 0x000fe2000bf25310 */
[----:B------:R-:W-:Y:S01]  /*0f70*/  ULDC UR4, c[0x0][0x404] ;  /* 0x0001010000047ab9 */ /* 0x000fe20000000800 */
[----:B------:R-:W-:Y:S01]  /*0f80*/  UMOV UR51, URZ ;  /* 0x0000003f00337c82 */ /* 0x000fe20008000000 */
[----:B------:R-:W-:Y:S01]  /*0f90*/  USEL UR4, UR4, 0x1, UP0 ;  /* 0x0000000104047887 */ /* 0x000fe20008000000 */
[----:B------:R-:W-:-:S03]  /*0fa0*/  ULDC UR52, c[0x0][0x288] ;  /* 0x0000a20000347ab9 */ /* 0x000fc60000000800 */
[----:B------:R-:W-:Y:S01]  /*0fb0*/  UIMAD UR6, UR4, UR6, URZ ;  /* 0x00000006040672a4 */ /* 0x000fe2000f8e023f */
[----:B--2---:R-:W-:Y:S02]  /*0fc0*/  @P0 R2UR UR51, R2 ;  /* 0x00000000023302ca */ /* 0x004fe400000e0000 */
[----:B---3--:R-:W-:Y:S01]  /*0fd0*/  @P2 R2UR UR52, R4 ;  /* 0x00000000043422ca */ /* 0x008fe200000e0000 */
[----:B-1----:R-:W-:-:S14]  /*0fe0*/  @P2 BRA `(.L_x_1999) ;  /* 0x0000000000342947 */ /* 0x002fdc0003800000 */
        /* <DEDUP_REMOVED lines=13> */
.L_x_1999:
[----:B------:R-:W-:Y:S01]  /*10c0*/  UMOV UR42, UR53 ;  /* 0x00000035002a7c82 */ /* 0x000fe20008000000 */
[----:B------:R-:W-:Y:S01]  /*10d0*/  UMOV UR38, UR44 ;  /* 0x0000002c00267c82 */ /* 0x000fe20008000000 */
[----:B------:R-:W-:Y:S05]  /*10e0*/  @!P1 BRA `(.L_x_2000) ;  /* 0x00000000001c9947 */ /* 0x000fea0003800000 */
[----:B------:R-:W-:-:S04]  /*10f0*/  ULEA UR4, UP0, UR36, UR8, 0x2 ;  /* 0x0000000824047291 */ /* 0x000fc8000f80103f */
[----:B------:R-:W-:Y:S02]  /*1100*/  ULEA.HI.X UR5, UR36, UR9, UR37, 0x2, UP0 ;  /* 0x0000000924057291 */ /* 0x000fe400080f1425 */
[----:B------:R-:W-:-:S04]  /*1110*/  IMAD.U32 R2, RZ, RZ, UR4 ;  /* 0x00000004ff027e24 */ /* 0x000fc8000f8e00ff */
[----:B------:R-:W-:-:S05]  /*1120*/  IMAD.U32 R3, RZ, RZ, UR5 ;  /* 0x00000005ff037e24 */ /* 0x000fca000f8e00ff */
[----:B------:R-:W2:Y:S02]  /*1130*/  LDG.E R2, desc[UR48][R2.64] ;  /* 0x0000003002027981 */ /* 0x000ea4000c1e1900 */
[----:B--2---:R-:W-:Y:S01]  /*1140*/  R2UR UR6, R2 ;  /* 0x00000000020672ca */ /* 0x004fe200000e0000 */
[----:B------:R-:W-:-:S14]  /*1150*/  BRA `(.L_x_2001) ;  /* 0x0000000000347947 */ /* 0x000fdc0003800000 */
.L_x_2000:
        /* <DEDUP_REMOVED lines=13> */
.L_x_2001:
[----:B------:R-:W-:Y:S01]  /*1230*/  UIADD3 UR51, -UR51, UR6, URZ ;  /* 0x0000000633337290 */ /* 0x000fe2000fffe13f */
[----:B------:R-:W-:Y:S01]  /*1240*/  PLOP3.LUT P0, PT, PT, PT, PT, 0x80, 0x0 ;  /* 0x000000000000781c */ /* 0x000fe20003f0f070 */
[----:B------:R-:W-:Y:S01]  /*1250*/  ULDC UR4, c[0x0][0x428] ;  /* 0x00010a0000047ab9 */ /* 0x000fe20000000800 */
[----:B------:R-:W-:Y:S01]  /*1260*/  IMAD.MOV.U32 R0, RZ, RZ, RZ ;  /* 0x000000ffff007224 */ /* 0x000fe200078e00ff */
[----:B------:R-:W-:Y:S01]  /*1270*/  UIADD3 UR5, UR51, 0xff, -UR52 ;  /* 0x000000ff33057890 */ /* 0x000fe2000fffe834 */
[----:B------:R-:W-:Y:S01]  /*1280*/  IMAD.MOV.U32 R2, RZ, RZ, RZ ;  /* 0x000000ffff027224 */ /* 0x000fe200078e00ff */
[----:B------:R-:W-:Y:S01]  /*1290*/  UISETP.NE.AND UP0, UPT, UR4, 0x1, UPT ;  /* 0x000000010400788c */ /* 0x000fe2000bf05270 */
[----:B------:R-:W-:Y:S01]  /*12a0*/  IMAD.MOV.U32 R151, RZ, RZ, RZ ;  /* 0x000000ffff977224 */ /* 0x000fe200078e00ff */
[----:B------:R-:W-:Y:S01]  /*12b0*/  UIADD3 UR4, UR51, 0x7f, URZ ;  /* 0x0000007f33047890 */ /* 0x000fe2000fffe03f */
[----:B------:R-:W-:Y:S01]  /*12c0*/  CS2R R30, SRZ ;  /* 0x00000000001e7805 */ /* 0x000fe2000001ff00 */
[----:B------:R-:W-:Y:S01]  /*12d0*/  ULEA UR6, UR53, UR5, 0x7 ;  /* 0x0000000535067291 */ /* 0x000fe2000f8e383f */
[----:B------:R-:W-:Y:S01]  /*12e0*/  CS2R R124, SRZ ;  /* 0x00000000007c7805 */ /* 0x000fe2000001ff00 */
[----:B------:R-:W-:Y:S01]  /*12f0*/  USHF.R.S32.HI UR5, URZ, 0x1f, UR4 ;  /* 0x0000001f3f057899 */ /* 0x000fe20008011404 */
        /* <DEDUP_REMOVED lines=11> */
[----:B------:R-:W-:Y:S01]  /*13b0*/  @UP0 ULDC UR4, c[0x0][0x42c] ;  /* 0x00010b0000040ab9 */ /* 0x000fe20000000800 */
[----:B------:R-:W-:Y:S01]  /*13c0*/  @UP0 ULDC UR6, c[0x0][0x430] ;  /* 0x00010c0000060ab9 */ /* 0x000fe20000000800 */
[----:B------:R-:W-:Y:S01]  /*13d0*/  UISETP.LT.AND UP1, UPT, UR5, UR7, UPT ;  /* 0x000000070500728c */ /* 0x000fe2000bf21270 */
[----:B------:R-:W-:-:S02]  /*13e0*/  CS2R R46, SRZ ;  /* 0x00000000002e7805 */ /* 0x000fc4000001ff00 */
[----:B------:R-:W-:Y:S02]  /*13f0*/  CS2R R108, SRZ ;  /* 0x00000000006c7805 */ /* 0x000fe4000001ff00 */
[----:B------:R-:W-:Y:S01]  /*1400*/  CS2R R104, SRZ ;  /* 0x0000000000687805 */ /* 0x000fe2000001ff00 */
[----:B------:R-:W-:Y:S01]  /*1410*/  USEL UR54, UR5, UR7, UP1 ;  /* 0x0000000705367287 */ /* 0x000fe20008800000 */
[----:B------:R-:W-:Y:S01]  /*1420*/  CS2R R50, SRZ ;  /* 0x0000000000327805 */ /* 0x000fe2000001ff00 */
[----:B------:R-:W-:Y:S01]  /*1430*/  UIMAD.WIDE.U32 UR4, UR44, UR4, URZ ;  /* 0x000000042c0472a5 */ /* 0x000fe2000f8e003f */
[----:B------:R-:W-:Y:S01]  /*1440*/  CS2R R54, SRZ ;  /* 0x0000000000367805 */ /* 0x000fe2000001ff00 */
[----:B------:R-:W-:Y:S01]  /*1450*/  UISETP.GE.AND UP1, UPT, UR54, 0x1, UPT ;  /* 0x000000013600788c */ /* 0x000fe2000bf26270 */
[----:B------:R-:W-:Y:S01]  /*1460*/  CS2R R100, SRZ ;  /* 0x0000000000647805 */ /* 0x000fe2000001ff00 */
[----:B------:R-:W-:Y:S01]  /*1470*/  @UP0 USHF.R.U32.HI UR44, URZ, UR6, UR5 ;  /* 0x000000063f2c0299 */ /* 0x000fe20008011605 */
[----:B------:R-:W-:-:S02]  /*1480*/  CS2R R96, SRZ ;  /* 0x0000000000607805 */ /* 0x000fc4000001ff00 */
[----:B------:R-:W-:Y:S02]  /*1490*/  CS2R R58, SRZ ;  /* 0x00000000003a7805 */ /* 0x000fe4000001ff00 */
[----:B------:R-:W-:Y:S02]  /*14a0*/  CS2R R62, SRZ ;  /* 0x00000000003e7805 */ /* 0x000fe4000001ff00 */
[----:B------:R-:W-:Y:S02]  /*14b0*/  PLOP3.LUT P1, PT, PT, PT, UP1, 0x80, 0x0 ;  /* 0x000000000000781c */ /* 0x000fe40003f2f018 */
        /* <DEDUP_REMOVED lines=79> */
.L_x_2003:
        /* <DEDUP_REMOVED lines=10> */
[----:B------:R-:W-:Y:S02]  /*1a50*/  @UP0 ULDC.64 UR16, c[0x0][0x9a8] ;  /* 0x00026a0000100ab9 */ /* 0x000fe40000000a00 */
[----:B------:R-:W-:Y:S01]  /*1a60*/  @UP1 ULDC.64 UR10, c[0x0][0x9b8] ;  /* 0x00026e00000a1ab9 */ /* 0x000fe20000000a00 */
[----:B------:R-:W-:Y:S02]  /*1a70*/  @UP0 UIMAD UR8, UR37, UR16, URZ ;  /* 0x00000010250802a4 */ /* 0x000fe4000f8e023f */
[----:B------:R-:W-:Y:S02]  /*1a80*/  @UP1 UIMAD UR9, UR37, UR10, URZ ;  /* 0x0000000a250912a4 */ /* 0x000fe4000f8e023f */
[----:B------:R-:W-:Y:S02]  /*1a90*/  @UP0 UIMAD.WIDE.U32 UR14, UR36, UR16, URZ ;  /* 0x00000010240e02a5 */ /* 0x000fe4000f8e003f */
[----:B------:R-:W-:Y:S02]  /*1aa0*/  @UP0 UIMAD UR17, UR36, UR17, UR8 ;  /* 0x00000011241102a4 */ /* 0x000fe4000f8e0208 */
[----:B------:R-:W-:-:S02]  /*1ab0*/  @UP0 USHF.R.S32.HI UR16, URZ, 0x1f, UR44 ;  /* 0x0000001f3f100899 */ /* 0x000fc4000801142c */
[----:B------:R-:W-:Y:S02]  /*1ac0*/  @UP1 UIMAD UR18, UR36, UR11, UR9 ;  /* 0x0000000b241212a4 */ /* 0x000fe4000f8e0209 */
[----:B------:R-:W-:Y:S02]  /*1ad0*/  @UP1 USHF.R.S32.HI UR19, URZ, 0x1f, UR44 ;  /* 0x0000001f3f131899 */ /* 0x000fe4000801142c */
[----:B------:R-:W-:Y:S01]  /*1ae0*/  @UP1 UIMAD.WIDE.U32 UR12, UR36, UR10, URZ ;  /* 0x0000000a240c12a5 */ /* 0x000fe2000f8e003f */
[----:B------:R-:W-:Y:S02]  /*1af0*/  @UP0 ULDC.64 UR8, c[0x0][0x9b0] ;  /* 0x00026c0000080ab9 */ /* 0x000fe40000000a00 */
        /* <DEDUP_REMOVED lines=33> */
.L_x_2144:
[----:B------:R-:W-:Y:S05]  /*1d10*/  @!P0 BRA `(.L_x_2005) ;  /* 0x0000000000048947 */ /* 0x000fea0003800000 */
[----:B------:R-:W-:Y:S01]  /*1d20*/  BPT.TRAP 0x1 ;  /* 0x000000040000795c */ /* 0x000fe20000300000 */
.L_x_2005:
[----:B------:R-:W-:Y:S02]  /*1d30*/  IMAD.U32 R2, RZ, RZ, UR55 ;  /* 0x00000037ff027e24 */ /* 0x000fe4000f8e00ff */
[----:B0-----:R-:W-:-:S03]  /*1d40*/  IMAD.U32 R3, RZ, RZ, UR45 ;  /* 0x0000002dff037e24 */ /* 0x001fc6000f8e00ff */
[----:B------:R-:W-:Y:S02]  /*1d50*/  LEA R2, R2, UR41, 0x3 ;  /* 0x0000002902027c11 */ /* 0x000fe4000f8e18ff */
[----:B------:R-:W-:-:S04]  /*1d60*/  SHF.L.U32 R3, R3, 0x1f, RZ ;  /* 0x0000001f03037819 */ /* 0x000fc800000006ff */
[----:B------:R0:W1:Y:S01]  /*1d70*/  SYNCS.PHASECHK.TRANS64.TRYWAIT P2, [R2+URZ+0x38830], R3 ;  /* 0x03883003020075a7 */ /* 0x000062000804017f */
[----:B------:R-:W-:Y:S05]  /*1d80*/  @!P0 BRA `(.L_x_2006) ;  /* 0x0000000000048947 */ /* 0x000fea0003800000 */
[----:B------:R-:W-:Y:S01]  /*1d90*/  BPT.TRAP 0x1 ;  /* 0x000000040000795c */ /* 0x000fe20000300000 */
.L_x_2006:
[----:B------:R-:W2:Y:S01]  /*1da0*/  S2R R4, SR_TID.X ;  /* 0x0000000000047919 */ /* 0x000ea20000002100 */
[----:B------:R-:W-:Y:S01]  /*1db0*/  IMAD.MOV.U32 R151, RZ, RZ, RZ ;  /* 0x000000ffff977224 */ /* 0x000fe200078e00ff */
[----:B--2---:R-:W-:Y:S01]  /*1dc0*/  LOP3.LUT P1, RZ, R4, 0x7f, RZ, 0xc0, !PT ;  /* 0x0000007f04ff7812 */ /* 0x004fe2000782c0ff */
[----:B-1----:R-:W-:-:S12]  /*1dd0*/  @P2 BRA `(.L_x_2007) ;  /* 0x0000000000082947 */ /* 0x002fd80003800000 */
[----:B------:R-:W1:Y:S02]  /*1de0*/  SYNCS.PHASECHK.TRANS64.TRYWAIT P2, [R2+URZ+0x38830], R3 ;  /* 0x03883003020075a7 */ /* 0x000e64000804017f */
[----:B-1----:R-:W-:Y:S05]  /*1df0*/  @!P2 BRA `(.L_x_2008) ;  /* 0x0000012c00d8a947 */ /* 0x002fea0003800000 */
.L_x_2007:
[----:B------:R-:W-:Y:S05]  /*1e00*/  WARPSYNC.ALL ;  /* 0x0000000000007948 */ /* 0x000fea0003800000 */
[----:B------:R-:W-:Y:S01]  /*1e10*/  UIADD3 UR4, UR41, 0x28400, URZ ;  /* 0x0002840029047890 */ /* 0x000fe2000fffe03f */
[----:B------:R-:W-:Y:S01]  /*1e20*/  WARPGROUP.ARRIVE ;  /* 0x00000000000079c5 */ /* 0x000fe20000000000 */
[----:B------:R-:W-:Y:S01]  /*1e30*/  ULOP3.LUT UR32, UR56, 0x10000, URZ, 0xfc, !UPT ;  /* 0x0001000038207892 */ /* 0x000fe2000f8efc3f */
[----:B01----:R-:W-:Y:S01]  /*1e40*/  @!P1 VIADD R2, R2, 0x38840 ;  /* 0x0003884002029836 */ /* 0x003fe20000000000 */
[----:B------:R-:W-:Y:S01]  /*1e50*/  USHF.R.U32.HI UR4, URZ, 0x4, UR4 ;  /* 0x000000043f047899 */ /* 0x000fe20008011604 */
[--C-:B------:R-:W-:Y:S01]  /*1e60*/  IMAD.MOV.U32 R150, RZ, RZ, R151.reuse ;  /* 0x000000ffff967224 */ /* 0x100fe200078e0097 */
[----:B------:R-:W-:Y:S01]  /*1e70*/  UMOV UR33, 0x40000040 ;  /* 0x4000004000217882 */ /* 0x000fe20000000000 */
[----:B------:R-:W-:Y:S01]  /*1e80*/  UMOV UR35, 0x40000040 ;  /* 0x4000004000237882 */ /* 0x000fe20000000000 */
[----:B------:R-:W-:Y:S01]  /*1e90*/  ULOP3.LUT UR4, UR4, 0x3fff, URZ, 0xc0, !UPT ;  /* 0x00003fff04047892 */ /* 0x000fe2000f8ec03f */
[----:B------:R-:W-:Y:S01]  /*1ea0*/  @!P1 PRMT R2, RZ, 0x654, R2 ;  /* 0x00000654ff029816 */ /* 0x000fe20000000002 */
        /* <DEDUP_REMOVED lines=47> */
[----:B------:R-:W-:Y:S01]  /*21a0*/  UIADD3 UR56, UR54, -0x2, URZ ;  /* 0xfffffffe36387890 */ /* 0x000fe2000fffe03f */
        /* <DEDUP_REMOVED lines=38> */
[----:B------:R-:W-:Y:S01]  /*2410*/  IMAD.MOV.U32 R95, RZ, RZ, R151 ;  /* 0x000000ffff5f7224 */ /* 0x000fe200078e0097 */
[----:B------:R-:W-:Y:S02]  /*2420*/  WARPGROUP.DEPBAR.LE gsb0, 0x0 ;  /* 0x00008000000079c5 */ /* 0x000fe40000010000 */
[----:B------:R-:W-:-:S06]  /*2430*/  WARPGROUP.ARRIVE ;  /* 0x00000000000079c5 */ /* 0x000fcc0000000000 */
[----:B------:R-:W-:Y:S01]  /*2440*/  QGMMA.64x128x32.F32.E4M3.E4M3 R24, gdesc[UR4], R24, gsb0 ;  /* 0x01e00000041879f3 */ /* 0x000fe20008000818 */
[----:B------:R-:W-:Y:S02]  /*2450*/  UMOV UR6, 0xffffff80 ;  /* 0xffffff8000067882 */ /* 0x000fe40000000000 */
[----:B------:R-:W-:-:S04]  /*2460*/  UIMAD UR6, UR54, UR6, 0x80 ;  /* 0x00000080360674a4 */ /* 0x000fc8000f8e0206 */
[----:B------:R-:W-:-:S04]  /*2470*/  UIADD3 UR6, UR51, UR6, URZ ;  /* 0x0000000633067290 */ /* 0x000fc8000fffe03f */
[----:B------:R-:W-:Y:S01]  /*2480*/  UIADD3 UR7, -UR52, 0x1, UR6 ;  /* 0x0000000134077890 */ /* 0x000fe2000fffe106 */
[----:B------:R-:W-:Y:S02]  /*2490*/  WARPGROUP.DEPBAR.LE gsb0, 0x0 ;  /* 0x00008000000079c5 */ /* 0x000fe40000010000 */
[----:B------:R-:W-:-:S06]  /*24a0*/  WARPGROUP.ARRIVE ;  /* 0x00000000000079c5 */ /* 0x000fcc0000000000 */
        /* <DEDUP_REMOVED lines=22> */
[----:B------:R-:W-:Y:S01]  /*2610*/  FMUL.FTZ R50, R0, R50 ;  /* 0x0000003200327220 */ /* 0x000fe20000410000 */
[----:B------:R-:W-:-:S02]  /*2620*/  IMAD.U32 R40, RZ, RZ, UR7 ;  /* 0x00000007ff287e24 */ /* 0x000fc4000f8e00ff */
[C---:B------:R-:W-:Y:S01]  /*2630*/  FMUL.FTZ R10, R0.reuse, R37 ;  /* 0x00000025000a7220 */ /* 0x040fe20000410000 */
[----:B------:R-:W-:Y:S02]  /*2640*/  IMAD.U32 R29, RZ, RZ, UR53 ;  /* 0x00000035ff1d7e24 */ /* 0x000fe4000f8e00ff */
[C---:B------:R-:W-:Y:S01]  /*2650*/  FMUL.FTZ R30, R0.reuse, R30 ;  /* 0x0000001e001e7220 */ /* 0x040fe20000410000 */
[C---:B------:R-:W-:Y:S01]  /*2660*/  FMUL.FTZ R9, R0.reuse, R36 ;  /* 0x0000002400097220 */ /* 0x040fe20000410000 */
[C---:B------:R-:W-:Y:S01]  /*2670*/  FMUL.FTZ R15, R0.reuse, R49 ;  /* 0x00000031000f7220 */ /* 0x040fe20000410000 */
[----:B------:R0:W-:Y:S01]  /*2680*/  MUFU.TANH R37, R50 ;  /* 0x0000003200257308 */ /* 0x0001e20000002400 */
[----:B------:R-:W-:Y:S02]  /*2690*/  IMAD.U32 R36, RZ, RZ, UR6 ;  /* 0x00000006ff247e24 */ /* 0x000fe4000f8e00ff */
[----:B------:R-:W-:Y:S01]  /*26a0*/  FMUL.FTZ R31, R0, R31 ;  /* 0x0000001f001f7220 */ /* 0x000fe20000410000 */
[----:B------:R-:W-:-:S02]  /*26b0*/  IMAD R49, R17, -0x2, R40 ;  /* 0xfffffffe11317824 */ /* 0x000fc400078e0228 */
[C---:B------:R-:W-:Y:S01]  /*26c0*/  FMUL.FTZ R34, R0.reuse, R34 ;  /* 0x0000002200227220 */ /* 0x040fe20000410000 */
[----:B------:R-:W-:Y:S02]  /*26d0*/  IMAD R36, R17, -0x2, R36 ;  /* 0xfffffffe11247824 */ /* 0x000fe400078e0224 */
[C---:B------:R-:W-:Y:S01]  /*26e0*/  FMUL.FTZ R35, R0.reuse, R35 ;  /* 0x0000002300237220 */ /* 0x040fe20000410000 */
[C---:B------:R-:W-:Y:S01]  /*26f0*/  FMUL.FTZ R38, R0.reuse, R38 ;  /* 0x0000002600267220 */ /* 0x040fe20000410000 */
[----:B------:R-:W1:Y:S01]  /*2700*/  MUFU.TANH R26, R26 ;  /* 0x0000001a001a7308 */ /* 0x000e620000002400 */
[----:B0-----:R-:W-:Y:S02]  /*2710*/  IMAD R50, R29, 0x80, R22 ;  /* 0x000000801d327824 */ /* 0x001fe400078e0216 */
[C---:B------:R-:W-:Y:S01]  /*2720*/  FMUL.FTZ R3, R0.reuse, R24 ;  /* 0x0000001800037220 */ /* 0x040fe20000410000 */
[C---:B------:R-:W-:Y:S01]  /*2730*/  FMUL.FTZ R21, R0.reuse, R52 ;  /* 0x0000003400157220 */ /* 0x040fe20000410000 */
[C---:B------:R-:W-:Y:S01]  /*2740*/  FMUL.FTZ R24, R0.reuse, R53 ;  /* 0x0000003500187220 */ /* 0x040fe20000410000 */
[C---:B------:R-:W-:Y:S01]  /*2750*/  FMUL.FTZ R54, R0.reuse, R54 ;  /* 0x0000003600367220 */ /* 0x040fe20000410000 */
[----:B------:R-:W-:Y:S01]  /*2760*/  IADD3 R29, R49, 0x8, R50 ;  /* 0x00000008311d7810 */ /* 0x000fe20007ffe032 */
[C---:B------:R-:W-:Y:S01]  /*2770*/  FMUL.FTZ R39, R0.reuse, R39 ;  /* 0x0000002700277220 */ /* 0x040fe20000410000 */
[----:B------:R-:W0:Y:S01]  /*2780*/  MUFU.TANH R27, R27 ;  /* 0x0000001b001b7308 */ /* 0x000e220000002400 */
[----:B------:R-:W-:Y:S01]  /*2790*/  FMUL.FTZ R7, R0, R33 ;  /* 0x0000002100077220 */ /* 0x000fe20000410000 */
[----:B------:R-:W-:Y:S01]  /*27a0*/  VIMNMX R29, R36, R29, PT ;  /* 0x0000001d241d7248 */ /* 0x000fe20003fe0100 */
[C---:B------:R-:W-:Y:S01]  /*27b0*/  FMUL.FTZ R55, R0.reuse, R55 ;  /* 0x0000003700377220 */ /* 0x040fe20000410000 */
[C---:B------:R-:W-:Y:S01]  /*27c0*/  FMUL.FTZ R42, R0.reuse, R42 ;  /* 0x0000002a002a7220 */ /* 0x040fe20000410000 */
[C---:B------:R-:W-:Y:S01]  /*27d0*/  FMUL.FTZ R8, R0.reuse, R32 ;  /* 0x0000002000087220 */ /* 0x040fe20000410000 */
[C---:B------:R-:W-:Y:S01]  /*27e0*/  ISETP.GT.AND P2, PT, R29.reuse, RZ, PT ;  /* 0x000000ff1d00720c */ /* 0x040fe20003f44270 */
[C---:B------:R-:W-:Y:S01]  /*27f0*/  FMUL.FTZ R43, R0.reuse, R43 ;  /* 0x0000002b002b7220 */ /* 0x040fe20000410000 */
[----:B------:R-:W-:Y:S01]  /*2800*/  MUFU.TANH R30, R30 ;  /* 0x0000001e001e7308 */ /* 0x000fe20000002400 */
[C---:B------:R-:W-:Y:S01]  /*2810*/  ISETP.GT.AND P3, PT, R29.reuse, 0x1, PT ;  /* 0x000000011d00780c */ /* 0x040fe20003f64270 */
[C---:B------:R-:W-:Y:S01]  /*2820*/  FMUL.FTZ R5, R0.reuse, R28 ;  /* 0x0000001c00057220 */ /* 0x040fe20000410000 */
[C---:B------:R-:W-:Y:S01]  /*2830*/  ISETP.GT.AND P4, PT, R29.reuse, 0x8, PT ;  /* 0x000000081d00780c */ /* 0x040fe20003f84270 */
[----:B------:R-:W-:Y:S01]  /*2840*/  FMUL.FTZ R28, R0, R56 ;  /* 0x00000038001c7220 */ /* 0x000fe20000410000 */
[----:B-1----:R-:W-:Y:S01]  /*2850*/  FSEL R52, R26, -INF , P2 ;  /* 0xff8000001a347808 */ /* 0x002fe20001000000 */
[C---:B------:R-:W-:Y:S01]  /*2860*/  FMUL.FTZ R46, R0.reuse, R46 ;  /* 0x0000002e002e7220 */ /* 0x040fe20000410000 */
[----:B------:R-:W-:Y:S01]  /*2870*/  ISETP.GT.AND P2, PT, R29, 0x9, PT ;  /* 0x000000091d00780c */ /* 0x000fe20003f44270 */
[----:B------:R-:W-:Y:S01]  /*2880*/  MUFU.TANH R31, R31 ;  /* 0x0000001f001f7308 */ /* 0x000fe20000002400 */
[----:B0-----:R-:W-:Y:S01]  /*2890*/  FSEL R53, R27, -INF , P3 ;  /* 0xff8000001b357808 */ /* 0x001fe20001800000 */
[C---:B------:R-:W-:Y:S01]  /*28a0*/  FMUL.FTZ R47, R0.reuse, R47 ;  /* 0x0000002f002f7220 */ /* 0x040fe20000410000 */
[C---:B------:R-:W-:Y:S01]  /*28b0*/  ISETP.GT.AND P3, PT, R29.reuse, 0x10, PT ;  /* 0x000000101d00780c */ /* 0x040fe20003f64270 */
[----:B------:R-:W-:Y:S01]  /*28c0*/  FMUL.FTZ R51, R0, R51 ;  /* 0x0000003300337220 */ /* 0x000fe20000410000 */
[----:B------:R-:W-:Y:S01]  /*28d0*/  FMNMX.FTZ R27, R52, R53, !PT ;  /* 0x00000035341b7209 */ /* 0x000fe20007810000 */
        /* <DEDUP_REMOVED lines=17> */
[----:B------:R-:W-:Y:S01]  /*29f0*/  FMUL.FTZ R79, R0, R79 ;  /* 0x0000004f004f7220 */ /* 0x000fe20000410000 */
[----:B------:R-:W1:Y:S01]  /*2a00*/  MUFU.TANH R38, R38 ;  /* 0x0000002600267308 */ /* 0x000e620000002400 */
[----:B0-----:R-:W-:Y:S01]  /*2a10*/  FSEL R56, R34, -INF , P3 ;  /* 0xff80000022387808 */ /* 0x001fe20001800000 */
[C---:B------:R-:W-:Y:S01]  /*2a20*/  FMUL.FTZ R82, R0.reuse, R82 ;  /* 0x0000005200527220 */ /* 0x040fe20000410000 */
[C---:B------:R-:W-:Y:S01]  /*2a30*/  ISETP.GT.AND P3, PT, R29.reuse, 0x18, PT ;  /* 0x000000181d00780c */ /* 0x040fe20003f64270 */
[C---:B------:R-:W-:Y:S01]  /*2a40*/  FMUL.FTZ R83, R0.reuse, R83 ;  /* 0x0000005300537220 */ /* 0x040fe20000410000 */
[C---:B------:R-:W-:Y:S01]  /*2a50*/  FMUL.FTZ R86, R0.reuse, R86 ;  /* 0x0000005600567220 */ /* 0x040fe20000410000 */
[C---:B------:R-:W-:Y:S01]  /*2a60*/  FMUL.FTZ R87, R0.reuse, R87 ;  /* 0x0000005700577220 */ /* 0x040fe20000410000 */
[----:B------:R-:W-:Y:S01]  /*2a70*/  FMUL.FTZ R4, R0, R25 ;  /* 0x0000001900047220 */ /* 0x000fe20000410000 */
[----:B------:R0:W-:Y:S01]  /*2a80*/  MUFU.TANH R33, R54 ;  /* 0x0000003600217308 */ /* 0x0001e20000002400 */
[----:B------:R-:W-:Y:S01]  /*2a90*/  VIADDMNMX R49, R50, R49, R36, PT ;  /* 0x0000003132317246 */ /* 0x000fe20003800124 */
[C---:B------:R-:W-:Y:S01]  /*2aa0*/  FMUL.FTZ R25, R0.reuse, R57 ;  /* 0x0000003900197220 */ /* 0x040fe20000410000 */
[C---:B------:R-:W-:Y:S01]  /*2ab0*/  FMUL.FTZ R60, R0.reuse, R60 ;  /* 0x0000003c003c7220 */ /* 0x040fe20000410000 */
[C---:B------:R-:W-:Y:S01]  /*2ac0*/  FMUL.FTZ R61, R0.reuse, R61 ;  /* 0x0000003d003d7220 */ /* 0x040fe20000410000 */
[C---:B------:R-:W-:Y:S01]  /*2ad0*/  FMUL.FTZ R64, R0.reuse, R64 ;  /* 0x0000004000407220 */ /* 0x040fe20000410000 */
[C---:B------:R-:W-:Y:S01]  /*2ae0*/  FMUL.FTZ R65, R0.reuse, R65 ;  /* 0x0000004100417220 */ /* 0x040fe20000410000 */
[----:B------:R-:W-:Y:S01]  /*2af0*/  FMUL.FTZ R68, R0, R68 ;  /* 0x0000004400447220 */ /* 0x000fe20000410000 */
[----:B------:R-:W2:Y:S01]  /*2b00*/  MUFU.TANH R39, R39 ;  /* 0x0000002700277308 */ /* 0x000ea20000002400 */
[----:B0-----:R-:W-:Y:S01]  /*2b10*/  FSEL R54, R30, -INF , P4 ;  /* 0xff8000001e367808 */ /* 0x001fe20002000000 */
[----:B------:R-:W-:Y:S01]  /*2b20*/  FMUL.FTZ R69, R0, R69 ;  /* 0x0000004500457220 */ /* 0x000fe20000410000 */
[----:B-1----:R-:W-:Y:S01]  /*2b30*/  FSEL R89, R38, -INF , P3 ;  /* 0xff80000026597808 */ /* 0x002fe20001800000 */
[----:B------:R-:W-:Y:S01]  /*2b40*/  FMUL.FTZ R72, R0, R72 ;  /* 0x0000004800487220 */ /* 0x000fe20000410000 */
[----:B------:R-:W-:Y:S01]  /*2b50*/  FMNMX.FTZ R26, R54, R27, !PT ;  /* 0x0000001b361a7209 */ /* 0x000fe20007810000 */
[C---:B------:R-:W-:Y:S01]  /*2b60*/  FMUL.FTZ R73, R0.reuse, R73 ;  /* 0x0000004900497220 */ /* 0x040fe20000410000 */
[----:B------:R-:W-:Y:S01]  /*2b70*/  ISETP.GT.AND P3, PT, R29, 0x20, PT ;  /* 0x000000201d00780c */ /* 0x000fe20003f64270 */
        /* <DEDUP_REMOVED lines=10> */
[----:B------:R0:W-:Y:S01]  /*2c20*/  @!P1 SYNCS.ARRIVE.TRANS64.RED.A1T0 RZ, [R2+URZ], RZ ;  /* 0x000000ff02ff99a7 */ /* 0x0001e2000810043f */
[----:B------:R-:W-:Y:S01]  /*2c30*/  ISETP.GT.AND P2, PT, R29, 0x11, PT ;  /* 0x000000111d00780c */ /* 0x000fe20003f44270 */
[----:B------:R-:W-:Y:S01]  /*2c40*/  UIADD3 UR6, UR51, -UR52, URZ ;  /* 0x8000003433067290 */ /* 0x000fe2000fffe03f */
[----:B------:R-:W-:-:S02]  /*2c50*/  FMNMX.FTZ R27, R55, R26, !PT ;  /* 0x0000001a371b7209 */ /* 0x000fc40007810000 */
[----:B------:R-:W-:Y:S01]  /*2c60*/  FSEL R88, R35, -INF , P2 ;  /* 0xff80000023587808 */ /* 0x000fe20001000000 */
[----:B------:R-:W3:Y:S01]  /*2c70*/  MUFU.TANH R43, R43 ;  /* 0x0000002b002b7308 */ /* 0x000ee20000002400 */
[----:B------:R-:W-:Y:S01]  /*2c80*/  FMNMX.FTZ R27, R56, R27, !PT ;  /* 0x0000001b381b7209 */ /* 0x000fe20007810000 */
[----:B------:R-:W-:Y:S01]  /*2c90*/  ULEA UR6, UR53, UR6, 0x7 ;  /* 0x0000000635067291 */ /* 0x000fe2000f8e383f */
[----:B------:R-:W-:Y:S02]  /*2ca0*/  ISETP.GT.AND P2, PT, R29, 0x19, PT ;  /* 0x000000191d00780c */ /* 0x000fe40003f44270 */
[----:B------:R-:W-:Y:S01]  /*2cb0*/  FMNMX.FTZ R26, R88, R27, !PT ;  /* 0x0000001b581a7209 */ /* 0x000fe20007810000 */
[----:B------:R-:W-:Y:S01]  /*2cc0*/  USHF.R.S32.HI UR7, URZ, 0x1f, UR6 ;  /* 0x0000001f3f077899 */ /* 0x000fe20008011406 */
[----:B--2---:R-:W-:Y:S01]  /*2cd0*/  FSEL R90, R39, -INF , P2 ;  /* 0xff800000275a7808 */ /* 0x004fe20001000000 */
[----:B------:R-:W2:Y:S01]  /*2ce0*/  MUFU.TANH R46, R46 ;  /* 0x0000002e002e7308 */ /* 0x000ea20000002400 */
[----:B------:R-:W-:Y:S01]  /*2cf0*/  FMNMX.FTZ R27, R89, R26, !PT ;  /* 0x0000001a591b7209 */ /* 0x000fe20007810000 */
[----:B------:R-:W-:Y:S01]  /*2d00*/  ULEA.HI UR7, UR7, UR6, URZ, 0x7 ;  /* 0x0000000607077291 */ /* 0x000fe2000f8f383f */
[----:B------:R-:W-:-:S02]  /*2d10*/  ISETP.GT.AND P2, PT, R29, 0x21, PT ;  /* 0x000000211d00780c */ /* 0x000fc40003f44270 */
[----:B-1----:R-:W-:Y:S01]  /*2d20*/  FSEL R91, R42, -INF , P3 ;  /* 0xff8000002a5b7808 */ /* 0x002fe20001800000 */
[----:B------:R-:W-:Y:S01]  /*2d30*/  USHF.R.S32.HI UR7, URZ, 0x7, UR7 ;  /* 0x000000073f077899 */ /* 0x000fe20008011407 */
[----:B------:R-:W-:Y:S01]  /*2d40*/  FMNMX.FTZ R26, R90, R27, !PT ;  /* 0x0000001b5a1a7209 */ /* 0x000fe20007810000 */
[----:B------:R-:W1:Y:S01]  /*2d50*/  MUFU.TANH R47, R47 ;  /* 0x0000002f002f7308 */ /* 0x000e620000002400 */
[----:B------:R-:W-:Y:S01]  /*2d60*/  ISETP.GT.AND P3, PT, R29, 0x28, PT ;  /* 0x000000281d00780c */ /* 0x000fe20003f64270 */
[----:B------:R-:W-:Y:S01]  /*2d70*/  UISETP.LT.AND UP0, UPT, URZ, UR7, UPT ;  /* 0x000000073f00728c */ /* 0x000fe2000bf01270 */
[----:B---3--:R-:W-:Y:S02]  /*2d80*/  FSEL R92, R43, -INF , P2 ;  /* 0xff8000002b5c7808 */ /* 0x008fe40001000000 */
[----:B------:R-:W-:Y:S01]  /*2d90*/  FMNMX.FTZ R27, R91, R26, !PT ;  /* 0x0000001a5b1b7209 */ /* 0x000fe20007810000 */
[----:B------:R-:W-:Y:S01]  /*2da0*/  USEL UR54, URZ, UR7, !UP0 ;  /* 0x000000073f367287 */ /* 0x000fe2000c000000 */
[----:B------:R-:W-:Y:S01]  /*2db0*/  ISETP.GT.AND P2, PT, R29, 0x29, PT ;  /* 0x000000291d00780c */ /* 0x000fe20003f44270 */
[----:B------:R-:W3:Y:S01]  /*2dc0*/  MUFU.TANH R51, R51 ;  /* 0x0000003300337308 */ /* 0x000ee20000002400 */
[----:B--2---:R-:W-:Y:S01]  /*2dd0*/  FSEL R93, R46, -INF , P3 ;  /* 0xff8000002e5d7808 */ /* 0x004fe20001800000 */
[----:B------:R-:W-:Y:S01]  /*2de0*/  UISETP.GE.AND UP0, UPT, UR56, UR54, UPT ;  /* 0x000000363800728c */ /* 0x000fe2000bf06270 */
[----:B------:R-:W-:-:S02]  /*2df0*/  FMNMX.FTZ R26, R92, R27, !PT ;  /* 0x0000001b5c1a7209 */ /* 0x000fc40007810000 */
[----:B------:R-:W-:Y:S02]  /*2e00*/  ISETP.GT.AND P3, PT, R29, 0x30, PT ;  /* 0x000000301d00780c */ /* 0x000fe40003f64270 */
[----:B------:R-:W-:Y:S01]  /*2e10*/  FMNMX.FTZ R27, R93, R26, !PT ;  /* 0x0000001a5d1b7209 */ /* 0x000fe20007810000 */
[----:B------:R-:W2:Y:S01]  /*2e20*/  MUFU.TANH R58, R58 ;  /* 0x0000003a003a7308 */ /* 0x000ea20000002400 */
[----:B-1----:R-:W-:Y:S02]  /*2e30*/  FSEL R94, R47, -INF , P2 ;  /* 0xff8000002f5e7808 */ /* 0x002fe40001000000 */
[----:B------:R-:W-:Y:S02]  /*2e40*/  ISETP.GT.AND P2, PT, R29, 0x31, PT ;  /* 0x000000311d00780c */ /* 0x000fe40003f44270 */
[----:B------:R-:W-:Y:S02]  /*2e50*/  FSEL R37, R37, -INF , P3 ;  /* 0xff80000025257808 */ /* 0x000fe40001800000 */
[----:B------:R-:W-:Y:S01]  /*2e60*/  FMNMX.FTZ R26, R94, R27, !PT ;  /* 0x0000001b5e1a7209 */ /* 0x000fe20007810000 */
[----:B------:R-:W1:Y:S01]  /*2e70*/  MUFU.TANH R59, R59 ;  /* 0x0000003b003b7308 */ /* 0x000e620000002400 */
[----:B------:R-:W-:-:S02]  /*2e80*/  ISETP.GT.AND P3, PT, R29, 0x38, PT ;  /* 0x000000381d00780c */ /* 0x000fc40003f64270 */
[----:B---3--:R-:W-:Y:S02]  /*2e90*/  FSEL R35, R51, -INF , P2 ;  /* 0xff80000033237808 */ /* 0x008fe40001000000 */
[----:B------:R-:W-:Y:S02]  /*2ea0*/  FMNMX.FTZ R26, R37, R26, !PT ;  /* 0x0000001a251a7209 */ /* 0x000fe40007810000 */
[----:B------:R-:W-:Y:S01]  /*2eb0*/  ISETP.GT.AND P2, PT, R29, 0x39, PT ;  /* 0x000000391d00780c */ /* 0x000fe20003f44270 */
[----:B------:R-:W3:Y:S01]  /*2ec0*/  MUFU.TANH R62, R62 ;  /* 0x0000003e003e7308 */ /* 0x000ee20000002400 */
[----:B------:R-:W-:Y:S02]  /*2ed0*/  FSEL R33, R33, -INF , P3 ;  /* 0xff80000021217808 */ /* 0x000fe40001800000 */
[----:B------:R-:W-:Y:S02]  /*2ee0*/  FMNMX.FTZ R26, R35, R26, !PT ;  /* 0x0000001a231a7209 */ /* 0x000fe40007810000 */
[----:B------:R-:W-:-:S02]  /*2ef0*/  ISETP.GT.AND P3, PT, R29, 0x40, PT ;  /* 0x000000401d00780c */ /* 0x000fc40003f64270 */
[----:B------:R-:W-:Y:S01]  /*2f00*/  FSEL R32, R32, -INF , P2 ;  /* 0xff80000020207808 */ /* 0x000fe20001000000 */
[----:B------:R-:W4:Y:S01]  /*2f10*/  MUFU.TANH R63, R63 ;  /* 0x0000003f003f7308 */ /* 0x000f220000002400 */
[----:B------:R-:W-:Y:S02]  /*2f20*/  FMNMX.FTZ R27, R33, R26, !PT ;  /* 0x0000001a211b7209 */ /* 0x000fe40007810000 */
[C---:B------:R-:W-:Y:S02]  /*2f30*/  ISETP.GT.AND P2, PT, R29.reuse, 0x41, PT ;  /* 0x000000411d00780c */ /* 0x040fe40003f44270 */
[----:B--2---:R-:W-:Y:S02]  /*2f40*/  FSEL R30, R58, -INF , P3 ;  /* 0xff8000003a1e7808 */ /* 0x004fe40001800000 */
[----:B------:R-:W-:Y:S01]  /*2f50*/  FMNMX.FTZ R31, R32, R27, !PT ;  /* 0x0000001b201f7209 */ /* 0x000fe20007810000 */
[----:B------:R-:W2:Y:S01]  /*2f60*/  MUFU.TANH R34, R66 ;  /* 0x0000004200227308 */ /* 0x000ea20000002400 */
[----:B------:R-:W-:-:S02]  /*2f70*/  ISETP.GT.AND P3, PT, R29, 0x48, PT ;  /* 0x000000481d00780c */ /* 0x000fc40003f64270 */
[----:B-1----:R-:W-:Y:S02]  /*2f80*/  FSEL R27, R59, -INF , P2 ;  /* 0xff8000003b1b7808 */ /* 0x002fe40001000000 */
[----:B------:R-:W-:Y:S02]  /*2f90*/  FMNMX.FTZ R44, R30, R31, !PT ;  /* 0x0000001f1e2c7209 */ /* 0x000fe40007810000 */
[----:B------:R-:W-:Y:S01]  /*2fa0*/  ISETP.GT.AND P2, PT, R29, 0x49, PT ;  /* 0x000000491d00780c */ /* 0x000fe20003f44270 */
[----:B------:R-:W1:Y:S01]  /*2fb0*/  MUFU.TANH R38, R67 ;  /* 0x0000004300267308 */ /* 0x000e620000002400 */
[----:B---3--:R-:W-:Y:S02]  /*2fc0*/  FSEL R26, R62, -INF , P3 ;  /* 0xff8000003e1a7808 */ /* 0x008fe40001800000 */
[----:B------:R-:W-:Y:S02]  /*2fd0*/  FMNMX.FTZ R45, R27, R44, !PT ;  /* 0x0000002c1b2d7209 */ /* 0x000fe40007810000 */
[----:B------:R-:W-:-:S02]  /*2fe0*/  ISETP.GT.AND P3, PT, R29, 0x50, PT ;  /* 0x000000501d00780c */ /* 0x000fc40003f64270 */
[----:B----4-:R-:W-:Y:S01]  /*2ff0*/  FSEL R31, R63, -INF , P2 ;  /* 0xff8000003f1f7808 */ /* 0x010fe20001000000 */
[----:B------:R-:W3:Y:S01]  /*3000*/  MUFU.TANH R39, R70 ;  /* 0x0000004600277308 */ /* 0x000ee20000002400 */
[----:B------:R-:W-:Y:S02]  /*3010*/  FMNMX.FTZ R46, R26, R45, !PT ;  /* 0x0000002d1a2e7209 */ /* 0x000fe40007810000 */
[----:B------:R-:W-:Y:S02]  /*3020*/  ISETP.GT.AND P2, PT, R29, 0x51, PT ;  /* 0x000000511d00780c */ /* 0x000fe40003f44270 */
        /* <DEDUP_REMOVED lines=11> */
[----:B------:R-:W-:Y:S01]  /*30e0*/  FMNMX.FTZ R47, R39, R48, !PT ;  /* 0x00000030272f7209 */ /* 0x000fe20007810000 */
[----:B------:R-:W3:Y:S01]  /*30f0*/  MUFU.TANH R42, R75 ;  /* 0x0000004b002a7308 */ /* 0x000ee20000002400 */
[----:B--2---:R-:W-:Y:S02]  /*3100*/  FSEL R40, R40, -INF , P2 ;  /* 0xff80000028287808 */ /* 0x004fe40001000000 */
[----:B------:R-:W-:Y:S02]  /*3110*/  ISETP.GT.AND P2, PT, R29, 0x61, PT ;  /* 0x000000611d00780c */ /* 0x000fe40003f44270 */
[----:B------:R-:W-:-:S03]  /*3120*/  FMNMX.FTZ R48, R40, R47, !PT ;  /* 0x0000002f28307209 */ /* 0x000fc60007810000 */
[----:B------:R2:W4:Y:S01]  /*3130*/  MUFU.TANH R43, R78 ;  /* 0x0000004e002b7308 */ /* 0x0005220000002400 */
[----:B-1----:R-:W-:Y:S02]  /*3140*/  FSEL R41, R41, -INF , P3 ;  /* 0xff80000029297808 */ /* 0x002fe40001800000 */
[----:B------:R-:W-:Y:S02]  /*3150*/  ISETP.GT.AND P3, PT, R29, 0x68, PT ;  /* 0x000000681d00780c */ /* 0x000fe40003f64270 */
[----:B------:R-:W-:-:S03]  /*3160*/  FMNMX.FTZ R51, R41, R48, !PT ;  /* 0x0000003029337209 */ /* 0x000fc60007810000 */
[----:B------:R1:W5:Y:S01]  /*3170*/  MUFU.TANH R44, R79 ;  /* 0x0000004f002c7308 */ /* 0x0003620000002400 */
[----:B---3--:R-:W-:Y:S01]  /*3180*/  FSEL R42, R42, -INF , P2 ;  /* 0xff8000002a2a7808 */ /* 0x008fe20001000000 */
[----:B--2---:R-:W-:Y:S01]  /*3190*/  IMAD.MOV.U32 R78, RZ, RZ, R151 ;  /* 0x000000ffff4e7224 */ /* 0x004fe200078e0097 */
[----:B------:R-:W-:Y:S02]  /*31a0*/  ISETP.GT.AND P2, PT, R29, 0x69, PT ;  /* 0x000000691d00780c */ /* 0x000fe40003f44270 */
[----:B------:R-:W-:-:S03]  /*31b0*/  FMNMX.FTZ R58, R42, R51, !PT ;  /* 0x000000332a3a7209 */ /* 0x000fc60007810000 */
[----:B------:R2:W3:Y:S01]  /*31c0*/  MUFU.TANH R45, R82 ;  /* 0x00000052002d7308 */ /* 0x0004e20000002400 */
[----:B----4-:R-:W-:Y:S01]  /*31d0*/  FSEL R43, R43, -INF , P3 ;  /* 0xff8000002b2b7808 */ /* 0x010fe20001800000 */
[----:B-1----:R-:W-:Y:S01]  /*31e0*/  IMAD.MOV.U32 R79, RZ, RZ, R151 ;  /* 0x000000ffff4f7224 */ /* 0x002fe200078e0097 */
[----:B------:R-:W-:Y:S02]  /*31f0*/  ISETP.GT.AND P3, PT, R29, 0x70, PT ;  /* 0x000000701d00780c */ /* 0x000fe40003f64270 */
[----:B------:R-:W-:-:S03]  /*3200*/  FMNMX.FTZ R51, R43, R58, !PT ;  /* 0x0000003a2b337209 */ /* 0x000fc60007810000 */
[----:B------:R1:W4:Y:S01]  /*3210*/  MUFU.TANH R46, R83 ;  /* 0x00000053002e7308 */ /* 0x0003220000002400 */
[----:B-----5:R-:W-:Y:S01]  /*3220*/  FSEL R44, R44, -INF , P2 ;  /* 0xff8000002c2c7808 */ /* 0x020fe20001000000 */
[----:B--2---:R-:W-:Y:S01]  /*3230*/  IMAD.MOV.U32 R82, RZ, RZ, R151 ;  /* 0x000000ffff527224 */ /* 0x004fe200078e0097 */
[----:B------:R-:W-:Y:S02]  /*3240*/  ISETP.GT.AND P2, PT, R29, 0x71, PT ;  /* 0x000000711d00780c */ /* 0x000fe40003f44270 */
[----:B------:R-:W-:-:S03]  /*3250*/  FMNMX.FTZ R58, R44, R51, !PT ;  /* 0x000000332c3a7209 */ /* 0x000fc60007810000 */
[----:B------:R2:W5:Y:S01]  /*3260*/  MUFU.TANH R47, R86 ;  /* 0x00000056002f7308 */ /* 0x0005620000002400 */
[----:B---3--:R-:W-:Y:S01]  /*3270*/  FSEL R45, R45, -INF , P3 ;  /* 0xff8000002d2d7808 */ /* 0x008fe20001800000 */
[----:B-1----:R-:W-:Y:S01]  /*3280*/  IMAD.MOV.U32 R83, RZ, RZ, R151 ;  /* 0x000000ffff537224 */ /* 0x002fe200078e0097 */
[----:B------:R-:W-:Y:S02]  /*3290*/  ISETP.GT.AND P3, PT, R29, 0x78, PT ;  /* 0x000000781d00780c */ /* 0x000fe40003f64270 */
[----:B------:R-:W-:-:S03]  /*32a0*/  FMNMX.FTZ R51, R45, R58, !PT ;  /* 0x0000003a2d337209 */ /* 0x000fc60007810000 */
[----:B------:R1:W3:Y:S01]  /*32b0*/  MUFU.TANH R48, R87 ;  /* 0x0000005700307308 */ /* 0x0002e20000002400 */
[----:B----4-:R-:W-:Y:S01]  /*32c0*/  FSEL R46, R46, -INF , P2 ;  /* 0xff8000002e2e7808 */ /* 0x010fe20001000000 */
[----:B--2---:R-:W-:Y:S01]  /*32d0*/  IMAD.MOV.U32 R86, RZ, RZ, R151 ;  /* 0x000000ffff567224 */ /* 0x004fe200078e0097 */
[----:B------:R-:W-:Y:S02]  /*32e0*/  ISETP.GT.AND P2, PT, R29, 0x79, PT ;  /* 0x000000791d00780c */ /* 0x000fe40003f44270 */
[----:B------:R-:W-:-:S03]  /*32f0*/  FMNMX.FTZ R58, R46, R51, !PT ;  /* 0x000000332e3a7209 */ /* 0x000fc60007810000 */
[----:B------:R-:W-:Y:S01]  /*3300*/  MUFU.TANH R3, R3 ;  /* 0x0000000300037308 */ /* 0x000fe20000002400 */
[----:B-----5:R-:W-:Y:S01]  /*3310*/  FSEL R47, R47, -INF , P3 ;  /* 0xff8000002f2f7808 */ /* 0x020fe20001800000 */
[----:B-1----:R-:W-:Y:S01]  /*3320*/  IMAD.MOV.U32 R87, RZ, RZ, R151 ;  /* 0x000000ffff577224 */ /* 0x002fe200078e0097 */
[----:B------:R-:W-:Y:S02]  /*3330*/  ISETP.GT.AND P3, PT, R49, 0x1, PT ;  /* 0x000000013100780c */ /* 0x000fe40003f64270 */
[----:B------:R-:W-:-:S03]  /*3340*/  FMNMX.FTZ R29, R47, R58, !PT ;  /* 0x0000003a2f1d7209 */ /* 0x000fc60007810000 */
[----:B------:R-:W1:Y:S01]  /*3350*/  MUFU.TANH R4, R4 ;  /* 0x0000000400047308 */ /* 0x000e620000002400 */
[----:B---3--:R-:W-:-:S04]  /*3360*/  FSEL R48, R48, -INF , P2 ;  /* 0xff80000030307808 */ /* 0x008fc80001000000 */
[----:B------:R-:W-:-:S03]  /*3370*/  FMNMX.FTZ R29, R48, R29, !PT ;  /* 0x0000001d301d7209 */ /* 0x000fc60007810000 */
[----:B------:R-:W2:Y:S02]  /*3380*/  MUFU.TANH R5, R5 ;  /* 0x0000000500057308 */ /* 0x000ea40000002400 */
[----:B------:R-:W3:Y:S06]  /*3390*/  SHFL.BFLY PT, R58, R29, 0x2, 0x1f ;  /* 0x0c401f001d3a7f89 */ /* 0x000eec00000e0000 */
[----:B------:R-:W4:Y:S01]  /*33a0*/  MUFU.TANH R6, R6 ;  /* 0x0000000600067308 */ /* 0x000f220000002400 */
[----:B-1----:R-:W-:Y:S02]  /*33b0*/  FSEL R51, R4, -INF , P3 ;  /* 0xff80000004337808 */ /* 0x002fe40001800000 */
[----:B------:R-:W-:-:S05]  /*33c0*/  ISETP.GT.AND P3, PT, R49, 0x10, PT ;  /* 0x000000103100780c */ /* 0x000fca0003f64270 */
[----:B------:R-:W1:Y:S08]  /*33d0*/  MUFU.TANH R8, R8 ;  /* 0x0000000800087308 */ /* 0x000e700000002400 */
[----:B------:R-:W5:Y:S01]  /*33e0*/  MUFU.TANH R7, R7 ;  /* 0x0000000700077308 */ /* 0x000f620000002400 */
[----:B---3--:R-:W-:-:S05]  /*33f0*/  FMNMX.FTZ R58, R29, R58, !PT ;  /* 0x0000003a1d3a7209 */ /* 0x008fca0007810000 */
[----:B------:R-:W3:Y:S02]  /*3400*/  SHFL.BFLY PT, R29, R58, 0x1, 0x1f ;  /* 0x0c201f003a1d7f89 */ /* 0x000ee400000e0000 */
[----:B------:R-:W0:Y:S08]  /*3410*/  MUFU.TANH R9, R9 ;  /* 0x0000000900097308 */ /* 0x000e300000002400 */
[----:B------:R-:W0:Y:S08]  /*3420*/  MUFU.TANH R10, R10 ;  /* 0x0000000a000a7308 */ /* 0x000e300000002400 */
[----:B------:R-:W0:Y:S01]  /*3430*/  MUFU.TANH R12, R12 ;  /* 0x0000000c000c7308 */ /* 0x000e220000002400 */
[----:B---3--:R-:W-:Y:S01]  /*3440*/  FMNMX.FTZ R174, R58, R29, !PT ;  /* 0x0000001d3aae7209 */ /* 0x008fe20007810000 */
[----:B------:R-:W-:-:S06]  /*3450*/  IMAD.U32 R29, RZ, RZ, UR10 ;  /* 0x0000000aff1d7e24 */ /* 0x000fcc000f8e00ff */
[----:B------:R-:W3:Y:S01]  /*3460*/  MUFU.TANH R11, R11 ;  /* 0x0000000b000b7308 */ /* 0x000ee20000002400 */
[C---:B------:R-:W-:Y:S01]  /*3470*/  FSETP.NEU.FTZ.AND P2, PT, R174.reuse, -INF , PT ;  /* 0xff800000ae00780b */ /* 0x040fe20003f5d000 */
[----:B------:R-:W-:-:S05]  /*3480*/  FFMA.FTZ R29, R174, R29, -8 ;  /* 0xc1000000ae1d7423 */ /* 0x000fca000001001d */
[----:B------:R-:W-:Y:S01]  /*3490*/  FSEL R75, R29, RZ, P2 ;  /* 0x000000ff1d4b7208 */ /* 0x000fe20001000000 */
[----:B------:R-:W3:Y:S01]  /*34a0*/  MUFU.TANH R13, R13 ;  /* 0x0000000d000d7308 */ /* 0x000ee20000002400 */
[----:B------:R-:W-:-:S03]  /*34b0*/  ISETP.GT.AND P2, PT, R49, RZ, PT ;  /* 0x000000ff3100720c */ /* 0x000fc60003f44270 */
[--C-:B------:R-:W-:Y:S01]  /*34c0*/  FFMA.FTZ R29, R52, UR10, -R75.reuse ;  /* 0x0000000a341d7c23 */ /* 0x100fe2000801084b */
[----:B------:R-:W-:Y:S01]  /*34d0*/  FSEL R50, R3, -INF , P2 ;  /* 0xff80000003327808 */ /* 0x000fe20001000000 */
[--C-:B------:R-:W-:Y:S01]  /*34e0*/  FFMA.FTZ R36, R53, UR10, -R75.reuse ;  /* 0x0000000a35247c23 */ /* 0x100fe2000801084b */
[----:B------:R-:W-:Y:S01]  /*34f0*/  ISETP.GT.AND P2, PT, R49, 0x9, PT ;  /* 0x000000093100780c */ /* 0x000fe20003f44270 */
[--C-:B------:R-:W-:Y:S01]  /*3500*/  FFMA.FTZ R3, R54, UR10, -R75.reuse ;  /* 0x0000000a36037c23 */ /* 0x100fe2000801084b */
[----:B--2---:R-:W-:Y:S01]  /*3510*/  FSEL R52, R5, -INF , P4 ;  /* 0xff80000005347808 */ /* 0x004fe20002000000 */
[--C-:B------:R-:W-:Y:S01]  /*3520*/  FFMA.FTZ R4, R55, UR10, -R75.reuse ;  /* 0x0000000a37047c23 */ /* 0x100fe2000801084b */
[----:B------:R-:W-:Y:S01]  /*3530*/  FMNMX.FTZ R5, R50, R51, !PT ;  /* 0x0000003332057209 */ /* 0x000fe20007810000 */
[--C-:B------:R-:W-:Y:S01]  /*3540*/  FFMA.FTZ R59, R56, UR10, -R75.reuse ;  /* 0x0000000a383b7c23 */ /* 0x100fe2000801084b */
[----:B----4-:R-:W-:Y:S01]  /*3550*/  FSEL R53, R6, -INF , P2 ;  /* 0xff80000006357808 */ /* 0x010fe20001000000 */
[----:B------:R-:W2:Y:S01]  /*3560*/  MUFU.TANH R14, R14 ;  /* 0x0000000e000e7308 */ /* 0x000ea20000002400 */
[----:B------:R-:W-:Y:S01]  /*3570*/  FMNMX.FTZ R6, R52, R5, !PT ;  /* 0x0000000534067209 */ /* 0x000fe20007810000 */
[--C-:B------:R-:W-:Y:S01]  /*3580*/  FFMA.FTZ R38, R38, UR10, -R75.reuse ;  /* 0x0000000a26267c23 */ /* 0x100fe2000801084b */
[----:B------:R-:W-:Y:S01]  /*3590*/  ISETP.GT.AND P2, PT, R49, 0x11, PT ;  /* 0x000000113100780c */ /* 0x000fe20003f44270 */
[--C-:B------:R-:W-:Y:S01]  /*35a0*/  FFMA.FTZ R89, R89, UR10, -R75.reuse ;  /* 0x0000000a59597c23 */ /* 0x100fe2000801084b */
[----:B-1----:R-:W-:Y:S01]  /*35b0*/  FSEL R54, R8, -INF , P3 ;  /* 0xff80000008367808 */ /* 0x002fe20001800000 */
[--C-:B------:R-:W-:Y:S01]  /*35c0*/  FFMA.FTZ R35, R35, UR10, -R75.reuse ;  /* 0x0000000a23237c23 */ /* 0x100fe2000801084b */
[----:B------:R-:W-:Y:S01]  /*35d0*/  FMNMX.FTZ R5, R53, R6, !PT ;  /* 0x0000000635057209 */ /* 0x000fe20007810000 */
[----:B------:R-:W1:Y:S01]  /*35e0*/  MUFU.TANH R20, R20 ;  /* 0x0000001400147308 */ /* 0x000e620000002400 */
[----:B------:R-:W-:Y:S01]  /*35f0*/  ISETP.GT.AND P3, PT, R49, 0x18, PT ;  /* 0x000000183100780c */ /* 0x000fe20003f64270 */
[--C-:B------:R-:W-:Y:S01]  /*3600*/  FFMA.FTZ R26, R26, UR10, -R75.reuse ;  /* 0x0000000a1a1a7c23 */ /* 0x100fe2000801084b */
[----:B-----5:R-:W-:Y:S01]  /*3610*/  FSEL R55, R7, -INF , P2 ;  /* 0xff80000007377808 */ /* 0x020fe20001000000 */
[--C-:B------:R-:W-:Y:S01]  /*3620*/  FFMA.FTZ R92, R92, UR10, -R75.reuse ;  /* 0x0000000a5c5c7c23 */ /* 0x100fe2000801084b */
[----:B------:R-:W-:Y:S01]  /*3630*/  FMNMX.FTZ R6, R54, R5, !PT ;  /* 0x0000000536067209 */ /* 0x000fe20007810000 */
[--C-:B------:R-:W-:Y:S01]  /*3640*/  FFMA.FTZ R93, R93, UR10, -R75.reuse ;  /* 0x0000000a5d5d7c23 */ /* 0x100fe2000801084b */
[----:B------:R-:W-:Y:S01]  /*3650*/  ISETP.GT.AND P2, PT, R49, 0x19, PT ;  /* 0x000000193100780c */ /* 0x000fe20003f44270 */
[----:B------:R-:W4:Y:S01]  /*3660*/  MUFU.TANH R15, R15 ;  /* 0x0000000f000f7308 */ /* 0x000f220000002400 */
[----:B0-----:R-:W-:Y:S01]  /*3670*/  FSEL R56, R9, -INF , P3 ;  /* 0xff80000009387808 */ /* 0x001fe20001800000 */
[--C-:B------:R-:W-:Y:S01]  /*3680*/  FFMA.FTZ R33, R33, UR10, -R75.reuse ;  /* 0x0000000a21217c23 */ /* 0x100fe2000801084b */
[----:B------:R-:W-:Y:S01]  /*3690*/  FMNMX.FTZ R7, R55, R6, !PT ;  /* 0x0000000637077209 */ /* 0x000fe20007810000 */
[--C-:B------:R-:W-:Y:S01]  /*36a0*/  FFMA.FTZ R6, R88, UR10, -R75.reuse ;  /* 0x0000000a58067c23 */ /* 0x100fe2000801084b */
[C---:B------:R-:W-:Y:S01]  /*36b0*/  ISETP.GT.AND P3, PT, R49.reuse, 0x20, PT ;  /* 0x000000203100780c */ /* 0x040fe20003f64270 */
        /* <DEDUP_REMOVED lines=10> */
[----:B------:R-:W0:Y:S01]  /*3760*/  MUFU.TANH R21, R21 ;  /* 0x0000001500157308 */ /* 0x000e220000002400 */
[----:B------:R-:W-:Y:S01]  /*3770*/  ISETP.GT.AND P3, PT, R49, 0x28, PT ;  /* 0x000000283100780c */ /* 0x000fe20003f64270 */
[--C-:B------:R-:W-:Y:S01]  /*3780*/  FFMA.FTZ R34, R34, UR10, -R75.reuse ;  /* 0x0000000a22227c23 */ /* 0x100fe2000801084b */
[----:B---3--:R-:W-:Y:S01]  /*3790*/  FSEL R59, R11, -INF , P2 ;  /* 0xff8000000b3b7808 */ /* 0x008fe20001000000 */
[--C-:B------:R-:W-:Y:S01]  /*37a0*/  FFMA.FTZ R39, R39, UR10, -R75.reuse ;  /* 0x0000000a27277c23 */ /* 0x100fe2000801084b */
[----:B------:R-:W-:Y:S01]  /*37b0*/  FMNMX.FTZ R8, R58, R7, !PT ;  /* 0x000000073a087209 */ /* 0x000fe20007810000 */
[--C-:B------:R-:W-:Y:S01]  /*37c0*/  FFMA.FTZ R40, R40, UR10, -R75.reuse ;  /* 0x0000000a28287c23 */ /* 0x100fe2000801084b */
[----:B------:R-:W-:Y:S01]  /*37d0*/  ISETP.GT.AND P2, PT, R49, 0x29, PT ;  /* 0x000000293100780c */ /* 0x000fe20003f44270 */
[----:B------:R-:W3:Y:S01]  /*37e0*/  MUFU.TANH R24, R24 ;  /* 0x0000001800187308 */ /* 0x000ee20000002400 */
[----:B------:R-:W-:Y:S01]  /*37f0*/  FSEL R62, R13, -INF , P3 ;  /* 0xff8000000d3e7808 */ /* 0x000fe20001800000 */
[--C-:B------:R-:W-:Y:S01]  /*3800*/  FFMA.FTZ R43, R43, UR10, -R75.reuse ;  /* 0x0000000a2b2b7c23 */ /* 0x100fe2000801084b */
[----:B------:R-:W-:Y:S01]  /*3810*/  FMNMX.FTZ R9, R59, R8, !PT ;  /* 0x000000083b097209 */ /* 0x000fe20007810000 */
[--C-:B------:R-:W-:Y:S01]  /*3820*/  FFMA.FTZ R44, R44, UR10, -R75.reuse ;  /* 0x0000000a2c2c7c23 */ /* 0x100fe2000801084b */
[----:B------:R-:W-:Y:S01]  /*3830*/  ISETP.GT.AND P3, PT, R49, 0x30, PT ;  /* 0x000000303100780c */ /* 0x000fe20003f64270 */
[--C-:B------:R-:W-:Y:S01]  /*3840*/  FFMA.FTZ R41, R41, UR10, -R75.reuse ;  /* 0x0000000a29297c23 */ /* 0x100fe2000801084b */
[----:B--2---:R-:W-:Y:S01]  /*3850*/  FSEL R63, R14, -INF , P2 ;  /* 0xff8000000e3f7808 */ /* 0x004fe20001000000 */
        /* <DEDUP_REMOVED lines=10> */
[----:B------:R-:W-:Y:S01]  /*3900*/  FFMA.FTZ R8, R91, UR10, -R75 ;  /* 0x0000000a5b087c23 */ /* 0x000fe2000801084b */
[----:B----4-:R-:W-:Y:S01]  /*3910*/  FSEL R67, R15, -INF , P2 ;  /* 0xff8000000f437808 */ /* 0x010fe20001000000 */
[--C-:B------:R-:W-:Y:S01]  /*3920*/  IMAD.MOV.U32 R94, RZ, RZ, R151.reuse ;  /* 0x000000ffff5e7224 */ /* 0x100fe200078e0097 */
[----:B------:R-:W-:Y:S01]  /*3930*/  FMNMX.FTZ R12, R66, R9, !PT ;  /* 0x00000009420c7209 */ /* 0x000fe20007810000 */
[--C-:B------:R-:W-:Y:S01]  /*3940*/  IMAD.MOV.U32 R91, RZ, RZ, R151.reuse ;  /* 0x000000ffff5b7224 */ /* 0x100fe200078e0097 */
[----:B------:R-:W-:Y:S01]  /*3950*/  ISETP.GT.AND P2, PT, R49, 0x39, PT ;  /* 0x000000393100780c */ /* 0x000fe20003f44270 */
[----:B------:R-:W4:Y:S01]  /*3960*/  MUFU.TANH R60, R60 ;  /* 0x0000003c003c7308 */ /* 0x000f220000002400 */
[----:B0-----:R-:W-:Y:S01]  /*3970*/  FSEL R70, R21, -INF , P3 ;  /* 0xff80000015467808 */ /* 0x001fe20001800000 */
[--C-:B------:R-:W-:Y:S01]  /*3980*/  IMAD.MOV.U32 R90, RZ, RZ, R151.reuse ;  /* 0x000000ffff5a7224 */ /* 0x100fe200078e0097 */
[----:B------:R-:W-:Y:S01]  /*3990*/  FMNMX.FTZ R9, R67, R12, !PT ;  /* 0x0000000c43097209 */ /* 0x000fe20007810000 */
[----:B------:R-:W-:Y:S01]  /*39a0*/  IMAD.MOV.U32 R88, RZ, RZ, R151 ;  /* 0x000000ffff587224 */ /* 0x000fe200078e0097 */
[----:B------:R-:W-:-:S02]  /*39b0*/  ISETP.GT.AND P3, PT, R49, 0x40, PT ;  /* 0x000000403100780c */ /* 0x000fc40003f64270 */
[----:B---3--:R-:W-:Y:S01]  /*39c0*/  FSEL R71, R24, -INF , P2 ;  /* 0xff80000018477808 */ /* 0x008fe20001000000 */
[----:B------:R-:W0:Y:S01]  /*39d0*/  MUFU.TANH R61, R61 ;  /* 0x0000003d003d7308 */ /* 0x000e220000002400 */
        /* <DEDUP_REMOVED lines=8> */
[C---:B------:R-:W-:Y:S01]  /*3a60*/  ISETP.GT.AND P2, PT, R49.reuse, 0x49, PT ;  /* 0x000000493100780c */ /* 0x040fe20003f44270 */
[----:B------:R-:W1:Y:S01]  /*3a70*/  MUFU.TANH R65, R65 ;  /* 0x0000004100417308 */ /* 0x000e620000002400 */
[----:B----4-:R-:W-:Y:S02]  /*3a80*/  FSEL R60, R60, -INF , P3 ;  /* 0xff8000003c3c7808 */ /* 0x010fe40001800000 */
[----:B------:R-:W-:Y:S02]  /*3a90*/  FMNMX.FTZ R13, R74, R13, !PT ;  /* 0x0000000d4a0d7209 */ /* 0x000fe40007810000 */
[----:B------:R-:W-:-:S02]  /*3aa0*/  ISETP.GT.AND P3, PT, R49, 0x50, PT ;  /* 0x000000503100780c */ /* 0x000fc40003f64270 */
[----:B0-----:R-:W-:Y:S01]  /*3ab0*/  FSEL R61, R61, -INF , P2 ;  /* 0xff8000003d3d7808 */ /* 0x001fe20001000000 */
[----:B------:R-:W0:Y:S01]  /*3ac0*/  MUFU.TANH R68, R68 ;  /* 0x0000004400447308 */ /* 0x000e220000002400 */
[----:B------:R-:W-:Y:S02]  /*3ad0*/  FMNMX.FTZ R12, R60, R13, !PT ;  /* 0x0000000d3c0c7209 */ /* 0x000fe40007810000 */
[----:B------:R-:W-:Y:S02]  /*3ae0*/  ISETP.GT.AND P2, PT, R49, 0x51, PT ;  /* 0x000000513100780c */ /* 0x000fe40003f44270 */
[----:B--2---:R-:W-:Y:S02]  /*3af0*/  FSEL R64, R64, -INF , P3 ;  /* 0xff80000040407808 */ /* 0x004fe40001800000 */
[----:B------:R-:W-:Y:S01]  /*3b00*/  FMNMX.FTZ R13, R61, R12, !PT ;  /* 0x0000000c3d0d7209 */ /* 0x000fe20007810000 */
[----:B------:R-:W2:Y:S01]  /*3b10*/  MUFU.TANH R69, R69 ;  /* 0x0000004500457308 */ /* 0x000ea20000002400 */
[----:B------:R-:W-:Y:S01]  /*3b20*/  ISETP.GT.AND P3, PT, R49, 0x58, PT ;  /* 0x000000583100780c */ /* 0x000fe20003f64270 */
[----:B------:R-:W-:Y:S01]  /*3b30*/  FFMA.FTZ R12, R37, UR10, -R75 ;  /* 0x0000000a250c7c23 */ /* 0x000fe2000801084b */
[----:B-1----:R-:W-:-:S02]  /*3b40*/  FSEL R65, R65, -INF , P2 ;  /* 0xff80000041417808 */ /* 0x002fc40001000000 */
[----:B------:R-:W-:Y:S02]  /*3b50*/  FMNMX.FTZ R20, R64, R13, !PT ;  /* 0x0000000d40147209 */ /* 0x000fe40007810000 */
[----:B------:R-:W-:Y:S01]  /*3b60*/  ISETP.GT.AND P2, PT, R49, 0x59, PT ;  /* 0x000000593100780c */ /* 0x000fe20003f44270 */
[----:B------:R-:W1:Y:S01]  /*3b70*/  MUFU.TANH R72, R72 ;  /* 0x0000004800487308 */ /* 0x000e620000002400 */
[----:B0-----:R-:W-:Y:S02]  /*3b80*/  FSEL R68, R68, -INF , P3 ;  /* 0xff80000044447808 */ /* 0x001fe40001800000 */
[----:B------:R-:W-:Y:S02]  /*3b90*/  FMNMX.FTZ R13, R65, R20, !PT ;  /* 0x00000014410d7209 */ /* 0x000fe40007810000 */
[----:B------:R-:W-:Y:S02]  /*3ba0*/  ISETP.GT.AND P3, PT, R49, 0x60, PT ;  /* 0x000000603100780c */ /* 0x000fe40003f64270 */
[----:B------:R-:W-:Y:S01]  /*3bb0*/  FMNMX.FTZ R20, R68, R13, !PT ;  /* 0x0000000d44147209 */ /* 0x000fe20007810000 */
[----:B------:R-:W0:Y:S01]  /*3bc0*/  MUFU.TANH R73, R73 ;  /* 0x0000004900497308 */ /* 0x000e220000002400 */
[----:B--2---:R-:W-:-:S02]  /*3bd0*/  FSEL R69, R69, -INF , P2 ;  /* 0xff80000045457808 */ /* 0x004fc40001000000 */
[----:B------:R-:W-:Y:S02]  /*3be0*/  ISETP.GT.AND P2, PT, R49, 0x61, PT ;  /* 0x000000613100780c */ /* 0x000fe40003f44270 */
[----:B------:R-:W-:-:S03]  /*3bf0*/  FMNMX.FTZ R15, R69, R20, !PT ;  /* 0x00000014450f7209 */ /* 0x000fc60007810000 */
[----:B------:R-:W2:Y:S01]  /*3c00*/  MUFU.TANH R76, R76 ;  /* 0x0000004c004c7308 */ /* 0x000ea20000002400 */
[----:B-1----:R-:W-:Y:S02]  /*3c10*/  FSEL R72, R72, -INF , P3 ;  /* 0xff80000048487808 */ /* 0x002fe40001800000 */
[----:B------:R-:W-:Y:S02]  /*3c20*/  ISETP.GT.AND P3, PT, R49, 0x68, PT ;  /* 0x000000683100780c */ /* 0x000fe40003f64270 */
[----:B------:R-:W-:-:S03]  /*3c30*/  FMNMX.FTZ R20, R72, R15, !PT ;  /* 0x0000000f48147209 */ /* 0x000fc60007810000 */
[----:B------:R-:W1:Y:S01]  /*3c40*/  MUFU.TANH R77, R77 ;  /* 0x0000004d004d7308 */ /* 0x000e620000002400 */
[----:B0-----:R-:W-:Y:S02]  /*3c50*/  FSEL R73, R73, -INF , P2 ;  /* 0xff80000049497808 */ /* 0x001fe40001000000 */
[----:B------:R-:W-:Y:S02]  /*3c60*/  ISETP.GT.AND P2, PT, R49, 0x69, PT ;  /* 0x000000693100780c */ /* 0x000fe40003f44270 */
[----:B------:R-:W-:-:S03]  /*3c70*/  FMNMX.FTZ R15, R73, R20, !PT ;  /* 0x00000014490f7209 */ /* 0x000fc60007810000 */
[----:B------:R-:W0:Y:S01]  /*3c80*/  MUFU.TANH R80, R80 ;  /* 0x0000005000507308 */ /* 0x000e220000002400 */
[----:B--2---:R-:W-:Y:S02]  /*3c90*/  FSEL R76, R76, -INF , P3 ;  /* 0xff8000004c4c7808 */ /* 0x004fe40001800000 */
        /* <DEDUP_REMOVED lines=12> */
[----:B------:R-:W-:Y:S01]  /*3d60*/  ISETP.GT.AND P2, PT, R49, 0x79, PT ;  /* 0x000000793100780c */ /* 0x000fe20003f44270 */
[----:B------:R-:W-:Y:S01]  /*3d70*/  IMAD.MOV.U32 R49, RZ, RZ, R151 ;  /* 0x000000ffff317224 */ /* 0x000fe200078e0097 */
[----:B------:R-:W-:Y:S01]  /*3d80*/  FMNMX.FTZ R21, R81, R20, !PT ;  /* 0x0000001451157209 */ /* 0x000fe20007810000 */
[----:B------:R-:W-:-:S02]  /*3d90*/  FFMA.FTZ R20, R27, UR10, -R75 ;  /* 0x0000000a1b147c23 */ /* 0x000fc4000801084b */
[----:B------:R2:W-:Y:S01]  /*3da0*/  MUFU.EX2 R37, R38 ;  /* 0x0000002600257308 */ /* 0x0005e20000000800 */
[----:B-1----:R-:W-:-:S04]  /*3db0*/  FSEL R84, R84, -INF , P3 ;  /* 0xff80000054547808 */ /* 0x002fc80001800000 */
[----:B------:R-:W-:-:S03]  /*3dc0*/  FMNMX.FTZ R24, R84, R21, !PT ;  /* 0x0000001554187209 */ /* 0x000fc60007810000 */
[----:B------:R-:W-:Y:S01]  /*3dd0*/  MUFU.EX2 R29, R29 ;  /* 0x0000001d001d7308 */ /* 0x000fe20000000800 */
[----:B0-----:R-:W-:Y:S01]  /*3de0*/  FSEL R85, R85, -INF , P2 ;  /* 0xff80000055557808 */ /* 0x001fe20001000000 */
[----:B--2---:R-:W-:-:S03]  /*3df0*/  IMAD.U32 R38, RZ, RZ, UR10 ;  /* 0x0000000aff267e24 */ /* 0x004fc6000f8e00ff */
[----:B------:R-:W-:-:S03]  /*3e00*/  FMNMX.FTZ R24, R85, R24, !PT ;  /* 0x0000001855187209 */ /* 0x000fc60007810000 */
[----:B------:R-:W-:Y:S02]  /*3e10*/  MUFU.EX2 R36, R36 ;  /* 0x0000002400247308 */ /* 0x000fe40000000800 */
[----:B------:R-:W0:Y:S06]  /*3e20*/  SHFL.BFLY PT, R21, R24, 0x2, 0x1f ;  /* 0x0c401f0018157f89 */ /* 0x000e2c00000e0000 */
[----:B------:R-:W-:Y:S08]  /*3e30*/  MUFU.EX2 R3, R3 ;  /* 0x0000000300037308 */ /* 0x000ff00000000800 */
[----:B------:R-:W1:Y:S08]  /*3e40*/  MUFU.EX2 R4, R4 ;  /* 0x0000000400047308 */ /* 0x000e700000000800 */
[----:B------:R-:W-:Y:S01]  /*3e50*/  MUFU.EX2 R6, R6 ;  /* 0x0000000600067308 */ /* 0x000fe20000000800 */
[----:B0-----:R-:W-:Y:S01]  /*3e60*/  FMNMX.FTZ R25, R24, R21, !PT ;  /* 0x0000001518197209 */ /* 0x001fe20007810000 */
[----:B------:R-:W-:-:S04]  /*3e70*/  FFMA.FTZ R21, R45, UR10, -R75 ;  /* 0x0000000a2d157c23 */ /* 0x000fc8000801084b */
[----:B------:R-:W0:Y:S02]  /*3e80*/  SHFL.BFLY PT, R24, R25, 0x1, 0x1f ;  /* 0x0c201f0019187f89 */ /* 0x000e2400000e0000 */
[----:B------:R2:W-:Y:S01]  /*3e90*/  MUFU.EX2 R7, R89 ;  /* 0x0000005900077308 */ /* 0x0005e20000000800 */
[----:B-1----:R-:W-:-:S04]  /*3ea0*/  F2FP.SATFINITE.E4M3.F32.PACK_AB_MERGE_C R229, R4, R3, RZ ;  /* 0x0000000304e5723e */ /* 0x002fc800048070ff */
[----:B------:R-:W-:-:S03]  /*3eb0*/  F2FP.SATFINITE.E4M3.F32.PACK_AB_MERGE_C R229, R36, R29, R229 ;  /* 0x0000001d24e5723e */ /* 0x000fc600048070e5 */
[----:B------:R-:W-:Y:S01]  /*3ec0*/  MUFU.EX2 R13, R35 ;  /* 0x00000023000d7308 */ /* 0x000fe20000000800 */
[----:B--2---:R-:W-:-:S07]  /*3ed0*/  IMAD.MOV.U32 R89, RZ, RZ, R151 ;  /* 0x000000ffff597224 */ /* 0x004fce00078e0097 */
[----:B------:R1:W-:Y:S01]  /*3ee0*/  MUFU.EX2 R35, R26 ;  /* 0x0000001a00237308 */ /* 0x0003e20000000800 */
[----:B0-----:R-:W-:Y:S01]  /*3ef0*/  FMNMX.FTZ R161, R25, R24, !PT ;  /* 0x0000001819a17209 */ /* 0x001fe20007810000 */
[----:B------:R-:W-:-:S06]  /*3f00*/  FFMA.FTZ R24, R47, UR10, -R75 ;  /* 0x0000000a2f187c23 */ /* 0x000fcc000801084b */
[----:B------:R-:W0:Y:S01]  /*3f10*/  MUFU.EX2 R10, R10 ;  /* 0x0000000a000a7308 */ /* 0x000e220000000800 */
[----:B-1----:R-:W-:-:S01]  /*3f20*/  FFMA.FTZ R26, R46, UR10, -R75 ;  /* 0x0000000a2e1a7c23 */ /* 0x002fc2000801084b */
[C---:B------:R-:W-:Y:S01]  /*3f30*/  FSETP.NEU.FTZ.AND P2, PT, R161.reuse, -INF , PT ;  /* 0xff800000a100780b */ /* 0x040fe20003f5d000 */
[----:B------:R-:W-:-:S01]  /*3f40*/  FFMA.FTZ R25, R161, R38, -8 ;  /* 0xc1000000a1197423 */ /* 0x000fc20000010026 */
[----:B------:R-:W-:Y:S01]  /*3f50*/  FADD.FTZ R38, R29, R36 ;  /* 0x000000241d267221 */ /* 0x000fe20000010000 */
[--C-:B------:R-:W-:Y:S02]  /*3f60*/  IMAD.MOV.U32 R75, RZ, RZ, R151.reuse ;  /* 0x000000ffff4b7224 */ /* 0x100fe400078e0097 */
[--C-:B------:R-:W-:Y:S01]  /*3f70*/  IMAD.MOV.U32 R36, RZ, RZ, R151.reuse ;  /* 0x000000ffff247224 */ /* 0x100fe200078e0097 */
[----:B------:R-:W-:Y:S01]  /*3f80*/  FSEL R27, R25, RZ, P2 ;  /* 0x000000ff191b7208 */ /* 0x000fe20001000000 */
[----:B------:R-:W-:Y:S01]  /*3f90*/  FADD.FTZ R47, R3, R38 ;  /* 0x00000026032f7221 */ /* 0x000fe20000010000 */
[----:B------:R-:W-:Y:S01]  /*3fa0*/  MUFU.EX2 R8, R8 ;  /* 0x0000000800087308 */ /* 0x000fe20000000800 */
        /* <DEDUP_REMOVED lines=12> */
[----:B------:R-:W-:Y:S01]  /*4070*/  FADD.FTZ R46, R4, R47 ;  /* 0x0000002f042e7221 */ /* 0x000fe20000010000 */
[----:B------:R-:W-:-:S01]  /*4080*/  FFMA.FTZ R59, R59, UR10, -R27 ;  /* 0x0000000a3b3b7c23 */ /* 0x000fc2000801081b */
[--C-:B------:R-:W-:Y:S01]  /*4090*/  FFMA.FTZ R62, R62, UR10, -R27.reuse ;  /* 0x0000000a3e3e7c23 */ /* 0x100fe2000801081b */
[----:B------:R-:W-:-:S01]  /*40a0*/  FFMA.FTZ R63, R63, UR10, -R27 ;  /* 0x0000000a3f3f7c23 */ /* 0x000fc2000801081b */
[----:B------:R-:W1:Y:S01]  /*40b0*/  MUFU.EX2 R51, R51 ;  /* 0x0000003300337308 */ /* 0x000e620000000800 */
[----:B------:R-:W-:-:S01]  /*40c0*/  FADD.FTZ R47, R5, R46 ;  /* 0x0000002e052f7221 */ /* 0x000fc20000010000 */
        /* <DEDUP_REMOVED lines=9> */
[----:B0-----:R-:W-:Y:S01]  /*4160*/  F2FP.SATFINITE.E4M3.F32.PACK_AB_MERGE_C R231, R10, R7, RZ ;  /* 0x000000070ae7723e */ /* 0x001fe200048070ff */
        /* <DEDUP_REMOVED lines=8> */
[--C-:B------:R-:W-:Y:S01]  /*41f0*/  FFMA.FTZ R76, R76, UR10, -R27.reuse ;  /* 0x0000000a4c4c7c23 */ /* 0x100fe2000801081b */
[----:B------:R-:W-:-:S01]  /*4200*/  FFMA.FTZ R77, R77, UR10, -R27 ;  /* 0x0000000a4d4d7c23 */ /* 0x000fc2000801081b */
[----:B------:R-:W-:Y:S01]  /*4210*/  F2FP.SATFINITE.E4M3.F32.PACK_AB_MERGE_C R231, R6, R5, R231 ;  /* 0x0000000506e7723e */ /* 0x000fe200048070e7 */
[----:B------:R-:W-:-:S01]  /*4220*/  FFMA.FTZ R80, R80, UR10, -R27 ;  /* 0x0000000a50507c23 */ /* 0x000fc2000801081b */
[----:B------:R-:W1:Y:S01]  /*4230*/  MUFU.EX2 R54, R54 ;  /* 0x0000003600367308 */ /* 0x000e620000000800 */
[----:B--2---:R-:W-:-:S01]  /*4240*/  FADD.FTZ R38, R52, R45 ;  /* 0x0000002d34267221 */ /* 0x004fc20000010000 */
[--C-:B------:R-:W-:Y:S01]  /*4250*/  FFMA.FTZ R81, R81, UR10, -R27.reuse ;  /* 0x0000000a51517c23 */ /* 0x100fe2000801081b */
[----:B------:R-:W-:-:S01]  /*4260*/  FFMA.FTZ R84, R84, UR10, -R27 ;  /* 0x0000000a54547c23 */ /* 0x000fc2000801081b */
[----:B------:R-:W-:Y:S01]  /*4270*/  FFMA.FTZ R27, R85, UR10, -R27 ;  /* 0x0000000a551b7c23 */ /* 0x000fe2000801081b */
[----:B------:R-:W-:-:S02]  /*4280*/  IMAD.MOV.U32 R85, RZ, RZ, R151 ;  /* 0x000000ffff557224 */ /* 0x000fc400078e0097 */
[----:B------:R-:W-:Y:S01]  /*4290*/  IMAD.MOV.U32 R46, RZ, RZ, R151 ;  /* 0x000000ffff2e7224 */ /* 0x000fe200078e0097 */
[----:B------:R-:W2:Y:S01]  /*42a0*/  MUFU.EX2 R55, R55 ;  /* 0x0000003700377308 */ /* 0x000ea20000000800 */
[----:B0-----:R-:W-:-:S01]  /*42b0*/  FADD.FTZ R45, R53, R38 ;  /* 0x00000026352d7221 */ /* 0x001fc20000010000 */
[----:B------:R-:W-:Y:S01]  /*42c0*/  FADD.FTZ R38, R6, R47 ;  /* 0x0000002f06267221 */ /* 0x000fe20000010000 */
[----:B------:R-:W-:Y:S01]  /*42d0*/  F2FP.SATFINITE.E4M3.F32.PACK_AB_MERGE_C R52, R53, R52, RZ ;  /* 0x000000343534723e */ /* 0x000fe200048070ff */
[----:B------:R-:W-:Y:S02]  /*42e0*/  IMAD.MOV.U32 R53, RZ, RZ, R151 ;  /* 0x000000ffff357224 */ /* 0x000fe400078e0097 */
[----:B------:R-:W-:-:S01]  /*42f0*/  FADD.FTZ R47, R7, R38 ;  /* 0x00000026072f7221 */ /* 0x000fc20000010000 */
[----:B------:R-:W-:Y:S01]  /*4300*/  F2FP.SATFINITE.E4M3.F32.PACK_AB_MERGE_C R228, R51, R50, R52 ;  /* 0x0000003233e4723e */ /* 0x000fe20004807034 */
[----:B------:R-:W0:Y:S01]  /*4310*/  MUFU.EX2 R56, R56 ;  /* 0x0000003800387308 */ /* 0x000e220000000800 */
[----:B-1----:R-:W-:-:S01]  /*4320*/  FADD.FTZ R2, R54, R45 ;  /* 0x0000002d36027221 */ /* 0x002fc20000010000 */
[----:B------:R-:W-:Y:S01]  /*4330*/  FADD.FTZ R47, R10, R47 ;  /* 0x0000002f0a2f7221 */ /* 0x000fe20000010000 */
[----:B------:R-:W-:-:S02]  /*4340*/  IMAD.MOV.U32 R52, RZ, RZ, R151 ;  /* 0x000000ffff347224 */ /* 0x000fc400078e0097 */
[----:B------:R-:W-:Y:S02]  /*4350*/  IMAD.MOV.U32 R51, RZ, RZ, R151 ;  /* 0x000000ffff337224 */ /* 0x000fe400078e0097 */
[----:B------:R-:W-:-:S01]  /*4360*/  FADD.FTZ R38, R8, R47 ;  /* 0x0000002f08267221 */ /* 0x000fc20000010000 */
[----:B------:R-:W-:Y:S01]  /*4370*/  IMAD.MOV.U32 R50, RZ, RZ, R151 ;  /* 0x000000ffff327224 */ /* 0x000fe200078e0097 */
[----:B------:R-:W1:Y:S01]  /*4380*/  MUFU.EX2 R57, R57 ;  /* 0x0000003900397308 */ /* 0x000e620000000800 */
[----:B--2---:R-:W-:-:S07]  /*4390*/  FADD.FTZ R45, R55, R2 ;  /* 0x00000002372d7221 */ /* 0x004fce0000010000 */
[----:B------:R-:W2:Y:S01]  /*43a0*/  MUFU.EX2 R58, R58 ;  /* 0x0000003a003a7308 */ /* 0x000ea20000000800 */
[----:B0-----:R-:W-:-:S07]  /*43b0*/  FADD.FTZ R2, R56, R45 ;  /* 0x0000002d38027221 */ /* 0x001fce0000010000 */
[----:B------:R0:W3:Y:S01]  /*43c0*/  MUFU.EX2 R9, R92 ;  /* 0x0000005c00097308 */ /* 0x0000e20000000800 */
[----:B-1----:R-:W-:-:S01]  /*43d0*/  FADD.FTZ R45, R57, R2 ;  /* 0x00000002392d7221 */ /* 0x002fc20000010000 */
[----:B------:R-:W-:Y:S01]  /*43e0*/  F2FP.SATFINITE.E4M3.F32.PACK_AB_MERGE_C R56, R57, R56, RZ ;  /* 0x000000383938723e */ /* 0x000fe200048070ff */
[----:B------:R-:W-:-:S03]  /*43f0*/  IMAD.MOV.U32 R57, RZ, RZ, R151 ;  /* 0x000000ffff397224 */ /* 0x000fc600078e0097 */
[----:B------:R-:W-:Y:S01]  /*4400*/  F2FP.SATFINITE.E4M3.F32.PACK_AB_MERGE_C R230, R55, R54, R56 ;  /* 0x0000003637e6723e */ /* 0x000fe20004807038 */
[----:B------:R-:W-:Y:S01]  /*4410*/  IMAD.MOV.U32 R56, RZ, RZ, R151 ;  /* 0x000000ffff387224 */ /* 0x000fe200078e0097 */
[----:B------:R-:W1:Y:S01]  /*4420*/  MUFU.EX2 R59, R59 ;  /* 0x0000003b003b7308 */ /* 0x000e620000000800 */
[----:B--2---:R-:W-:-:S01]  /*4430*/  FADD.FTZ R2, R58, R45 ;  /* 0x0000002d3a027221 */ /* 0x004fc20000010000 */
[--C-:B0-----:R-:W-:Y:S02]  /*4440*/  IMAD.MOV.U32 R92, RZ, RZ, R151.reuse ;  /* 0x000000ffff5c7224 */ /* 0x101fe400078e0097 */
[--C-:B------:R-:W-:Y:S02]  /*4450*/  IMAD.MOV.U32 R55, RZ, RZ, R151.reuse ;  /* 0x000000ffff377224 */ /* 0x100fe400078e0097 */
[----:B------:R-:W-:Y:S02]  /*4460*/  IMAD.MOV.U32 R54, RZ, RZ, R151 ;  /* 0x000000ffff367224 */ /* 0x000fe400078e0097 */
[----:B------:R0:W2:Y:S01]  /*4470*/  MUFU.EX2 R11, R93 ;  /* 0x0000005d000b7308 */ /* 0x0000a20000000800 */
[----:B---3--:R-:W-:-:S07]  /*4480*/  FADD.FTZ R38, R9, R38 ;  /* 0x0000002609267221 */ /* 0x008fce0000010000 */
[----:B------:R-:W3:Y:S01]  /*4490*/  MUFU.EX2 R62, R62 ;  /* 0x0000003e003e7308 */ /* 0x000ee20000000800 */
[----:B-1----:R-:W-:-:S01]  /*44a0*/  FADD.FTZ R45, R59, R2 ;  /* 0x000000023b2d7221 */ /* 0x002fc20000010000 */
[----:B0-----:R-:W-:-:S06]  /*44b0*/  IMAD.MOV.U32 R93, RZ, RZ, R151 ;  /* 0x000000ffff5d7224 */ /* 0x001fcc00078e0097 */
[----:B------:R-:W0:Y:S01]  /*44c0*/  MUFU.EX2 R14, R14 ;  /* 0x0000000e000e7308 */ /* 0x000e220000000800 */
[----:B--2---:R-:W-:-:S07]  /*44d0*/  FADD.FTZ R47, R11, R38 ;  /* 0x000000260b2f7221 */ /* 0x004fce0000010000 */
[----:B------:R-:W1:Y:S01]  /*44e0*/  MUFU.EX2 R63, R63 ;  /* 0x0000003f003f7308 */ /* 0x000e620000000800 */
[----:B---3--:R-:W-:-:S07]  /*44f0*/  FADD.FTZ R2, R62, R45 ;  /* 0x0000002d3e027221 */ /* 0x008fce0000010000 */
[----:B------:R-:W2:Y:S01]  /*4500*/  MUFU.EX2 R12, R12 ;  /* 0x0000000c000c7308 */ /* 0x000ea20000000800 */
[----:B0-----:R-:W-:-:S01]  /*4510*/  FADD.FTZ R47, R14, R47 ;  /* 0x0000002f0e2f7221 */ /* 0x001fc20000010000 */
[----:B------:R-:W-:-:S04]  /*4520*/  F2FP.SATFINITE.E4M3.F32.PACK_AB_MERGE_C R225, R14, R11, RZ ;  /* 0x0000000b0ee1723e */ /* 0x000fc800048070ff */
[----:B------:R-:W-:Y:S02]  /*4530*/  F2FP.SATFINITE.E4M3.F32.PACK_AB_MERGE_C R225, R9, R8, R225 ;  /* 0x0000000809e1723e */ /* 0x000fe400048070e1 */
[----:B------:R-:W0:Y:S01]  /*4540*/  MUFU.EX2 R66, R66 ;  /* 0x0000004200427308 */ /* 0x000e220000000800 */
[----:B-1----:R-:W-:-:S01]  /*4550*/  FADD.FTZ R45, R63, R2 ;  /* 0x000000023f2d7221 */ /* 0x002fc20000010000 */
[----:B------:R-:W-:Y:S01]  /*4560*/  F2FP.SATFINITE.E4M3.F32.PACK_AB_MERGE_C R62, R63, R62, RZ ;  /* 0x0000003e3f3e723e */ /* 0x000fe200048070ff */
[----:B------:R-:W-:-:S03]  /*4570*/  IMAD.MOV.U32 R63, RZ, RZ, R151 ;  /* 0x000000ffff3f7224 */ /* 0x000fc600078e0097 */
[----:B------:R-:W-:Y:S01]  /*4580*/  F2FP.SATFINITE.E4M3.F32.PACK_AB_MERGE_C R224, R59, R58, R62 ;  /* 0x0000003a3be0723e */ /* 0x000fe2000480703e */
[----:B------:R-:W-:Y:S01]  /*4590*/  IMAD.MOV.U32 R62, RZ, RZ, R151 ;  /* 0x000000ffff3e7224 */ /* 0x000fe200078e0097 */
[----:B------:R-:W1:Y:S01]  /*45a0*/  MUFU.EX2 R67, R67 ;  /* 0x0000004300437308 */ /* 0x000e620000000800 */
[----:B--2---:R-:W-:-:S01]  /*45b0*/  FADD.FTZ R38, R12, R47 ;  /* 0x0000002f0c267221 */ /* 0x004fc20000010000 */
[--C-:B------:R-:W-:Y:S02]  /*45c0*/  IMAD.MOV.U32 R59, RZ, RZ, R151.reuse ;  /* 0x000000ffff3b7224 */ /* 0x100fe400078e0097 */
[--C-:B------:R-:W-:Y:S02]  /*45d0*/  IMAD.MOV.U32 R58, RZ, RZ, R151.reuse ;  /* 0x000000ffff3a7224 */ /* 0x100fe400078e0097 */
[----:B------:R-:W-:Y:S01]  /*45e0*/  FADD.FTZ R38, R13, R38 ;  /* 0x000000260d267221 */ /* 0x000fe20000010000 */
[----:B------:R-:W-:Y:S01]  /*45f0*/  IMAD.MOV.U32 R47, RZ, RZ, R151 ;  /* 0x000000ffff2f7224 */ /* 0x000fe200078e0097 */
[----:B------:R-:W2:Y:S01]  /*4600*/  MUFU.EX2 R33, R33 ;  /* 0x0000002100217308 */ /* 0x000ea20000000800 */
[----:B0-----:R-:W-:-:S01]  /*4610*/  FADD.FTZ R2, R66, R45 ;  /* 0x0000002d42027221 */ /* 0x001fc20000010000 */
[----:B------:R-:W-:-:S06]  /*4620*/  IMAD.MOV.U32 R45, RZ, RZ, R151 ;  /* 0x000000ffff2d7224 */ /* 0x000fcc00078e0097 */
[----:B------:R-:W0:Y:S01]  /*4630*/  MUFU.EX2 R70, R70 ;  /* 0x0000004600467308 */ /* 0x000e220000000800 */
[----:B-1----:R-:W-:-:S07]  /*4640*/  FADD.FTZ R3, R67, R2 ;  /* 0x0000000243037221 */ /* 0x002fce0000010000 */
[----:B------:R-:W1:Y:S01]  /*4650*/  MUFU.EX2 R32, R32 ;  /* 0x0000002000207308 */ /* 0x000e620000000800 */
[----:B--2---:R-:W-:-:S01]  /*4660*/  FADD.FTZ R7, R33, R38 ;  /* 0x0000002621077221 */ /* 0x004fc20000010000 */
[----:B------:R-:W-:-:S06]  /*4670*/  IMAD.MOV.U32 R38, RZ, RZ, R151 ;  /* 0x000000ffff267224 */ /* 0x000fcc00078e0097 */
[----:B------:R-:W2:Y:S01]  /*4680*/  MUFU.EX2 R71, R71 ;  /* 0x0000004700477308 */ /* 0x000ea20000000800 */
[----:B0-----:R-:W-:-:S07]  /*4690*/  FADD.FTZ R2, R70, R3 ;  /* 0x0000000346027221 */ /* 0x001fce0000010000 */
[----:B------:R-:W0:Y:S01]  /*46a0*/  MUFU.EX2 R15, R30 ;  /* 0x0000001e000f7308 */ /* 0x000e220000000800 */
[C---:B-1----:R-:W-:Y:S01]  /*46b0*/  F2FP.SATFINITE.E4M3.F32.PACK_AB_MERGE_C R33, R32.reuse, R33, RZ ;  /* 0x000000212021723e */ /* 0x042fe200048070ff */
[----:B------:R-:W-:-:S03]  /*46c0*/  FADD.FTZ R32, R32, R7 ;  /* 0x0000000720207221 */ /* 0x000fc60000010000 */
[----:B------:R-:W-:Y:S01]  /*46d0*/  F2FP.SATFINITE.E4M3.F32.PACK_AB_MERGE_C R227, R13, R12, R33 ;  /* 0x0000000c0de3723e */ /* 0x000fe20004807021 */
[----:B------:R-:W-:Y:S02]  /*46e0*/  IMAD.MOV.U32 R33, RZ, RZ, R151 ;  /* 0x000000ffff217224 */ /* 0x000fe400078e0097 */
[----:B------:R-:W1:Y:S01]  /*46f0*/  MUFU.EX2 R28, R28 ;  /* 0x0000001c001c7308 */ /* 0x000e620000000800 */
[----:B--2---:R-:W-:-:S01]  /*4700*/  FADD.FTZ R3, R71, R2 ;  /* 0x0000000247037221 */ /* 0x004fc20000010000 */
[----:B------:R-:W-:Y:S01]  /*4710*/  F2FP.SATFINITE.E4M3.F32.PACK_AB_MERGE_C R70, R71, R70, RZ ;  /* 0x000000464746723e */ /* 0x000fe200048070ff */
[----:B------:R-:W-:-:S03]  /*4720*/  IMAD.MOV.U32 R71, RZ, RZ, R151 ;  /* 0x000000ffff477224 */ /* 0x000fc600078e0097 */
[----:B------:R-:W-:Y:S01]  /*4730*/  F2FP.SATFINITE.E4M3.F32.PACK_AB_MERGE_C R226, R67, R66, R70 ;  /* 0x0000004243e2723e */ /* 0x000fe20004807046 */
[----:B------:R-:W-:Y:S01]  /*4740*/  IMAD.MOV.U32 R70, RZ, RZ, R151 ;  /* 0x000000ffff467224 */ /* 0x000fe200078e0097 */
[----:B------:R-:W2:Y:S01]  /*4750*/  MUFU.EX2 R20, R20 ;  /* 0x0000001400147308 */ /* 0x000ea20000000800 */
[----:B0-----:R-:W-:-:S01]  /*4760*/  FADD.FTZ R7, R15, R32 ;  /* 0x000000200f077221 */ /* 0x001fc20000010000 */
[--C-:B------:R-:W-:Y:S02]  /*4770*/  IMAD.MOV.U32 R67, RZ, RZ, R151.reuse ;  /* 0x000000ffff437224 */ /* 0x100fe400078e0097 */
[--C-:B------:R-:W-:Y:S02]  /*4780*/  IMAD.MOV.U32 R66, RZ, RZ, R151.reuse ;  /* 0x000000ffff427224 */ /* 0x100fe400078e0097 */
[----:B------:R-:W-:Y:S02]  /*4790*/  IMAD.MOV.U32 R32, RZ, RZ, R151 ;  /* 0x000000ffff207224 */ /* 0x000fe400078e0097 */
[----:B------:R-:W0:Y:S01]  /*47a0*/  MUFU.EX2 R30, R31 ;  /* 0x0000001f001e7308 */ /* 0x000e220000000800 */
[----:B-1----:R-:W-:-:S07]  /*47b0*/  FADD.FTZ R2, R28, R3 ;  /* 0x000000031c027221 */ /* 0x002fce0000010000 */
[----:B------:R1:W3:Y:S01]  /*47c0*/  MUFU.EX2 R31, R74 ;  /* 0x0000004a001f7308 */ /* 0x0002e20000000800 */
[----:B--2---:R-:W-:-:S04]  /*47d0*/  FADD.FTZ R4, R20, R7 ;  /* 0x0000000714047221 */ /* 0x004fc80000010000 */
[----:B------:R-:W-:-:S03]  /*47e0*/  FADD.FTZ R7, R35, R4 ;  /* 0x0000000423077221 */ /* 0x000fc60000010000 */
[----:B------:R-:W2:Y:S01]  /*47f0*/  MUFU.EX2 R60, R60 ;  /* 0x0000003c003c7308 */ /* 0x000ea20000000800 */
[----:B0-----:R-:W-:-:S01]  /*4800*/  FADD.FTZ R7, R30, R7 ;  /* 0x000000071e077221 */ /* 0x001fc20000010000 */
[----:B------:R-:W-:Y:S01]  /*4810*/  F2FP.SATFINITE.E4M3.F32.PACK_AB_MERGE_C R35, R30, R35, RZ ;  /* 0x000000231e23723e */ /* 0x000fe200048070ff */
[--C-:B-1----:R-:W-:Y:S02]  /*4820*/  IMAD.MOV.U32 R74, RZ, RZ, R151.reuse ;  /* 0x000000ffff4a7224 */ /* 0x102fe400078e0097 */
[----:B------:R-:W-:Y:S01]  /*4830*/  IMAD.MOV.U32 R30, RZ, RZ, R151 ;  /* 0x000000ffff1e7224 */ /* 0x000fe200078e0097 */
[----:B------:R-:W-:Y:S01]  /*4840*/  F2FP.SATFINITE.E4M3.F32.PACK_AB_MERGE_C R221, R20, R15, R35 ;  /* 0x0000000f14dd723e */ /* 0x000fe20004807023 */
[----:B------:R-:W-:Y:S01]  /*4850*/  IMAD.MOV.U32 R35, RZ, RZ, R151 ;  /* 0x000000ffff237224 */ /* 0x000fe200078e0097 */
[----:B------:R-:W0:Y:S01]  /*4860*/  MUFU.EX2 R61, R61 ;  /* 0x0000003d003d7308 */ /* 0x000e220000000800 */
[----:B---3--:R-:W-:-:S07]  /*4870*/  FADD.FTZ R3, R31, R2 ;  /* 0x000000021f037221 */ /* 0x008fce0000010000 */
[----:B------:R-:W1:Y:S01]  /*4880*/  MUFU.EX2 R34, R34 ;  /* 0x0000002200227308 */ /* 0x000e620000000800 */
[----:B--2---:R-:W-:-:S07]  /*4890*/  FADD.FTZ R2, R60, R3 ;  /* 0x000000033c027221 */ /* 0x004fce0000010000 */
[----:B------:R-:W2:Y:S01]  /*48a0*/  MUFU.EX2 R64, R64 ;  /* 0x0000004000407308 */ /* 0x000ea20000000800 */
[C---:B0-----:R-:W-:Y:S01]  /*48b0*/  F2FP.SATFINITE.E4M3.F32.PACK_AB_MERGE_C R60, R61.reuse, R60, RZ ;  /* 0x0000003c3d3c723e */ /* 0x041fe200048070ff */
[----:B------:R-:W-:-:S03]  /*48c0*/  FADD.FTZ R61, R61, R2 ;  /* 0x000000023d3d7221 */ /* 0x000fc60000010000 */
[----:B------:R-:W-:Y:S01]  /*48d0*/  F2FP.SATFINITE.E4M3.F32.PACK_AB_MERGE_C R220, R31, R28, R60 ;  /* 0x0000001c1fdc723e */ /* 0x000fe2000480703c */
[----:B------:R-:W-:Y:S02]  /*48e0*/  IMAD.MOV.U32 R60, RZ, RZ, R151 ;  /* 0x000000ffff3c7224 */ /* 0x000fe400078e0097 */
[----:B------:R-:W0:Y:S01]  /*48f0*/  MUFU.EX2 R65, R65 ;  /* 0x0000004100417308 */ /* 0x000e220000000800 */
[----:B-1----:R-:W-:-:S01]  /*4900*/  FADD.FTZ R4, R34, R7 ;  /* 0x0000000722047221 */ /* 0x002fc20000010000 */
[--C-:B------:R-:W-:Y:S02]  /*4910*/  IMAD.MOV.U32 R31, RZ, RZ, R151.reuse ;  /* 0x000000ffff1f7224 */ /* 0x100fe400078e0097 */
[----:B------:R-:W-:Y:S02]  /*4920*/  IMAD.MOV.U32 R28, RZ, RZ, R151 ;  /* 0x000000ffff1c7224 */ /* 0x000fe400078e0097 */
[----:B------:R-:W-:Y:S02]  /*4930*/  FADD.FTZ R4, R37, R4 ;  /* 0x0000000425047221 */ /* 0x000fe40000010000 */
[----:B------:R-:W-:Y:S01]  /*4940*/  MUFU.EX2 R39, R39 ;  /* 0x0000002700277308 */ /* 0x000fe20000000800 */
[----:B--2---:R-:W-:-:S01]  /*4950*/  FADD.FTZ R2, R64, R61 ;  /* 0x0000003d40027221 */ /* 0x004fc20000010000 */
[----:B------:R-:W-:-:S06]  /*4960*/  IMAD.MOV.U32 R61, RZ, RZ, R151 ;  /* 0x000000ffff3d7224 */ /* 0x000fcc00078e0097 */
[----:B------:R-:W1:Y:S01]  /*4970*/  MUFU.EX2 R40, R40 ;  /* 0x0000002800287308 */ /* 0x000e620000000800 */
[----:B0-----:R-:W-:-:S07]  /*4980*/  FADD.FTZ R3, R65, R2 ;  /* 0x0000000241037221 */ /* 0x001fce0000010000 */
[----:B------:R-:W0:Y:S08]  /*4990*/  MUFU.EX2 R68, R68 ;  /* 0x0000004400447308 */ /* 0x000e300000000800 */
[----:B------:R-:W2:Y:S01]  /*49a0*/  MUFU.EX2 R69, R69 ;  /* 0x0000004500457308 */ /* 0x000ea20000000800 */
[----:B-1----:R-:W-:Y:S01]  /*49b0*/  F2FP.SATFINITE.E4M3.F32.PACK_AB_MERGE_C R5, R40, R39, RZ ;  /* 0x000000272805723e */ /* 0x002fe200048070ff */
[----:B------:R-:W-:-:S03]  /*49c0*/  FADD.FTZ R39, R39, R4 ;  /* 0x0000000427277221 */ /* 0x000fc60000010000 */
[----:B------:R-:W-:Y:S01]  /*49d0*/  F2FP.SATFINITE.E4M3.F32.PACK_AB_MERGE_C R223, R37, R34, R5 ;  /* 0x0000002225df723e */ /* 0x000fe20004807005 */
[----:B------:R-:W-:-:S01]  /*49e0*/  FADD.FTZ R40, R40, R39 ;  /* 0x0000002728287221 */ /* 0x000fc20000010000 */
[----:B------:R-:W-:Y:S01]  /*49f0*/  IMAD.MOV.U32 R39, RZ, RZ, R151 ;  /* 0x000000ffff277224 */ /* 0x000fe200078e0097 */
[----:B------:R-:W-:Y:S01]  /*4a00*/  MUFU.EX2 R43, R43 ;  /* 0x0000002b002b7308 */ /* 0x000fe20000000800 */
[----:B0-----:R-:W-:-:S01]  /*4a10*/  FADD.FTZ R2, R68, R3 ;  /* 0x0000000344027221 */ /* 0x001fc20000010000 */
[--C-:B------:R-:W-:Y:S02]  /*4a20*/  IMAD.MOV.U32 R37, RZ, RZ, R151.reuse ;  /* 0x000000ffff257224 */ /* 0x100fe400078e0097 */
[----:B------:R-:W-:-:S04]  /*4a30*/  IMAD.MOV.U32 R34, RZ, RZ, R151 ;  /* 0x000000ffff227224 */ /* 0x000fc800078e0097 */
[----:B------:R-:W0:Y:S01]  /*4a40*/  MUFU.EX2 R44, R44 ;  /* 0x0000002c002c7308 */ /* 0x000e220000000800 */
[C---:B--2---:R-:W-:Y:S01]  /*4a50*/  F2FP.SATFINITE.E4M3.F32.PACK_AB_MERGE_C R68, R69.reuse, R68, RZ ;  /* 0x000000444544723e */ /* 0x044fe200048070ff */
[----:B------:R-:W-:-:S03]  /*4a60*/  FADD.FTZ R69, R69, R2 ;  /* 0x0000000245457221 */ /* 0x000fc60000010000 */
[----:B------:R-:W-:Y:S01]  /*4a70*/  F2FP.SATFINITE.E4M3.F32.PACK_AB_MERGE_C R222, R65, R64, R68 ;  /* 0x0000004041de723e */ /* 0x000fe20004807044 */
[--C-:B------:R-:W-:Y:S02]  /*4a80*/  IMAD.MOV.U32 R68, RZ, RZ, R151.reuse ;  /* 0x000000ffff447224 */ /* 0x100fe400078e0097 */
[----:B------:R-:W1:Y:S01]  /*4a90*/  MUFU.EX2 R41, R41 ;  /* 0x0000002900297308 */ /* 0x000e620000000800 */
[--C-:B------:R-:W-:Y:S02]  /*4aa0*/  IMAD.MOV.U32 R65, RZ, RZ, R151.reuse ;  /* 0x000000ffff417224 */ /* 0x100fe400078e0097 */
[----:B------:R-:W-:-:S05]  /*4ab0*/  IMAD.MOV.U32 R64, RZ, RZ, R151 ;  /* 0x000000ffff407224 */ /* 0x000fca00078e0097 */
        /* <DEDUP_REMOVED lines=14> */
[----:B------:R-:W0:Y:S01]  /*4ba0*/  MUFU.EX2 R77, R77 ;  /* 0x0000004d004d7308 */ /* 0x000e220000000800 */
[----:B-1----:R-:W-:-:S01]  /*4bb0*/  FADD.FTZ R3, R73, R2 ;  /* 0x0000000249037221 */ /* 0x002fc20000010000 */
[----:B------:R-:W-:Y:S01]  /*4bc0*/  FADD.FTZ R44, R44, R43 ;  /* 0x0000002b2c2c7221 */ /* 0x000fe20000010000 */
[----:B------:R-:W-:-:S05]  /*4bd0*/  IMAD.MOV.U32 R43, RZ, RZ, R151 ;  /* 0x000000ffff2b7224 */ /* 0x000fca00078e0097 */
[----:B------:R-:W1:Y:S01]  /*4be0*/  MUFU.EX2 R21, R21 ;  /* 0x0000001500157308 */ /* 0x000e620000000800 */
[----:B--2---:R-:W-:-:S07]  /*4bf0*/  FADD.FTZ R2, R76, R3 ;  /* 0x000000034c027221 */ /* 0x004fce0000010000 */
[----:B------:R-:W2:Y:S01]  /*4c00*/  MUFU.EX2 R80, R80 ;  /* 0x0000005000507308 */ /* 0x000ea20000000800 */
[C---:B0-----:R-:W-:Y:S01]  /*4c10*/  F2FP.SATFINITE.E4M3.F32.PACK_AB_MERGE_C R76, R77.reuse, R76, RZ ;  /* 0x0000004c4d4c723e */ /* 0x041fe200048070ff */
[----:B------:R-:W-:-:S03]  /*4c20*/  FADD.FTZ R77, R77, R2 ;  /* 0x000000024d4d7221 */ /* 0x000fc60000010000 */
[----:B------:R-:W-:Y:S01]  /*4c30*/  F2FP.SATFINITE.E4M3.F32.PACK_AB_MERGE_C R216, R73, R72, R76 ;  /* 0x0000004849d8723e */ /* 0x000fe2000480704c */
[----:B------:R-:W-:Y:S02]  /*4c40*/  IMAD.MOV.U32 R76, RZ, RZ, R151 ;  /* 0x000000ffff4c7224 */ /* 0x000fe400078e0097 */
[----:B------:R-:W-:Y:S01]  /*4c50*/  MUFU.EX2 R24, R24 ;  /* 0x0000001800187308 */ /* 0x000fe20000000800 */
[----:B-1----:R-:W-:-:S01]  /*4c60*/  FADD.FTZ R3, R21, R44 ;  /* 0x0000002c15037221 */ /* 0x002fc20000010000 */
[--C-:B------:R-:W-:Y:S02]  /*4c70*/  IMAD.MOV.U32 R73, RZ, RZ, R151.reuse ;  /* 0x000000ffff497224 */ /* 0x100fe400078e0097 */
[--C-:B------:R-:W-:Y:S02]  /*4c80*/  IMAD.MOV.U32 R72, RZ, RZ, R151.reuse ;  /* 0x000000ffff487224 */ /* 0x100fe400078e0097 */
[----:B------:R-:W-:Y:S02]  /*4c90*/  IMAD.MOV.U32 R44, RZ, RZ, R151 ;  /* 0x000000ffff2c7224 */ /* 0x000fe400078e0097 */
[----:B------:R0:W1:Y:S01]  /*4ca0*/  MUFU.EX2 R25, R48 ;  /* 0x0000003000197308 */ /* 0x0000620000000800 */
[----:B--2---:R-:W-:-:S01]  /*4cb0*/  FADD.FTZ R2, R80, R77 ;  /* 0x0000004d50027221 */ /* 0x004fc20000010000 */
[----:B------:R-:W-:-:S06]  /*4cc0*/  IMAD.MOV.U32 R77, RZ, RZ, R151 ;  /* 0x000000ffff4d7224 */ /* 0x000fcc00078e0097 */
[----:B------:R-:W2:Y:S01]  /*4cd0*/  MUFU.EX2 R26, R26 ;  /* 0x0000001a001a7308 */ /* 0x000ea20000000800 */
[----:B0-----:R-:W-:-:S07]  /*4ce0*/  IMAD.MOV.U32 R48, RZ, RZ, R151 ;  /* 0x000000ffff307224 */ /* 0x001fce00078e0097 */
[----:B------:R-:W0:Y:S01]  /*4cf0*/  MUFU.EX2 R81, R81 ;  /* 0x0000005100517308 */ /* 0x000e220000000800 */
[----:B-1----:R-:W-:-:S07]  /*4d00*/  F2FP.SATFINITE.E4M3.F32.PACK_AB_MERGE_C R4, R25, R24, RZ ;  /* 0x000000181904723e */ /* 0x002fce00048070ff */
[----:B------:R-:W-:Y:S01]  /*4d10*/  MUFU.EX2 R84, R84 ;  /* 0x0000005400547308 */ /* 0x000fe20000000800 */
[----:B--2---:R-:W-:-:S01]  /*4d20*/  FADD.FTZ R5, R26, R3 ;  /* 0x000000031a057221 */ /* 0x004fc20000010000 */
[----:B------:R-:W-:Y:S01]  /*4d30*/  F2FP.SATFINITE.E4M3.F32.PACK_AB_MERGE_C R219, R26, R21, R4 ;  /* 0x000000151adb723e */ /* 0x000fe20004807004 */
[----:B------:R-:W-:-:S05]  /*4d40*/  IMAD.MOV.U32 R26, RZ, RZ, R151 ;  /* 0x000000ffff1a7224 */ /* 0x000fca00078e0097 */
[----:B------:R-:W1:Y:S01]  /*4d50*/  MUFU.EX2 R27, R27 ;  /* 0x0000001b001b7308 */ /* 0x000e620000000800 */
[----:B0-----:R-:W-:-:S01]  /*4d60*/  FADD.FTZ R3, R81, R2 ;  /* 0x0000000251037221 */ /* 0x001fc20000010000 */
        /* <DEDUP_REMOVED lines=80> */
[----:B------:R-:W-:Y:S01]  /*5270*/  UMOV UR59, UR45 ;  /* 0x0000002d003b7c82 */ /* 0x000fe20008000000 */
[----:B------:R-:W-:-:S05]  /*5280*/  ULDC UR55, c[0x0][0x988] ;  /* 0x0002620000377ab9 */ /* 0x000fca0000000800 */
.L_x_2019:
[----:B------:R-:W-:Y:S01]  /*5290*/  ISETP.NE.AND P3, PT, RZ, UR43, PT ;  /* 0x0000002bff007c0c */ /* 0x000fe2000bf65270 */
[----:B------:R-:W-:-:S04]  /*52a0*/  UISETP.NE.AND UP0, UPT, UR58, 0x1, UPT ;  /* 0x000000013a00788c */ /* 0x000fc8000bf05270 */
[----:B------:R-:W-:-:S04]  /*52b0*/  USEL UR45, URZ, 0x1, UP0 ;  /* 0x000000013f2d7887 */ /* 0x000fc80008000000 */
[----:B------:R-:W-:-:S04]  /*52c0*/  ULOP3.LUT UR45, UR59, UR45, URZ, 0x3c, !UPT ;  /* 0x0000002d3b2d7292 */ /* 0x000fc8000f8e3c3f */
[----:B------:R-:W-:Y:S08]  /*52d0*/  @P3 BRA `(.L_x_2010) ;  /* 0x0000000000383947 */ /* 0x000ff00003800000 */
[----:B------:R-:W-:Y:S05]  /*52e0*/  @!P0 BRA `(.L_x_2011) ;  /* 0x0000000000048947 */ /* 0x000fea0003800000 */
[----:B------:R-:W-:Y:S01]  /*52f0*/  BPT.TRAP 0x1 ;  /* 0x000000040000795c */ /* 0x000fe20000300000 */
.L_x_2011:
        /* <DEDUP_REMOVED lines=9> */
.L_x_2012:
[----:B-1----:R-:W-:Y:S05]  /*5390*/  @P2 BRA `(.L_x_2010) ;  /* 0x0000000000082947 */ /* 0x002fea0003800000 */
[----:B------:R-:W1:Y:S02]  /*53a0*/  SYNCS.PHASECHK.TRANS64.TRYWAIT P2, [UR6+0x38830], R6 ;  /* 0x03883006ff0075a7 */ /* 0x000e640008040146 */
[----:B-1----:R-:W-:Y:S05]  /*53b0*/  @!P2 BRA `(.L_x_2013) ;  /* 0x000000f8007ca947 */ /* 0x002fea0003800000 */
.L_x_2010:
        /* <DEDUP_REMOVED lines=48> */
.L_x_2015:
[----:B------:R-:W-:Y:S01]  /*56c0*/  ULEA UR6, UR58, UR41, 0x3 ;  /* 0x000000293a067291 */ /* 0x000fe2000f8e183f */
[----:B------:R-:W-:-:S05]  /*56d0*/  IMAD.U32 R6, RZ, RZ, UR59 ;  /* 0x0000003bff067e24 */ /* 0x000fca000f8e00ff */
[----:B------:R-:W-:-:S04]  /*56e0*/  SHF.L.U32 R6, R6, 0x1f, RZ ;  /* 0x0000001f06067819 */ /* 0x000fc800000006ff */
[----:B------:R0:W1:Y:S01]  /*56f0*/  SYNCS.PHASECHK.TRANS64.TRYWAIT P2, [UR6+0x38850], R6 ;  /* 0x03885006ff0075a7 */ /* 0x0000620008040146 */
[----:B------:R-:W-:Y:S05]  /*5700*/  @!P0 BRA `(.L_x_2016) ;  /* 0x0000000000048947 */ /* 0x000fea0003800000 */
[----:B------:R-:W-:Y:S01]  /*5710*/  BPT.TRAP 0x1 ;  /* 0x000000040000795c */ /* 0x000fe20000300000 */
.L_x_2016:
[----:B-1----:R-:W-:Y:S05]  /*5720*/  @P2 BRA `(.L_x_2014) ;  /* 0x0000000000082947 */ /* 0x002fea0003800000 */
[----:B------:R-:W1:Y:S02]  /*5730*/  SYNCS.PHASECHK.TRANS64.TRYWAIT P2, [UR6+0x38850], R6 ;  /* 0x03885006ff0075a7 */ /* 0x000e640008040146 */
[----:B-1----:R-:W-:Y:S05]  /*5740*/  @!P2 BRA `(.L_x_2017) ;  /* 0x000000f400b0a947 */ /* 0x002fea0003800000 */
.L_x_2014:
[----:B------:R-:W-:Y:S01]  /*5750*/  UIADD3 UR6, UR41, 0x400, URZ ;  /* 0x0000040029067890 */ /* 0x000fe2000fffe03f */
[----:B------:R-:W-:Y:S01]  /*5760*/  WARPGROUP.ARRIVE ;  /* 0x00000000000079c5 */ /* 0x000fe20000000000 */
[----:B------:R-:W-:Y:S01]  /*5770*/  UMOV UR7, 0x40000040 ;  /* 0x4000004000077882 */ /* 0x000fe20000000000 */
[C---:B01----:R-:W-:Y:S01]  /*5780*/  FMUL.FTZ R6, R0.reuse, R152 ;  /* 0x0000009800067220 */ /* 0x043fe20000410000 */
[----:B------:R-:W-:Y:S01]  /*5790*/  USHF.R.U32.HI UR6, URZ, 0x4, UR6 ;  /* 0x000000043f067899 */ /* 0x000fe20008011606 */
[C---:B------:R-:W-:Y:S01]  /*57a0*/  FMUL.FTZ R7, R0.reuse, R153 ;  /* 0x0000009900077220 */ /* 0x040fe20000410000 */
[C---:B------:R-:W-:Y:S01]  /*57b0*/  FMUL.FTZ R152, R0.reuse, R164 ;  /* 0x000000a400987220 */ /* 0x040fe20000410000 */
[----:B------:R-:W-:Y:S01]  /*57c0*/  FMUL.FTZ R164, R0, R176 ;  /* 0x000000b000a47220 */ /* 0x000fe20000410000 */
[----:B------:R-:W-:Y:S01]  /*57d0*/  ULOP3.LUT UR6, UR6, 0x3fff, URZ, 0xc0, !UPT ;  /* 0x00003fff06067892 */ /* 0x000fe2000f8ec03f */
[----:B------:R-:W0:Y:S01]  /*57e0*/  MUFU.TANH R6, R6 ;  /* 0x0000000600067308 */ /* 0x000e220000002400 */
[----:B------:R-:W-:-:S02]  /*57f0*/  IMAD.MOV.U32 R176, RZ, RZ, -0x2 ;  /* 0xfffffffeffb07424 */ /* 0x000fc400078e00ff */
[C---:B------:R-:W-:Y:S01]  /*5800*/  FMUL.FTZ R10, R0.reuse, R156 ;  /* 0x0000009c000a7220 */ /* 0x040fe20000410000 */
[----:B------:R-:W-:Y:S01]  /*5810*/  ULOP3.LUT UR6, UR6, 0x10000, URZ, 0xfc, !UPT ;  /* 0x0001000006067892 */ /* 0x000fe2000f8efc3f */
[C---:B------:R-:W-:Y:S01]  /*5820*/  FMUL.FTZ R21, R0.reuse, R163 ;  /* 0x000000a300157220 */ /* 0x040fe20000410000 */
[C---:B------:R-:W-:Y:S01]  /*5830*/  FMUL.FTZ R163, R0.reuse, R175 ;  /* 0x000000af00a37220 */ /* 0x040fe20000410000 */
[C---:B------:R-:W-:Y:S01]  /*5840*/  FMUL.FTZ R11, R0.reuse, R157 ;  /* 0x0000009d000b7220 */ /* 0x040fe20000410000 */
[----:B------:R-:W-:Y:S01]  /*5850*/  ULEA UR11, UR58, UR6, 0xb ;  /* 0x000000063a0b7291 */ /* 0x000fe2000f8e583f */
[----:B------:R-:W1:Y:S01]  /*5860*/  MUFU.TANH R7, R7 ;  /* 0x0000000700077308 */ /* 0x000e620000002400 */
        /* <DEDUP_REMOVED lines=9> */
[----:B------:R-:W2:Y:S01]  /*5900*/  MUFU.TANH R10, R10 ;  /* 0x0000000a000a7308 */ /* 0x000ea20000002400 */
[----:B------:R-:W-:Y:S01]  /*5910*/  UIMAD UR6, UR56, UR6, 0x1 ;  /* 0x00000001380674a4 */ /* 0x000fe2000f8e0206 */
[C---:B------:R-:W-:Y:S01]  /*5920*/  FMUL.FTZ R156, R0.reuse, R168 ;  /* 0x000000a8009c7220 */ /* 0x040fe20000410000 */
[C---:B------:R-:W-:Y:S01]  /*5930*/  FMUL.FTZ R160, R0.reuse, R172 ;  /* 0x000000ac00a07220 */ /* 0x040fe20000410000 */
[----:B------:R-:W-:Y:S01]  /*5940*/  UMOV UR7, 0x40000040 ;  /* 0x4000004000077882 */ /* 0x000fe20000000000 */
[----:B------:R-:W-:Y:S01]  /*5950*/  ULEA UR6, UR53, UR6, 0x7 ;  /* 0x0000000635067291 */ /* 0x000fe2000f8e383f */
[C---:B------:R-:W-:Y:S01]  /*5960*/  FMUL.FTZ R13, R0.reuse, R159 ;  /* 0x0000009f000d7220 */ /* 0x040fe20000410000 */
[C---:B------:R-:W-:Y:S01]  /*5970*/  FMUL.FTZ R161, R0.reuse, R173 ;  /* 0x000000ad00a17220 */ /* 0x040fe20000410000 */
[----:B------:R-:W3:Y:S01]  /*5980*/  MUFU.TANH R11, R11 ;  /* 0x0000000b000b7308 */ /* 0x000ee20000002400 */
[----:B------:R-:W-:Y:S01]  /*5990*/  UIADD3 UR6, -UR52, UR6, UR51 ;  /* 0x0000000634067290 */ /* 0x000fe2000fffe133 */
[C---:B------:R-:W-:Y:S01]  /*59a0*/  FMUL.FTZ R159, R0.reuse, R171 ;  /* 0x000000ab009f7220 */ /* 0x040fe20000410000 */
[C---:B------:R-:W-:Y:S01]  /*59b0*/  FMUL.FTZ R171, R0.reuse, R183 ;  /* 0x000000b700ab7220 */ /* 0x040fe20000410000 */
[C---:B------:R-:W-:Y:S01]  /*59c0*/  FMUL.FTZ R168, R0.reuse, R180 ;  /* 0x000000b400a87220 */ /* 0x040fe20000410000 */
[C---:B------:R-:W-:Y:S01]  /*59d0*/  FMUL.FTZ R173, R0.reuse, R185 ;  /* 0x000000b900ad7220 */ /* 0x040fe20000410000 */
[C---:B------:R-:W-:Y:S01]  /*59e0*/  FMUL.FTZ R172, R0.reuse, R184 ;  /* 0x000000b800ac7220 */ /* 0x040fe20000410000 */
[----:B------:R-:W-:Y:S01]  /*59f0*/  IMAD R175, R17, R176, UR6 ;  /* 0x0000000611af7e24 */ /* 0x000fe2000f8e02b0 */
[----:B------:R-:W4:Y:S01]  /*5a00*/  MUFU.TANH R14, R14 ;  /* 0x0000000e000e7308 */ /* 0x000f220000002400 */
[----:B------:R-:W-:Y:S01]  /*5a10*/  UIADD3 UR6, UR11, 0x2, URZ ;  /* 0x000000020b067890 */ /* 0x000fe2000fffe03f */
[----:B------:R-:W-:Y:S01]  /*5a20*/  FMUL.FTZ R9, R0, R155 ;  /* 0x0000009b00097220 */ /* 0x000fe20000410000 */
[----:B------:R-:W-:-:S02]  /*5a30*/  IMAD.IADD R175, R22, 0x1, R175 ;  /* 0x0000000116af7824 */ /* 0x000fc400078e02af */
[C---:B------:R-:W-:Y:S01]  /*5a40*/  FMUL.FTZ R155, R0.reuse, R167 ;  /* 0x000000a7009b7220 */ /* 0x040fe20000410000 */
[C---:B------:R-:W-:Y:S01]  /*5a50*/  FMUL.FTZ R167, R0.reuse, R179 ;  /* 0x000000b300a77220 */ /* 0x040fe20000410000 */
[C---:B------:R-:W-:Y:S01]  /*5a60*/  FMUL.FTZ R20, R0.reuse, R162 ;  /* 0x000000a200147220 */ /* 0x040fe20000410000 */
[C---:B------:R-:W-:Y:S01]  /*5a70*/  FMUL.FTZ R179, R0.reuse, R188 ;  /* 0x000000bc00b37220 */ /* 0x040fe20000410000 */
[C---:B------:R-:W-:Y:S01]  /*5a80*/  ISETP.GT.AND P2, PT, R175.reuse, RZ, PT ;  /* 0x000000ffaf00720c */ /* 0x040fe20003f44270 */
[----:B------:R-:W5:Y:S01]  /*5a90*/  MUFU.TANH R15, R15 ;  /* 0x0000000f000f7308 */ /* 0x000f620000002400 */
[C---:B------:R-:W-:Y:S01]  /*5aa0*/  ISETP.GT.AND P3, PT, R175.reuse, 0x1, PT ;  /* 0x00000001af00780c */ /* 0x040fe20003f64270 */
[----:B------:R-:W-:Y:S01]  /*5ab0*/  FMUL.FTZ R8, R0, R154 ;  /* 0x0000009a00087220 */ /* 0x000fe20000410000 */
[----:B0-----:R-:W-:Y:S01]  /*5ac0*/  FSEL R177, R6, -INF , P2 ;  /* 0xff80000006b17808 */ /* 0x001fe20001000000 */
[C---:B------:R-:W-:Y:S01]  /*5ad0*/  FMUL.FTZ R162, R0.reuse, R174 ;  /* 0x000000ae00a27220 */ /* 0x040fe20000410000 */
[----:B------:R-:W-:Y:S01]  /*5ae0*/  ISETP.GT.AND P2, PT, R175, 0x8, PT ;  /* 0x00000008af00780c */ /* 0x000fe20003f44270 */
[C---:B------:R-:W-:Y:S01]  /*5af0*/  FMUL.FTZ R154, R0.reuse, R166 ;  /* 0x000000a6009a7220 */ /* 0x040fe20000410000 */
[----:B-1----:R-:W-:Y:S01]  /*5b00*/  FSEL R7, R7, -INF , P3 ;  /* 0xff80000007077808 */ /* 0x002fe20001800000 */
[----:B------:R-:W0:Y:S01]  /*5b10*/  MUFU.TANH R152, R152 ;  /* 0x0000009800987308 */ /* 0x000e220000002400 */
[----:B------:R-:W-:Y:S01]  /*5b20*/  FMNMX.FTZ R6, R177, R4, !PT ;  /* 0x00000004b1067209 */ /* 0x000fe20007810000 */
[C---:B------:R-:W-:Y:S01]  /*5b30*/  FMUL.FTZ R174, R0.reuse, R186 ;  /* 0x000000ba00ae7220 */ /* 0x040fe20000410000 */
[----:B------:R-:W-:Y:S01]  /*5b40*/  ISETP.GT.AND P3, PT, R175, 0x9, PT ;  /* 0x00000009af00780c */ /* 0x000fe20003f64270 */
[----:B------:R-:W-:Y:S01]  /*5b50*/  FMUL.FTZ R166, R0, R178 ;  /* 0x000000b200a67220 */ /* 0x000fe20000410000 */
[----:B--2---:R-:W-:Y:S01]  /*5b60*/  FSEL R10, R10, -INF , P2 ;  /* 0xff8000000a0a7808 */ /* 0x004fe20001000000 */
[C---:B------:R-:W-:Y:S01]  /*5b70*/  FMUL.FTZ R178, R0.reuse, R189 ;  /* 0x000000bd00b27220 */ /* 0x040fe20000410000 */
[----:B------:R-:W-:Y:S01]  /*5b80*/  FMNMX.FTZ R181, R7, R6, !PT ;  /* 0x0000000607b57209 */ /* 0x000fe20007810000 */
[----:B------:R-:W1:Y:S01]  /*5b90*/  MUFU.TANH R153, R153 ;  /* 0x0000009900997308 */ /* 0x000e620000002400 */
[----:B------:R-:W-:Y:S01]  /*5ba0*/  ISETP.GT.AND P2, PT, R175, 0x10, PT ;  /* 0x00000010af00780c */ /* 0x000fe20003f44270 */
[C---:B------:R-:W-:Y:S01]  /*5bb0*/  FMUL.FTZ R180, R0.reuse, R192 ;  /* 0x000000c000b47220 */ /* 0x040fe20000410000 */
[----:B---3--:R-:W-:Y:S01]  /*5bc0*/  FSEL R11, R11, -INF , P3 ;  /* 0xff8000000b0b7808 */ /* 0x008fe20001800000 */
[----:B------:R-:W-:Y:S01]  /*5bd0*/  FMUL.FTZ R12, R0, R158 ;  /* 0x0000009e000c7220 */ /* 0x000fe20000410000 */
[----:B------:R-:W-:Y:S01]  /*5be0*/  FMNMX.FTZ R6, R10, R181, !PT ;  /* 0x000000b50a067209 */ /* 0x000fe20007810000 */
[----:B------:R-:W-:Y:S01]  /*5bf0*/  FMUL.FTZ R158, R0, R170 ;  /* 0x000000aa009e7220 */ /* 0x000fe20000410000 */
[----:B------:R-:W-:Y:S01]  /*5c00*/  ISETP.GT.AND P3, PT, R175, 0x11, PT ;  /* 0x00000011af00780c */ /* 0x000fe20003f64270 */
[----:B------:R-:W2:Y:S01]  /*5c10*/  MUFU.TANH R156, R156 ;  /* 0x0000009c009c7308 */ /* 0x000ea20000002400 */
[----:B----4-:R-:W-:Y:S01]  /*5c20*/  FSEL R14, R14, -INF , P2 ;  /* 0xff8000000e0e7808 */ /* 0x010fe20001000000 */
[C---:B------:R-:W-:Y:S01]  /*5c30*/  FMUL.FTZ R170, R0.reuse, R182 ;  /* 0x000000b600aa7220 */ /* 0x040fe20000410000 */
[----:B------:R-:W-:Y:S01]  /*5c40*/  FMNMX.FTZ R181, R11, R6, !PT ;  /* 0x000000060bb57209 */ /* 0x000fe20007810000 */
[C---:B------:R-:W-:Y:S01]  /*5c50*/  FMUL.FTZ R182, R0.reuse, R196 ;  /* 0x000000c400b67220 */ /* 0x040fe20000410000 */
[----:B------:R-:W-:Y:S01]  /*5c60*/  ISETP.GT.AND P2, PT, R175, 0x18, PT ;  /* 0x00000018af00780c */ /* 0x000fe20003f44270 */
[----:B------:R-:W-:Y:S01]  /*5c70*/  FMUL.FTZ R184, R0, R200 ;  /* 0x000000c800b87220 */ /* 0x000fe20000410000 */
[----:B-----5:R-:W-:Y:S01]  /*5c80*/  FSEL R15, R15, -INF , P3 ;  /* 0xff8000000f0f7808 */ /* 0x020fe20001800000 */
[----:B------:R-:W3:Y:S01]  /*5c90*/  MUFU.TANH R157, R157 ;  /* 0x0000009d009d7308 */ /* 0x000ee20000002400 */
[----:B------:R-:W-:Y:S01]  /*5ca0*/  FMNMX.FTZ R6, R14, R181, !PT ;  /* 0x000000b50e067209 */ /* 0x000fe20007810000 */
[C---:B------:R-:W-:Y:S01]  /*5cb0*/  FMUL.FTZ R181, R0.reuse, R193 ;  /* 0x000000c100b57220 */ /* 0x040fe20000410000 */
[----:B------:R-:W-:Y:S01]  /*5cc0*/  ISETP.GT.AND P3, PT, R175, 0x19, PT ;  /* 0x00000019af00780c */ /* 0x000fe20003f64270 */
[----:B------:R-:W-:Y:S01]  /*5cd0*/  FMUL.FTZ R176, R0, R187 ;  /* 0x000000bb00b07220 */ /* 0x000fe20000410000 */
[----:B0-----:R-:W-:Y:S01]  /*5ce0*/  FSEL R152, R152, -INF , P2 ;  /* 0xff80000098987808 */ /* 0x001fe20001000000 */
[C---:B------:R-:W-:Y:S01]  /*5cf0*/  FMUL.FTZ R187, R0.reuse, R205 ;  /* 0x000000cd00bb7220 */ /* 0x040fe20000410000 */
[----:B------:R-:W-:Y:S01]  /*5d00*/  FMNMX.FTZ R183, R15, R6, !PT ;  /* 0x000000060fb77209 */ /* 0x000fe20007810000 */
[----:B------:R-:W0:Y:S01]  /*5d10*/  MUFU.TANH R160, R160 ;  /* 0x000000a000a07308 */ /* 0x000e220000002400 */
[----:B------:R-:W-:Y:S01]  /*5d20*/  ISETP.GT.AND P2, PT, R175, 0x20, PT ;  /* 0x00000020af00780c */ /* 0x000fe20003f44270 */
[C---:B------:R-:W-:Y:S01]  /*5d30*/  FMUL.FTZ R209, R0.reuse, R209 ;  /* 0x000000d100d17220 */ /* 0x040fe20000410000 */
[----:B-1----:R-:W-:Y:S01]  /*5d40*/  FSEL R153, R153, -INF , P3 ;  /* 0xff80000099997808 */ /* 0x002fe20001800000 */
[----:B------:R-:W-:Y:S01]  /*5d50*/  FMUL.FTZ R212, R0, R212 ;  /* 0x000000d400d47220 */ /* 0x000fe20000410000 */
[----:B------:R-:W-:Y:S01]  /*5d60*/  FMNMX.FTZ R6, R152, R183, !PT ;  /* 0x000000b798067209 */ /* 0x000fe20007810000 */
[----:B------:R-:W-:Y:S01]  /*5d70*/  FMUL.FTZ R213, R0, R213 ;  /* 0x000000d500d57220 */ /* 0x000fe20000410000 */
[----:B------:R-:W-:Y:S01]  /*5d80*/  ISETP.GT.AND P3, PT, R175, 0x21, PT ;  /* 0x00000021af00780c */ /* 0x000fe20003f64270 */
[----:B------:R-:W1:Y:S01]  /*5d90*/  MUFU.TANH R161, R161 ;  /* 0x000000a100a17308 */ /* 0x000e620000002400 */
[----:B--2---:R-:W-:Y:S01]  /*5da0*/  FSEL R156, R156, -INF , P2 ;  /* 0xff8000009c9c7808 */ /* 0x004fe20001000000 */
[C---:B------:R-:W-:Y:S01]  /*5db0*/  FMUL.FTZ R193, R0.reuse, R191 ;  /* 0x000000bf00c17220 */ /* 0x040fe20000410000 */
[----:B------:R-:W-:Y:S01]  /*5dc0*/  FMNMX.FTZ R183, R153, R6, !PT ;  /* 0x0000000699b77209 */ /* 0x000fe20007810000 */
[----:B------:R-:W-:Y:S01]  /*5dd0*/  UMOV UR10, UR55 ;  /* 0x00000037000a7c82 */ /* 0x000fe20008000000 */
[----:B------:R-:W-:Y:S01]  /*5de0*/  ISETP.GT.AND P2, PT, R175, 0x28, PT ;  /* 0x00000028af00780c */ /* 0x000fe20003f44270 */
[----:B------:R-:W-:Y:S01]  /*5df0*/  FMUL.FTZ R194, R0, R194 ;  /* 0x000000c200c27220 */ /* 0x000fe20000410000 */
[----:B---3--:R-:W-:Y:S01]  /*5e00*/  FSEL R157, R157, -INF , P3 ;  /* 0xff8000009d9d7808 */ /* 0x008fe20001800000 */
[----:B------:R-:W2:Y:S01]  /*5e10*/  MUFU.TANH R164, R164 ;  /* 0x000000a400a47308 */ /* 0x000ea20000002400 */
        /* <DEDUP_REMOVED lines=16> */
[----:B--2---:R-:W-:-:S02]  /*5f20*/  FSEL R164, R164, -INF , P2 ;  /* 0xff800000a4a47808 */ /* 0x004fc40001000000 */
[----:B------:R-:W-:Y:S02]  /*5f30*/  FMNMX.FTZ R185, R6, R185, !PT ;  /* 0x000000b906b97209 */ /* 0x000fe40007810000 */
[----:B------:R-:W-:Y:S02]  /*5f40*/  ISETP.GT.AND P2, PT, R175, 0x38, PT ;  /* 0x00000038af00780c */ /* 0x000fe40003f44270 */
[----:B------:R-:W-:Y:S01]  /*5f50*/  FMNMX.FTZ R186, R164, R185, !PT ;  /* 0x000000b9a4ba7209 */ /* 0x000fe20007810000 */
[----:B------:R-:W2:Y:S01]  /*5f60*/  MUFU.TANH R169, R169 ;  /* 0x000000a900a97308 */ /* 0x000ea20000002400 */
[----:B0-----:R-:W-:Y:S01]  /*5f70*/  FSEL R165, R165, -INF , P3 ;  /* 0xff800000a5a57808 */ /* 0x001fe20001800000 */
[C---:B------:R-:W-:Y:S01]  /*5f80*/  FMUL.FTZ R185, R0.reuse, R201 ;  /* 0x000000c900b97220 */ /* 0x040fe20000410000 */
[----:B------:R-:W-:Y:S01]  /*5f90*/  ISETP.GT.AND P3, PT, R175, 0x39, PT ;  /* 0x00000039af00780c */ /* 0x000fe20003f64270 */
[C---:B------:R-:W-:Y:S01]  /*5fa0*/  FMUL.FTZ R201, R0.reuse, R207 ;  /* 0x000000cf00c97220 */ /* 0x040fe20000410000 */
[----:B------:R-:W-:Y:S01]  /*5fb0*/  FMNMX.FTZ R161, R165, R186, !PT ;  /* 0x000000baa5a17209 */ /* 0x000fe20007810000 */
[C---:B------:R-:W-:Y:S01]  /*5fc0*/  FMUL.FTZ R186, R0.reuse, R204 ;  /* 0x000000cc00ba7220 */ /* 0x040fe20000410000 */
[----:B------:R-:W-:Y:S01]  /*5fd0*/  FMUL.FTZ R207, R0, R215 ;  /* 0x000000d700cf7220 */ /* 0x000fe20000410000 */
[----:B------:R-:W0:Y:S01]  /*5fe0*/  MUFU.TANH R172, R172 ;  /* 0x000000ac00ac7308 */ /* 0x000e220000002400 */
[----:B-1----:R-:W-:-:S02]  /*5ff0*/  FSEL R168, R168, -INF , P2 ;  /* 0xff800000a8a87808 */ /* 0x002fc40001000000 */
        /* <DEDUP_REMOVED lines=8> */
[----:B------:R-:W-:Y:S02]  /*6080*/  ISETP.GT.AND P2, PT, R175, 0x48, PT ;  /* 0x00000048af00780c */ /* 0x000fe40003f44270 */
        /* <DEDUP_REMOVED lines=8> */
[----:B------:R-:W-:Y:S01]  /*6110*/  FMNMX.FTZ R161, R179, R188, !PT ;  /* 0x000000bcb3a17209 */ /* 0x000fe20007810000 */
[----:B------:R-:W-:Y:S02]  /*6120*/  FMUL.FTZ R188, R0, R208 ;  /* 0x000000d000bc7220 */ /* 0x000fe40000410000 */
[----:B------:R-:W2:Y:S01]  /*6130*/  MUFU.TANH R181, R181 ;  /* 0x000000b500b57308 */ /* 0x000ea20000002400 */
[----:B0-----:R-:W-:Y:S02]  /*6140*/  FSEL R178, R178, -INF , P3 ;  /* 0xff800000b2b27808 */ /* 0x001fe40001800000 */
[----:B------:R-:W-:-:S02]  /*6150*/  ISETP.GT.AND P3, PT, R175, 0x51, PT ;  /* 0x00000051af00780c */ /* 0x000fc40003f64270 */
        /* <DEDUP_REMOVED lines=24> */
[----:B------:R-:W-:Y:S01]  /*62e0*/  FMNMX.FTZ R161, R185, R192, !PT ;  /* 0x000000c0b9a17209 */ /* 0x000fe20007810000 */
[----:B------:R-:W-:Y:S02]  /*62f0*/  FMUL.FTZ R192, R0, R190 ;  /* 0x000000be00c07220 */ /* 0x000fe40000410000 */
[----:B------:R-:W0:Y:S01]  /*6300*/  MUFU.TANH R188, R188 ;  /* 0x000000bc00bc7308 */ /* 0x000e220000002400 */
        /* <DEDUP_REMOVED lines=22> */
[----:B------:R-:W2:Y:S01]  /*6470*/  MUFU.TANH R9, R9 ;  /* 0x0000000900097308 */ /* 0x000ea20000002400 */
[----:B0-----:R-:W-:Y:S01]  /*6480*/  FSEL R190, R213, -INF , P3 ;  /* 0xff800000d5be7808 */ /* 0x001fe20001800000 */
[----:B------:R-:W-:Y:S01]  /*6490*/  FMUL.FTZ R202, R0, R210 ;  /* 0x000000d200ca7220 */ /* 0x000fe20000410000 */
[----:B------:R-:W-:Y:S01]  /*64a0*/  ISETP.GT.AND P3, PT, R175, RZ, PT ;  /* 0x000000ffaf00720c */ /* 0x000fe20003f64270 */
[----:B------:R-:W-:Y:S01]  /*64b0*/  IMAD.U32 R210, RZ, RZ, UR57 ;  /* 0x00000039ffd27e24 */ /* 0x000fe2000f8e00ff */
[----:B------:R-:W-:-:S03]  /*64c0*/  FMNMX.FTZ R161, R190, R161, !PT ;  /* 0x000000a1bea17209 */ /* 0x000fc60007810000 */
[----:B------:R-:W0:Y:S01]  /*64d0*/  MUFU.TANH R12, R12 ;  /* 0x0000000c000c7308 */ /* 0x000e220000002400 */
[----:B-1----:R-:W-:Y:S01]  /*64e0*/  FSEL R8, R8, -INF , P3 ;  /* 0xff80000008087808 */ /* 0x002fe20001800000 */
[----:B------:R-:W1:Y:S01]  /*64f0*/  SHFL.BFLY PT, R200, R161, 0x2, 0x1f ;  /* 0x0c401f00a1c87f89 */ /* 0x000e6200000e0000 */
[----:B------:R-:W-:Y:S02]  /*6500*/  ISETP.GT.AND P3, PT, R175, 0x8, PT ;  /* 0x00000008af00780c */ /* 0x000fe40003f64270 */
[----:B------:R-:W-:Y:S02]  /*6510*/  FMNMX.FTZ R208, R8, R5, !PT ;  /* 0x0000000508d07209 */ /* 0x000fe40007810000 */
[----:B------:R-:W-:Y:S01]  /*6520*/  @!P1 LEA R210, R210, UR41, 0x3 ;  /* 0x00000029d2d29c11 */ /* 0x000fe2000f8e18ff */
[----:B------:R-:W3:Y:S01]  /*6530*/  MUFU.TANH R13, R13 ;  /* 0x0000000d000d7308 */ /* 0x000ee20000002400 */
[----:B--2---:R-:W-:Y:S01]  /*6540*/  FSEL R9, R9, -INF , P4 ;  /* 0xff80000009097808 */ /* 0x004fe20002000000 */
[----:B------:R-:W-:-:S02]  /*6550*/  WARPGROUP.DEPBAR.LE gsb0, 0x0 ;  /* 0x00008000000079c5 */ /* 0x000fc40000010000 */
[----:B------:R-:W-:Y:S01]  /*6560*/  WARPGROUP.ARRIVE ;  /* 0x00000000000079c5 */ /* 0x000fe20000000000 */
[----:B------:R-:W-:-:S03]  /*6570*/  ISETP.GT.AND P4, PT, R175, 0x9, PT ;  /* 0x00000009af00780c */ /* 0x000fc60003f84270 */
[----:B------:R-:W2:Y:S01]  /*6580*/  MUFU.TANH R20, R20 ;  /* 0x0000001400147308 */ /* 0x000ea20000002400 */
[----:B0-----:R-:W-:Y:S01]  /*6590*/  FSEL R12, R12, -INF , P3 ;  /* 0xff8000000c0c7808 */ /* 0x001fe20001800000 */
[----:B------:R-:W-:Y:S01]  /*65a0*/  QGMMA.64x256x32.F32.E4M3.E4M3 R24, R224, gdesc[UR4], R24, gsb0 ;  /* 0x03e00004e0187df3 */ /* 0x000fe20008000818 */
[----:B------:R-:W-:Y:S01]  /*65b0*/  UIADD3 UR6, UR11, 0x4, URZ ;  /* 0x000000040b067890 */ /* 0x000fe2000fffe03f */
[----:B------:R-:W-:Y:S01]  /*65c0*/  ISETP.GT.AND P3, PT, R175, 0x10, PT ;  /* 0x00000010af00780c */ /* 0x000fe20003f64270 */
[----:B------:R-:W-:-:S03]  /*65d0*/  UMOV UR7, 0x40000040 ;  /* 0x4000004000077882 */ /* 0x000fc60000000000 */
[----:B------:R-:W0:Y:S01]  /*65e0*/  MUFU.TANH R21, R21 ;  /* 0x0000001500157308 */ /* 0x000e220000002400 */
[----:B---3--:R-:W-:Y:S02]  /*65f0*/  FSEL R13, R13, -INF , P4 ;  /* 0xff8000000d0d7808 */ /* 0x008fe40002000000 */
[----:B-1----:R-:W-:Y:S01]  /*6600*/  FMNMX.FTZ R204, R161, R200, !PT ;  /* 0x000000c8a1cc7209 */ /* 0x002fe20007810000 */
[----:B------:R-:W-:Y:S01]  /*6610*/  FMUL.FTZ R200, R0, R206 ;  /* 0x000000ce00c87220 */ /* 0x000fe20000410000 */
[----:B------:R-:W-:-:S03]  /*6620*/  ISETP.GT.AND P4, PT, R175, 0x11, PT ;  /* 0x00000011af00780c */ /* 0x000fc60003f84270 */
[----:B------:R-:W1:Y:S01]  /*6630*/  SHFL.BFLY PT, R161, R204, 0x1, 0x1f ;  /* 0x0c201f00cca17f89 */ /* 0x000e6200000e0000 */
[----:B------:R-:W3:Y:S01]  /*6640*/  MUFU.TANH R154, R154 ;  /* 0x0000009a009a7308 */ /* 0x000ee20000002400 */
[----:B--2---:R-:W-:Y:S02]  /*6650*/  FSEL R20, R20, -INF , P3 ;  /* 0xff80000014147808 */ /* 0x004fe40001800000 */
[----:B------:R-:W-:-:S05]  /*6660*/  ISETP.GT.AND P3, PT, R175, 0x18, PT ;  /* 0x00000018af00780c */ /* 0x000fca0003f64270 */
[----:B------:R-:W2:Y:S01]  /*6670*/  MUFU.TANH R155, R155 ;  /* 0x0000009b009b7308 */ /* 0x000ea20000002400 */
[----:B0-----:R-:W-:Y:S02]  /*6680*/  FSEL R21, R21, -INF , P4 ;  /* 0xff80000015157808 */ /* 0x001fe40002000000 */
[----:B------:R-:W-:-:S05]  /*6690*/  ISETP.GT.AND P4, PT, R175, 0x19, PT ;  /* 0x00000019af00780c */ /* 0x000fca0003f84270 */
[----:B------:R-:W0:Y:S01]  /*66a0*/  MUFU.TANH R158, R158 ;  /* 0x0000009e009e7308 */ /* 0x000e220000002400 */
[----:B---3--:R-:W-:Y:S02]  /*66b0*/  FSEL R154, R154, -INF , P3 ;  /* 0xff8000009a9a7808 */ /* 0x008fe40001800000 */
[----:B------:R-:W-:Y:S02]  /*66c0*/  ISETP.GT.AND P3, PT, R175, 0x20, PT ;  /* 0x00000020af00780c */ /* 0x000fe40003f64270 */
[----:B-1----:R-:W-:Y:S01]  /*66d0*/  FMNMX.FTZ R161, R204, R161, !PT ;  /* 0x000000a1cca17209 */ /* 0x002fe20007810000 */
[----:B------:R-:W-:Y:S02]  /*66e0*/  IMAD.U32 R204, RZ, RZ, UR10 ;  /* 0x0000000affcc7e24 */ /* 0x000fe4000f8e00ff */
[----:B------:R-:W1:Y:S01]  /*66f0*/  MUFU.TANH R159, R159 ;  /* 0x0000009f009f7308 */ /* 0x000e620000002400 */
[----:B--2---:R-:W-:Y:S01]  /*6700*/  FSEL R155, R155, -INF , P4 ;  /* 0xff8000009b9b7808 */ /* 0x004fe20002000000 */
[----:B------:R-:W-:-:S01]  /*6710*/  FFMA.FTZ R204, R161, R204, -8 ;  /* 0xc1000000a1cc7423 */ /* 0x000fc200000100cc */
[----:B------:R-:W-:-:S02]  /*6720*/  FSETP.NEU.FTZ.AND P2, PT, R161, -INF , PT ;  /* 0xff800000a100780b */ /* 0x000fc40003f5d000 */
[C---:B------:R-:W-:Y:S02]  /*6730*/  ISETP.GT.AND P4, PT, R175.reuse, 0x21, PT ;  /* 0x00000021af00780c */ /* 0x040fe40003f84270 */
[----:B------:R-:W-:Y:S01]  /*6740*/  FSEL R204, R204, RZ, P2 ;  /* 0x000000ffcccc7208 */ /* 0x000fe20001000000 */
[----:B------:R-:W2:Y:S01]  /*6750*/  MUFU.TANH R162, R162 ;  /* 0x000000a200a27308 */ /* 0x000ea20000002400 */
[----:B0-----:R-:W-:Y:S02]  /*6760*/  FSEL R158, R158, -INF , P3 ;  /* 0xff8000009e9e7808 */ /* 0x001fe40001800000 */
[----:B------:R-:W-:Y:S01]  /*6770*/  ISETP.GT.AND P3, PT, R175, 0x28, PT ;  /* 0x00000028af00780c */ /* 0x000fe20003f64270 */
[----:B------:R-:W-:-:S01]  /*6780*/  FFMA.FTZ R206, R177, UR10, -R204 ;  /* 0x0000000ab1ce7c23 */ /* 0x000fc200080108cc */
[----:B------:R-:W-:Y:S01]  /*6790*/  FMNMX.FTZ R177, R9, R208, !PT ;  /* 0x000000d009b17209 */ /* 0x000fe20007810000 */
[----:B------:R-:W-:-:S01]  /*67a0*/  FFMA.FTZ R209, R6, UR10, -R204 ;  /* 0x0000000a06d17c23 */ /* 0x000fc200080108cc */
[--C-:B------:R-:W-:Y:S01]  /*67b0*/  FFMA.FTZ R6, R164, UR10, -R204.reuse ;  /* 0x0000000aa4067c23 */ /* 0x100fe200080108cc */
[----:B------:R-:W0:Y:S01]  /*67c0*/  MUFU.TANH R163, R163 ;  /* 0x000000a300a37308 */ /* 0x000e220000002400 */
[----:B------:R-:W-:Y:S01]  /*67d0*/  FMNMX.FTZ R208, R12, R177, !PT ;  /* 0x000000b10cd07209 */ /* 0x000fe20007810000 */
[--C-:B------:R-:W-:Y:S01]  /*67e0*/  FFMA.FTZ R7, R7, UR10, -R204.reuse ;  /* 0x0000000a07077c23 */ /* 0x100fe200080108cc */
[----:B-1----:R-:W-:Y:S01]  /*67f0*/  FSEL R159, R159, -INF , P4 ;  /* 0xff8000009f9f7808 */ /* 0x002fe20002000000 */
[--C-:B------:R-:W-:Y:S01]  /*6800*/  FFMA.FTZ R10, R10, UR10, -R204.reuse ;  /* 0x0000000a0a0a7c23 */ /* 0x100fe200080108cc */
[----:B------:R-:W-:Y:S01]  /*6810*/  FMNMX.FTZ R177, R13, R208, !PT ;  /* 0x000000d00db17209 */ /* 0x000fe20007810000 */
[--C-:B------:R-:W-:Y:S01]  /*6820*/  FFMA.FTZ R11, R11, UR10, -R204.reuse ;  /* 0x0000000a0b0b7c23 */ /* 0x100fe200080108cc */
[----:B------:R-:W-:Y:S01]  /*6830*/  ISETP.GT.AND P4, PT, R175, 0x29, PT ;  /* 0x00000029af00780c */ /* 0x000fe20003f84270 */
[----:B------:R-:W1:Y:S01]  /*6840*/  MUFU.TANH R166, R166 ;  /* 0x000000a600a67308 */ /* 0x000e620000002400 */
[----:B------:R-:W-:Y:S01]  /*6850*/  FMNMX.FTZ R208, R20, R177, !PT ;  /* 0x000000b114d07209 */ /* 0x000fe20007810000 */
[--C-:B------:R-:W-:Y:S01]  /*6860*/  FFMA.FTZ R14, R14, UR10, -R204.reuse ;  /* 0x0000000a0e0e7c23 */ /* 0x100fe200080108cc */
[----:B--2---:R-:W-:Y:S01]  /*6870*/  FSEL R162, R162, -INF , P3 ;  /* 0xff800000a2a27808 */ /* 0x004fe20001800000 */
[--C-:B------:R-:W-:Y:S01]  /*6880*/  FFMA.FTZ R15, R15, UR10, -R204.reuse ;  /* 0x0000000a0f0f7c23 */ /* 0x100fe200080108cc */
[----:B------:R-:W-:Y:S01]  /*6890*/  FMNMX.FTZ R177, R21, R208, !PT ;  /* 0x000000d015b17209 */ /* 0x000fe20007810000 */
[--C-:B------:R-:W-:Y:S01]  /*68a0*/  FFMA.FTZ R152, R152, UR10, -R204.reuse ;  /* 0x0000000a98987c23 */ /* 0x100fe200080108cc */
[----:B------:R-:W-:Y:S01]  /*68b0*/  ISETP.GT.AND P3, PT, R175, 0x30, PT ;  /* 0x00000030af00780c */ /* 0x000fe20003f64270 */
[----:B------:R-:W2:Y:S01]  /*68c0*/  MUFU.TANH R167, R167 ;  /* 0x000000a700a77308 */ /* 0x000ea20000002400 */
[----:B------:R-:W-:Y:S01]  /*68d0*/  FMNMX.FTZ R208, R154, R177, !PT ;  /* 0x000000b19ad07209 */ /* 0x000fe20007810000 */
[--C-:B------:R-:W-:Y:S01]  /*68e0*/  FFMA.FTZ R153, R153, UR10, -R204.reuse ;  /* 0x0000000a99997c23 */ /* 0x100fe200080108cc */
[----:B0-----:R-:W-:Y:S01]  /*68f0*/  FSEL R163, R163, -INF , P4 ;  /* 0xff800000a3a37808 */ /* 0x001fe20002000000 */
[--C-:B------:R-:W-:Y:S01]  /*6900*/  FFMA.FTZ R156, R156, UR10, -R204.reuse ;  /* 0x0000000a9c9c7c23 */ /* 0x100fe200080108cc */
[----:B------:R-:W-:Y:S01]  /*6910*/  FMNMX.FTZ R177, R155, R208, !PT ;  /* 0x000000d09bb17209 */ /* 0x000fe20007810000 */
[--C-:B------:R-:W-:Y:S01]  /*6920*/  FFMA.FTZ R157, R157, UR10, -R204.reuse ;  /* 0x0000000a9d9d7c23 */ /* 0x100fe200080108cc */
[----:B------:R-:W-:Y:S01]  /*6930*/  ISETP.GT.AND P4, PT, R175, 0x31, PT ;  /* 0x00000031af00780c */ /* 0x000fe20003f84270 */
        /* <DEDUP_REMOVED lines=10> */
[----:B------:R-:W-:Y:S01]  /*69e0*/  FFMA.FTZ R173, R173, UR10, -R204 ;  /* 0x0000000aadad7c23 */ /* 0x000fe200080108cc */
[----:B--2---:R-:W-:-:S02]  /*69f0*/  FSEL R167, R167, -INF , P4 ;  /* 0xff800000a7a77808 */ /* 0x004fc40002000000 */
[----:B------:R-:W-:Y:S02]  /*6a00*/  FMNMX.FTZ R177, R163, R208, !PT ;  /* 0x000000d0a3b17209 */ /* 0x000fe40007810000 */
[----:B------:R-:W-:Y:S01]  /*6a10*/  ISETP.GT.AND P4, PT, R175, 0x39, PT ;  /* 0x00000039af00780c */ /* 0x000fe20003f84270 */
[----:B------:R-:W2:Y:S01]  /*6a20*/  MUFU.TANH R174, R174 ;  /* 0x000000ae00ae7308 */ /* 0x000ea20000002400 */
[----:B------:R-:W-:Y:S02]  /*6a30*/  FMNMX.FTZ R208, R166, R177, !PT ;  /* 0x000000b1a6d07209 */ /* 0x000fe40007810000 */
[----:B0-----:R-:W-:Y:S02]  /*6a40*/  FSEL R170, R170, -INF , P3 ;  /* 0xff800000aaaa7808 */ /* 0x001fe40001800000 */
[----:B------:R-:W-:Y:S02]  /*6a50*/  FMNMX.FTZ R177, R167, R208, !PT ;  /* 0x000000d0a7b17209 */ /* 0x000fe40007810000 */
[----:B------:R-:W-:Y:S01]  /*6a60*/  ISETP.GT.AND P3, PT, R175, 0x40, PT ;  /* 0x00000040af00780c */ /* 0x000fe20003f64270 */
[----:B------:R-:W0:Y:S01]  /*6a70*/  MUFU.TANH R176, R176 ;  /* 0x000000b000b07308 */ /* 0x000e220000002400 */
[----:B-1----:R-:W-:-:S02]  /*6a80*/  FSEL R171, R171, -INF , P4 ;  /* 0xff800000abab7808 */ /* 0x002fc40002000000 */
[----:B------:R-:W-:Y:S02]  /*6a90*/  FMNMX.FTZ R208, R170, R177, !PT ;  /* 0x000000b1aad07209 */ /* 0x000fe40007810000 */
[----:B------:R-:W-:Y:S02]  /*6aa0*/  ISETP.GT.AND P4, PT, R175, 0x41, PT ;  /* 0x00000041af00780c */ /* 0x000fe40003f84270 */
[----:B------:R-:W-:Y:S01]  /*6ab0*/  FMNMX.FTZ R208, R171, R208, !PT ;  /* 0x000000d0abd07209 */ /* 0x000fe20007810000 */
[----:B------:R-:W1:Y:S01]  /*6ac0*/  MUFU.TANH R192, R192 ;  /* 0x000000c000c07308 */ /* 0x000e620000002400 */
[----:B--2---:R-:W-:Y:S01]  /*6ad0*/  FSEL R177, R174, -INF , P3 ;  /* 0xff800000aeb17808 */ /* 0x004fe20001800000 */
[--C-:B------:R-:W-:Y:S01]  /*6ae0*/  FFMA.FTZ R174, R168, UR10, -R204.reuse ;  /* 0x0000000aa8ae7c23 */ /* 0x100fe200080108cc */
[----:B------:R-:W-:Y:S02]  /*6af0*/  ISETP.GT.AND P3, PT, R175, 0x48, PT ;  /* 0x00000048af00780c */ /* 0x000fe40003f64270 */
[----:B------:R-:W-:Y:S01]  /*6b00*/  FMNMX.FTZ R211, R177, R208, !PT ;  /* 0x000000d0b1d37209 */ /* 0x000fe20007810000 */
[----:B------:R-:W-:-:S01]  /*6b10*/  FFMA.FTZ R208, R179, UR10, -R204 ;  /* 0x0000000ab3d07c23 */ /* 0x000fc200080108cc */
[--C-:B------:R-:W-:Y:S01]  /*6b20*/  FFMA.FTZ R179, R181, UR10, -R204.reuse ;  /* 0x0000000ab5b37c23 */ /* 0x100fe200080108cc */
[----:B------:R-:W2:Y:S01]  /*6b30*/  MUFU.TANH R193, R193 ;  /* 0x000000c100c17308 */ /* 0x000ea20000002400 */
[----:B0-----:R-:W-:Y:S01]  /*6b40*/  FSEL R176, R176, -INF , P4 ;  /* 0xff800000b0b07808 */ /* 0x001fe20002000000 */
[--C-:B------:R-:W-:Y:S01]  /*6b50*/  FFMA.FTZ R181, R183, UR10, -R204.reuse ;  /* 0x0000000ab7b57c23 */ /* 0x100fe200080108cc */
[----:B------:R-:W-:Y:S01]  /*6b60*/  ISETP.GT.AND P4, PT, R175, 0x49, PT ;  /* 0x00000049af00780c */ /* 0x000fe20003f84270 */
[--C-:B------:R-:W-:Y:S01]  /*6b70*/  FFMA.FTZ R183, R185, UR10, -R204.reuse ;  /* 0x0000000ab9b77c23 */ /* 0x100fe200080108cc */
[----:B------:R-:W-:Y:S01]  /*6b80*/  FMNMX.FTZ R211, R176, R211, !PT ;  /* 0x000000d3b0d37209 */ /* 0x000fe20007810000 */
[--C-:B------:R-:W-:Y:S01]  /*6b90*/  FFMA.FTZ R185, R187, UR10, -R204.reuse ;  /* 0x0000000abbb97c23 */ /* 0x100fe200080108cc */
[----:B------:R-:W-:-:S01]  /*6ba0*/  FFMA.FTZ R187, R189, UR10, -R204 ;  /* 0x0000000abdbb7c23 */ /* 0x000fc200080108cc */
[----:B------:R-:W0:Y:S01]  /*6bb0*/  MUFU.TANH R194, R194 ;  /* 0x000000c200c27308 */ /* 0x000e220000002400 */
[----:B-1----:R-:W-:-:S02]  /*6bc0*/  FSEL R192, R192, -INF , P3 ;  /* 0xff800000c0c07808 */ /* 0x002fc40001800000 */
[----:B------:R-:W-:Y:S02]  /*6bd0*/  ISETP.GT.AND P3, PT, R175, 0x50, PT ;  /* 0x00000050af00780c */ /* 0x000fe40003f64270 */
[----:B------:R-:W-:Y:S02]  /*6be0*/  FMNMX.FTZ R164, R192, R211, !PT ;  /* 0x000000d3c0a47209 */ /* 0x000fe40007810000 */
[----:B------:R-:W-:Y:S01]  /*6bf0*/  FSEL R189, R161, RZ, P2 ;  /* 0x000000ffa1bd7208 */ /* 0x000fe20001000000 */
[----:B------:R-:W1:Y:S01]  /*6c00*/  MUFU.TANH R195, R195 ;  /* 0x000000c300c37308 */ /* 0x000e620000002400 */
[----:B--2---:R-:W-:Y:S02]  /*6c10*/  FSEL R193, R193, -INF , P4 ;  /* 0xff800000c1c17808 */ /* 0x004fe40002000000 */
[----:B------:R-:W-:Y:S01]  /*6c20*/  ISETP.GT.AND P4, PT, R175, 0x51, PT ;  /* 0x00000051af00780c */ /* 0x000fe20003f84270 */
[----:B------:R-:W-:-:S01]  /*6c30*/  FADD.FTZ R189, -R189, R4 ;  /* 0x00000004bdbd7221 */ /* 0x000fc20000010100 */
[----:B------:R-:W-:-:S03]  /*6c40*/  FMNMX.FTZ R211, R193, R164, !PT ;  /* 0x000000a4c1d37209 */ /* 0x000fc60007810000 */
[----:B------:R-:W2:Y:S01]  /*6c50*/  MUFU.TANH R196, R196 ;  /* 0x000000c400c47308 */ /* 0x000ea20000002400 */
[----:B0-----:R-:W-:Y:S01]  /*6c60*/  FSEL R194, R194, -INF , P3 ;  /* 0xff800000c2c27808 */ /* 0x001fe20001800000 */
[----:B------:R-:W-:Y:S01]  /*6c70*/  FMUL.FTZ R189, R189, UR10 ;  /* 0x0000000abdbd7c20 */ /* 0x000fe20008410000 */
        /* <DEDUP_REMOVED lines=26> */
[----:B-1----:R-:W-:Y:S02]  /*6e20*/  FSEL R201, R201, -INF , P4 ;  /* 0xff800000c9c97808 */ /* 0x002fe40002000000 */
[----:B------:R-:W-:-:S05]  /*6e30*/  ISETP.GT.AND P4, PT, R175, 0x71, PT ;  /* 0x00000071af00780c */ /* 0x000fca0003f84270 */
[----:B------:R-:W1:Y:S01]  /*6e40*/  MUFU.TANH R205, R205 ;  /* 0x000000cd00cd7308 */ /* 0x000e620000002400 */
[----:B--2---:R-:W-:Y:S02]  /*6e50*/  FSEL R202, R202, -INF , P3 ;  /* 0xff800000caca7808 */ /* 0x004fe40001800000 */
[----:B------:R-:W-:-:S05]  /*6e60*/  ISETP.GT.AND P3, PT, R175, 0x78, PT ;  /* 0x00000078af00780c */ /* 0x000fca0003f64270 */
[----:B------:R2:W-:Y:S01]  /*6e70*/  MUFU.EX2 R164, R174 ;  /* 0x000000ae00a47308 */ /* 0x0005e20000000800 */
[----:B0-----:R-:W-:Y:S02]  /*6e80*/  FSEL R203, R203, -INF , P4 ;  /* 0xff800000cbcb7808 */ /* 0x001fe40002000000 */
[----:B------:R-:W-:Y:S01]  /*6e90*/  ISETP.GT.AND P4, PT, R175, 0x79, PT ;  /* 0x00000079af00780c */ /* 0x000fe20003f84270 */
[----:B------:R-:W-:-:S01]  /*6ea0*/  FFMA.FTZ R175, R178, UR10, -R204 ;  /* 0x0000000ab2af7c23 */ /* 0x000fc200080108cc */
[--C-:B------:R-:W-:Y:S01]  /*6eb0*/  FFMA.FTZ R178, R180, UR10, -R204.reuse ;  /* 0x0000000ab4b27c23 */ /* 0x100fe200080108cc */
[----:B------:R-:W-:-:S01]  /*6ec0*/  FFMA.FTZ R180, R182, UR10, -R204 ;  /* 0x0000000ab6b47c23 */ /* 0x000fc200080108cc */
[--C-:B------:R-:W-:Y:S01]  /*6ed0*/  FFMA.FTZ R182, R184, UR10, -R204.reuse ;  /* 0x0000000ab8b67c23 */ /* 0x100fe200080108cc */
[----:B------:R-:W0:Y:S01]  /*6ee0*/  MUFU.TANH R207, R207 ;  /* 0x000000cf00cf7308 */ /* 0x000e220000002400 */
[----:B--2---:R-:W-:-:S01]  /*6ef0*/  FFMA.FTZ R174, R172, UR10, -R204 ;  /* 0x0000000aacae7c23 */ /* 0x004fc200080108cc */
[----:B------:R-:W-:Y:S01]  /*6f00*/  FMNMX.FTZ R172, R200, R211, !PT ;  /* 0x000000d3c8ac7209 */ /* 0x000fe20007810000 */
[----:B------:R-:W-:-:S01]  /*6f10*/  FFMA.FTZ R184, R186, UR10, -R204 ;  /* 0x0000000abab87c23 */ /* 0x000fc200080108cc */
[----:B-1----:R-:W-:Y:S01]  /*6f20*/  FSEL R205, R205, -INF , P3 ;  /* 0xff800000cdcd7808 */ /* 0x002fe20001800000 */
[----:B------:R-:W-:-:S01]  /*6f30*/  FFMA.FTZ R186, R188, UR10, -R204 ;  /* 0x0000000abcba7c23 */ /* 0x000fc200080108cc */
[----:B------:R-:W-:Y:S01]  /*6f40*/  FMNMX.FTZ R211, R201, R172, !PT ;  /* 0x000000acc9d37209 */ /* 0x000fe20007810000 */
[----:B------:R-:W-:-:S01]  /*6f50*/  FFMA.FTZ R188, R191, UR10, -R204 ;  /* 0x0000000abfbc7c23 */ /* 0x000fc200080108cc */
[----:B------:R1:W-:Y:S01]  /*6f60*/  MUFU.EX2 R168, R174 ;  /* 0x000000ae00a87308 */ /* 0x0003e20000000800 */
[----:B------:R-:W-:-:S01]  /*6f70*/  FFMA.FTZ R191, R190, UR10, -R204 ;  /* 0x0000000abebf7c23 */ /* 0x000fc200080108cc */
[----:B------:R-:W-:-:S06]  /*6f80*/  FMNMX.FTZ R172, R202, R211, !PT ;  /* 0x000000d3caac7209 */ /* 0x000fcc0007810000 */
[----:B------:R-:W-:Y:S01]  /*6f90*/  MUFU.EX2 R206, R206 ;  /* 0x000000ce00ce7308 */ /* 0x000fe20000000800 */
[----:B-1----:R-:W-:Y:S02]  /*6fa0*/  FMNMX.FTZ R174, R203, R172, !PT ;  /* 0x000000accbae7209 */ /* 0x002fe40007810000 */
[----:B0-----:R-:W-:Y:S02]  /*6fb0*/  FSEL R207, R207, -INF , P4 ;  /* 0xff800000cfcf7808 */ /* 0x001fe40002000000 */
[----:B------:R-:W-:-:S03]  /*6fc0*/  FMNMX.FTZ R174, R205, R174, !PT ;  /* 0x000000aecdae7209 */ /* 0x000fc60007810000 */
[----:B------:R-:W0:Y:S01]  /*6fd0*/  MUFU.EX2 R189, R189 ;  /* 0x000000bd00bd7308 */ /* 0x000e220000000800 */
[----:B------:R-:W-:-:S05]  /*6fe0*/  FMNMX.FTZ R174, R207, R174, !PT ;  /* 0x000000aecfae7209 */ /* 0x000fca0007810000 */
[----:B------:R-:W1:Y:S02]  /*6ff0*/  SHFL.BFLY PT, R211, R174, 0x2, 0x1f ;  /* 0x0c401f00aed37f89 */ /* 0x000e6400000e0000 */
[----:B------:R-:W2:Y:S08]  /*7000*/  MUFU.EX2 R7, R7 ;  /* 0x0000000700077308 */ /* 0x000eb00000000800 */
[----:B------:R-:W-:Y:S01]  /*7010*/  MUFU.EX2 R10, R10 ;  /* 0x0000000a000a7308 */ /* 0x000fe20000000800 */
[----:B------:R-:W-:-:S02]  /*7020*/  WARPGROUP.DEPBAR.LE gsb0, 0x0 ;  /* 0x00008000000079c5 */ /* 0x000fc40000010000 */
[----:B------:R-:W-:-:S05]  /*7030*/  WARPGROUP.ARRIVE ;  /* 0x00000000000079c5 */ /* 0x000fca0000000000 */
[----:B------:R-:W-:Y:S01]  /*7040*/  MUFU.EX2 R11, R11 ;  /* 0x0000000b000b7308 */ /* 0x000fe20000000800 */
[----:B------:R-:W-:Y:S01]  /*7050*/  QGMMA.64x256x32.F32.E4M3.E4M3 R24, R220, gdesc[UR4], R24, gsb0 ;  /* 0x03e00004dc187df3 */ /* 0x000fe20008000818 */
[----:B------:R-:W-:Y:S01]  /*7060*/  UIADD3 UR6, UR11, 0x6, URZ ;  /* 0x000000060b067890 */ /* 0x000fe2000fffe03f */
[----:B-1----:R-:W-:Y:S01]  /*7070*/  FMNMX.FTZ R211, R174, R211, !PT ;  /* 0x000000d3aed37209 */ /* 0x002fe20007810000 */
[----:B------:R-:W-:-:S04]  /*7080*/  UMOV UR7, 0x40000040 ;  /* 0x4000004000077882 */ /* 0x000fc80000000000 */
[----:B------:R-:W-:Y:S01]  /*7090*/  MUFU.EX2 R14, R14 ;  /* 0x0000000e000e7308 */ /* 0x000fe20000000800 */
[----:B------:R-:W1:Y:S07]  /*70a0*/  SHFL.BFLY PT, R174, R211, 0x1, 0x1f ;  /* 0x0c201f00d3ae7f89 */ /* 0x000e6e00000e0000 */
[----:B------:R-:W-:Y:S08]  /*70b0*/  MUFU.EX2 R15, R15 ;  /* 0x0000000f000f7308 */ /* 0x000ff00000000800 */
[----:B------:R-:W-:Y:S08]  /*70c0*/  MUFU.EX2 R152, R152 ;  /* 0x0000009800987308 */ /* 0x000ff00000000800 */
[----:B------:R-:W-:Y:S01]  /*70d0*/  MUFU.EX2 R153, R153 ;  /* 0x0000009900997308 */ /* 0x000fe20000000800 */
[----:B-1----:R-:W-:Y:S01]  /*70e0*/  FMNMX.FTZ R174, R211, R174, !PT ;  /* 0x000000aed3ae7209 */ /* 0x002fe20007810000 */
[----:B------:R-:W-:-:S03]  /*70f0*/  IMAD.U32 R211, RZ, RZ, UR10 ;  /* 0x0000000affd37e24 */ /* 0x000fc6000f8e00ff */
[C---:B------:R-:W-:Y:S01]  /*7100*/  FSETP.NEU.FTZ.AND P2, PT, R174.reuse, -INF , PT ;  /* 0xff800000ae00780b */ /* 0x040fe20003f5d000 */
[----:B------:R-:W-:-:S02]  /*7110*/  FFMA.FTZ R190, R174, R211, -8 ;  /* 0xc1000000aebe7423 */ /* 0x000fc400000100d3 */
[----:B------:R-:W-:Y:S03]  /*7120*/  MUFU.EX2 R156, R156 ;  /* 0x0000009c009c7308 */ /* 0x000fe60000000800 */
[----:B------:R-:W-:Y:S02]  /*7130*/  FSEL R4, R190, RZ, P2 ;  /* 0x000000ffbe047208 */ /* 0x000fe40001000000 */
[----:B------:R-:W-:-:S03]  /*7140*/  FSEL R190, R174, RZ, P2 ;  /* 0x000000ffaebe7208 */ /* 0x000fc60001000000 */
[----:B------:R-:W-:Y:S01]  /*7150*/  MUFU.EX2 R157, R157 ;  /* 0x0000009d009d7308 */ /* 0x000fe20000000800 */
[----:B------:R-:W-:-:S01]  /*7160*/  FFMA.FTZ R204, R170, UR10, -R4 ;  /* 0x0000000aaacc7c23 */ /* 0x000fc20008010804 */
[----:B------:R-:W-:Y:S01]  /*7170*/  FFMA.FTZ R211, R8, UR10, -R4 ;  /* 0x0000000a08d37c23 */ /* 0x000fe20008010804 */
        /* <DEDUP_REMOVED lines=15> */
[----:B------:R-:W-:Y:S01]  /*7270*/  FFMA.FTZ R159, R162, UR10, -R4 ;  /* 0x0000000aa29f7c23 */ /* 0x000fe20008010804 */
[----:B0-----:R-:W-:-:S01]  /*7280*/  FFMA.FTZ R192, R189, R3, R206 ;  /* 0x00000003bdc07223 */ /* 0x001fc200000100ce */
[--C-:B------:R-:W-:Y:S01]  /*7290*/  FFMA.FTZ R162, R163, UR10, -R4.reuse ;  /* 0x0000000aa3a27c23 */ /* 0x100fe20008010804 */
[----:B------:R-:W-:-:S01]  /*72a0*/  FFMA.FTZ R163, R166, UR10, -R4 ;  /* 0x0000000aa6a37c23 */ /* 0x000fc20008010804 */
[--C-:B------:R-:W-:Y:S01]  /*72b0*/  FFMA.FTZ R166, R167, UR10, -R4.reuse ;  /* 0x0000000aa7a67c23 */ /* 0x100fe20008010804 */
[----:B------:R-:W-:-:S01]  /*72c0*/  FFMA.FTZ R167, R177, UR10, -R4 ;  /* 0x0000000ab1a77c23 */ /* 0x000fc20008010804 */
[----:B------:R-:W0:Y:S01]  /*72d0*/  MUFU.EX2 R8, R8 ;  /* 0x0000000800087308 */ /* 0x000e220000000800 */
[----:B--2---:R-:W-:-:S01]  /*72e0*/  FADD.FTZ R177, R7, R192 ;  /* 0x000000c007b17221 */ /* 0x004fc20000010000 */
[--C-:B------:R-:W-:Y:S01]  /*72f0*/  FFMA.FTZ R192, R193, UR10, -R4.reuse ;  /* 0x0000000ac1c07c23 */ /* 0x100fe20008010804 */
[----:B------:R-:W-:-:S05]  /*7300*/  FFMA.FTZ R176, R176, UR10, -R4 ;  /* 0x0000000ab0b07c23 */ /* 0x000fca0008010804 */
[----:B------:R-:W2:Y:S01]  /*7310*/  MUFU.EX2 R9, R9 ;  /* 0x0000000900097308 */ /* 0x000ea20000000800 */
[----:B-1----:R-:W-:-:S07]  /*7320*/  FFMA.FTZ R3, R170, R2, R211 ;  /* 0x00000002aa037223 */ /* 0x002fce00000100d3 */
        /* <DEDUP_REMOVED lines=8> */
[----:B------:R0:W-:Y:S01]  /*73b0*/  MUFU.EX2 R5, R204 ;  /* 0x000000cc00057308 */ /* 0x0001e20000000800 */
[----:B--2---:R-:W-:-:S07]  /*73c0*/  FADD.FTZ R2, R20, R3 ;  /* 0x0000000314027221 */ /* 0x004fce0000010000 */
[----:B------:R-:W2:Y:S01]  /*73d0*/  MUFU.EX2 R154, R154 ;  /* 0x0000009a009a7308 */ /* 0x000ea20000000800 */
[----:B0-----:R-:W-:-:S01]  /*73e0*/  FADD.FTZ R204, R10, R177 ;  /* 0x000000b10acc7221 */ /* 0x001fc20000010000 */
[----:B------:R-:W-:Y:S01]  /*73f0*/  FFMA.FTZ R177, R194, UR10, -R4 ;  /* 0x0000000ac2b17c23 */ /* 0x000fe20008010804 */
[----:B-1----:R-:W-:-:S02]  /*7400*/  FADD.FTZ R3, R21, R2 ;  /* 0x0000000215037221 */ /* 0x002fc40000010000 */
[----:B------:R-:W-:-:S03]  /*7410*/  FADD.FTZ R193, R11, R204 ;  /* 0x000000cc0bc17221 */ /* 0x000fc60000010000 */
[----:B------:R-:W0:Y:S01]  /*7420*/  MUFU.EX2 R155, R155 ;  /* 0x0000009b009b7308 */ /* 0x000e220000000800 */
[----:B------:R-:W-:-:S04]  /*7430*/  FADD.FTZ R194, R14, R193 ;  /* 0x000000c10ec27221 */ /* 0x000fc80000010000 */
[----:B------:R-:W-:Y:S01]  /*7440*/  FADD.FTZ R193, R15, R194 ;  /* 0x000000c20fc17221 */ /* 0x000fe20000010000 */
[----:B------:R-:W-:-:S02]  /*7450*/  FFMA.FTZ R194, R195, UR10, -R4 ;  /* 0x0000000ac3c27c23 */ /* 0x000fc40008010804 */
[----:B------:R-:W1:Y:S01]  /*7460*/  MUFU.EX2 R158, R158 ;  /* 0x0000009e009e7308 */ /* 0x000e620000000800 */
[----:B------:R-:W-:-:S01]  /*7470*/  FADD.FTZ R204, R152, R193 ;  /* 0x000000c198cc7221 */ /* 0x000fc20000010000 */
[----:B--2---:R-:W-:Y:S01]  /*7480*/  FADD.FTZ R2, R154, R3 ;  /* 0x000000039a027221 */ /* 0x004fe20000010000 */
[----:B------:R-:W-:-:S02]  /*7490*/  FFMA.FTZ R193, R196, UR10, -R4 ;  /* 0x0000000ac4c17c23 */ /* 0x000fc40008010804 */
[----:B------:R-:W-:-:S03]  /*74a0*/  FADD.FTZ R195, R153, R204 ;  /* 0x000000cc99c37221 */ /* 0x000fc60000010000 */
[----:B------:R-:W2:Y:S01]  /*74b0*/  MUFU.EX2 R160, R160 ;  /* 0x000000a000a07308 */ /* 0x000ea20000000800 */
[----:B------:R-:W-:-:S01]  /*74c0*/  FADD.FTZ R196, R156, R195 ;  /* 0x000000c39cc47221 */ /* 0x000fc20000010000 */
[----:B0-----:R-:W-:-:S03]  /*74d0*/  FADD.FTZ R3, R155, R2 ;  /* 0x000000029b037221 */ /* 0x001fc60000010000 */
[----:B------:R-:W-:Y:S01]  /*74e0*/  FADD.FTZ R195, R157, R196 ;  /* 0x000000c49dc37221 */ /* 0x000fe20000010000 */
[----:B------:R-:W-:-:S02]  /*74f0*/  FFMA.FTZ R196, R197, UR10, -R4 ;  /* 0x0000000ac5c47c23 */ /* 0x000fc40008010804 */
        /* <DEDUP_REMOVED lines=17> */
[----:B------:R-:W-:-:S03]  /*7610*/  FFMA.FTZ R198, R199, UR10, -R4 ;  /* 0x0000000ac7c67c23 */ /* 0x000fc60008010804 */
[----:B------:R-:W-:Y:S01]  /*7620*/  FADD.FTZ R204, R164, R197 ;  /* 0x000000c5a4cc7221 */ /* 0x000fe20000010000 */
[----:B------:R-:W-:-:S02]  /*7630*/  FFMA.FTZ R197, R200, UR10, -R4 ;  /* 0x0000000ac8c57c23 */ /* 0x000fc40008010804 */
[----:B------:R-:W2:Y:S01]  /*7640*/  MUFU.EX2 R190, R190 ;  /* 0x000000be00be7308 */ /* 0x000ea20000000800 */
[----:B0-----:R-:W-:-:S04]  /*7650*/  FADD.FTZ R2, R166, R3 ;  /* 0x00000003a6027221 */ /* 0x001fc80000010000 */
[----:B------:R-:W-:-:S03]  /*7660*/  FADD.FTZ R3, R5, R2 ;  /* 0x0000000205037221 */ /* 0x000fc60000010000 */
[----:B------:R-:W0:Y:S01]  /*7670*/  MUFU.EX2 R167, R167 ;  /* 0x000000a700a77308 */ /* 0x000e220000000800 */
[----:B-1----:R-:W-:-:S04]  /*7680*/  FADD.FTZ R199, R169, R204 ;  /* 0x000000cca9c77221 */ /* 0x002fc80000010000 */
[----:B------:R-:W-:-:S03]  /*7690*/  FADD.FTZ R200, R168, R199 ;  /* 0x000000c7a8c87221 */ /* 0x000fc60000010000 */
        /* <DEDUP_REMOVED lines=10> */
[----:B------:R-:W-:Y:S02]  /*7740*/  WARPGROUP.DEPBAR.LE gsb0, 0x0 ;  /* 0x00008000000079c5 */ /* 0x000fe40000010000 */
[----:B------:R-:W-:Y:S01]  /*7750*/  WARPGROUP.ARRIVE ;  /* 0x00000000000079c5 */ /* 0x000fe20000000000 */
[----:B0-----:R-:W-:-:S01]  /*7760*/  FADD.FTZ R204, R172, R199 ;  /* 0x000000c7accc7221 */ /* 0x001fc20000010000 */
[----:B------:R-:W-:-:S03]  /*7770*/  FFMA.FTZ R199, R202, UR10, -R4 ;  /* 0x0000000acac77c23 */ /* 0x000fc60008010804 */
[----:B------:R-:W0:Y:S01]  /*7780*/  MUFU.EX2 R192, R192 ;  /* 0x000000c000c07308 */ /* 0x000e220000000800 */
[----:B------:R-:W-:Y:S01]  /*7790*/  QGMMA.64x256x32.F32.E4M3.E4M3 R24, R216, gdesc[UR4], R24, gsb0 ;  /* 0x03e00004d8187df3 */ /* 0x000fe20008000818 */
[----:B-1----:R-:W-:-:S06]  /*77a0*/  FADD.FTZ R3, R171, R2 ;  /* 0x00000002ab037221 */ /* 0x002fcc0000010000 */
        /* <DEDUP_REMOVED lines=10> */
[----:B0-----:R-:W-:-:S01]  /*7850*/  FADD.FTZ R201, R179, R202 ;  /* 0x000000cab3c97221 */ /* 0x001fc20000010000 */
[----:B------:R-:W-:-:S06]  /*7860*/  FFMA.FTZ R202, R203, UR10, -R4 ;  /* 0x0000000acbca7c23 */ /* 0x000fcc0008010804 */
        /* <DEDUP_REMOVED lines=22> */
[----:B------:R-:W-:Y:S01]  /*79d0*/  MUFU.EX2 R200, R200 ;  /* 0x000000c800c87308 */ /* 0x000fe20000000800 */
[----:B--2---:R-:W-:-:S07]  /*79e0*/  FADD.FTZ R3, R197, R204 ;  /* 0x000000ccc5037221 */ /* 0x004fce0000010000 */
[----:B------:R-:W1:Y:S01]  /*79f0*/  MUFU.EX2 R186, R186 ;  /* 0x000000ba00ba7308 */ /* 0x000e620000000800 */
[----:B0-----:R-:W-:-:S07]  /*7a00*/  FADD.FTZ R203, R185, R208 ;  /* 0x000000d0b9cb7221 */ /* 0x001fce0000010000 */
[----:B------:R-:W-:Y:S08]  /*7a10*/  MUFU.EX2 R199, R199 ;  /* 0x000000c700c77308 */ /* 0x000ff00000000800 */
[----:B------:R-:W0:Y:S01]  /*7a20*/  MUFU.EX2 R187, R187 ;  /* 0x000000bb00bb7308 */ /* 0x000e220000000800 */
[----:B-1----:R-:W-:-:S07]  /*7a30*/  FADD.FTZ R204, R186, R203 ;  /* 0x000000cbbacc7221 */ /* 0x002fce0000010000 */
[----:B------:R-:W-:Y:S08]  /*7a40*/  MUFU.EX2 R202, R202 ;  /* 0x000000ca00ca7308 */ /* 0x000ff00000000800 */
[----:B------:R-:W1:Y:S01]  /*7a50*/  MUFU.EX2 R188, R188 ;  /* 0x000000bc00bc7308 */ /* 0x000e620000000800 */
[----:B0-----:R-:W-:-:S07]  /*7a60*/  FADD.FTZ R203, R187, R204 ;  /* 0x000000ccbbcb7221 */ /* 0x001fce0000010000 */
[----:B------:R-:W-:Y:S08]  /*7a70*/  MUFU.EX2 R201, R201 ;  /* 0x000000c900c97308 */ /* 0x000ff00000000800 */
[----:B------:R-:W0:Y:S01]  /*7a80*/  MUFU.EX2 R191, R191 ;  /* 0x000000bf00bf7308 */ /* 0x000e220000000800 */
[----:B-1----:R-:W-:-:S07]  /*7a90*/  FADD.FTZ R204, R188, R203 ;  /* 0x000000cbbccc7221 */ /* 0x002fce0000010000 */
[----:B------:R-:W1:Y:S01]  /*7aa0*/  MUFU.EX2 R4, R4 ;  /* 0x0000000400047308 */ /* 0x000e620000000800 */
[----:B------:R-:W-:Y:S02]  /*7ab0*/  WARPGROUP.DEPBAR.LE gsb0, 0x0 ;  /* 0x00008000000079c5 */ /* 0x000fe40000010000 */
[----:B------:R2:W-:Y:S06]  /*7ac0*/  BAR.ARV R2, 0x100 ;  /* 0x000400020000751d */ /* 0x0005ec0000002000 */
[----:B--2---:R-:W-:-:S05]  /*7ad0*/  @!P1 VIADD R2, R210, 0x38840 ;  /* 0x00038840d2029836 */ /* 0x004fca0000000000 */
[----:B------:R-:W-:-:S04]  /*7ae0*/  @!P1 PRMT R2, RZ, 0x654, R2 ;  /* 0x00000654ff029816 */ /* 0x000fc80000000002 */
[----:B------:R2:W-:Y:S02]  /*7af0*/  @!P1 SYNCS.ARRIVE.TRANS64.RED.A1T0 RZ, [R2+URZ], RZ ;  /* 0x000000ff02ff99a7 */ /* 0x0005e4000810043f */
[----:B--2---:R-:W-:-:S04]  /*7b00*/  FADD.FTZ R2, R200, R3 ;  /* 0x00000003c8027221 */ /* 0x004fc80000010000 */
[----:B------:R-:W-:-:S04]  /*7b10*/  FADD.FTZ R3, R199, R2 ;  /* 0x00000002c7037221 */ /* 0x000fc80000010000 */
[----:B------:R-:W-:Y:S01]  /*7b20*/  FADD.FTZ R2, R202, R3 ;  /* 0x00000003ca027221 */ /* 0x000fe20000010000 */
[----:B0-----:R-:W-:-:S03]  /*7b30*/  FADD.FTZ R3, R191, R204 ;  /* 0x000000ccbf037221 */ /* 0x001fc60000010000 */
[----:B------:R-:W-:-:S04]  /*7b40*/  FADD.FTZ R2, R201, R2 ;  /* 0x00000002c9027221 */ /* 0x000fc80000010000 */
[----:B-1----:R-:W-:Y:S01]  /*7b50*/  FADD.FTZ R2, R4, R2 ;  /* 0x0000000204027221 */ /* 0x002fe20000010000 */
[----:B------:R-:W-:Y:S06]  /*7b60*/  @!P0 BRA `(.L_x_2018) ;  /* 0x0000000000048947 */ /* 0x000fec0003800000 */
[----:B------:R-:W-:Y:S01]  /*7b70*/  BPT.TRAP 0x1 ;  /* 0x000000040000795c */ /* 0x000fe20000300000 */
.L_x_2018:
        /* <DEDUP_REMOVED lines=12> */
[----:B------:R-:W-:Y:S01]  /*7c40*/  UMOV UR58, UR57 ;  /* 0x00000039003a7c82 */ /* 0x000fe20008000000 */
        /* <DEDUP_REMOVED lines=160> */
.L_x_2009:
[----:B------:R-:W-:-:S13]  /*8650*/  ISETP.LE.AND P2, PT, RZ, UR56, PT ;  /* 0x00000038ff007c0c */ /* 0x000fda000bf43270 */
[----:B------:R-:W-:Y:S05]  /*8660*/  @!P2 BRA `(.L_x_2020) ;  /* 0x0000002800c8a947 */ /* 0x000fea0003800000 */
[----:B------:R-:W-:Y:S01]  /*8670*/  IMAD.MOV.U32 R5, RZ, RZ, R174 ;  /* 0x000000ffff057224 */ /* 0x000fe200078e00ae */
[----:B------:R-:W-:Y:S01]  /*8680*/  UMOV UR53, UR45 ;  /* 0x0000002d00357c82 */ /* 0x000fe20008000000 */
[----:B------:R-:W-:Y:S01]  /*8690*/  IMAD.MOV.U32 R4, RZ, RZ, R161 ;  /* 0x000000ffff047224 */ /* 0x000fe200078e00a1 */
[----:B------:R-:W-:Y:S01]  /*86a0*/  UMOV UR52, UR55 ;  /* 0x0000003700347c82 */ /* 0x000fe20008000000 */
[----:B------:R-:W-:-:S05]  /*86b0*/  ULDC UR51, c[0x0][0x988] ;  /* 0x0002620000337ab9 */ /* 0x000fca0000000800 */
.L_x_2030:
[----:B------:R-:W-:Y:S01]  /*86c0*/  ISETP.NE.AND P3, PT, RZ, UR43, PT ;  /* 0x0000002bff007c0c */ /* 0x000fe2000bf65270 */
[----:B------:R-:W-:-:S04]  /*86d0*/  UISETP.NE.AND UP0, UPT, UR52, 0x1, UPT ;  /* 0x000000013400788c */ /* 0x000fc8000bf05270 */
[----:B------:R-:W-:-:S04]  /*86e0*/  USEL UR45, URZ, 0x1, UP0 ;  /* 0x000000013f2d7887 */ /* 0x000fc80008000000 */
[----:B------:R-:W-:-:S04]  /*86f0*/  ULOP3.LUT UR45, UR53, UR45, URZ, 0x3c, !UPT ;  /* 0x0000002d352d7292 */ /* 0x000fc8000f8e3c3f */
[----:B------:R-:W-:Y:S08]  /*8700*/  @P3 BRA `(.L_x_2021) ;  /* 0x0000000000383947 */ /* 0x000ff00003800000 */
[----:B------:R-:W-:Y:S05]  /*8710*/  @!P0 BRA `(.L_x_2022) ;  /* 0x0000000000048947 */ /* 0x000fea0003800000 */
[----:B------:R-:W-:Y:S01]  /*8720*/  BPT.TRAP 0x1 ;  /* 0x000000040000795c */ /* 0x000fe20000300000 */
.L_x_2022:
        /* <DEDUP_REMOVED lines=9> */
.L_x_2023:
[----:B-1----:R-:W-:Y:S05]  /*87c0*/  @P2 BRA `(.L_x_2021) ;  /* 0x0000000000082947 */ /* 0x002fea0003800000 */
[----:B------:R-:W1:Y:S02]  /*87d0*/  SYNCS.PHASECHK.TRANS64.TRYWAIT P2, [UR6+0x38830], R6 ;  /* 0x03883006ff0075a7 */ /* 0x000e640008040146 */
[----:B-1----:R-:W-:Y:S05]  /*87e0*/  @!P2 BRA `(.L_x_2024) ;  /* 0x000000c400a0a947 */ /* 0x002fea0003800000 */
.L_x_2021:
        /* <DEDUP_REMOVED lines=48> */
.L_x_2026:
[----:B------:R-:W-:Y:S01]  /*8af0*/  ULEA UR6, UR52, UR41, 0x3 ;  /* 0x0000002934067291 */ /* 0x000fe2000f8e183f */
[----:B------:R-:W-:-:S05]  /*8b00*/  IMAD.U32 R6, RZ, RZ, UR53 ;  /* 0x00000035ff067e24 */ /* 0x000fca000f8e00ff */
[----:B------:R-:W-:-:S04]  /*8b10*/  SHF.L.U32 R6, R6, 0x1f, RZ ;  /* 0x0000001f06067819 */ /* 0x000fc800000006ff */
[----:B------:R0:W1:Y:S01]  /*8b20*/  SYNCS.PHASECHK.TRANS64.TRYWAIT P2, [UR6+0x38850], R6 ;  /* 0x03885006ff0075a7 */ /* 0x0000620008040146 */
[----:B------:R-:W-:Y:S05]  /*8b30*/  @!P0 BRA `(.L_x_2027) ;  /* 0x0000000000048947 */ /* 0x000fea0003800000 */
[----:B------:R-:W-:Y:S01]  /*8b40*/  BPT.TRAP 0x1 ;  /* 0x000000040000795c */ /* 0x000fe20000300000 */
.L_x_2027:
[----:B-1----:R-:W-:Y:S05]  /*8b50*/  @P2 BRA `(.L_x_2025) ;  /* 0x0000000000082947 */ /* 0x002fea0003800000 */
[----:B------:R-:W1:Y:S02]  /*8b60*/  SYNCS.PHASECHK.TRANS64.TRYWAIT P2, [UR6+0x38850], R6 ;  /* 0x03885006ff0075a7 */ /* 0x000e640008040146 */
[----:B-1----:R-:W-:Y:S05]  /*8b70*/  @!P2 BRA `(.L_x_2028) ;  /* 0x000000c000d4a947 */ /* 0x002fea0003800000 */
.L_x_2025:
[----:B------:R-:W-:Y:S01]  /*8b80*/  UIADD3 UR6, UR41, 0x400, URZ ;  /* 0x0000040029067890 */ /* 0x000fe2000fffe03f */
[----:B------:R-:W-:Y:S01]  /*8b90*/  WARPGROUP.ARRIVE ;  /* 0x00000000000079c5 */ /* 0x000fe20000000000 */
[----:B------:R-:W-:Y:S01]  /*8ba0*/  UMOV UR7, 0x40000040 ;  /* 0x4000004000077882 */ /* 0x000fe20000000000 */
[C---:B-1----:R-:W-:Y:S01]  /*8bb0*/  FMUL.FTZ R7, R0.reuse, R152 ;  /* 0x0000009800077220 */ /* 0x042fe20000410000 */
[----:B------:R-:W-:Y:S01]  /*8bc0*/  USHF.R.U32.HI UR6, URZ, 0x4, UR6 ;  /* 0x000000043f067899 */ /* 0x000fe20008011606 */
[C---:B------:R-:W-:Y:S01]  /*8bd0*/  FMUL.FTZ R8, R0.reuse, R154 ;  /* 0x0000009a00087220 */ /* 0x040fe20000410000 */
[C---:B0-----:R-:W-:Y:S01]  /*8be0*/  FMUL.FTZ R6, R0.reuse, R153 ;  /* 0x0000009900067220 */ /* 0x041fe20000410000 */
        /* <DEDUP_REMOVED lines=20> */
[----:B------:R-:W2:Y:S01]  /*8d30*/  MUFU.TANH R6, R6 ;  /* 0x0000000600067308 */ /* 0x000ea20000002400 */
[----:B------:R-:W-:Y:S01]  /*8d40*/  UMOV UR7, 0x40000040 ;  /* 0x4000004000077882 */ /* 0x000fe20000000000 */
[----:B0-----:R-:W-:Y:S01]  /*8d50*/  FMNMX.FTZ R161, R7, R4, !PT ;  /* 0x0000000407a17209 */ /* 0x001fe20007810000 */
[C---:B------:R-:W-:Y:S01]  /*8d60*/  FMUL.FTZ R164, R0.reuse, R175 ;  /* 0x000000af00a47220 */ /* 0x040fe20000410000 */
[C---:B------:R-:W-:Y:S01]  /*8d70*/  FMUL.FTZ R153, R0.reuse, R165 ;  /* 0x000000a500997220 */ /* 0x040fe20000410000 */
[C---:B------:R-:W-:Y:S01]  /*8d80*/  FMUL.FTZ R175, R0.reuse, R185 ;  /* 0x000000b900af7220 */ /* 0x040fe20000410000 */
[----:B------:R-:W-:Y:S01]  /*8d90*/  FMUL.FTZ R185, R0, R195 ;  /* 0x000000c300b97220 */ /* 0x000fe20000410000 */
[----:B-1----:R-:W-:Y:S01]  /*8da0*/  FMNMX.FTZ R174, R8, R5, !PT ;  /* 0x0000000508ae7209 */ /* 0x002fe20007810000 */
[----:B------:R-:W0:Y:S01]  /*8db0*/  MUFU.TANH R9, R9 ;  /* 0x0000000900097308 */ /* 0x000e220000002400 */
        /* <DEDUP_REMOVED lines=22> */
[----:B------:R-:W-:Y:S01]  /*8f20*/  FMUL.FTZ R178, R0, R188 ;  /* 0x000000bc00b27220 */ /* 0x000fe20000410000 */
        /* <DEDUP_REMOVED lines=19> */
[----:B------:R-:W-:Y:S01]  /*9060*/  FMUL.FTZ R193, R0, R203 ;  /* 0x000000cb00c17220 */ /* 0x000fe20000410000 */
[----:B------:R-:W-:-:S04]  /*9070*/  UMOV UR10, UR51 ;  /* 0x00000033000a7c82 */ /* 0x000fc80008000000 */
        /* <DEDUP_REMOVED lines=52> */
[----:B------:R-:W-:Y:S01]  /*93c0*/  FMUL.FTZ R200, R0, R210 ;  /* 0x000000d200c87220 */ /* 0x000fe20000410000 */
[----:B------:R-:W-:-:S05]  /*93d0*/  IMAD.U32 R210, RZ, RZ, UR10 ;  /* 0x0000000affd27e24 */ /* 0x000fca000f8e00ff */
        /* <DEDUP_REMOVED lines=9> */
[----:B------:R-:W-:Y:S02]  /*9470*/  WARPGROUP.DEPBAR.LE gsb0, 0x0 ;  /* 0x00008000000079c5 */ /* 0x000fe40000010000 */
[----:B------:R-:W-:-:S03]  /*9480*/  WARPGROUP.ARRIVE ;  /* 0x00000000000079c5 */ /* 0x000fc60000000000 */
[----:B------:R-:W0:Y:S01]  /*9490*/  MUFU.TANH R178, R178 ;  /* 0x000000b200b27308 */ /* 0x000e220000002400 */
[----:B-1----:R-:W-:Y:S02]  /*94a0*/  FMNMX.FTZ R161, R175, R174, !PT ;  /* 0x000000aeafa17209 */ /* 0x002fe40007810000 */
[----:B------:R-:W-:Y:S01]  /*94b0*/  QGMMA.64x256x32.F32.E4M3.E4M3 R24, R224, gdesc[UR4], R24, gsb0 ;  /* 0x03e00004e0187df3 */ /* 0x000fe20008000818 */
[----:B------:R-:W-:Y:S01]  /*94c0*/  UIADD3 UR6, UR11, 0x4, URZ ;  /* 0x000000040b067890 */ /* 0x000fe2000fffe03f */
[----:B------:R-:W-:-:S03]  /*94d0*/  UMOV UR7, 0x40000040 ;  /* 0x4000004000077882 */ /* 0x000fc60000000000 */
        /* <DEDUP_REMOVED lines=57> */
[----:B-1----:R-:W-:Y:S02]  /*9870*/  FMNMX.FTZ R206, R204, R207, !PT ;  /* 0x000000cfccce7209 */ /* 0x002fe40007810000 */
[----:B--2---:R-:W-:-:S05]  /*9880*/  FMNMX.FTZ R207, R203, R174, !PT ;  /* 0x000000aecbcf7209 */ /* 0x004fca0007810000 */
[----:B------:R-:W1:Y:S01]  /*9890*/  SHFL.BFLY PT, R174, R207, 0x2, 0x1f ;  /* 0x0c401f00cfae7f89 */ /* 0x000e6200000e0000 */
[----:B0-----:R-:W-:-:S05]  /*98a0*/  FMNMX.FTZ R206, R205, R206, !PT ;  /* 0x000000cecdce7209 */ /* 0x001fca0007810000 */
[----:B------:R-:W0:Y:S01]  /*98b0*/  SHFL.BFLY PT, R161, R206, 0x2, 0x1f ;  /* 0x0c401f00cea17f89 */ /* 0x000e2200000e0000 */
[----:B-1----:R-:W-:Y:S02]  /*98c0*/  FMNMX.FTZ R208, R207, R174, !PT ;  /* 0x000000aecfd07209 */ /* 0x002fe40007810000 */
[----:B0-----:R-:W-:-:S03]  /*98d0*/  FMNMX.FTZ R209, R206, R161, !PT ;  /* 0x000000a1ced17209 */ /* 0x001fc60007810000 */
[----:B------:R-:W0:Y:S04]  /*98e0*/  SHFL.BFLY PT, R161, R208, 0x1, 0x1f ;  /* 0x0c201f00d0a17f89 */ /* 0x000e2800000e0000 */
[----:B------:R-:W1:Y:S01]  /*98f0*/  SHFL.BFLY PT, R174, R209, 0x1, 0x1f ;  /* 0x0c201f00d1ae7f89 */ /* 0x000e6200000e0000 */
[----:B------:R-:W-:Y:S02]  /*9900*/  WARPGROUP.DEPBAR.LE gsb0, 0x0 ;  /* 0x00008000000079c5 */ /* 0x000fe40000010000 */
[----:B------:R-:W-:-:S06]  /*9910*/  WARPGROUP.ARRIVE ;  /* 0x00000000000079c5 */ /* 0x000fcc0000000000 */
[----:B------:R-:W-:Y:S01]  /*9920*/  QGMMA.64x256x32.F32.E4M3.E4M3 R24, R220, gdesc[UR4], R24, gsb0 ;  /* 0x03e00004dc187df3 */ /* 0x000fe20008000818 */
[----:B------:R-:W-:Y:S01]  /*9930*/  UIADD3 UR6, UR11, 0x6, URZ ;  /* 0x000000060b067890 */ /* 0x000fe2000fffe03f */
[----:B------:R-:W-:Y:S01]  /*9940*/  UMOV UR7, 0x40000040 ;  /* 0x4000004000077882 */ /* 0x000fe20000000000 */
[----:B0-----:R-:W-:Y:S02]  /*9950*/  FMNMX.FTZ R161, R208, R161, !PT ;  /* 0x000000a1d0a17209 */ /* 0x001fe40007810000 */
[----:B------:R-:W-:Y:S02]  /*9960*/  IADD3 R208, -R23, 0xb, RZ ;  /* 0x0000000b17d07810 */ /* 0x000fe40007ffe1ff */
[----:B-1----:R-:W-:Y:S01]  /*9970*/  FMNMX.FTZ R174, R209, R174, !PT ;  /* 0x000000aed1ae7209 */ /* 0x002fe20007810000 */
        /* <DEDUP_REMOVED lines=41> */
[----:B------:R-:W0:Y:S01]  /*9c10*/  MUFU.EX2 R7, R7 ;  /* 0x0000000700077308 */ /* 0x000e220000000800 */
[----:B------:R-:W-:-:S01]  /*9c20*/  FFMA.FTZ R21, R21, UR10, -R203 ;  /* 0x0000000a15157c23 */ /* 0x000fc200080108cb */
[----:B------:R-:W-:Y:S01]  /*9c30*/  FFMA.FTZ R152, R152, UR10, -R206 ;  /* 0x0000000a98987c23 */ /* 0x000fe200080108ce */
        /* <DEDUP_REMOVED lines=35> */
[----:B------:R-:W-:-:S02]  /*9e70*/  FFMA.FTZ R203, R205, UR10, -R203 ;  /* 0x0000000acdcb7c23 */ /* 0x000fc400080108cb */
        /* <DEDUP_REMOVED lines=46> */
[----:B------:R-:W-:Y:S02]  /*a160*/  WARPGROUP.DEPBAR.LE gsb0, 0x0 ;  /* 0x00008000000079c5 */ /* 0x000fe40000010000 */
[----:B------:R-:W-:-:S04]  /*a170*/  WARPGROUP.ARRIVE ;  /* 0x00000000000079c5 */ /* 0x000fc80000000000 */
[----:B------:R-:W2:Y:S01]  /*a180*/  MUFU.EX2 R168, R168 ;  /* 0x000000a800a87308 */ /* 0x000ea20000000800 */
[----:B-1----:R-:W-:-:S01]  /*a190*/  FADD.FTZ R3, R167, R2 ;  /* 0x00000002a7037221 */ /* 0x002fc20000010000 */
[----:B------:R-:W-:Y:S06]  /*a1a0*/  QGMMA.64x256x32.F32.E4M3.E4M3 R24, R216, gdesc[UR4], R24, gsb0 ;  /* 0x03e00004d8187df3 */ /* 0x000fec0008000818 */
        /* <DEDUP_REMOVED lines=43> */
[----:B0-----:R-:W-:-:S01]  /*a460*/  FADD.FTZ R3, R189, R2 ;  /* 0x00000002bd037221 */ /* 0x001fc20000010000 */
[----:B------:R-:W-:-:S05]  /*a470*/  @!P1 LEA R2, R210, UR41, 0x3 ;  /* 0x00000029d2029c11 */ /* 0x000fca000f8e18ff */
[----:B------:R-:W-:Y:S01]  /*a480*/  @!P1 VIADD R2, R2, 0x38840 ;  /* 0x0003884002029836 */ /* 0x000fe20000000000 */
[----:B------:R-:W-:Y:S01]  /*a490*/  MUFU.EX2 R190, R190 ;  /* 0x000000be00be7308 */ /* 0x000fe20000000800 */
[----:B--2---:R-:W-:-:S03]  /*a4a0*/  FADD.FTZ R209, R187, R206 ;  /* 0x000000cebbd17221 */ /* 0x004fc60000010000 */
[----:B------:R-:W-:-:S04]  /*a4b0*/  @!P1 PRMT R2, RZ, 0x654, R2 ;  /* 0x00000654ff029816 */ /* 0x000fc80000000002 */
        /* <DEDUP_REMOVED lines=8> */
[----:B------:R-:W1:Y:S08]  /*a540*/  MUFU.EX2 R195, R195 ;  /* 0x000000c300c37308 */ /* 0x000e700000000800 */
[----:B------:R-:W2:Y:S01]  /*a550*/  MUFU.EX2 R200, R200 ;  /* 0x000000c800c87308 */ /* 0x000ea20000000800 */
[----:B0-----:R-:W-:-:S07]  /*a560*/  FADD.FTZ R3, R197, R206 ;  /* 0x000000cec5037221 */ /* 0x001fce0000010000 */
[----:B------:R-:W0:Y:S08]  /*a570*/  MUFU.EX2 R198, R198 ;  /* 0x000000c600c67308 */ /* 0x000e300000000800 */
[----:B------:R-:W3:Y:S08]  /*a580*/  MUFU.EX2 R201, R201 ;  /* 0x000000c900c97308 */ /* 0x000ef00000000800 */
[----:B------:R-:W4:Y:S01]  /*a590*/  MUFU.EX2 R199, R199 ;  /* 0x000000c700c77308 */ /* 0x000f220000000800 */
[----:B------:R-:W-:-:S02]  /*a5a0*/  WARPGROUP.DEPBAR.LE gsb0, 0x0 ;  /* 0x00008000000079c5 */ /* 0x000fc40000010000 */
[----:B------:R5:W-:Y:S06]  /*a5b0*/  BAR.ARV R208, 0x100 ;  /* 0x000400d00000751d */ /* 0x000bec0000002000 */
[----:B------:R-:W4:Y:S01]  /*a5c0*/  MUFU.EX2 R204, R204 ;  /* 0x000000cc00cc7308 */ /* 0x000f220000000800 */
[----:B------:R1:W-:Y:S01]  /*a5d0*/  @!P1 SYNCS.ARRIVE.TRANS64.RED.A1T0 RZ, [R2+URZ], RZ ;  /* 0x000000ff02ff99a7 */ /* 0x0003e2000810043f */
[----:B-----5:R-:W-:-:S04]  /*a5e0*/  FADD.FTZ R208, R190, R209 ;  /* 0x000000d1bed07221 */ /* 0x020fc80000010000 */
[----:B------:R-:W-:Y:S02]  /*a5f0*/  FADD.FTZ R205, R191, R208 ;  /* 0x000000d0bfcd7221 */ /* 0x000fe40000010000 */
[----:B------:R-:W5:Y:S02]  /*a600*/  MUFU.EX2 R202, R202 ;  /* 0x000000ca00ca7308 */ /* 0x000f640000000800 */
[----:B-1----:R-:W-:-:S04]  /*a610*/  FADD.FTZ R2, R194, R205 ;  /* 0x000000cdc2027221 */ /* 0x002fc80000010000 */
[----:B------:R-:W-:Y:S01]  /*a620*/  FADD.FTZ R205, R195, R2 ;  /* 0x00000002c3cd7221 */ /* 0x000fe20000010000 */
[----:B--2---:R-:W-:-:S01]  /*a630*/  FADD.FTZ R2, R200, R3 ;  /* 0x00000003c8027221 */ /* 0x004fc20000010000 */
[----:B------:R-:W1:Y:S02]  /*a640*/  MUFU.EX2 R203, R203 ;  /* 0x000000cb00cb7308 */ /* 0x000e640000000800 */
[----:B0-----:R-:W-:-:S01]  /*a650*/  FADD.FTZ R206, R198, R205 ;  /* 0x000000cdc6ce7221 */ /* 0x001fc20000010000 */
[----:B---3--:R-:W-:-:S03]  /*a660*/  FADD.FTZ R3, R201, R2 ;  /* 0x00000002c9037221 */ /* 0x008fc60000010000 */
[----:B----4-:R-:W-:Y:S01]  /*a670*/  FADD.FTZ R205, R199, R206 ;  /* 0x000000cec7cd7221 */ /* 0x010fe20000010000 */
[----:B------:R-:W-:-:S03]  /*a680*/  FADD.FTZ R2, R204, R3 ;  /* 0x00000003cc027221 */ /* 0x000fc60000010000 */
[----:B-----5:R-:W-:Y:S01]  /*a690*/  FADD.FTZ R3, R202, R205 ;  /* 0x000000cdca037221 */ /* 0x020fe20000010000 */
[----:B-1----:R-:W-:-:S01]  /*a6a0*/  FADD.FTZ R2, R203, R2 ;  /* 0x00000002cb027221 */ /* 0x002fc20000010000 */
[----:B------:R-:W-:Y:S06]  /*a6b0*/  @!P0 BRA `(.L_x_2029) ;  /* 0x0000000000048947 */ /* 0x000fec0003800000 */
[----:B------:R-:W-:Y:S01]  /*a6c0*/  BPT.TRAP 0x1 ;  /* 0x000000040000795c */ /* 0x000fe20000300000 */
.L_x_2029:
        /* <DEDUP_REMOVED lines=14> */
[----:B------:R-:W-:Y:S01]  /*a7b0*/  FMUL.FTZ R24, R24, R4 ;  /* 0x0000000418187220 */ /* 0x000fe20000410000 */
[----:B------:R-:W-:Y:S01]  /*a7c0*/  F2FP.SATFINITE.E4M3.F32.PACK_AB_MERGE_C R166, R169, R166, RZ ;  /* 0x000000a6a9a6723e */ /* 0x000fe200048070ff */
[-C--:B------:R-:W-:Y:S01]  /*a7d0*/  FMUL.FTZ R25, R25, R4.reuse ;  /* 0x0000000419197220 */ /* 0x080fe20000410000 */
        /* <DEDUP_REMOVED lines=155> */
.L_x_2020:
[----:B------:R-:W-:Y:S06]  /*b190*/  BAR.ARV 0x8, 0x120 ;  /* 0x0204800000007b1d */ /* 0x000fec0000002000 */
[----:B------:R-:W-:Y:S05]  /*b1a0*/  @!P0 BRA `(.L_x_2031) ;  /* 0x0000000000048947 */ /* 0x000fea0003800000 */
[----:B------:R-:W-:Y:S01]  /*b1b0*/  BPT.TRAP 0x1 ;  /* 0x000000040000795c */ /* 0x000fe20000300000 */
.L_x_2031:
[----:B------:R-:W-:Y:S01]  /*b1c0*/  ULEA UR16, UR55, UR41, 0x3 ;  /* 0x0000002937107291 */ /* 0x000fe2000f8e183f */
[----:B------:R-:W-:-:S05]  /*b1d0*/  IMAD.U32 R0, RZ, RZ, UR45 ;  /* 0x0000002dff007e24 */ /* 0x000fca000f8e00ff */
[----:B------:R-:W-:-:S04]  /*b1e0*/  SHF.L.U32 R0, R0, 0x1f, RZ ;  /* 0x0000001f00007819 */ /* 0x000fc800000006ff */
[----:B------:R0:W1:Y:S01]  /*b1f0*/  SYNCS.PHASECHK.TRANS64.TRYWAIT P1, [UR16+0x38850], R0 ;  /* 0x03885000ff0075a7 */ /* 0x0000620008020150 */
[----:B------:R-:W-:Y:S05]  /*b200*/  @!P0 BRA `(.L_x_2032) ;  /* 0x0000000000048947 */ /* 0x000fea0003800000 */
[----:B------:R-:W-:Y:S01]  /*b210*/  BPT.TRAP 0x1 ;  /* 0x000000040000795c */ /* 0x000fe20000300000 */
.L_x_2032:
[----:B-1----:R-:W-:Y:S05]  /*b220*/  @P1 BRA `(.L_x_2033) ;  /* 0x0000000000081947 */ /* 0x002fea0003800000 */
[----:B------:R-:W1:Y:S02]  /*b230*/  SYNCS.PHASECHK.TRANS64.TRYWAIT P1, [UR16+0x38850], R0 ;  /* 0x03885000ff0075a7 */ /* 0x000e640008020150 */
[----:B-1----:R-:W-:Y:S05]  /*b240*/  @!P1 BRA `(.L_x_2034) ;  /* 0x0000009c00389947 */ /* 0x002fea0003800000 */
.L_x_2033:
[----:B------:R-:W-:Y:S01]  /*b250*/  UIADD3 UR41, UR41, 0x400, URZ ;  /* 0x0000040029297890 */ /* 0x000fe2000fffe03f */
[----:B------:R-:W-:Y:S01]  /*b260*/  WARPGROUP.ARRIVE ;  /* 0x00000000000079c5 */ /* 0x000fe20000000000 */
[----:B------:R-:W-:Y:S01]  /*b270*/  UMOV UR7, 0x40000040 ;  /* 0x4000004000077882 */ /* 0x000fe20000000000 */
[----:B------:R-:W-:Y:S01]  /*b280*/  ULDC.64 UR4, c[0x0][0x9a0] ;  /* 0x0002680000047ab9 */ /* 0x000fe20000000a00 */
[----:B------:R-:W-:Y:S01]  /*b290*/  USHF.R.U32.HI UR41, URZ, 0x4, UR41 ;  /* 0x000000043f297899 */ /* 0x000fe20008011629 */
[----:B------:R-:W-:Y:S01]  /*b2a0*/  IMAD.MOV.U32 R6, RZ, RZ, 0x3f800000 ;  /* 0x3f800000ff067424 */ /* 0x000fe200078e00ff */
[----:B------:R-:W-:Y:S02]  /*b2b0*/  UISETP.NE.U32.AND UP0, UPT, UR4, URZ, UPT ;  /* 0x0000003f0400728c */ /* 0x000fe4000bf05070 */
[----:B------:R-:W-:Y:S02]  /*b2c0*/  ULOP3.LUT UR41, UR41, 0x3fff, URZ, 0xc0, !UPT ;  /* 0x00003fff29297892 */ /* 0x000fe4000f8ec03f */
[----:B------:R-:W-:-:S02]  /*b2d0*/  UISETP.NE.AND.EX UP0, UPT, UR5, URZ, UPT, UP0 ;  /* 0x0000003f0500728c */ /* 0x000fc4000bf05300 */
[----:B------:R-:W-:-:S04]  /*b2e0*/  ULOP3.LUT UR11, UR41, 0x10000, URZ, 0xfc, !UPT ;  /* 0x00010000290b7892 */ /* 0x000fc8000f8efc3f */
[----:B------:R-:W-:Y:S01]  /*b2f0*/  ULEA UR11, UR55, UR11, 0xb ;  /* 0x0000000b370b7291 */ /* 0x000fe2000f8e583f */
[----:B------:R-:W-:-:S04]  /*b300*/  PLOP3.LUT P1, PT, PT, PT, UP0, 0x80, 0x0 ;  /* 0x000000000000781c */ /* 0x000fc80003f2f008 */
[----:B------:R-:W-:Y:S01]  /*b310*/  @UP0 ULDC.64 UR12, c[0x0][0x9c8] ;  /* 0x00027200000c0ab9 */ /* 0x000fe20000000a00 */
[----:B------:R-:W-:Y:S01]  /*b320*/  @UP0 USHF.R.S32.HI UR9, URZ, 0x1f, UR44 ;  /* 0x0000001f3f090899 */ /* 0x000fe2000801142c */
[----:B------:R-:W-:Y:S01]  /*b330*/  UMOV UR6, UR11 ;  /* 0x0000000b00067c82 */ /* 0x000fe20008000000 */
[----:B------:R-:W-:Y:S01]  /*b340*/  @UP0 UIMAD UR8, UR37, UR12, URZ ;  /* 0x0000000c250802a4 */ /* 0x000fe2000f8e023f */
[----:B------:R-:W-:Y:S01]  /*b350*/  QGMMA.64x256x32.F32.E4M3.E4M3 R24, R228, gdesc[UR4], R24, gsb0 ;  /* 0x03e00004e4187df3 */ /* 0x000fe20008000818 */
[----:B------:R-:W-:Y:S01]  /*b360*/  UIADD3 UR6, UR11, 0x2, URZ ;  /* 0x000000020b067890 */ /* 0x000fe2000fffe03f */
[----:B------:R-:W-:Y:S01]  /*b370*/  UMOV UR7, 0x40000040 ;  /* 0x4000004000077882 */ /* 0x000fe20000000000 */
[----:B------:R-:W-:Y:S01]  /*b380*/  @UP0 UIMAD UR8, UR36, UR13, UR8 ;  /* 0x0000000d240802a4 */ /* 0x000fe2000f8e0208 */
[----:B------:R-:W-:Y:S01]  /*b390*/  @UP0 ULDC.64 UR14, c[0x0][0x9d0] ;  /* 0x00027400000e0ab9 */ /* 0x000fe20000000a00 */
[----:B------:R-:W-:Y:S02]  /*b3a0*/  WARPGROUP.DEPBAR.LE gsb0, 0x0 ;  /* 0x00008000000079c5 */ /* 0x000fe40000010000 */
[----:B------:R-:W-:-:S15]  /*b3b0*/  WARPGROUP.ARRIVE ;  /* 0x00000000000079c5 */ /* 0x000fde0000000000 */
[----:B------:R-:W-:-:S06]  /*b3c0*/  NOP ;  /* 0x0000000000007918 */ /* 0x000fcc0000000000 */
[----:B------:R-:W-:Y:S01]  /*b3d0*/  QGMMA.64x256x32.F32.E4M3.E4M3 R24, R224, gdesc[UR4], R24, gsb0 ;  /* 0x03e00004e0187df3 */ /* 0x000fe20008000818 */
[----:B------:R-:W-:Y:S02]  /*b3e0*/  @UP0 UIMAD.WIDE.U32 UR6, UR36, UR12, URZ ;  /* 0x0000000c240602a5 */ /* 0x000fe4000f8e003f */
[----:B------:R-:W-:Y:S02]  /*b3f0*/  UIADD3 UR12, UR11, 0x4, URZ ;  /* 0x000000040b0c7890 */ /* 0x000fe4000fffe03f */
[----:B------:R-:W-:Y:S02]  /*b400*/  @UP0 UIADD3 UR7, UR7, UR8, URZ ;  /* 0x0000000807070290 */ /* 0x000fe4000fffe03f */
        /* <DEDUP_REMOVED lines=9> */
[----:B-1----:R-:W-:-:S05]  /*b4a0*/  IMAD.U32 R5, RZ, RZ, UR5 ;  /* 0x00000005ff057e24 */ /* 0x002fca000f8e00ff */
[----:B------:R1:W2:Y:S01]  /*b4b0*/  @P1 LDG.E R6, desc[UR48][R4.64] ;  /* 0x0000003004061981 */ /* 0x0002a2000c1e1900 */
[----:B------:R-:W-:Y:S01]  /*b4c0*/  UIADD3 UR4, UR11, 0x6, URZ ;  /* 0x000000060b047890 */ /* 0x000fe2000fffe03f */
[----:B------:R-:W-:Y:S02]  /*b4d0*/  WARPGROUP.DEPBAR.LE gsb0, 0x0 ;  /* 0x00008000000079c5 */ /* 0x000fe40000010000 */
[----:B------:R-:W-:-:S06]  /*b4e0*/  WARPGROUP.ARRIVE ;  /* 0x00000000000079c5 */ /* 0x000fcc0000000000 */
[----:B------:R-:W-:Y:S01]  /*b4f0*/  QGMMA.64x256x32.F32.E4M3.E4M3 R24, R220, gdesc[UR4], R24, gsb0 ;  /* 0x03e00004dc187df3 */ /* 0x000fe20008000818 */
[----:B------:R-:W-:Y:S01]  /*b500*/  UMOV UR6, UR4 ;  /* 0x0000000400067c82 */ /* 0x000fe20008000000 */
[----:B------:R-:W-:Y:S01]  /*b510*/  UMOV UR7, 0x40000040 ;  /* 0x4000004000077882 */ /* 0x000fe20000000000 */
[----:B0-----:R-:W0:Y:S04]  /*b520*/  SHFL.BFLY PT, R0, R3, 0x2, 0x1f ;  /* 0x0c401f0003007f89 */ /* 0x001e2800000e0000 */
[----:B------:R-:W3:Y:S01]  /*b530*/  SHFL.BFLY PT, R9, R2, 0x2, 0x1f ;  /* 0x0c401f0002097f89 */ /* 0x000ee200000e0000 */
[----:B0-----:R-:W-:-:S01]  /*b540*/  FADD.FTZ R0, R0, R3 ;  /* 0x0000000300007221 */ /* 0x001fc20000010000 */
[----:B---3--:R-:W-:-:S04]  /*b550*/  FADD.FTZ R9, R9, R2 ;  /* 0x0000000209097221 */ /* 0x008fc80000010000 */
[----:B------:R-:W0:Y:S04]  /*b560*/  SHFL.BFLY PT, R7, R0, 0x1, 0x1f ;  /* 0x0c201f0000077f89 */ /* 0x000e2800000e0000 */
[----:B------:R-:W3:Y:S01]  /*b570*/  SHFL.BFLY PT, R8, R9, 0x1, 0x1f ;  /* 0x0c201f0009087f89 */ /* 0x000ee200000e0000 */
[----:B------:R-:W-:Y:S02]  /*b580*/  IMAD.MOV.U32 R3, RZ, RZ, RZ ;  /* 0x000000ffff037224 */ /* 0x000fe400078e00ff */
[----:B0-----:R-:W-:Y:S01]  /*b590*/  FADD.FTZ R10, R0, R7 ;  /* 0x00000007000a7221 */ /* 0x001fe20000010000 */
[----:B---3--:R-:W-:-:S04]  /*b5a0*/  FADD.FTZ R11, R9, R8 ;  /* 0x00000008090b7221 */ /* 0x008fc80000010000 */
[C---:B------:R-:W-:Y:S01]  /*b5b0*/  FSETP.NE.FTZ.AND P1, PT, R10.reuse, RZ, PT ;  /* 0x000000ff0a00720b */ /* 0x040fe20003f35000 */
[----:B-1----:R-:W-:Y:S01]  /*b5c0*/  FMUL.FTZ R5, R10, 0.00390625 ;  /* 0x3b8000000a057820 */ /* 0x002fe20000410000 */
[----:B------:R-:W-:-:S04]  /*b5d0*/  FMUL.FTZ R8, R11, 0.00390625 ;  /* 0x3b8000000b087820 */ /* 0x000fc80000410000 */
        /* <DEDUP_REMOVED lines=8> */
[----:B------:R-:W-:-:S02]  /*b660*/  IMAD.U32 R9, RZ, RZ, UR10 ;  /* 0x0000000aff097e24 */ /* 0x000fc4000f8e00ff */
[----:B------:R-:W-:Y:S02]  /*b670*/  IMAD.U32 R4, RZ, RZ, UR10 ;  /* 0x0000000aff047e24 */ /* 0x000fe4000f8e00ff */
[----:B0-----:R-:W-:Y:S01]  /*b680*/  @P2 FMUL.FTZ R5, R5, 0.69314718246459960938 ;  /* 0x3f31721805052820 */ /* 0x001fe20000410000 */
[----:B------:R-:W-:Y:S01]  /*b690*/  @P3 FMUL.FTZ R10, R9, 0.69314718246459960938 ;  /* 0x3f317218090a3820 */ /* 0x000fe20000410000 */
[----:B------:R-:W-:Y:S02]  /*b6a0*/  WARPGROUP.DEPBAR.LE gsb0, 0x0 ;  /* 0x00008000000079c5 */ /* 0x000fe40000010000 */
[----:B------:R-:W-:-:S06]  /*b6b0*/  WARPGROUP.ARRIVE ;  /* 0x00000000000079c5 */ /* 0x000fcc0000000000 */
[----:B------:R-:W-:Y:S01]  /*b6c0*/  QGMMA.64x256x32.F32.E4M3.E4M3 R24, R216, gdesc[UR4], R24, gsb0 ;  /* 0x03e00004d8187df3 */ /* 0x000fe20008000818 */
[----:B------:R-:W-:Y:S01]  /*b6d0*/  @P2 FMUL.FTZ R4, R4, 0.69314718246459960938 ;  /* 0x3f31721804042820 */ /* 0x000fe20000410000 */
[----:B-1----:R-:W-:Y:S01]  /*b6e0*/  @P3 FMUL.FTZ R9, R8, 0.69314718246459960938 ;  /* 0x3f31721808093820 */ /* 0x002fe20000410000 */
[----:B------:R-:W-:Y:S02]  /*b6f0*/  IMAD.MOV.U32 R2, RZ, RZ, -0x800000 ;  /* 0xff800000ff027424 */ /* 0x000fe400078e00ff */
[----:B--2---:R-:W-:Y:S01]  /*b700*/  FMUL.FTZ R152, R3, R6 ;  /* 0x0000000603987220 */ /* 0x004fe20000410000 */
[----:B------:R-:W-:Y:S02]  /*b710*/  IMAD.MOV.U32 R0, RZ, RZ, -0x800000 ;  /* 0xff800000ff007424 */ /* 0x000fe400078e00ff */
[----:B------:R-:W-:Y:S01]  /*b720*/  @P2 FFMA.FTZ R2, R4, R161, R5 ;  /* 0x000000a104022223 */ /* 0x000fe20000010005 */
[----:B------:R-:W-:-:S01]  /*b730*/  @P3 FFMA.FTZ R0, R10, R174, R9 ;  /* 0x000000ae0a003223 */ /* 0x000fc20000010009 */
[----:B---3--:R-:W-:Y:S01]  /*b740*/  FMUL.FTZ R3, R7, R6 ;  /* 0x0000000607037220 */ /* 0x008fe20000410000 */
[----:B------:R-:W-:-:S02]  /*b750*/  WARPGROUP.DEPBAR.LE gsb0, 0x0 ;  /* 0x00008000000079c5 */ /* 0x000fc40000010000 */
[----:B------:R-:W-:Y:S05]  /*b760*/  @!P0 BRA `(.L_x_2035) ;  /* 0x0000000000048947 */ /* 0x000fea0003800000 */
[----:B------:R-:W-:Y:S01]  /*b770*/  BPT.TRAP 0x1 ;  /* 0x000000040000795c */ /* 0x000fe20000300000 */
.L_x_2035:
        /* <DEDUP_REMOVED lines=138> */
.L_x_2002:
        /* <DEDUP_REMOVED lines=12> */
[----:B------:R-:W-:Y:S01]  /*c0e0*/  F2FP.BF16.F32.PACK_AB R7, R7, R4 ;  /* 0x000000040707723e */ /* 0x000fe200000010ff */
[----:B------:R-:W-:Y:S01]  /*c0f0*/  ULDC.64 UR6, c[0x0][0xbe0] ;  /* 0x0002f80000067ab9 */ /* 0x000fe20000000a00 */
[----:B0-----:R-:W-:-:S05]  /*c100*/  IMAD.SHL.U32 R26, R94, 0x4, RZ ;  /* 0x000000045e1a7824 */ /* 0x001fca00078e00ff */
[----:B------:R-:W-:-:S04]  /*c110*/  LOP3.LUT R26, R26, 0xc, RZ, 0xc0, !PT ;  /* 0x0000000c1a1a7812 */ /* 0x000fc800078ec0ff */
[----:B------:R-:W-:-:S05]  /*c120*/  IADD3 R26, P0, R26, UR4, RZ ;  /* 0x000000041a1a7c10 */ /* 0x000fca000ff1e0ff */
[----:B------:R-:W-:Y:S01]  /*c130*/  IMAD.X R27, RZ, RZ, UR5, P0 ;  /* 0x00000005ff1b7e24 */ /* 0x000fe200080e06ff */
[----:B------:R-:W-:Y:S02]  /*c140*/  F2FP.BF16.F32.PACK_AB R4, R10, R9 ;  /* 0x000000090a04723e */ /* 0x000fe400000010ff */
[----:B------:R-:W-:Y:S02]  /*c150*/  F2FP.BF16.F32.PACK_AB R6, R6, R5 ;  /* 0x000000050606723e */ /* 0x000fe400000010ff */
[----:B------:R-:W-:Y:S01]  /*c160*/  F2FP.BF16.F32.PACK_AB R11, R11, R8 ;  /* 0x000000080b0b723e */ /* 0x000fe200000010ff */
[----:B------:R-:W2:Y:S01]  /*c170*/  LDG.E.CONSTANT R26, desc[UR48][R26.64] ;  /* 0x000000301a1a7981 */ /* 0x000ea2000c1e9900 */
[----:B------:R-:W-:Y:S01]  /*c180*/  LOP3.LUT P0, R10, R94, 0x3, RZ, 0xc0, !PT ;  /* 0x000000035e0a7812 */ /* 0x000fe2000780c0ff */
[----:B------:R-:W-:Y:S01]  /*c190*/  UISETP.NE.U32.AND UP1, UPT, UR6, URZ, UPT ;  /* 0x0000003f0600728c */ /* 0x000fe2000bf25070 */
[----:B------:R-:W-:Y:S01]  /*c1a0*/  F2FP.BF16.F32.PACK_AB R9, R75, R78 ;  /* 0x0000004e4b09723e */ /* 0x000fe200000010ff */
[----:B------:R-:W-:Y:S01]  /*c1b0*/  ULDC.64 UR4, c[0x0][0xbd8] ;  /* 0x0002f60000047ab9 */ /* 0x000fe20000000a00 */
[----:B------:R-:W-:Y:S01]  /*c1c0*/  ISETP.EQ.OR P0, PT, R10, 0x3, !P0 ;  /* 0x000000030a00780c */ /* 0x000fe20004702670 */
[----:B------:R-:W-:Y:S01]  /*c1d0*/  UISETP.NE.AND.EX UP1, UPT, UR7, URZ, UPT, UP1 ;  /* 0x0000003f0700728c */ /* 0x000fe2000bf25310 */
[----:B------:R-:W-:Y:S01]  /*c1e0*/  F2FP.BF16.F32.PACK_AB R5, R171, R172 ;  /* 0x000000acab05723e */ /* 0x000fe200000010ff */
[----:B------:R-:W-:Y:S01]  /*c1f0*/  UISETP.NE.U32.AND UP0, UPT, UR4, URZ, UPT ;  /* 0x0000003f0400728c */ /* 0x000fe2000bf05070 */
[----:B------:R-:W-:Y:S01]  /*c200*/  SEL R75, R6, R7, P0 ;  /* 0x00000007064b7207 */ /* 0x000fe20000000000 */
[----:B------:R-:W-:Y:S01]  /*c210*/  ULEA UR4, UP2, UR36, UR4, 0x2 ;  /* 0x0000000424047291 */ /* 0x000fe2000f84103f */
[----:B------:R-:W-:Y:S01]  /*c220*/  SEL R10, R7, R6, P0 ;  /* 0x00000006070a7207 */ /* 0x000fe20000000000 */
[----:B------:R-:W-:Y:S01]  /*c230*/  UISETP.NE.AND.EX UP0, UPT, UR5, URZ, UPT, UP0 ;  /* 0x0000003f0500728c */ /* 0x000fe2000bf05300 */
[----:B------:R-:W0:Y:S01]  /*c240*/  S2R R6, SR_SWINHI ;  /* 0x0000000000067919 */ /* 0x000e220000002f00 */
[----:B------:R-:W-:Y:S01]  /*c250*/  F2FP.BF16.F32.PACK_AB R170, R169, R170 ;  /* 0x000000aaa9aa723e */ /* 0x000fe200000010ff */
[----:B------:R-:W-:Y:S01]  /*c260*/  ULEA.HI.X UR6, UR36, UR5, UR37, 0x2, UP2 ;  /* 0x0000000524067291 */ /* 0x000fe200090f1425 */
[----:B------:R-:W-:-:S02]  /*c270*/  F2FP.BF16.F32.PACK_AB R12, R15, R12 ;  /* 0x0000000c0f0c723e */ /* 0x000fc400000010ff */
[----:B------:R-:W-:Y:S02]  /*c280*/  F2FP.BF16.F32.PACK_AB R69, R72, R69 ;  /* 0x000000454845723e */ /* 0x000fe400000010ff */
[----:B------:R-:W-:Y:S02]  /*c290*/  F2FP.BF16.F32.PACK_AB R15, R84, R77 ;  /* 0x0000004d540f723e */ /* 0x000fe400000010ff */
[----:B------:R-:W-:Y:S02]  /*c2a0*/  F2FP.BF16.F32.PACK_AB R72, R63, R66 ;  /* 0x000000423f48723e */ /* 0x000fe400000010ff */
[----:B------:R-:W-:Y:S02]  /*c2b0*/  SEL R77, R11, R4, P0 ;  /* 0x000000040b4d7207 */ /* 0x000fe40000000000 */
[----:B------:R-:W-:Y:S02]  /*c2c0*/  SEL R11, R4, R11, P0 ;  /* 0x0000000b040b7207 */ /* 0x000fe40000000000 */
[----:B------:R-:W-:-:S02]  /*c2d0*/  SEL R111, R5, R170, P0 ;  /* 0x000000aa056f7207 */ /* 0x000fc40000000000 */
[----:B------:R-:W-:Y:S02]  /*c2e0*/  SEL R66, R170, R5, P0 ;  /* 0x00000005aa427207 */ /* 0x000fe40000000000 */
[----:B------:R-:W-:Y:S02]  /*c2f0*/  F2FP.BF16.F32.PACK_AB R60, R65, R60 ;  /* 0x0000003c413c723e */ /* 0x000fe400000010ff */
[----:B------:R-:W-:Y:S02]  /*c300*/  F2FP.BF16.F32.PACK_AB R61, R64, R61 ;  /* 0x0000003d403d723e */ /* 0x000fe400000010ff */
[----:B------:R-:W-:Y:S02]  /*c310*/  F2FP.BF16.F32.PACK_AB R36, R41, R36 ;  /* 0x000000242924723e */ /* 0x000fe400000010ff */
[----:B------:R-:W-:Y:S02]  /*c320*/  SEL R95, R60, R61, P0 ;  /* 0x0000003d3c5f7207 */ /* 0x000fe40000000000 */
[----:B------:R-:W-:-:S02]  /*c330*/  SEL R41, R61, R60, P0 ;  /* 0x0000003c3d297207 */ /* 0x000fc40000000000 */
[----:B------:R-:W-:Y:S02]  /*c340*/  F2FP.BF16.F32.PACK_AB R141, R141, R144 ;  /* 0x000000908d8d723e */ /* 0x000fe400000010ff */
[----:B------:R-:W-:Y:S02]  /*c350*/  F2FP.BF16.F32.PACK_AB R140, R137, R140 ;  /* 0x0000008c898c723e */ /* 0x000fe400000010ff */
[----:B------:R-:W-:Y:S02]  /*c360*/  MOV R4, R3 ;  /* 0x0000000300047202 */ /* 0x000fe40000000f00 */
[----:B0-----:R-:W-:Y:S02]  /*c370*/  MOV R5, R6 ;  /* 0x0000000600057202 */ /* 0x001fe40000000f00 */
[----:B------:R-:W-:Y:S02]  /*c380*/  F2FP.BF16.F32.PACK_AB R13, R14, R13 ;  /* 0x0000000d0e0d723e */ /* 0x000fe400000010ff */
[----:B------:R-:W-:Y:S01]  /*c390*/  F2FP.BF16.F32.PACK_AB R14, R67, R70 ;  /* 0x00000046430e723e */ /* 0x000fe200000010ff */
[----:B------:R-:W-:Y:S01]  /*c3a0*/  IMAD.WIDE R60, R234, 0x2, R4 ;  /* 0x00000002ea3c7825 */ /* 0x000fe200078e0204 */
[----:B------:R-:W-:-:S02]  /*c3b0*/  SEL R123, R141, R140, P0 ;  /* 0x0000008c8d7b7207 */ /* 0x000fc40000000000 */
[----:B------:R-:W-:Y:S02]  /*c3c0*/  SEL R67, R140, R141, P0 ;  /* 0x0000008d8c437207 */ /* 0x000fe40000000000 */
[----:B------:R-:W-:Y:S02]  /*c3d0*/  IADD3 R141, P2, R60, 0x20, RZ ;  /* 0x000000203c8d7810 */ /* 0x000fe40007f5e0ff */
[----:B------:R-:W-:Y:S02]  /*c3e0*/  F2FP.BF16.F32.PACK_AB R68, R73, R68 ;  /* 0x000000444944723e */ /* 0x000fe400000010ff */
[----:B------:R-:W-:Y:S02]  /*c3f0*/  LOP3.LUT R6, R141, 0x380, RZ, 0xc0, !PT ;  /* 0x000003808d067812 */ /* 0x000fe400078ec0ff */
[----:B------:R-:W-:Y:S02]  /*c400*/  F2FP.BF16.F32.PACK_AB R133, R133, R136 ;  /* 0x000000888585723e */ /* 0x000fe400000010ff */
[----:B------:R-:W-:-:S02]  /*c410*/  F2FP.BF16.F32.PACK_AB R132, R129, R132 ;  /* 0x000000848184723e */ /* 0x000fc400000010ff */
[----:B------:R-:W-:Y:S02]  /*c420*/  F2FP.BF16.F32.PACK_AB R55, R55, R58 ;  /* 0x0000003a3737723e */ /* 0x000fe400000010ff */
[----:B------:R-:W-:Y:S02]  /*c430*/  F2FP.BF16.F32.PACK_AB R54, R51, R54 ;  /* 0x000000363336723e */ /* 0x000fe400000010ff */
[----:B------:R-:W-:Y:S02]  /*c440*/  F2FP.BF16.F32.PACK_AB R43, R43, R46 ;  /* 0x0000002e2b2b723e */ /* 0x000fe400000010ff */
[----:B------:R-:W-:Y:S02]  /*c450*/  SHF.R.U64 R6, R6, 0x3, RZ ;  /* 0x0000000306067819 */ /* 0x000fe400000012ff */
[----:B------:R-:W-:Y:S02]  /*c460*/  F2FP.BF16.F32.PACK_AB R120, R125, R120 ;  /* 0x000000787d78723e */ /* 0x000fe400000010ff */
[----:B------:R-:W-:-:S02]  /*c470*/  SEL R99, R68, R69, P0 ;  /* 0x0000004544637207 */ /* 0x000fc40000000000 */
[----:B------:R-:W-:Y:S02]  /*c480*/  SEL R46, R69, R68, P0 ;  /* 0x00000044452e7207 */ /* 0x000fe40000000000 */
[----:B------:R-:W-:Y:S02]  /*c490*/  IADD3 R147, P5, R60, 0x4000, RZ ;  /* 0x000040003c937810 */ /* 0x000fe40007fbe0ff */
[----:B------:R-:W-:Y:S02]  /*c4a0*/  SEL R125, R133, R132, P0 ;  /* 0x00000084857d7207 */ /* 0x000fe40000000000 */
[----:B------:R-:W-:Y:S02]  /*c4b0*/  SEL R68, R132, R133, P0 ;  /* 0x0000008584447207 */ /* 0x000fe40000000000 */
[----:B------:R-:W-:Y:S02]  /*c4c0*/  SEL R133, R55, R54, P0 ;  /* 0x0000003637857207 */ /* 0x000fe40000000000 */
[----:B------:R-:W-:Y:S01]  /*c4d0*/  SEL R73, R54, R55, P0 ;  /* 0x0000003736497207 */ /* 0x000fe20000000000 */
[----:B------:R-:W-:Y:S01]  /*c4e0*/  IMAD.X R55, RZ, RZ, R61, P2 ;  /* 0x000000ffff377224 */ /* 0x000fe200010e063d */
[----:B------:R-:W-:-:S02]  /*c4f0*/  F2FP.BF16.F32.PACK_AB R52, R57, R52 ;  /* 0x000000343934723e */ /* 0x000fc400000010ff */
[----:B------:R-:W-:Y:S02]  /*c500*/  F2FP.BF16.F32.PACK_AB R53, R56, R53 ;  /* 0x000000353835723e */ /* 0x000fe400000010ff */
[----:B------:R-:W-:Y:S02]  /*c510*/  IADD3 R143, P3, R60, 0x40, RZ ;  /* 0x000000403c8f7810 */ /* 0x000fe40007f7e0ff */
[----:B------:R-:W-:Y:S02]  /*c520*/  LOP3.LUT R54, R6, R141, RZ, 0x3c, !PT ;  /* 0x0000008d06367212 */ /* 0x000fe400078e3cff */
[----:B------:R-:W-:Y:S02]  /*c530*/  F2FP.BF16.F32.PACK_AB R155, R155, R156 ;  /* 0x0000009c9b9b723e */ /* 0x000fe400000010ff */
[----:B------:R-:W-:Y:S02]  /*c540*/  F2FP.BF16.F32.PACK_AB R154, R153, R154 ;  /* 0x0000009a999a723e */ /* 0x000fe400000010ff */
[----:B------:R-:W-:-:S02]  /*c550*/  LOP3.LUT R6, R147, 0x380, RZ, 0xc0, !PT ;  /* 0x0000038093067812 */ /* 0x000fc400078ec0ff */
        /* <DEDUP_REMOVED lines=11> */
[----:B------:R-:W-:Y:S01]  /*c610*/  SEL R40, R53, R52, P0 ;  /* 0x0000003435287207 */ /* 0x000fe20000000000 */
[----:B------:R-:W-:Y:S01]  /*c620*/  IMAD.X R53, RZ, RZ, R61, P3 ;  /* 0x000000ffff357224 */ /* 0x000fe200018e063d */
[----:B------:R-:W-:-:S02]  /*c630*/  IADD3 R145, P4, R60, 0x60, RZ ;  /* 0x000000603c917810 */ /* 0x000fc40007f9e0ff */
[----:B------:R-:W-:Y:S02]  /*c640*/  F2FP.BF16.F32.PACK_AB R90, R87, R90 ;  /* 0x0000005a575a723e */ /* 0x000fe400000010ff */
[----:B------:R-:W-:Y:S01]  /*c650*/  F2FP.BF16.F32.PACK_AB R104, R109, R104 ;  /* 0x000000686d68723e */ /* 0x000fe200000010ff */
[----:B------:R-:W-:Y:S01]  /*c660*/  IMAD.X R49, RZ, RZ, R61, P4 ;  /* 0x000000ffff317224 */ /* 0x000fe200020e063d */
[----:B------:R-:W-:Y:S02]  /*c670*/  SEL R119, R155, R154, P0 ;  /* 0x0000009a9b777207 */ /* 0x000fe40000000000 */
[----:B------:R-:W-:Y:S02]  /*c680*/  SEL R64, R154, R155, P0 ;  /* 0x0000009b9a407207 */ /* 0x000fe40000000000 */
[----:B------:R-:W-:Y:S02]  /*c690*/  IADD3 R153, P2, R60, 0x4060, RZ ;  /* 0x000040603c997810 */ /* 0x000fe40007f5e0ff */
[----:B------:R-:W-:-:S02]  /*c6a0*/  SHF.R.U64 R6, R6, 0x3, RZ ;  /* 0x0000000306067819 */ /* 0x000fc400000012ff */
[----:B------:R-:W-:Y:S02]  /*c6b0*/  F2FP.BF16.F32.PACK_AB R86, R79, R86 ;  /* 0x000000564f56723e */ /* 0x000fe400000010ff */
[----:B------:R-:W-:Y:S02]  /*c6c0*/  SEL R87, R36, R37, P0 ;  /* 0x0000002524577207 */ /* 0x000fe40000000000 */
[----:B------:R-:W-:Y:S02]  /*c6d0*/  SEL R109, R120, R121, P0 ;  /* 0x00000079786d7207 */ /* 0x000fe40000000000 */
[----:B------:R-:W-:Y:S02]  /*c6e0*/  SEL R58, R121, R120, P0 ;  /* 0x00000078793a7207 */ /* 0x000fe40000000000 */
[----:B------:R-:W-:Y:S02]  /*c6f0*/  IADD3 R155, P3, R60, 0x8000, RZ ;  /* 0x000080003c9b7810 */ /* 0x000fe40007f7e0ff */
[----:B------:R-:W-:-:S02]  /*c700*/  F2FP.BF16.F32.PACK_AB R21, R92, R89 ;  /* 0x000000595c15723e */ /* 0x000fc400000010ff */
[----:B------:R-:W-:Y:S02]  /*c710*/  F2FP.BF16.F32.PACK_AB R74, R47, R50 ;  /* 0x000000322f4a723e */ /* 0x000fe400000010ff */
[----:B------:R-:W-:Y:S02]  /*c720*/  SEL R79, R12, R13, P0 ;  /* 0x0000000d0c4f7207 */ /* 0x000fe40000000000 */
[----:B------:R-:W-:Y:S02]  /*c730*/  SEL R24, R13, R12, P0 ;  /* 0x0000000c0d187207 */ /* 0x000fe40000000000 */
[----:B------:R-:W-:Y:S02]  /*c740*/  SEL R81, R25, R8, P0 ;  /* 0x0000000819517207 */ /* 0x000fe40000000000 */
        /* <DEDUP_REMOVED lines=9> */
[----:B------:R-:W-:Y:S02]  /*c7e0*/  SEL R25, R8, R25, P0 ;  /* 0x0000001908197207 */ /* 0x000fe40000000000 */
[----:B------:R-:W-:Y:S02]  /*c7f0*/  SEL R89, R44, R45, P0 ;  /* 0x0000002d2c597207 */ /* 0x000fe40000000000 */
[----:B------:R-:W-:Y:S01]  /*c800*/  SEL R37, R45, R44, P0 ;  /* 0x0000002c2d257207 */ /* 0x000fe20000000000 */
[----:B------:R-:W-:Y:S01]  /*c810*/  IMAD.X R45, RZ, RZ, R61, P5 ;  /* 0x000000ffff2d7224 */ /* 0x000fe200028e063d */
[----:B------:R-:W-:Y:S02]  /*c820*/  SEL R71, R14, R71, P0 ;  /* 0x000000470e477207 */ /* 0x000fe40000000000 */
[----:B------:R-:W-:-:S02]  /*c830*/  IADD3 R149, P6, R60, 0x4020, RZ ;  /* 0x000040203c957810 */ /* 0x000fc40007fde0ff */
[----:B------:R-:W-:Y:S02]  /*c840*/  LOP3.LUT R12, R145, 0x380, RZ, 0xc0, !PT ;  /* 0x00000380910c7812 */ /* 0x000fe400078ec0ff */
[----:B------:R-:W-:Y:S02]  /*c850*/  F2FP.BF16.F32.PACK_AB R33, R59, R62 ;  /* 0x0000003e3b21723e */ /* 0x000fe400000010ff */
[----:B------:R-:W-:Y:S02]  /*c860*/  F2FP.BF16.F32.PACK_AB R105, R108, R105 ;  /* 0x000000696c69723e */ /* 0x000fe400000010ff */
[----:B------:R-:W-:Y:S02]  /*c870*/  F2FP.BF16.F32.PACK_AB R39, R39, R42 ;  /* 0x0000002a2727723e */ /* 0x000fe400000010ff */
[----:B------:R-:W-:Y:S01]  /*c880*/  F2FP.BF16.F32.PACK_AB R38, R35, R38 ;  /* 0x000000262326723e */ /* 0x000fe200000010ff */
[----:B------:R-:W-:Y:S01]  /*c890*/  IMAD.X R35, RZ, RZ, R61, P2 ;  /* 0x000000ffff237224 */ /* 0x000fe200010e063d */
[----:B------:R-:W-:-:S02]  /*c8a0*/  IADD3 R151, P1, R60, 0x4040, RZ ;  /* 0x000040403c977810 */ /* 0x000fc40007f3e0ff */
[----:B------:R-:W-:Y:S02]  /*c8b0*/  LOP3.LUT R8, R143, 0x380, RZ, 0xc0, !PT ;  /* 0x000003808f087812 */ /* 0x000fe400078ec0ff */
[----:B------:R-:W-:Y:S02]  /*c8c0*/  LOP3.LUT R14, R153, 0x380, RZ, 0xc0, !PT ;  /* 0x00000380990e7812 */ /* 0x000fe400078ec0ff */
[----:B------:R-:W-:Y:S02]  /*c8d0*/  LOP3.LUT R44, R6, R147, RZ, 0x3c, !PT ;  /* 0x00000093062c7212 */ /* 0x000fe400078e3cff */
[----:B------:R-:W-:Y:S02]  /*c8e0*/  F2FP.BF16.F32.PACK_AB R163, R163, R164 ;  /* 0x000000a4a3a3723e */ /* 0x000fe400000010ff */
[----:B------:R-:W-:Y:S02]  /*c8f0*/  F2FP.BF16.F32.PACK_AB R162, R161, R162 ;  /* 0x000000a2a1a2723e */ /* 0x000fe400000010ff */
[----:B------:R-:W-:-:S02]  /*c900*/  F2FP.BF16.F32.PACK_AB R112, R117, R112 ;  /* 0x000000707570723e */ /* 0x000fc400000010ff */
[----:B------:R-:W-:Y:S02]  /*c910*/  F2FP.BF16.F32.PACK_AB R113, R116, R113 ;  /* 0x000000717471723e */ /* 0x000fe400000010ff */
[----:B------:R-:W-:Y:S02]  /*c920*/  LOP3.LUT R6, R155, 0x380, RZ, 0xc0, !PT ;  /* 0x000003809b067812 */ /* 0x000fe400078ec0ff */
[----:B------:R-:W-:Y:S02]  /*c930*/  F2FP.BF16.F32.PACK_AB R167, R167, R168 ;  /* 0x000000a8a7a7723e */ /* 0x000fe400000010ff */
[----:B------:R-:W-:Y:S02]  /*c940*/  F2FP.BF16.F32.PACK_AB R166, R165, R166 ;  /* 0x000000a6a5a6723e */ /* 0x000fe400000010ff */
[----:B------:R-:W-:Y:S02]  /*c950*/  SEL R135, R74, R43, P0 ;  /* 0x0000002b4a877207 */ /* 0x000fe40000000000 */
[----:B------:R-:W-:-:S02]  /*c960*/  SEL R101, R76, R15, P0 ;  /* 0x0000000f4c657207 */ /* 0x000fc40000000000 */
[----:B------:R-:W-:Y:S02]  /*c970*/  SEL R47, R15, R76, P0 ;  /* 0x0000004c0f2f7207 */ /* 0x000fe40000000000 */
[----:B------:R-:W-:Y:S02]  /*c980*/  SEL R107, R96, R97, P0 ;  /* 0x00000061606b7207 */ /* 0x000fe40000000000 */
[----:B------:R-:W-:Y:S02]  /*c990*/  SEL R51, R97, R96, P0 ;  /* 0x0000006061337207 */ /* 0x000fe40000000000 */
[----:B------:R-:W-:Y:S01]  /*c9a0*/  SEL R74, R43, R74, P0 ;  /* 0x0000004a2b4a7207 */ /* 0x000fe20000000000 */
[----:B------:R-:W-:Y:S01]  /*c9b0*/  IMAD.X R43, RZ, RZ, R61, P6 ;  /* 0x000000ffff2b7224 */ /* 0x000fe200030e063d */
[----:B------:R-:W-:Y:S02]  /*c9c0*/  SHF.R.U64 R12, R12, 0x3, RZ ;  /* 0x000000030c0c7819 */ /* 0x000fe400000012ff */
[----:B------:R-:W-:-:S02]  /*c9d0*/  SEL R97, R104, R105, P0 ;  /* 0x0000006968617207 */ /* 0x000fc40000000000 */
[----:B------:R-:W-:Y:S02]  /*c9e0*/  SEL R56, R105, R104, P0 ;  /* 0x0000006869387207 */ /* 0x000fe40000000000 */
[----:B------:R-:W-:Y:S02]  /*c9f0*/  SEL R131, R72, R33, P0 ;  /* 0x0000002148837207 */ /* 0x000fe40000000000 */
[----:B------:R-:W-:Y:S02]  /*ca00*/  SEL R137, R39, R38, P0 ;  /* 0x0000002627897207 */ /* 0x000fe40000000000 */
[----:B------:R-:W-:Y:S01]  /*ca10*/  SEL R76, R38, R39, P0 ;  /* 0x00000027264c7207 */ /* 0x000fe20000000000 */
[----:B------:R-:W-:Y:S01]  /*ca20*/  IMAD.X R39, RZ, RZ, R61, P1 ;  /* 0x000000ffff277224 */ /* 0x000fe200008e063d */
[----:B------:R-:W-:Y:S02]  /*ca30*/  SHF.R.U64 R8, R8, 0x3, RZ ;  /* 0x0000000308087819 */ /* 0x000fe400000012ff */
[----:B------:R-:W-:-:S02]  /*ca40*/  SHF.R.U64 R14, R14, 0x3, RZ ;  /* 0x000000030e0e7819 */ /* 0x000fc400000012ff */
[----:B------:R-:W-:Y:S02]  /*ca50*/  SEL R105, R112, R113, P0 ;  /* 0x0000007170697207 */ /* 0x000fe40000000000 */
[----:B------:R-:W-:Y:S02]  /*ca60*/  SEL R57, R113, R112, P0 ;  /* 0x0000007071397207 */ /* 0x000fe40000000000 */
[----:B------:R-:W-:Y:S02]  /*ca70*/  SEL R115, R163, R162, P0 ;  /* 0x000000a2a3737207 */ /* 0x000fe40000000000 */
[----:B------:R-:W-:Y:S02]  /*ca80*/  SEL R59, R162, R163, P0 ;  /* 0x000000a3a23b7207 */ /* 0x000fe40000000000 */
[----:B------:R-:W-:Y:S01]  /*ca90*/  SEL R72, R33, R72, P0 ;  /* 0x0000004821487207 */ /* 0x000fe20000000000 */
[----:B------:R-:W-:Y:S01]  /*caa0*/  IMAD.X R33, RZ, RZ, R61, P3 ;  /* 0x000000ffff217224 */ /* 0x000fe200018e063d */
[----:B------:R-:W-:-:S02]  /*cab0*/  IADD3 R161, P6, R60, 0x8060, RZ ;  /* 0x000080603ca17810 */ /* 0x000fc40007fde0ff */
[----:B------:R-:W-:Y:S02]  /*cac0*/  SHF.R.U64 R6, R6, 0x3, RZ ;  /* 0x0000000306067819 */ /* 0x000fe400000012ff */
[----:B------:R-:W-:Y:S02]  /*cad0*/  SEL R113, R167, R166, P0 ;  /* 0x000000a6a7717207 */ /* 0x000fe40000000000 */
[----:B------:R-:W-:Y:S02]  /*cae0*/  SEL R63, R166, R167, P0 ;  /* 0x000000a7a63f7207 */ /* 0x000fe40000000000 */
[C---:B------:R-:W-:Y:S02]  /*caf0*/  IADD3 R163, P1, R60.reuse, 0xc000, RZ ;  /* 0x0000c0003ca37810 */ /* 0x040fe40007f3e0ff */
[----:B------:R-:W-:Y:S02]  /*cb00*/  F2FP.BF16.F32.PACK_AB R31, R31, R34 ;  /* 0x000000221f1f723e */ /* 0x000fe400000010ff */
[----:B------:R-:W-:Y:S01]  /*cb10*/  IADD3 R167, P3, R60, 0xc040, RZ ;  /* 0x0000c0403ca77810 */ /* 0x000fe20007f7e0ff */
[----:B------:R-:W-:Y:S01]  /*cb20*/  IMAD.X R15, RZ, RZ, R61, P1 ;  /* 0x000000ffff0f7224 */ /* 0x000fe200008e063d */
[----:B------:R-:W-:-:S02]  /*cb30*/  LOP3.LUT R48, R12, R145, RZ, 0x3c, !PT ;  /* 0x000000910c307212 */ /* 0x000fc400078e3cff */
[----:B------:R-:W-:Y:S01]  /*cb40*/  F2FP.BF16.F32.PACK_AB R159, R159, R160 ;  /* 0x000000a09f9f723e */ /* 0x000fe200000010ff */
[----:B------:R-:W-:Y:S01]  /*cb50*/  IMAD.X R7, RZ, RZ, R61, P3 ;  /* 0x000000ffff077224 */ /* 0x000fe200018e063d */
[----:B------:R-:W-:Y:S02]  /*cb60*/  F2FP.BF16.F32.PACK_AB R158, R157, R158 ;  /* 0x0000009e9d9e723e */ /* 0x000fe400000010ff */
[----:B------:R-:W-:Y:S02]  /*cb70*/  F2FP.BF16.F32.PACK_AB R29, R32, R29 ;  /* 0x0000001d201d723e */ /* 0x000fe400000010ff */
[----:B------:R-:W-:Y:S02]  /*cb80*/  LOP3.LUT R52, R8, R143, RZ, 0x3c, !PT ;  /* 0x0000008f08347212 */ /* 0x000fe400078e3cff */
[----:B------:R-:W-:Y:S02]  /*cb90*/  LOP3.LUT R12, R151, 0x380, RZ, 0xc0, !PT ;  /* 0x00000380970c7812 */ /* 0x000fe400078ec0ff */
[----:B------:R-:W-:-:S02]  /*cba0*/  LOP3.LUT R34, R14, R153, RZ, 0x3c, !PT ;  /* 0x000000990e227212 */ /* 0x000fc400078e3cff */
[----:B------:R-:W-:Y:S02]  /*cbb0*/  LOP3.LUT R8, R149, 0x380, RZ, 0xc0, !PT ;  /* 0x0000038095087812 */ /* 0x000fe400078ec0ff */
[----:B------:R-:W-:Y:S02]  /*cbc0*/  LOP3.LUT R14, R161, 0x380, RZ, 0xc0, !PT ;  /* 0x00000380a10e7812 */ /* 0x000fe400078ec0ff */
[----:B------:R-:W-:Y:S02]  /*cbd0*/  LOP3.LUT R32, R6, R155, RZ, 0x3c, !PT ;  /* 0x0000009b06207212 */ /* 0x000fe400078e3cff */
[----:B------:R-:W-:Y:S02]  /*cbe0*/  LOP3.LUT R6, R163, 0x380, RZ, 0xc0, !PT ;  /* 0x00000380a3067812 */ /* 0x000fe400078ec0ff */
[----:B------:R-:W-:Y:S02]  /*cbf0*/  LOP3.LUT R80, R167, 0x380, RZ, 0xc0, !PT ;  /* 0x00000380a7507812 */ /* 0x000fe400078ec0ff */
[----:B------:R-:W-:-:S02]  /*cc00*/  SEL R117, R159, R158, P0 ;  /* 0x0000009e9f757207 */ /* 0x000fc40000000000 */
[----:B------:R-:W-:Y:S01]  /*cc10*/  SEL R62, R158, R159, P0 ;  /* 0x0000009f9e3e7207 */ /* 0x000fe20000000000 */
[----:B--2---:R-:W-:Y:S01]  /*cc20*/  SHFL.IDX PT, R75, R75, R26, 0x1c1f ;  /* 0x001c1f1a4b4b7589 */ /* 0x004fe200000e0000 */
[----:B------:R-:W-:Y:S02]  /*cc30*/  SHF.R.U64 R12, R12, 0x3, RZ ;  /* 0x000000030c0c7819 */ /* 0x000fe400000012ff */
[----:B------:R-:W-:Y:S01]  /*cc40*/  IADD3 R159, P5, R60, 0x8040, RZ ;  /* 0x000080403c9f7810 */ /* 0x000fe20007fbe0ff */
[----:B------:R-:W-:Y:S01]  /*cc50*/  SHFL.IDX PT, R77, R77, R26, 0x1c1f ;  /* 0x001c1f1a4d4d7589 */ /* 0x000fe200000e0000 */
[----:B------:R-:W-:Y:S02]  /*cc60*/  SHF.R.U64 R8, R8, 0x3, RZ ;  /* 0x0000000308087819 */ /* 0x000fe400000012ff */
[----:B------:R-:W-:Y:S01]  /*cc70*/  SHF.R.U64 R14, R14, 0x3, RZ ;  /* 0x000000030e0e7819 */ /* 0x000fe200000012ff */
[----:B------:R-:W-:Y:S01]  /*cc80*/  SHFL.IDX PT, R111, R111, R26, 0x1c1f ;  /* 0x001c1f1a6f6f7589 */ /* 0x000fe200000e0000 */
[----:B------:R-:W-:-:S02]  /*cc90*/  IADD3 R157, P4, R60, 0x8020, RZ ;  /* 0x000080203c9d7810 */ /* 0x000fc40007f9e0ff */
[----:B------:R-:W-:Y:S01]  /*cca0*/  SHF.R.U64 R6, R6, 0x3, RZ ;  /* 0x0000000306067819 */ /* 0x000fe200000012ff */
[----:B------:R-:W-:Y:S01]  /*ccb0*/  SHFL.IDX PT, R113, R113, R26, 0x1c1f ;  /* 0x001c1f1a71717589 */ /* 0x000fe200000e0000 */
[----:B------:R-:W-:Y:S02]  /*ccc0*/  SHF.R.U64 R80, R80, 0x3, RZ ;  /* 0x0000000350507819 */ /* 0x000fe400000012ff */
[----:B------:R-:W-:Y:S01]  /*ccd0*/  F2FP.BF16.F32.PACK_AB R91, R91, R128 ;  /* 0x000000805b5b723e */ /* 0x000fe200000010ff */
[----:B------:R-:W-:Y:S01]  /*cce0*/  SHFL.IDX PT, R115, R115, R26, 0x1c1f ;  /* 0x001c1f1a73737589 */ /* 0x000fe200000e0000 */
[----:B------:R-:W-:Y:S02]  /*ccf0*/  LOP3.LUT R38, R12, R151, RZ, 0x3c, !PT ;  /* 0x000000970c267212 */ /* 0x000fe400078e3cff */
[----:B------:R-:W-:Y:S01]  /*cd00*/  LOP3.LUT R42, R8, R149, RZ, 0x3c, !PT ;  /* 0x00000095082a7212 */ /* 0x000fe200078e3cff */
[----:B------:R-:W-:Y:S01]  /*cd10*/  SHFL.IDX PT, R79, R79, R26, 0x1c1f ;  /* 0x001c1f1a4f4f7589 */ /* 0x000fe200000e0000 */
[----:B------:R-:W-:-:S02]  /*cd20*/  LOP3.LUT R12, R159, 0x380, RZ, 0xc0, !PT ;  /* 0x000003809f0c7812 */ /* 0x000fc400078ec0ff */
[----:B------:R-:W-:Y:S01]  /*cd30*/  LOP3.LUT R20, R14, R161, RZ, 0x3c, !PT ;  /* 0x000000a10e147212 */ /* 0x000fe200078e3cff */
[----:B------:R-:W-:Y:S01]  /*cd40*/  SHFL.IDX PT, R81, R81, R26, 0x1c1f ;  /* 0x001c1f1a51517589 */ /* 0x000fe200000e0000 */
[----:B------:R-:W-:Y:S02]  /*cd50*/  LOP3.LUT R8, R157, 0x380, RZ, 0xc0, !PT ;  /* 0x000003809d087812 */ /* 0x000fe400078ec0ff */
[----:B------:R-:W-:Y:S01]  /*cd60*/  LOP3.LUT R14, R6, R163, RZ, 0x3c, !PT ;  /* 0x000000a3060e7212 */ /* 0x000fe200078e3cff */
[----:B------:R-:W-:Y:S01]  /*cd70*/  SHFL.IDX PT, R117, R117, R26, 0x1c1f ;  /* 0x001c1f1a75757589 */ /* 0x000fe200000e0000 */
[----:B------:R-:W-:Y:S02]  /*cd80*/  LOP3.LUT R6, R80, R167, RZ, 0x3c, !PT ;  /* 0x000000a750067212 */ /* 0x000fe400078e3cff */
[----:B------:R-:W-:Y:S01]  /*cd90*/  SEL R127, R91, R90, P0 ;  /* 0x0000005a5b7f7207 */ /* 0x000fe20000000000 */
[----:B------:R-:W-:Y:S01]  /*cda0*/  SHFL.IDX PT, R87, R87, R26, 0x1c1f ;  /* 0x001c1f1a57577589 */ /* 0x000fe200000e0000 */
[----:B------:R-:W-:-:S02]  /*cdb0*/  SEL R69, R90, R91, P0 ;  /* 0x0000005b5a457207 */ /* 0x000fc40000000000 */
[----:B------:R-:W-:Y:S01]  /*cdc0*/  SEL R91, R86, R9, P0 ;  /* 0x00000009565b7207 */ /* 0x000fe20000000000 */
[----:B------:R-:W-:Y:S01]  /*cdd0*/  SHFL.IDX PT, R119, R119, R26, 0x1c1f ;  /* 0x001c1f1a77777589 */ /* 0x000fe200000e0000 */
[----:B------:R-:W-:Y:S02]  /*cde0*/  SEL R70, R9, R86, P0 ;  /* 0x0000005609467207 */ /* 0x000fe40000000000 */
[----:B------:R-:W-:Y:S01]  /*cdf0*/  SHF.R.U64 R12, R12, 0x3, RZ ;  /* 0x000000030c0c7819 */ /* 0x000fe200000012ff */
[----:B------:R-:W-:Y:S01]  /*ce00*/  SHFL.IDX PT, R121, R121, R26, 0x1c1f ;  /* 0x001c1f1a79797589 */ /* 0x000fe200000e0000 */
[----:B------:R-:W-:Y:S02]  /*ce10*/  LOP3.LUT R9, R60, 0x380, RZ, 0xc0, !PT ;  /* 0x000003803c097812 */ /* 0x000fe400078ec0ff */
[----:B------:R-:W-:Y:S01]  /*ce20*/  SHF.R.U64 R8, R8, 0x3, RZ ;  /* 0x0000000308087819 */ /* 0x000fe200000012ff */
[----:B------:R-:W-:Y:S01]  /*ce30*/  SHFL.IDX PT, R89, R89, R26, 0x1c1f ;  /* 0x001c1f1a59597589 */ /* 0x000fe200000e0000 */
[----:B------:R-:W-:-:S02]  /*ce40*/  MOV R96, R44 ;  /* 0x0000002c00607202 */ /* 0x000fc40000000f00 */
[----:B------:R-:W-:Y:S01]  /*ce50*/  MOV R45, R6 ;  /* 0x00000006002d7202 */ /* 0x000fe20000000f00 */
[----:B------:R-:W-:Y:S01]  /*ce60*/  SHFL.IDX PT, R123, R123, R26, 0x1c1f ;  /* 0x001c1f1a7b7b7589 */ /* 0x000fe200000e0000 */
[----:B------:R-:W-:Y:S02]  /*ce70*/  SEL R85, R28, R29, P0 ;  /* 0x0000001d1c557207 */ /* 0x000fe40000000000 */
[----:B------:R-:W-:Y:S01]  /*ce80*/  SEL R27, R29, R28, P0 ;  /* 0x0000001c1d1b7207 */ /* 0x000fe20000000000 */
[--C-:B------:R-:W-:Y:S01]  /*ce90*/  IMAD.X R29, RZ, RZ, R61.reuse, P5 ;  /* 0x000000ffff1d7224 */ /* 0x100fe200028e063d */
[----:B------:R-:W-:Y:S01]  /*cea0*/  LOP3.LUT R7, R26, 0x2, RZ, 0x3c, !PT ;  /* 0x000000021a077812 */ /* 0x000fe200078e3cff */
[----:B------:R-:W-:Y:S01]  /*ceb0*/  SHFL.IDX PT, R93, R93, R26, 0x1c1f ;  /* 0x001c1f1a5d5d7589 */ /* 0x000fe200000e0000 */
[----:B------:R-:W-:Y:S02]  /*cec0*/  SEL R139, R31, R30, P0 ;  /* 0x0000001e1f8b7207 */ /* 0x000fe40000000000 */
[----:B------:R-:W-:Y:S01]  /*ced0*/  SEL R78, R30, R31, P0 ;  /* 0x0000001f1e4e7207 */ /* 0x000fe20000000000 */
[----:B------:R-:W-:Y:S01]  /*cee0*/  IMAD.X R31, RZ, RZ, R61, P4 ;  /* 0x000000ffff1f7224 */ /* 0x000fe200020e063d */
[----:B------:R-:W-:Y:S01]  /*cef0*/  LOP3.LUT R28, R12, R159, RZ, 0x3c, !PT ;  /* 0x0000009f0c1c7212 */ /* 0x000fe200078e3cff */
[----:B------:R-:W0:Y:S01]  /*cf00*/  SHFL.IDX PT, R10, R10, R7, 0x1c1f ;  /* 0x001c1f070a0a7589 */ /* 0x000e2200000e0000 */
[----:B------:R-:W-:-:S02]  /*cf10*/  SEL R103, R88, R21, P0 ;  /* 0x0000001558677207 */ /* 0x000fc40000000000 */
[----:B------:R-:W-:Y:S01]  /*cf20*/  SEL R50, R21, R88, P0 ;  /* 0x0000005815327207 */ /* 0x000fe20000000000 */
[--C-:B------:R-:W-:Y:S01]  /*cf30*/  IMAD.X R21, RZ, RZ, R61.reuse, P6 ;  /* 0x000000ffff157224 */ /* 0x100fe200030e063d */
[----:B------:R-:W-:Y:S01]  /*cf40*/  SHF.R.U64 R9, R9, 0x3, RZ ;  /* 0x0000000309097819 */ /* 0x000fe200000012ff */
[----:B------:R-:W-:Y:S01]  /*cf50*/  SHFL.IDX PT, R6, R24, R7, 0x1c1f ;  /* 0x001c1f0718067589 */ /* 0x000fe200000e0000 */
[----:B------:R-:W-:Y:S02]  /*cf60*/  LOP3.LUT R30, R8, R157, RZ, 0x3c, !PT ;  /* 0x0000009d081e7212 */ /* 0x000fe400078e3cff */
[C---:B------:R-:W-:Y:S01]  /*cf70*/  IADD3 R165, P2, R60.reuse, 0xc020, RZ ;  /* 0x0000c0203ca57810 */ /* 0x040fe20007f5e0ff */
[----:B------:R-:W1:Y:S01]  /*cf80*/  SHFL.IDX PT, R66, R66, R7, 0x1c1f ;  /* 0x001c1f0742427589 */ /* 0x000e6200000e0000 */
[----:B------:R-:W-:Y:S02]  /*cf90*/  IADD3 R169, P4, R60, 0xc060, RZ ;  /* 0x0000c0603ca97810 */ /* 0x000fe40007f9e0ff */
[----:B------:R-:W-:Y:S01]  /*cfa0*/  MOV R102, R54 ;  /* 0x0000003600667202 */ /* 0x000fe20000000f00 */
[----:B------:R-:W-:Y:S01]  /*cfb0*/  SHFL.IDX PT, R24, R63, R7, 0x1c1f ;  /* 0x001c1f073f187589 */ /* 0x000fe200000e0000 */
[----:B------:R-:W-:Y:S01]  /*cfc0*/  MOV R55, R14 ;  /* 0x0000000e00377202 */ /* 0x000fe20000000f00 */
[--C-:B------:R-:W-:Y:S01]  /*cfd0*/  IMAD.X R13, RZ, RZ, R61.reuse, P2 ;  /* 0x000000ffff0d7224 */ /* 0x100fe200010e063d */
[----:B------:R-:W-:Y:S01]  /*cfe0*/  LOP3.LUT R60, R9, R60, RZ, 0x3c, !PT ;  /* 0x0000003c093c7212 */ /* 0x000fe200078e3cff */
[----:B------:R2:W3:Y:S01]  /*cff0*/  SHFL.IDX PT, R14, R11, R7, 0x1c1f ;  /* 0x001c1f070b0e7589 */ /* 0x0004e200000e0000 */
[----:B------:R-:W-:Y:S01]  /*d000*/  MOV R86, R28 ;  /* 0x0000001c00567202 */ /* 0x000fe20000000f00 */
[----:B------:R-:W-:Y:S01]  /*d010*/  IMAD.X R9, RZ, RZ, R61, P4 ;  /* 0x000000ffff097224 */ /* 0x000fe200020e063d */
[----:B------:R-:W-:Y:S01]  /*d020*/  MOV R100, R52 ;  /* 0x0000003400647202 */ /* 0x000fe20000000f00 */
[----:B------:R-:W4:Y:S01]  /*d030*/  SHFL.IDX PT, R28, R59, R7, 0x1c1f ;  /* 0x001c1f073b1c7589 */ /* 0x000f2200000e0000 */
[----:B------:R-:W-:-:S02]  /*d040*/  MOV R98, R48 ;  /* 0x0000003000627202 */ /* 0x000fc40000000f00 */
[----:B------:R-:W-:Y:S01]  /*d050*/  MOV R88, R30 ;  /* 0x0000001e00587202 */ /* 0x000fe20000000f00 */
[----:B------:R-:W-:Y:S01]  /*d060*/  SHFL.IDX PT, R85, R85, R26, 0x1c1f ;  /* 0x001c1f1a55557589 */ /* 0x000fe200000e0000 */
[----:B------:R-:W-:Y:S02]  /*d070*/  LOP3.LUT R8, R165, 0x380, RZ, 0xc0, !PT ;  /* 0x00000380a5087812 */ /* 0x000fe400078ec0ff */
[----:B------:R-:W-:Y:S01]  /*d080*/  LOP3.LUT R82, R169, 0x380, RZ, 0xc0, !PT ;  /* 0x00000380a9527812 */ /* 0x000fe200078ec0ff */
[----:B------:R4:W5:Y:S01]  /*d090*/  SHFL.IDX PT, R30, R25, R7, 0x1c1f ;  /* 0x001c1f07191e7589 */ /* 0x00096200000e0000 */
[----:B------:R-:W-:Y:S02]  /*d0a0*/  MOV R49, R34 ;  /* 0x0000002200317202 */ /* 0x000fe40000000f00 */
[----:B------:R-:W-:Y:S01]  /*d0b0*/  MOV R53, R20 ;  /* 0x0000001400357202 */ /* 0x000fe20000000f00 */
[----:B------:R4:W-:Y:S01]  /*d0c0*/  SHFL.IDX PT, R34, R27, R7, 0x1c1f ;  /* 0x001c1f071b227589 */ /* 0x0009e200000e0000 */
[----:B------:R-:W-:-:S02]  /*d0d0*/  MOV R92, R38 ;  /* 0x00000026005c7202 */ /* 0x000fc40000000f00 */
[----:B------:R-:W-:Y:S01]  /*d0e0*/  MOV R94, R42 ;  /* 0x0000002a005e7202 */ /* 0x000fe20000000f00 */
[----:B------:R-:W-:Y:S01]  /*d0f0*/  SHFL.IDX PT, R20, R40, R7, 0x1c1f ;  /* 0x001c1f0728147589 */ /* 0x000fe200000e0000 */
[----:B------:R-:W-:Y:S02]  /*d100*/  MOV R104, R60 ;  /* 0x0000003c00687202 */ /* 0x000fe40000000f00 */
[----:B------:R-:W-:Y:S01]  /*d110*/  SHF.R.U64 R8, R8, 0x3, RZ ;  /* 0x0000000308087819 */ /* 0x000fe200000012ff */
[----:B------:R-:W5:Y:S01]  /*d120*/  SHFL.IDX PT, R62, R62, R7, 0x1c1f ;  /* 0x001c1f073e3e7589 */ /* 0x000f6200000e0000 */
[----:B------:R-:W-:Y:S02]  /*d130*/  SHF.R.U64 R82, R82, 0x3, RZ ;  /* 0x0000000352527819 */ /* 0x000fe400000012ff */
[----:B------:R-:W-:Y:S01]  /*d140*/  LOP3.LUT R12, R8, R165, RZ, 0x3c, !PT ;  /* 0x000000a5080c7212 */ /* 0x000fe200078e3cff */
[----:B------:R-:W-:Y:S01]  /*d150*/  SHFL.IDX PT, R38, R36, R7, 0x1c1f ;  /* 0x001c1f0724267589 */ /* 0x000fe200000e0000 */
[----:B------:R-:W-:-:S02]  /*d160*/  LOP3.LUT R8, R82, R169, RZ, 0x3c, !PT ;  /* 0x000000a952087212 */ /* 0x000fc400078e3cff */
[----:B------:R-:W-:Y:S01]  /*d170*/  MOV R61, R12 ;  /* 0x0000000c003d7202 */ /* 0x000fe20000000f00 */
[----:B------:R-:W5:Y:S01]  /*d180*/  SHFL.IDX PT, R64, R64, R7, 0x1c1f ;  /* 0x001c1f0740407589 */ /* 0x000f6200000e0000 */
[----:B------:R-:W-:Y:S02]  /*d190*/  MOV R21, R8 ;  /* 0x0000000800157202 */ /* 0x000fe40000000f00 */
[----:B0-----:R-:W-:Y:S01]  /*d1a0*/  SEL R8, R75, R10, P0 ;  /* 0x0000000a4b087207 */ /* 0x001fe20000000000 */
[----:B------:R-:W0:Y:S01]  /*d1b0*/  SHFL.IDX PT, R40, R65, R7, 0x1c1f ;  /* 0x001c1f0741287589 */ /* 0x000e2200000e0000 */
[----:B------:R-:W-:Y:S02]  /*d1c0*/  SEL R10, R10, R75, P0 ;  /* 0x0000004b0a0a7207 */ /* 0x000fe40000000000 */
[----:B-1----:R-:W-:Y:S01]  /*d1d0*/  SEL R9, R111, R66, P0 ;  /* 0x000000426f097207 */ /* 0x002fe20000000000 */
[----:B------:R0:W1:Y:S01]  /*d1e0*/  SHFL.IDX PT, R42, R37, R7, 0x1c1f ;  /* 0x001c1f07252a7589 */ /* 0x00006200000e0000 */
[----:B--2---:R-:W-:-:S02]  /*d1f0*/  SEL R11, R66, R111, P0 ;  /* 0x0000006f420b7207 */ /* 0x004fc40000000000 */
[----:B---3--:R-:W-:Y:S01]  /*d200*/  SEL R12, R77, R14, P0 ;  /* 0x0000000e4d0c7207 */ /* 0x008fe20000000000 */
[----:B------:R-:W-:Y:S01]  /*d210*/  BAR.SYNC.DEFER_BLOCKING 0x1, 0x100 ;  /* 0x0044000000007b1d */ /* 0x000fe20000010000 */
[----:B------:R-:W-:Y:S02]  /*d220*/  SEL R14, R14, R77, P0 ;  /* 0x0000004d0e0e7207 */ /* 0x000fe40000000000 */
[----:B------:R-:W-:Y:S02]  /*d230*/  SEL R13, R113, R24, P0 ;  /* 0x00000018710d7207 */ /* 0x000fe40000000000 */
[----:B------:R-:W-:Y:S02]  /*d240*/  SEL R15, R24, R113, P0 ;  /* 0x00000071180f7207 */ /* 0x000fe40000000000 */
[----:B----4-:R-:W-:Y:S01]  /*d250*/  SEL R25, R115, R28, P0 ;  /* 0x0000001c73197207 */ /* 0x010fe20000000000 */
[----:B------:R-:W2:Y:S01]  /*d260*/  SHFL.IDX PT, R60, R67, R7, 0x1c1f ;  /* 0x001c1f07433c7589 */ /* 0x000ea200000e0000 */
[----:B------:R-:W-:-:S02]  /*d270*/  SEL R27, R28, R115, P0 ;  /* 0x000000731c1b7207 */ /* 0x000fc40000000000 */
[----:B------:R-:W-:Y:S01]  /*d280*/  MOV R90, R32 ;  /* 0x00000020005a7202 */ /* 0x000fe20000000f00 */
[----:B------:R-:W-:Y:S01]  /*d290*/  SHFL.IDX PT, R125, R125, R26, 0x1c1f ;  /* 0x001c1f1a7d7d7589 */ /* 0x000fe200000e0000 */
[----:B------:R-:W-:Y:S02]  /*d2a0*/  SEL R24, R79, R6, P0 ;  /* 0x000000064f187207 */ /* 0x000fe40000000000 */
[----:B-----5:R-:W-:Y:S01]  /*d2b0*/  SEL R28, R81, R30, P0 ;  /* 0x0000001e511c7207 */ /* 0x020fe20000000000 */
        /* <DEDUP_REMOVED lines=9> */
[----:B------:R2:W-:Y:S01]  /*d350*/  SHFL.IDX PT, R44, R41, R7, 0x1c1f ;  /* 0x001c1f07292c7589 */ /* 0x0005e200000e0000 */
[----:B------:R-:W-:Y:S02]  /*d360*/  SEL R35, R64, R119, P0 ;  /* 0x0000007740237207 */ /* 0x000fe40000000000 */
[----:B------:R-:W-:Y:S01]  /*d370*/  SEL R36, R87, R38, P0 ;  /* 0x0000002657247207 */ /* 0x000fe20000000000 */
[----:B------:R-:W-:Y:S01]  /*d380*/  SHFL.IDX PT, R80, R69, R7, 0x1c1f ;  /* 0x001c1f0745507589 */ /* 0x000fe200000e0000 */
[----:B0-----:R-:W-:-:S02]  /*d390*/  SEL R37, R121, R40, P0 ;  /* 0x0000002879257207 */ /* 0x001fc40000000000 */
[----:B------:R-:W-:Y:S01]  /*d3a0*/  SEL R39, R40, R121, P0 ;  /* 0x0000007928277207 */ /* 0x000fe20000000000 */
[----:B------:R-:W-:Y:S01]  /*d3b0*/  SHFL.IDX PT, R99, R99, R26, 0x1c1f ;  /* 0x001c1f1a63637589 */ /* 0x000fe200000e0000 */
[----:B------:R-:W-:Y:S02]  /*d3c0*/  SEL R38, R38, R87, P0 ;  /* 0x0000005726267207 */ /* 0x000fe40000000000 */
[----:B-1----:R-:W-:Y:S01]  /*d3d0*/  SEL R40, R89, R42, P0 ;  /* 0x0000002a59287207 */ /* 0x002fe20000000000 */
[----:B------:R-:W-:Y:S01]  /*d3e0*/  SHFL.IDX PT, R101, R101, R26, 0x1c1f ;  /* 0x001c1f1a65657589 */ /* 0x000fe200000e0000 */
[----:B------:R-:W-:Y:S02]  /*d3f0*/  SEL R42, R42, R89, P0 ;  /* 0x000000592a2a7207 */ /* 0x000fe40000000000 */
[----:B--2---:R-:W-:Y:S01]  /*d400*/  SEL R41, R123, R60, P0 ;  /* 0x0000003c7b297207 */ /* 0x004fe20000000000 */
[----:B------:R-:W-:Y:S01]  /*d410*/  SHFL.IDX PT, R91, R91, R26, 0x1c1f ;  /* 0x001c1f1a5b5b7589 */ /* 0x000fe200000e0000 */
[----:B------:R-:W-:-:S02]  /*d420*/  SEL R43, R60, R123, P0 ;  /* 0x0000007b3c2b7207 */ /* 0x000fc40000000000 */
[----:B------:R-:W-:Y:S01]  /*d430*/  PLOP3.LUT P1, PT, PT, PT, UP0, 0x80, 0x0 ;  /* 0x000000000000781c */ /* 0x000fe20003f2f008 */
[----:B------:R-:W-:Y:S01]  /*d440*/  SHFL.IDX PT, R46, R46, R7, 0x1c1f ;  /* 0x001c1f072e2e7589 */ /* 0x000fe200000e0000 */
[----:B------:R-:W-:-:S03]  /*d450*/  PLOP3.LUT P2, PT, PT, PT, UP1, 0x80, 0x0 ;  /* 0x000000000000781c */ /* 0x000fc60003f4f018 */
[----:B------:R-:W-:Y:S04]  /*d460*/  SHFL.IDX PT, R48, R47, R7, 0x1c1f ;  /* 0x001c1f072f307589 */ /* 0x000fe800000e0000 */
[----:B------:R-:W-:Y:S04]  /*d470*/  SHFL.IDX PT, R70, R70, R7, 0x1c1f ;  /* 0x001c1f0746467589 */ /* 0x000fe800000e0000 */
[----:B------:R-:W-:Y:S04]  /*d480*/  SHFL.IDX PT, R103, R103, R26, 0x1c1f ;  /* 0x001c1f1a67677589 */ /* 0x000fe800000e0000 */
[----:B------:R-:W-:Y:S04]  /*d490*/  SHFL.IDX PT, R129, R129, R26, 0x1c1f ;  /* 0x001c1f1a81817589 */ /* 0x000fe800000e0000 */
[----:B------:R-:W-:Y:S04]  /*d4a0*/  SHFL.IDX PT, R50, R50, R7, 0x1c1f ;  /* 0x001c1f0732327589 */ /* 0x000fe800000e0000 */
[----:B------:R-:W-:Y:S04]  /*d4b0*/  SHFL.IDX PT, R82, R71, R7, 0x1c1f ;  /* 0x001c1f0747527589 */ /* 0x000fe800000e0000 */
[----:B------:R-:W-:Y:S04]  /*d4c0*/  SHFL.IDX PT, R131, R131, R26, 0x1c1f ;  /* 0x001c1f1a83837589 */ /* 0x000fe800000e0000 */
[----:B------:R-:W0:Y:S04]  /*d4d0*/  SHFL.IDX PT, R72, R72, R7, 0x1c1f ;  /* 0x001c1f0748487589 */ /* 0x000e2800000e0000 */
[----:B------:R-:W-:Y:S04]  /*d4e0*/  SHFL.IDX PT, R107, R107, R26, 0x1c1f ;  /* 0x001c1f1a6b6b7589 */ /* 0x000fe800000e0000 */
[----:B------:R-:W-:Y:S04]  /*d4f0*/  SHFL.IDX PT, R133, R133, R26, 0x1c1f ;  /* 0x001c1f1a85857589 */ /* 0x000fe800000e0000 */
[----:B------:R0:W1:Y:S04]  /*d500*/  SHFL.IDX PT, R52, R51, R7, 0x1c1f ;  /* 0x001c1f0733347589 */ /* 0x00006800000e0000 */
[----:B------:R-:W2:Y:S04]  /*d510*/  SHFL.IDX PT, R84, R73, R7, 0x1c1f ;  /* 0x001c1f0749547589 */ /* 0x000ea800000e0000 */
[----:B------:R-:W-:Y:S04]  /*d520*/  SHFL.IDX PT, R97, R97, R26, 0x1c1f ;  /* 0x001c1f1a61617589 */ /* 0x000fe800000e0000 */
[----:B------:R-:W-:Y:S01]  /*d530*/  SHFL.IDX PT, R105, R105, R26, 0x1c1f ;  /* 0x001c1f1a69697589 */ /* 0x000fe200000e0000 */
[----:B0-----:R-:W-:-:S03]  /*d540*/  SEL R51, R72, R131, P0 ;  /* 0x0000008348337207 */ /* 0x001fc60000000000 */
[----:B------:R-:W-:Y:S04]  /*d550*/  SHFL.IDX PT, R135, R135, R26, 0x1c1f ;  /* 0x001c1f1a87877589 */ /* 0x000fe800000e0000 */
[----:B------:R-:W0:Y:S04]  /*d560*/  SHFL.IDX PT, R56, R56, R7, 0x1c1f ;  /* 0x001c1f0738387589 */ /* 0x000e2800000e0000 */
[----:B------:R-:W-:Y:S04]  /*d570*/  SHFL.IDX PT, R54, R57, R7, 0x1c1f ;  /* 0x001c1f0739367589 */ /* 0x000fe800000e0000 */
[----:B------:R-:W3:Y:S04]  /*d580*/  SHFL.IDX PT, R74, R74, R7, 0x1c1f ;  /* 0x001c1f074a4a7589 */ /* 0x000ee800000e0000 */
[----:B------:R-:W-:Y:S04]  /*d590*/  SHFL.IDX PT, R109, R109, R26, 0x1c1f ;  /* 0x001c1f1a6d6d7589 */ /* 0x000fe800000e0000 */
[----:B------:R-:W-:Y:S04]  /*d5a0*/  SHFL.IDX PT, R137, R137, R26, 0x1c1f ;  /* 0x001c1f1a89897589 */ /* 0x000fe800000e0000 */
[----:B------:R-:W-:Y:S04]  /*d5b0*/  SHFL.IDX PT, R58, R58, R7, 0x1c1f ;  /* 0x001c1f073a3a7589 */ /* 0x000fe800000e0000 */
[----:B------:R-:W4:Y:S04]  /*d5c0*/  SHFL.IDX PT, R76, R76, R7, 0x1c1f ;  /* 0x001c1f074c4c7589 */ /* 0x000f2800000e0000 */
[----:B------:R5:W-:Y:S04]  /*d5d0*/  SHFL.IDX PT, R139, R139, R26, 0x1c1f ;  /* 0x001c1f1a8b8b7589 */ /* 0x000be800000e0000 */
[----:B------:R1:W4:Y:S04]  /*d5e0*/  SHFL.IDX PT, R78, R78, R7, 0x1c1f ;  /* 0x001c1f074e4e7589 */ /* 0x00032800000e0000 */
[----:B------:R2:W-:Y:S01]  /*d5f0*/  STSM.16.M88.4 [R104], R8 ;  /* 0x0000000868007844 */ /* 0x0005e20000000200 */
[----:B-----5:R-:W-:Y:S01]  /*d600*/  SEL R26, R6, R79, P0 ;  /* 0x0000004f061a7207 */ /* 0x020fe20000000000 */
[----:B------:R-:W-:-:S02]  /*d610*/  IMAD.U32 R6, RZ, RZ, UR4 ;  /* 0x00000004ff067e24 */ /* 0x000fc4000f8e00ff */
[----:B------:R5:W-:Y:S01]  /*d620*/  STSM.16.M88.4 [R102], R12 ;  /* 0x0000000c66007844 */ /* 0x000be20000000200 */
[----:B------:R-:W-:Y:S01]  /*d630*/  @UP1 ULDC.64 UR4, c[0x0][0xbe0] ;  /* 0x0002f80000041ab9 */ /* 0x000fe20000000a00 */
[----:B-1----:R-:W-:Y:S01]  /*d640*/  IMAD.U32 R7, RZ, RZ, UR6 ;  /* 0x00000006ff077e24 */ /* 0x002fe2000f8e00ff */
[----:B------:R-:W-:Y:S01]  /*d650*/  @UP1 UIMAD.WIDE UR4, UR36, 0x4, UR4 ;  /* 0x00000004240418a5 */ /* 0x000fe2000f8e0204 */
[----:B------:R1:W-:Y:S04]  /*d660*/  STSM.16.M88.4 [R100], R24 ;  /* 0x0000001864007844 */ /* 0x0003e80000000200 */
[----:B------:R0:W-:Y:S01]  /*d670*/  STSM.16.M88.4 [R98], R28 ;  /* 0x0000001c62007844 */ /* 0x0001e20000000200 */
[----:B--2---:R-:W-:-:S03]  /*d680*/  SEL R8, R93, R20, P0 ;  /* 0x000000145d087207 */ /* 0x004fc60000000000 */
[----:B------:R-:W-:Y:S01]  /*d690*/  STSM.16.M88.4 [R96], R32 ;  /* 0x0000002060007844 */ /* 0x000fe20000000200 */
[----:B------:R-:W-:Y:S02]  /*d6a0*/  SEL R10, R20, R93, P0 ;  /* 0x0000005d140a7207 */ /* 0x000fe40000000000 */
[----:B------:R-:W-:Y:S01]  /*d6b0*/  SEL R9, R125, R68, P0 ;  /* 0x000000447d097207 */ /* 0x000fe20000000000 */
[----:B------:R-:W-:Y:S01]  /*d6c0*/  STSM.16.M88.4 [R94], R36 ;  /* 0x000000245e007844 */ /* 0x000fe20000000200 */
[----:B------:R-:W-:Y:S02]  /*d6d0*/  SEL R11, R68, R125, P0 ;  /* 0x0000007d440b7207 */ /* 0x000fe40000000000 */
[----:B-----5:R-:W-:Y:S01]  /*d6e0*/  SEL R12, R95, R44, P0 ;  /* 0x0000002c5f0c7207 */ /* 0x020fe20000000000 */
[----:B------:R-:W-:Y:S01]  /*d6f0*/  STSM.16.M88.4 [R92], R40 ;  /* 0x000000285c007844 */ /* 0x000fe20000000200 */
[----:B------:R-:W-:Y:S02]  /*d700*/  SEL R14, R44, R95, P0 ;  /* 0x0000005f2c0e7207 */ /* 0x000fe40000000000 */
[----:B------:R-:W-:Y:S01]  /*d710*/  SEL R13, R127, R80, P0 ;  /* 0x000000507f0d7207 */ /* 0x000fe20000000000 */
[----:B------:R2:W-:Y:S01]  /*d720*/  STSM.16.M88.4 [R49], R8 ;  /* 0x0000000831007844 */ /* 0x0005e20000000200 */
[----:B------:R-:W-:-:S02]  /*d730*/  SEL R15, R80, R127, P0 ;  /* 0x0000007f500f7207 */ /* 0x000fc40000000000 */
[----:B-1----:R-:W-:Y:S02]  /*d740*/  SEL R24, R99, R46, P0 ;  /* 0x0000002e63187207 */ /* 0x002fe40000000000 */
[----:B------:R-:W-:Y:S01]  /*d750*/  SEL R26, R46, R99, P0 ;  /* 0x000000632e1a7207 */ /* 0x000fe20000000000 */
[----:B------:R1:W-:Y:S01]  /*d760*/  STSM.16.M88.4 [R90], R12 ;  /* 0x0000000c5a007844 */ /* 0x0003e20000000200 */
[----:B------:R-:W-:Y:S02]  /*d770*/  SEL R25, R91, R70, P0 ;  /* 0x000000465b197207 */ /* 0x000fe40000000000 */
[----:B------:R-:W-:Y:S02]  /*d780*/  SEL R27, R70, R91, P0 ;  /* 0x0000005b461b7207 */ /* 0x000fe40000000000 */
[----:B0-----:R-:W-:Y:S02]  /*d790*/  SEL R28, R101, R48, P0 ;  /* 0x00000030651c7207 */ /* 0x001fe40000000000 */
[----:B------:R-:W-:Y:S01]  /*d7a0*/  SEL R30, R48, R101, P0 ;  /* 0x00000065301e7207 */ /* 0x000fe20000000000 */
[----:B------:R-:W-:Y:S01]  /*d7b0*/  STSM.16.M88.4 [R88], R24 ;  /* 0x0000001858007844 */ /* 0x000fe20000000200 */
[----:B------:R-:W-:-:S02]  /*d7c0*/  SEL R29, R129, R82, P0 ;  /* 0x00000052811d7207 */ /* 0x000fc40000000000 */
[----:B------:R-:W-:Y:S02]  /*d7d0*/  SEL R31, R82, R129, P0 ;  /* 0x00000081521f7207 */ /* 0x000fe40000000000 */
[----:B------:R-:W-:Y:S02]  /*d7e0*/  SEL R48, R103, R50, P0 ;  /* 0x0000003267307207 */ /* 0x000fe40000000000 */
[----:B------:R-:W-:Y:S01]  /*d7f0*/  SEL R50, R50, R103, P0 ;  /* 0x0000006732327207 */ /* 0x000fe20000000000 */
[----:B------:R-:W-:Y:S01]  /*d800*/  STSM.16.M88.4 [R86], R28 ;  /* 0x0000001c56007844 */ /* 0x000fe20000000200 */
[----:B--2---:R-:W-:Y:S02]  /*d810*/  SEL R49, R131, R72, P0 ;  /* 0x0000004883317207 */ /* 0x004fe40000000000 */
[----:B------:R-:W-:Y:S02]  /*d820*/  SEL R8, R107, R52, P0 ;  /* 0x000000346b087207 */ /* 0x000fe40000000000 */
[----:B------:R-:W-:Y:S01]  /*d830*/  SEL R10, R52, R107, P0 ;  /* 0x0000006b340a7207 */ /* 0x000fe20000000000 */
[----:B------:R4:W-:Y:S01]  /*d840*/  STSM.16.M88.4 [R53], R48 ;  /* 0x0000003035007844 */ /* 0x0009e20000000200 */
[----:B------:R-:W-:-:S02]  /*d850*/  SEL R9, R133, R84, P0 ;  /* 0x0000005485097207 */ /* 0x000fc40000000000 */
[----:B------:R-:W-:Y:S02]  /*d860*/  SEL R11, R84, R133, P0 ;  /* 0x00000085540b7207 */ /* 0x000fe40000000000 */
[----:B-1----:R-:W-:Y:S02]  /*d870*/  SEL R12, R97, R56, P0 ;  /* 0x00000038610c7207 */ /* 0x002fe40000000000 */
[----:B------:R-:W-:Y:S01]  /*d880*/  SEL R14, R56, R97, P0 ;  /* 0x00000061380e7207 */ /* 0x000fe20000000000 */
[----:B------:R0:W-:Y:S01]  /*d890*/  STSM.16.M88.4 [R55], R8 ;  /* 0x0000000837007844 */ /* 0x0001e20000000200 */
[----:B---3--:R-:W-:Y:S02]  /*d8a0*/  SEL R13, R135, R74, P0 ;  /* 0x0000004a870d7207 */ /* 0x008fe40000000000 */
[----:B------:R-:W-:Y:S02]  /*d8b0*/  SEL R15, R74, R135, P0 ;  /* 0x000000874a0f7207 */ /* 0x000fe40000000000 */
[----:B------:R-:W-:-:S02]  /*d8c0*/  SEL R52, R105, R54, P0 ;  /* 0x0000003669347207 */ /* 0x000fc40000000000 */
[----:B------:R-:W-:Y:S01]  /*d8d0*/  SEL R54, R54, R105, P0 ;  /* 0x0000006936367207 */ /* 0x000fe20000000000 */
[----:B------:R1:W-:Y:S01]  /*d8e0*/  STSM.16.M88.4 [R61], R12 ;  /* 0x0000000c3d007844 */ /* 0x0003e20000000200 */
[----:B----4-:R-:W-:Y:S02]  /*d8f0*/  SEL R53, R137, R76, P0 ;  /* 0x0000004c89357207 */ /* 0x010fe40000000000 */
[----:B------:R-:W-:Y:S02]  /*d900*/  SEL R56, R109, R58, P0 ;  /* 0x0000003a6d387207 */ /* 0x000fe40000000000 */
[----:B------:R-:W-:Y:S02]  /*d910*/  SEL R57, R139, R78, P0 ;  /* 0x0000004e8b397207 */ /* 0x000fe40000000000 */
[----:B------:R-:W-:Y:S02]  /*d920*/  SEL R59, R78, R139, P0 ;  /* 0x0000008b4e3b7207 */ /* 0x000fe40000000000 */
[----:B0-----:R-:W-:-:S02]  /*d930*/  SEL R55, R76, R137, P0 ;  /* 0x000000894c377207 */ /* 0x001fc40000000000 */
[----:B------:R-:W-:-:S03]  /*d940*/  SEL R58, R58, R109, P0 ;  /* 0x0000006d3a3a7207 */ /* 0x000fc60000000000 */
[----:B------:R1:W-:Y:S04]  /*d950*/  STSM.16.M88.4 [R45], R52 ;  /* 0x000000342d007844 */ /* 0x0003e80000000200 */
[----:B------:R1:W-:Y:S01]  /*d960*/  STSM.16.M88.4 [R21], R56 ;  /* 0x0000003815007844 */ /* 0x0003e20000000200 */
[----:B------:R-:W-:Y:S01]  /*d970*/  BAR.SYNC.DEFER_BLOCKING 0x1, 0x100 ;  /* 0x0044000000007b1d */ /* 0x000fe20000010000 */
[----:B------:R-:W-:Y:S02]  /*d980*/  IMAD.U32 R8, RZ, RZ, UR4 ;  /* 0x00000004ff087e24 */ /* 0x000fe4000f8e00ff */
[----:B------:R-:W-:-:S03]  /*d990*/  IMAD.U32 R9, RZ, RZ, UR5 ;  /* 0x00000005ff097e24 */ /* 0x000fc6000f8e00ff */
[----:B------:R-:W2:Y:S04]  /*d9a0*/  @P1 LDG.E R10, desc[UR48][R6.64] ;  /* 0x00000030060a1981 */ /* 0x000ea8000c1e1900 */
[----:B------:R-:W3:Y:S01]  /*d9b0*/  @P2 LDG.E R8, desc[UR48][R8.64] ;  /* 0x0000003008082981 */ /* 0x000ee2000c1e1900 */
[----:B------:R-:W-:Y:S01]  /*d9c0*/  IMAD R11, R18, 0x40, R16 ;  /* 0x00000040120b7824 */ /* 0x000fe200078e0210 */
[----:B------:R-:W-:Y:S01]  /*d9d0*/  UMOV UR4, URZ ;  /* 0x0000003f00047c82 */ /* 0x000fe20008000000 */
[----:B------:R-:W-:Y:S02]  /*d9e0*/  ULDC UR8, c[0x0][0xa88] ;  /* 0x0002a20000087ab9 */ /* 0x000fe40000000800 */
[----:B------:R-:W-:-:S03]  /*d9f0*/  IMAD.WIDE R4, R11, 0x2, R4 ;  /* 0x000000020b047825 */ /* 0x000fc600078e0204 */
[----:B------:R-:W-:Y:S02]  /*da00*/  IADD3 R33, P0, R4, 0x1000, RZ ;  /* 0x0000100004217810 */ /* 0x000fe40007f1e0ff */
[----:B--2---:R-:W-:Y:S02]  /*da10*/  @P1 R2UR UR4, R10 ;  /* 0x000000000a0412ca */ /* 0x004fe400000e0000 */
[----:B---3--:R-:W-:Y:S01]  /*da20*/  @P2 R2UR UR8, R8 ;  /* 0x00000000080822ca */ /* 0x008fe200000e0000 */
[----:B-1----:R-:W-:-:S14]  /*da30*/  @P2 BRA `(.L_x_2038) ;  /* 0x0000000000182947 */ /* 0x002fdc0003800000 */
[----:B------:R-:W-:Y:S05]  /*da40*/  @!P1 BRA `(.L_x_2038) ;  /* 0x0000000000149947 */ /* 0x000fea0003800000 */
[----:B------:R-:W2:Y:S04]  /*da50*/  LDG.E R9, desc[UR48][R6.64] ;  /* 0x0000003006097981 */ /* 0x000ea8000c1e1900 */
[----:B------:R-:W3:Y:S01]  /*da60*/  LDG.E R8, desc[UR48][R6.64+0x4] ;  /* 0x0000043006087981 */ /* 0x000ee2000c1e1900 */
[----:B--2---:R-:W-:Y:S02]  /*da70*/  R2UR UR5, R9 ;  /* 0x00000000090572ca */ /* 0x004fe400000e0000 */
[----:B---3--:R-:W-:-:S13]  /*da80*/  R2UR UR8, R8 ;  /* 0x00000000080872ca */ /* 0x008fda00000e0000 */
[----:B------:R-:W-:-:S12]  /*da90*/  UIADD3 UR8, -UR5, UR8, URZ ;  /* 0x0000000805087290 */ /* 0x000fd8000fffe13f */
.L_x_2038:
[----:B------:R-:W-:Y:S01]  /*daa0*/  USHF.R.S32.HI UR12, URZ, 0x1f, UR38 ;  /* 0x0000001f3f0c7899 */ /* 0x000fe20008011426 */
[C---:B------:R-:W-:Y:S01]  /*dab0*/  IADD3 R9, P1, R4.reuse, 0x2000, RZ ;  /* 0x0000200004097810 */ /* 0x040fe20007f3e0ff */
[----:B------:R-:W-:Y:S01]  /*dac0*/  ULDC.64 UR10, c[0x0][0xb70] ;  /* 0x0002dc00000a7ab9 */ /* 0x000fe20000000a00 */
[----:B------:R-:W-:Y:S01]  /*dad0*/  USHF.R.S32.HI UR5, URZ, 0x1f, UR4 ;  /* 0x0000001f3f057899 */ /* 0x000fe20008011404 */
[----:B------:R-:W-:Y:S01]  /*dae0*/  IADD3 R7, P2, R4, 0x3000, RZ ;  /* 0x0000300004077810 */ /* 0x000fe20007f5e0ff */
[----:B------:R-:W-:Y:S01]  /*daf0*/  UIMAD UR9, UR12, UR10, URZ ;  /* 0x0000000a0c0972a4 */ /* 0x000fe2000f8e023f */
[----:B------:R-:W-:Y:S01]  /*db00*/  IMAD.U32 R11, RZ, RZ, UR42 ;  /* 0x0000002aff0b7e24 */ /* 0x000fe2000f8e00ff */
[----:B------:R-:W-:Y:S01]  /*db10*/  UIMAD.WIDE.U32 UR6, UR38, UR10, UR4 ;  /* 0x0000000a260672a5 */ /* 0x000fe2000f8e0004 */
[----:B------:R-:W-:Y:S01]  /*db20*/  LOP3.LUT R8, R9, 0x380, RZ, 0xc0, !PT ;  /* 0x0000038009087812 */ /* 0x000fe200078ec0ff */
[----:B------:R-:W-:Y:S01]  /*db30*/  UIMAD UR9, UR38, UR11, UR9 ;  /* 0x0000000b260972a4 */ /* 0x000fe2000f8e0209 */
[----:B------:R-:W-:Y:S01]  /*db40*/  LOP3.LUT R6, R7, 0x380, RZ, 0xc0, !PT ;  /* 0x0000038007067812 */ /* 0x000fe200078ec0ff */
[----:B------:R-:W-:Y:S01]  /*db50*/  USEL UR37, UR37, URZ, !UP0 ;  /* 0x0000003f25257287 */ /* 0x000fe2000c000000 */
[----:B------:R-:W-:Y:S01]  /*db60*/  SHF.R.U64 R8, R8, 0x3, RZ ;  /* 0x0000000308087819 */ /* 0x000fe200000012ff */
[----:B------:R-:W-:Y:S01]  /*db70*/  ULDC.64 UR10, c[0x0][0xb78] ;  /* 0x0002de00000a7ab9 */ /* 0x000fe20000000a00 */
[----:B------:R-:W-:Y:S01]  /*db80*/  UIADD3 UR7, UR7, UR9, URZ ;  /* 0x0000000907077290 */ /* 0x000fe2000fffe03f */
[----:B------:R-:W-:Y:S01]  /*db90*/  IMAD R11, R11, 0x80, R22 ;  /* 0x000000800b0b7824 */ /* 0x000fe200078e0216 */
[----:B------:R-:W-:Y:S01]  /*dba0*/  USEL UR36, UR36, URZ, !UP0 ;  /* 0x0000003f24247287 */ /* 0x000fe2000c000000 */
[----:B------:R-:W-:Y:S01]  /*dbb0*/  SHF.R.U64 R6, R6, 0x3, RZ ;  /* 0x0000000306067819 */ /* 0x000fe200000012ff */
[----:B------:R-:W-:Y:S01]  /*dbc0*/  UIMAD UR9, UR37, UR10, URZ ;  /* 0x0000000a250972a4 */ /* 0x000fe2000f8e023f */
[----:B------:R-:W-:Y:S01]  /*dbd0*/  LOP3.LUT R32, R33, 0x380, RZ, 0xc0, !PT ;  /* 0x0000038021207812 */ /* 0x000fe200078ec0ff */
[----:B------:R-:W-:Y:S01]  /*dbe0*/  UIMAD.WIDE.U32 UR6, UR36, UR10, UR6 ;  /* 0x0000000a240672a5 */ /* 0x000fe2000f8e0006 */
[----:B------:R-:W-:Y:S01]  /*dbf0*/  LOP3.LUT R8, R8, R9, RZ, 0x3c, !PT ;  /* 0x0000000908087212 */ /* 0x000fe200078e3cff */
[----:B------:R-:W-:Y:S01]  /*dc00*/  UIMAD UR9, UR36, UR11, UR9 ;  /* 0x0000000b240972a4 */ /* 0x000fe2000f8e0209 */
[----:B------:R-:W-:-:S02]  /*dc10*/  LOP3.LUT R6, R6, R7, RZ, 0x3c, !PT ;  /* 0x0000000706067212 */ /* 0x000fc400078e3cff */
[----:B------:R-:W-:Y:S02]  /*dc20*/  SHF.R.S32.HI R7, RZ, 0x1f, R11 ;  /* 0x0000001fff077819 */ /* 0x000fe4000001140b */
[----:B------:R-:W-:Y:S01]  /*dc30*/  IADD3 R9, P3, R11, UR6, RZ ;  /* 0x000000060b097c10 */ /* 0x000fe2000ff7e0ff */
[----:B------:R-:W-:Y:S01]  /*dc40*/  IMAD.U32 R10, RZ, RZ, UR9 ;  /* 0x00000009ff0a7e24 */ /* 0x000fe2000f8e00ff */
[----:B------:R-:W-:Y:S02]  /*dc50*/  SHF.R.U64 R32, R32, 0x3, RZ ;  /* 0x0000000320207819 */ /* 0x000fe400000012ff */
[----:B------:R-:W-:Y:S02]  /*dc60*/  IADD3 R61, P6, R4, 0x4000, RZ ;  /* 0x00004000043d7810 */ /* 0x000fe40007fde0ff */
[----:B------:R-:W-:Y:S01]  /*dc70*/  IADD3.X R10, R7, UR7, R10, P3, !PT ;  /* 0x00000007070a7c10 */ /* 0x000fe20009ffe40a */
[----:B------:R-:W-:Y:S01]  /*dc80*/  ULDC.64 UR6, c[0x0][0xb40] ;  /* 0x0002d00000067ab9 */ /* 0x000fe20000000a00 */
[----:B------:R-:W-:Y:S01]  /*dc90*/  LOP3.LUT R32, R32, R33, RZ, 0x3c, !PT ;  /* 0x0000002120207212 */ /* 0x000fe200078e3cff */
[--C-:B------:R-:W-:Y:S01]  /*dca0*/  IMAD.X R33, RZ, RZ, R5.reuse, P0 ;  /* 0x000000ffff217224 */ /* 0x100fe200000e0605 */
[----:B------:R-:W-:Y:S01]  /*dcb0*/  LEA R20, P3, R9, UR6, 0x2 ;  /* 0x0000000609147c11 */ /* 0x000fe2000f8610ff */
[----:B------:R-:W-:Y:S01]  /*dcc0*/  IMAD.X R7, RZ, RZ, R5, P2 ;  /* 0x000000ffff077224 */ /* 0x000fe200010e0605 */
[----:B------:R-:W-:-:S02]  /*dcd0*/  IADD3 R69, P0, R4, 0x8000, RZ ;  /* 0x0000800004457810 */ /* 0x000fc40007f1e0ff */
[----:B------:R-:W-:Y:S01]  /*dce0*/  LEA.HI.X R21, R9, UR7, R10, 0x2, P3 ;  /* 0x0000000709157c11 */ /* 0x000fe200098f140a */
[----:B------:R-:W-:Y:S01]  /*dcf0*/  IMAD.X R9, RZ, RZ, R5, P1 ;  /* 0x000000ffff097224 */ /* 0x000fe200008e0605 */
[C---:B------:R-:W-:Y:S01]  /*dd00*/  IADD3 R57, P1, R4.reuse, 0x9000, RZ ;  /* 0x0000900004397810 */ /* 0x040fe20007f3e0ff */
[----:B------:R-:W-:Y:S01]  /*dd10*/  VIADD R10, R11, 0x8 ;  /* 0x000000080b0a7836 */ /* 0x000fe20000000000 */
[----:B------:R-:W-:Y:S01]  /*dd20*/  LOP3.LUT R68, R69, 0x380, RZ, 0xc0, !PT ;  /* 0x0000038045447812 */ /* 0x000fe200078ec0ff */
[----:B------:R-:W-:Y:S01]  /*dd30*/  ULDC.64 UR6, c[0x0][0xaa0] ;  /* 0x0002a80000067ab9 */ /* 0x000fe20000000a00 */
[C---:B------:R-:W-:Y:S02]  /*dd40*/  IADD3 R45, P5, R4.reuse, 0x5000, RZ ;  /* 0x00005000042d7810 */ /* 0x040fe40007fbe0ff */
[C---:B------:R-:W-:Y:S02]  /*dd50*/  IADD3 R29, P4, R4.reuse, 0x6000, RZ ;  /* 0x00006000041d7810 */ /* 0x040fe40007f9e0ff */
[----:B------:R-:W-:-:S02]  /*dd60*/  IADD3 R13, P3, R4, 0x7000, RZ ;  /* 0x00007000040d7810 */ /* 0x000fc40007f7e0ff */
[----:B------:R-:W-:Y:S02]  /*dd70*/  IADD3 R41, P2, R4, 0xa000, RZ ;  /* 0x0000a00004297810 */ /* 0x000fe40007f5e0ff */
[----:B------:R-:W-:Y:S02]  /*dd80*/  LOP3.LUT R56, R57, 0x380, RZ, 0xc0, !PT ;  /* 0x0000038039387812 */ /* 0x000fe400078ec0ff */
[----:B------:R-:W-:Y:S02]  /*dd90*/  SHF.R.U64 R68, R68, 0x3, RZ ;  /* 0x0000000344447819 */ /* 0x000fe400000012ff */
[----:B------:R-:W-:Y:S02]  /*dda0*/  LOP3.LUT R60, R61, 0x380, RZ, 0xc0, !PT ;  /* 0x000003803d3c7812 */ /* 0x000fe400078ec0ff */
[----:B------:R-:W-:Y:S02]  /*ddb0*/  LOP3.LUT R44, R45, 0x380, RZ, 0xc0, !PT ;  /* 0x000003802d2c7812 */ /* 0x000fe400078ec0ff */
[----:B------:R-:W-:-:S02]  /*ddc0*/  LOP3.LUT R28, R29, 0x380, RZ, 0xc0, !PT ;  /* 0x000003801d1c7812 */ /* 0x000fc400078ec0ff */
[----:B------:R-:W-:Y:S02]  /*ddd0*/  LOP3.LUT R12, R13, 0x380, RZ, 0xc0, !PT ;  /* 0x000003800d0c7812 */ /* 0x000fe400078ec0ff */
[----:B------:R-:W-:Y:S02]  /*dde0*/  LOP3.LUT R40, R41, 0x380, RZ, 0xc0, !PT ;  /* 0x0000038029287812 */ /* 0x000fe400078ec0ff */
[----:B------:R-:W-:Y:S02]  /*ddf0*/  SHF.R.U64 R56, R56, 0x3, RZ ;  /* 0x0000000338387819 */ /* 0x000fe400000012ff */
[----:B------:R-:W-:Y:S01]  /*de00*/  LOP3.LUT R68, R68, R69, RZ, 0x3c, !PT ;  /* 0x0000004544447212 */ /* 0x000fe200078e3cff */
[----:B------:R-:W-:Y:S01]  /*de10*/  IMAD.X R69, RZ, RZ, R5, P0 ;  /* 0x000000ffff457224 */ /* 0x000fe200000e0605 */
[----:B------:R-:W-:Y:S02]  /*de20*/  SHF.R.U64 R60, R60, 0x3, RZ ;  /* 0x000000033c3c7819 */ /* 0x000fe400000012ff */
[----:B------:R-:W-:-:S02]  /*de30*/  SHF.R.U64 R44, R44, 0x3, RZ ;  /* 0x000000032c2c7819 */ /* 0x000fc400000012ff */
[----:B------:R-:W-:Y:S02]  /*de40*/  SHF.R.U64 R28, R28, 0x3, RZ ;  /* 0x000000031c1c7819 */ /* 0x000fe400000012ff */
[----:B------:R-:W-:Y:S02]  /*de50*/  SHF.R.U64 R12, R12, 0x3, RZ ;  /* 0x000000030c0c7819 */ /* 0x000fe400000012ff */
[----:B------:R-:W-:Y:S02]  /*de60*/  LOP3.LUT P0, RZ, R232, 0x3, RZ, 0xc0, !PT ;  /* 0x00000003e8ff7812 */ /* 0x000fe4000780c0ff */
        /* <DEDUP_REMOVED lines=11> */
[----:B------:R-:W-:-:S02]  /*df20*/  ISETP.GE.OR P1, PT, R11, UR8, P0 ;  /* 0x000000080b007c0c */ /* 0x000fc40008726670 */
[----:B------:R-:W-:Y:S01]  /*df30*/  LOP3.LUT R40, R40, R41, RZ, 0x3c, !PT ;  /* 0x0000002928287212 */ /* 0x000fe200078e3cff */
[----:B------:R-:W-:Y:S01]  /*df40*/  IMAD.X R41, RZ, RZ, R5, P2 ;  /* 0x000000ffff297224 */ /* 0x000fe200010e0605 */
[----:B------:R-:W-:Y:S02]  /*df50*/  ISETP.GE.OR P0, PT, R10, UR8, P0 ;  /* 0x000000080a007c0c */ /* 0x000fe40008706670 */
[C---:B------:R-:W-:Y:S02]  /*df60*/  IADD3 R25, P6, R4.reuse, 0xb000, RZ ;  /* 0x0000b00004197810 */ /* 0x040fe40007fde0ff */
[C---:B------:R-:W-:Y:S02]  /*df70*/  IADD3 R73, P5, R4.reuse, 0xc000, RZ ;  /* 0x0000c00004497810 */ /* 0x040fe40007fbe0ff */
[C---:B------:R-:W-:Y:S02]  /*df80*/  IADD3 R65, P4, R4.reuse, 0xd000, RZ ;  /* 0x0000d00004417810 */ /* 0x040fe40007f9e0ff */
[C---:B------:R-:W-:Y:S01]  /*df90*/  IADD3 R49, P3, R4.reuse, 0xe000, RZ ;  /* 0x0000e00004317810 */ /* 0x040fe20007f7e0ff */
[----:B------:R-:W-:Y:S01]  /*dfa0*/  @!P1 STG.E desc[UR48][R20.64], R2 ;  /* 0x0000000214009986 */ /* 0x000fe2000c101930 */
[----:B------:R-:W-:-:S02]  /*dfb0*/  LOP3.LUT R53, R4, 0x380, RZ, 0xc0, !PT ;  /* 0x0000038004357812 */ /* 0x000fc400078ec0ff */
[----:B------:R-:W-:Y:S01]  /*dfc0*/  IADD3 R11, P2, R4, 0xf000, RZ ;  /* 0x0000f000040b7810 */ /* 0x000fe20007f5e0ff */
[----:B------:R0:W-:Y:S01]  /*dfd0*/  @!P0 STG.E desc[UR48][R20.64+0x20], R0 ;  /* 0x0000200014008986 */ /* 0x0001e2000c101930 */
[----:B------:R-:W-:Y:S02]  /*dfe0*/  LOP3.LUT R24, R25, 0x380, RZ, 0xc0, !PT ;  /* 0x0000038019187812 */ /* 0x000fe400078ec0ff */
[----:B------:R-:W-:Y:S01]  /*dff0*/  LOP3.LUT R72, R73, 0x380, RZ, 0xc0, !PT ;  /* 0x0000038049487812 */ /* 0x000fe200078ec0ff */
[----:B------:R-:W-:Y:S01]  /*e000*/  UIMAD UR5, UR5, UR6, URZ ;  /* 0x00000006050572a4 */ /* 0x000fe2000f8e023f */
[----:B------:R-:W-:Y:S01]  /*e010*/  LOP3.LUT R64, R65, 0x380, RZ, 0xc0, !PT ;  /* 0x0000038041407812 */ /* 0x000fe200078ec0ff */
[----:B------:R-:W-:Y:S01]  /*e020*/  IMAD.X R37, RZ, RZ, R5, P2 ;  /* 0x000000ffff257224 */ /* 0x000fe200010e0605 */
[----:B------:R-:W-:Y:S01]  /*e030*/  LOP3.LUT R48, R49, 0x380, RZ, 0xc0, !PT ;  /* 0x0000038031307812 */ /* 0x000fe200078ec0ff */
[----:B------:R-:W-:Y:S01]  /*e040*/  IMAD.U32 R19, RZ, RZ, UR6 ;  /* 0x00000006ff137e24 */ /* 0x000fe2000f8e00ff */
[----:B------:R-:W-:Y:S01]  /*e050*/  SHF.R.U64 R53, R53, 0x3, RZ ;  /* 0x0000000335357819 */ /* 0x000fe200000012ff */
[----:B------:R-:W5:Y:S01]  /*e060*/  LD.E.128 R32, desc[UR48][R32.64] ;  /* 0x0000003020207980 */ /* 0x000f62000c101d00 */
[----:B------:R-:W-:-:S02]  /*e070*/  LOP3.LUT R10, R11, 0x380, RZ, 0xc0, !PT ;  /* 0x000003800b0a7812 */ /* 0x000fc400078ec0ff */
[----:B------:R-:W-:Y:S01]  /*e080*/  SHF.R.U64 R24, R24, 0x3, RZ ;  /* 0x0000000318187819 */ /* 0x000fe200000012ff */
[----:B0-----:R-:W-:Y:S01]  /*e090*/  IMAD.MOV.U32 R20, RZ, RZ, R16 ;  /* 0x000000ffff147224 */ /* 0x001fe200078e0010 */
[----:B------:R-:W-:Y:S01]  /*e0a0*/  SHF.R.U64 R72, R72, 0x3, RZ ;  /* 0x0000000348487819 */ /* 0x000fe200000012ff */
[----:B------:R-:W5:Y:S01]  /*e0b0*/  LD.E.128 R60, desc[UR48][R60.64] ;  /* 0x000000303c3c7980 */ /* 0x000f62000c101d00 */
[----:B------:R-:W-:Y:S02]  /*e0c0*/  SHF.R.U64 R64, R64, 0x3, RZ ;  /* 0x0000000340407819 */ /* 0x000fe400000012ff */
[----:B------:R-:W-:Y:S01]  /*e0d0*/  SHF.R.U64 R48, R48, 0x3, RZ ;  /* 0x0000000330307819 */ /* 0x000fe200000012ff */
[----:B------:R-:W5:Y:S01]  /*e0e0*/  LD.E.128 R44, desc[UR48][R44.64] ;  /* 0x000000302c2c7980 */ /* 0x000f62000c101d00 */
[----:B------:R-:W-:Y:S01]  /*e0f0*/  LOP3.LUT R52, R53, R4, RZ, 0x3c, !PT ;  /* 0x0000000435347212 */ /* 0x000fe200078e3cff */
[--C-:B------:R-:W-:Y:S01]  /*e100*/  IMAD.MOV.U32 R53, RZ, RZ, R5.reuse ;  /* 0x000000ffff357224 */ /* 0x100fe200078e0005 */
[----:B------:R-:W-:Y:S01]  /*e110*/  SHF.R.U64 R4, R10, 0x3, RZ ;  /* 0x000000030a047819 */ /* 0x000fe200000012ff */
[----:B------:R-:W5:Y:S01]  /*e120*/  LD.E.128 R28, desc[UR48][R28.64] ;  /* 0x000000301c1c7980 */ /* 0x000f62000c101d00 */
        /* <DEDUP_REMOVED lines=9> */
[----:B------:R-:W-:Y:S01]  /*e1c0*/  SHF.R.S32.HI R21, RZ, 0x1f, R16 ;  /* 0x0000001fff157819 */ /* 0x000fe20000011410 */
[----:B------:R-:W-:Y:S01]  /*e1d0*/  UIMAD UR5, UR4, UR7, UR5 ;  /* 0x00000007040572a4 */ /* 0x000fe2000f8e0205 */
[----:B------:R-:W5:Y:S02]  /*e1e0*/  LD.E.128 R52, desc[UR48][R52.64] ;  /* 0x0000003034347980 */ /* 0x000f64000c101d00 */
[----:B------:R-:W-:Y:S01]  /*e1f0*/  ULDC.64 UR6, c[0x0][0xae0] ;  /* 0x0002b80000067ab9 */ /* 0x000fe20000000a00 */
[----:B------:R-:W-:Y:S01]  /*e200*/  IMAD.WIDE.U32 R20, R19, UR4, R20 ;  /* 0x0000000413147c25 */ /* 0x000fe2000f8e0014 */
[----:B------:R-:W5:Y:S01]  /*e210*/  LD.E.128 R8, desc[UR48][R8.64] ;  /* 0x0000003008087980 */ /* 0x000f62000c101d00 */
[----:B------:R-:W-:-:S03]  /*e220*/  UIMAD UR4, UR12, UR6, URZ ;  /* 0x000000060c0472a4 */ /* 0x000fc6000f8e023f */
[----:B------:R-:W5:Y:S01]  /*e230*/  LD.E.128 R4, desc[UR48][R6.64] ;  /* 0x0000003006047980 */ /* 0x000f62000c101d00 */
[----:B------:R-:W-:-:S03]  /*e240*/  VIADD R21, R21, UR5 ;  /* 0x0000000515157c36 */ /* 0x000fc60008000000 */
[----:B------:R-:W5:Y:S01]  /*e250*/  LD.E.128 R12, desc[UR48][R12.64] ;  /* 0x000000300c0c7980 */ /* 0x000f62000c101d00 */
[----:B------:R-:W-:-:S03]  /*e260*/  IMAD.U32 R19, RZ, RZ, UR6 ;  /* 0x00000006ff137e24 */ /* 0x000fc6000f8e00ff */
        /* <DEDUP_REMOVED lines=8> */
[----:B------:R-:W-:Y:S01]  /*e2f0*/  @!PT LDS RZ, [RZ] ;  /* 0x00000000fffff984 */ /* 0x000fe20000000800 */
[----:B------:R-:W-:Y:S01]  /*e300*/  @!PT LDS RZ, [RZ] ;  /* 0x00000000fffff984 */ /* 0x000fe20000000800 */
[----:B------:R-:W-:Y:S01]  /*e310*/  @!PT LDS RZ, [RZ] ;  /* 0x00000000fffff984 */ /* 0x000fe20000000800 */
[----:B------:R-:W-:Y:S01]  /*e320*/  @!PT LDS RZ, [RZ] ;  /* 0x00000000fffff984 */ /* 0x000fe20000000800 */
[----:B------:R0:W-:Y:S06]  /*e330*/  MEMBAR.ALL.CTA ;  /* 0x0000000000007992 */ /* 0x0001ec0000008000 */
[----:B0-----:R-:W0:Y:S01]  /*e340*/  FENCE.VIEW.ASYNC.S ;  /* 0x00000000000073c6 */ /* 0x001e220000000000 */
[----:B------:R-:W-:-:S02]  /*e350*/  UIMAD UR4, UR38, UR7, UR4 ;  /* 0x00000007260472a4 */ /* 0x000fc4000f8e0204 */
[----:B------:R-:W-:Y:S01]  /*e360*/  IMAD.WIDE.U32 R20, R19, UR38, R20 ;  /* 0x0000002613147c25 */ /* 0x000fe2000f8e0014 */
[----:B------:R-:W-:-:S03]  /*e370*/  UIMAD UR8, UR42, -0x80, UR8 ;  /* 0xffffff802a0878a4 */ /* 0x000fc6000f8e0208 */
[----:B------:R-:W-:Y:S01]  /*e380*/  VIADD R21, R21, UR4 ;  /* 0x0000000415157c36 */ /* 0x000fe20008000000 */
[----:B------:R-:W-:Y:S02]  /*e390*/  ULDC.64 UR4, c[0x0][0xae8] ;  /* 0x0002ba0000047ab9 */ /* 0x000fe40000000a00 */
[C---:B------:R-:W-:Y:S01]  /*e3a0*/  ISETP.GE.AND P3, PT, R18.reuse, UR8, PT ;  /* 0x0000000812007c0c */ /* 0x040fe2000bf66270 */
[----:B------:R-:W-:Y:S01]  /*e3b0*/  IMAD.U32 R77, RZ, RZ, UR4 ;  /* 0x00000004ff4d7e24 */ /* 0x000fe2000f8e00ff */
[----:B------:R-:W-:Y:S01]  /*e3c0*/  UIMAD UR4, UR37, UR4, URZ ;  /* 0x00000004250472a4 */ /* 0x000fe2000f8e023f */
[----:B------:R-:W-:Y:S02]  /*e3d0*/  VIADD R3, R3, 0x38820 ;  /* 0x0003882003037836 */ /* 0x000fe40000000000 */
[----:B------:R-:W-:Y:S01]  /*e3e0*/  VIADD R19, R18, 0x60 ;  /* 0x0000006012137836 */ /* 0x000fe20000000000 */
[----:B------:R-:W-:Y:S02]  /*e3f0*/  UIMAD UR4, UR36, UR5, UR4 ;  /* 0x00000005240472a4 */ /* 0x000fe4000f8e0204 */
[----:B------:R-:W-:Y:S01]  /*e400*/  IMAD.WIDE.U32 R76, R77, UR36, R20 ;  /* 0x000000244d4c7c25 */ /* 0x000fe2000f8e0014 */
[----:B------:R-:W-:-:S02]  /*e410*/  PRMT R3, RZ, 0x654, R3 ;  /* 0x00000654ff037816 */ /* 0x000fc40000000003 */
[----:B------:R-:W-:Y:S01]  /*e420*/  ISETP.GE.AND P2, PT, R19, UR8, PT ;  /* 0x0000000813007c0c */ /* 0x000fe2000bf46270 */
[C---:B------:R-:W-:Y:S01]  /*e430*/  VIADD R0, R18.reuse, 0x20 ;  /* 0x0000002012007836 */ /* 0x040fe20000000000 */
[--C-:B------:R-:W-:Y:S01]  /*e440*/  SHF.R.S32.HI R19, RZ, 0x1f, R18.reuse ;  /* 0x0000001fff137819 */ /* 0x100fe20000011412 */
[----:B------:R-:W-:Y:S01]  /*e450*/  VIADD R2, R18, 0x40 ;  /* 0x0000004012027836 */ /* 0x000fe20000000000 */
[----:B------:R-:W-:Y:S01]  /*e460*/  BSSY B1, `(.L_x_2039) ;  /* 0x000001e000017945 */ /* 0x000fe20003800000 */
[----:B------:R-:W-:Y:S01]  /*e470*/  IMAD.U32 R79, RZ, RZ, UR42 ;  /* 0x0000002aff4f7e24 */ /* 0x000fe2000f8e00ff */
[----:B0-----:R0:W-:Y:S01]  /*e480*/  SYNCS.ARRIVE.TRANS64.RED.A1T0 RZ, [R3+URZ], RZ ;  /* 0x000000ff03ff79a7 */ /* 0x0011e2000810043f */
[----:B------:R-:W-:Y:S01]  /*e490*/  VIADD R81, R77, UR4 ;  /* 0x000000044d517c36 */ /* 0x000fe20008000000 */
[----:B------:R-:W-:Y:S01]  /*e4a0*/  ISETP.GE.AND P0, PT, R0, UR8, PT ;  /* 0x0000000800007c0c */ /* 0x000fe2000bf06270 */
[----:B------:R-:W-:Y:S01]  /*e4b0*/  IMAD.WIDE R20, R79, 0x80, R18 ;  /* 0x000000804f147825 */ /* 0x000fe200078e0212 */
[----:B------:R-:W-:Y:S01]  /*e4c0*/  ISETP.GE.AND P1, PT, R2, UR8, PT ;  /* 0x0000000802007c0c */ /* 0x000fe2000bf26270 */
[----:B------:R-:W-:-:S12]  /*e4d0*/  @P3 BRA `(.L_x_2040) ;  /* 0x0000000000583947 */ /* 0x000fd80003800000 */
[----:B------:R-:W-:Y:S01]  /*e4e0*/  ULDC.64 UR6, c[0x0][0xad8] ;  /* 0x0002b60000067ab9 */ /* 0x000fe20000000a00 */
[----:B------:R-:W-:Y:S01]  /*e4f0*/  IMAD.MOV.U32 R2, RZ, RZ, R76 ;  /* 0x000000ffff027224 */ /* 0x000fe200078e004c */
[----:B------:R-:W-:Y:S01]  /*e500*/  ULDC UR4, c[0x0][0xa8c] ;  /* 0x0002a30000047ab9 */ /* 0x000fe20000000800 */
[----:B------:R-:W-:Y:S01]  /*e510*/  IMAD R79, R21, UR6, RZ ;  /* 0x00000006154f7c24 */ /* 0x000fe2000f8e02ff */
[C---:B------:R-:W-:Y:S01]  /*e520*/  ISETP.GE.AND P4, PT, R16.reuse, UR4, PT ;  /* 0x0000000410007c0c */ /* 0x040fe2000bf86270 */
[----:B0-----:R-:W-:Y:S02]  /*e530*/  IMAD.MOV.U32 R3, RZ, RZ, R81 ;  /* 0x000000ffff037224 */ /* 0x001fe400078e0051 */
        /* <DEDUP_REMOVED lines=16> */
.L_x_2040:
[----:B------:R-:W-:Y:S05]  /*e640*/  BSYNC B1 ;  /* 0x0000000000017941 */ /* 0x000fea0003800000 */
.L_x_2039:
[----:B------:R-:W-:Y:S04]  /*e650*/  BSSY B1, `(.L_x_2041) ;  /* 0x000001a000017945 */ /* 0x000fe80003800000 */
[----:B------:R-:W-:Y:S05]  /*e660*/  @P0 BRA `(.L_x_2042) ;  /* 0x0000000000600947 */ /* 0x000fea0003800000 */
[----:B-1---5:R-:W-:Y:S01]  /*e670*/  IADD3 R53, P0, R20, 0x20, RZ ;  /* 0x0000002014357810 */ /* 0x022fe20007f1e0ff */
[C---:B------:R-:W-:Y:S01]  /*e680*/  VIADD R2, R16.reuse, 0x40 ;  /* 0x0000004010027836 */ /* 0x040fe20000000000 */
[----:B------:R-:W-:Y:S01]  /*e690*/  ULDC UR4, c[0x0][0xa8c] ;  /* 0x0002a30000047ab9 */ /* 0x000fe20000000800 */
[----:B0-----:R-:W-:Y:S01]  /*e6a0*/  VIADD R3, R16, 0x80 ;  /* 0x0000008010037836 */ /* 0x001fe20000000000 */
        /* <DEDUP_REMOVED lines=20> */
.L_x_2042:
[----:B------:R-:W-:Y:S05]  /*e7f0*/  BSYNC B1 ;  /* 0x0000000000017941 */ /* 0x000fea0003800000 */
.L_x_2041:
[----:B------:R-:W-:Y:S04]  /*e800*/  BSSY B1, `(.L_x_2043) ;  /* 0x000001a000017945 */ /* 0x000fe80003800000 */
[----:B------:R-:W-:Y:S05]  /*e810*/  @P1 BRA `(.L_x_2044) ;  /* 0x0000000000601947 */ /* 0x000fea0003800000 */
[----:B--2--5:R-:W-:Y:S01]  /*e820*/  IADD3 R33, P0, R20, 0x40, RZ ;  /* 0x0000004014217810 */ /* 0x024fe20007f1e0ff */
        /* <DEDUP_REMOVED lines=23> */
.L_x_2044:
[----:B------:R-:W-:Y:S05]  /*e9a0*/  BSYNC B1 ;  /* 0x0000000000017941 */ /* 0x000fea0003800000 */
.L_x_2043:
[----:B------:R-:W-:Y:S05]  /*e9b0*/  @P2 BRA `(.L_x_2045) ;  /* 0x0000000c007c2947 */ /* 0x000fea0003800000 */
[----:B---3-5:R-:W-:Y:S01]  /*e9c0*/  IADD3 R9, P0, R20, 0x60, RZ ;  /* 0x0000006014097810 */ /* 0x028fe20007f1e0ff */
[C---:B------:R-:W-:Y:S01]  /*e9d0*/  VIADD R0, R16.reuse, 0x40 ;  /* 0x0000004010007836 */ /* 0x040fe20000000000 */
[----:B------:R-:W-:Y:S01]  /*e9e0*/  ULDC UR4, c[0x0][0xa8c] ;  /* 0x0002a30000047ab9 */ /* 0x000fe20000000800 */
[----:B------:R-:W-:Y:S01]  /*e9f0*/  ULDC.64 UR6, c[0x0][0xad8] ;  /* 0x0002b60000067ab9 */ /* 0x000fe20000000a00 */
[----:B------:R-:W-:Y:S01]  /*ea00*/  IMAD.MOV.U32 R2, RZ, RZ, R76 ;  /* 0x000000ffff027224 */ /* 0x000fe200078e004c */
[----:B------:R-:W-:Y:S01]  /*ea10*/  ISETP.GE.AND P1, PT, R16, UR4, PT ;  /* 0x0000000410007c0c */ /* 0x000fe2000bf26270 */
[----:B------:R-:W-:Y:S01]  /*ea20*/  IMAD.X R20, RZ, RZ, R21, P0 ;  /* 0x000000ffff147224 */ /* 0x000fe200000e0615 */
[----:B------:R-:W-:Y:S01]  /*ea30*/  ISETP.GE.AND P2, PT, R0, UR4, PT ;  /* 0x0000000400007c0c */ /* 0x000fe2000bf46270 */
[----:B0-----:R-:W-:Y:S02]  /*ea40*/  IMAD.MOV.U32 R3, RZ, RZ, R81 ;  /* 0x000000ffff037224 */ /* 0x001fe400078e0051 */
        /* <DEDUP_REMOVED lines=17> */
.L_x_2037:
[----:B------:R-:W-:Y:S01]  /*eb60*/  ULDC.64 UR4, c[0x0][0xbe0] ;  /* 0x0002f80000047ab9 */ /* 0x000fe20000000a00 */
[----:B------:R-:W-:Y:S01]  /*eb70*/  ULDC.64 UR6, c[0x0][0xbd8] ;  /* 0x0002f60000067ab9 */ /* 0x000fe20000000a00 */
[----:B------:R-:W-:-:S04]  /*eb80*/  UISETP.NE.U32.AND UP0, UPT, UR4, URZ, UPT ;  /* 0x0000003f0400728c */ /* 0x000fc8000bf05070 */
[----:B------:R-:W-:Y:S02]  /*eb90*/  UISETP.NE.AND.EX UP1, UPT, UR5, URZ, UPT, UP0 ;  /* 0x0000003f0500728c */ /* 0x000fe4000bf25300 */
[----:B------:R-:W-:-:S04]  /*eba0*/  UISETP.NE.U32.AND UP0, UPT, UR6, URZ, UPT ;  /* 0x0000003f0600728c */ /* 0x000fc8000bf05070 */
[----:B------:R-:W-:Y:S01]  /*ebb0*/  PLOP3.LUT P2, PT, PT, PT, UP1, 0x80, 0x0 ;  /* 0x000000000000781c */ /* 0x000fe20003f4f018 */
[----:B------:R-:W-:-:S04]  /*ebc0*/  UISETP.NE.AND.EX UP0, UPT, UR7, URZ, UPT, UP0 ;  /* 0x0000003f0700728c */ /* 0x000fc8000bf05300 */
[----:B------:R-:W-:Y:S02]  /*ebd0*/  @UP1 ULDC.64 UR4, c[0x0][0xbe0] ;  /* 0x0002f80000041ab9 */ /* 0x000fe40000000a00 */
[----:B------:R-:W-:Y:S01]  /*ebe0*/  @UP1 UIMAD.WIDE UR4, UR36, 0x4, UR4 ;  /* 0x00000004240418a5 */ /* 0x000fe2000f8e0204 */
[----:B------:R-:W-:Y:S01]  /*ebf0*/  PLOP3.LUT P1, PT, PT, PT, UP0, 0x80, 0x0 ;  /* 0x000000000000781c */ /* 0x000fe20003f2f008 */
[----:B------:R-:W-:-:S04]  /*ec00*/  ULEA UR6, UP1, UR36, UR6, 0x2 ;  /* 0x0000000624067291 */ /* 0x000fc8000f82103f */
[----:B------:R-:W-:Y:S01]  /*ec10*/  IMAD.U32 R4, RZ, RZ, UR4 ;  /* 0x00000004ff047e24 */ /* 0x000fe2000f8e00ff */
[----:B------:R-:W-:Y:S01]  /*ec20*/  ULEA.HI.X UR7, UR36, UR7, UR37, 0x2, UP1 ;  /* 0x0000000724077291 */ /* 0x000fe200088f1425 */
[----:B------:R-:W-:Y:S01]  /*ec30*/  IMAD.U32 R5, RZ, RZ, UR5 ;  /* 0x00000005ff057e24 */ /* 0x000fe2000f8e00ff */
[----:B------:R-:W-:Y:S01]  /*ec40*/  MOV R7, RZ ;  /* 0x000000ff00077202 */ /* 0x000fe20000000f00 */
[----:B------:R-:W-:-:S03]  /*ec50*/  IMAD.U32 R2, RZ, RZ, UR6 ;  /* 0x00000006ff027e24 */ /* 0x000fc6000f8e00ff */
[----:B------:R-:W2:Y:S01]  /*ec60*/  @P2 LDG.E R4, desc[UR48][R4.64] ;  /* 0x0000003004042981 */ /* 0x000ea2000c1e1900 */
[----:B------:R-:W-:-:S05]  /*ec70*/  IMAD.U32 R3, RZ, RZ, UR7 ;  /* 0x00000007ff037e24 */ /* 0x000fca000f8e00ff */
[----:B------:R0:W5:Y:S01]  /*ec80*/  @P1 LDG.E R7, desc[UR48][R2.64] ;  /* 0x0000003002071981 */ /* 0x000162000c1e1900 */
[----:B------:R-:W-:Y:S01]  /*ec90*/  ULDC UR4, c[0x0][0xa88] ;  /* 0x0002a20000047ab9 */ /* 0x000fe20000000800 */
[----:B------:R-:W-:Y:S02]  /*eca0*/  ISETP.GT.AND P0, PT, R235, 0x7f, PT ;  /* 0x0000007feb00780c */ /* 0x000fe40003f04270 */
[----:B--2---:R-:W-:Y:S01]  /*ecb0*/  @P2 R2UR UR4, R4 ;  /* 0x00000000040422ca */ /* 0x004fe200000e0000 */
[----:B0-----:R-:W-:-:S14]  /*ecc0*/  @P2 BRA `(.L_x_2046) ;  /* 0x0000000000182947 */ /* 0x001fdc0003800000 */
[----:B------:R-:W-:Y:S05]  /*ecd0*/  @!P1 BRA `(.L_x_2046) ;  /* 0x0000000000149947 */ /* 0x000fea0003800000 */
[----:B------:R-:W2:Y:S04]  /*ece0*/  LDG.E R4, desc[UR48][R2.64] ;  /* 0x0000003002047981 */ /* 0x000ea8000c1e1900 */
[----:B------:R-:W3:Y:S01]  /*ecf0*/  LDG.E R0, desc[UR48][R2.64+0x4] ;  /* 0x0000043002007981 */ /* 0x000ee2000c1e1900 */
[----:B--2---:R-:W-:Y:S02]  /*ed00*/  R2UR UR5, R4 ;  /* 0x00000000040572ca */ /* 0x004fe400000e0000 */
[----:B---3--:R-:W-:-:S13]  /*ed10*/  R2UR UR4, R0 ;  /* 0x00000000000472ca */ /* 0x008fda00000e0000 */
[----:B------:R-:W-:-:S12]  /*ed20*/  UIADD3 UR4, -UR5, UR4, URZ ;  /* 0x0000000405047290 */ /* 0x000fd8000fffe13f */
.L_x_2046:
[----:B------:R-:W-:Y:S01]  /*ed30*/  USHF.R.S32.HI UR7, URZ, 0x1f, UR38 ;  /* 0x0000001f3f077899 */ /* 0x000fe20008011426 */
[----:B------:R-:W-:Y:S01]  /*ed40*/  BSSY B1, `(.L_x_2047) ;  /* 0x000001f000017945 */ /* 0x000fe20003800000 */
[----:B------:R-:W-:Y:S01]  /*ed50*/  USEL UR36, UR36, URZ, !UP0 ;  /* 0x0000003f24247287 */ /* 0x000fe2000c000000 */
[----:B------:R-:W-:Y:S01]  /*ed60*/  SHF.R.S32.HI R9, RZ, 0x1f, R16 ;  /* 0x0000001fff097819 */ /* 0x000fe20000011410 */
[----:B------:R-:W-:Y:S01]  /*ed70*/  USEL UR37, UR37, URZ, !UP0 ;  /* 0x0000003f25257287 */ /* 0x000fe2000c000000 */
[----:B-----5:R-:W-:Y:S01]  /*ed80*/  SHF.R.S32.HI R6, RZ, 0x1f, R7 ;  /* 0x0000001fff067819 */ /* 0x020fe20000011407 */
[----:B------:R-:W-:Y:S10]  /*ed90*/  @P0 BRA `(.L_x_2048) ;  /* 0x0000000000640947 */ /* 0x000ff40003800000 */
[----:B------:R-:W0:Y:S01]  /*eda0*/  S2R R2, SR_TID.X ;  /* 0x0000000000027919 */ /* 0x000e220000002100 */
[----:B------:R-:W-:-:S04]  /*edb0*/  IMAD.U32 R0, RZ, RZ, UR42 ;  /* 0x0000002aff007e24 */ /* 0x000fc8000f8e00ff */
[----:B0-----:R-:W-:-:S04]  /*edc0*/  IMAD R0, R0, 0x80, R2 ;  /* 0x0000008000007824 */ /* 0x001fc800078e0202 */
[----:B------:R-:W-:-:S05]  /*edd0*/  VIADD R0, R0, 0xffffff80 ;  /* 0xffffff8000007836 */ /* 0x000fca0000000000 */
[----:B------:R-:W-:-:S13]  /*ede0*/  ISETP.GE.AND P0, PT, R0, UR4, PT ;  /* 0x0000000400007c0c */ /* 0x000fda000bf06270 */
        /* <DEDUP_REMOVED lines=20> */
.L_x_2048:
[----:B------:R-:W-:Y:S05]  /*ef30*/  BSYNC B1 ;  /* 0x0000000000017941 */ /* 0x000fea0003800000 */
.L_x_2047:
[----:B------:R-:W-:Y:S01]  /*ef40*/  ULDC.64 UR8, c[0x0][0xaa0] ;  /* 0x0002a80000087ab9 */ /* 0x000fe20000000a00 */
[----:B------:R-:W-:Y:S01]  /*ef50*/  IMAD.MOV.U32 R2, RZ, RZ, R16 ;  /* 0x000000ffff027224 */ /* 0x000fe200078e0010 */
[----:B------:R-:W-:Y:S01]  /*ef60*/  UIMAD UR6, UR42, -0x80, UR4 ;  /* 0xffffff802a0678a4 */ /* 0x000fe2000f8e0204 */
[----:B0-----:R-:W-:Y:S01]  /*ef70*/  IMAD.MOV.U32 R3, RZ, RZ, R9 ;  /* 0x000000ffff037224 */ /* 0x001fe200078e0009 */
[----:B------:R-:W-:Y:S01]  /*ef80*/  BSSY B1, `(.L_x_2049) ;  /* 0x0000032000017945 */ /* 0x000fe20003800000 */
[----:B------:R-:W-:Y:S02]  /*ef90*/  IMAD R0, R6, UR8, RZ ;  /* 0x0000000806007c24 */ /* 0x000fe4000f8e02ff */
[----:B------:R-:W-:Y:S01]  /*efa0*/  IMAD.WIDE.U32 R2, R7, UR8, R2 ;  /* 0x0000000807027c25 */ /* 0x000fe2000f8e0002 */
[----:B------:R-:W-:-:S03]  /*efb0*/  ISETP.GE.AND P2, PT, R18, UR6, PT ;  /* 0x0000000612007c0c */ /* 0x000fc6000bf46270 */
[----:B------:R-:W-:Y:S01]  /*efc0*/  IMAD R7, R7, UR9, R0 ;  /* 0x0000000907077c24 */ /* 0x000fe2000f8e0200 */
[----:B------:R-:W-:Y:S01]  /*efd0*/  ULDC.64 UR8, c[0x0][0xae0] ;  /* 0x0002b80000087ab9 */ /* 0x000fe20000000a00 */
[----:B------:R-:W-:Y:S01]  /*efe0*/  VIADD R4, R18, 0x40 ;  /* 0x0000004012047836 */ /* 0x000fe20000000000 */
[----:B------:R-:W-:Y:S01]  /*eff0*/  UIMAD UR5, UR7, UR8, URZ ;  /* 0x00000008070572a4 */ /* 0x000fe2000f8e023f */
[----:B------:R-:W-:Y:S01]  /*f000*/  IMAD.IADD R3, R3, 0x1, R7 ;  /* 0x0000000103037824 */ /* 0x000fe200078e0207 */
[----:B------:R-:W-:Y:S01]  /*f010*/  SHF.R.S32.HI R7, RZ, 0x1f, R18 ;  /* 0x0000001fff077819 */ /* 0x000fe20000011412 */
[----:B------:R-:W-:Y:S01]  /*f020*/  IMAD.U32 R5, RZ, RZ, UR8 ;  /* 0x00000008ff057e24 */ /* 0x000fe2000f8e00ff */
[----:B------:R-:W-:Y:S01]  /*f030*/  UIMAD UR5, UR38, UR9, UR5 ;  /* 0x00000009260572a4 */ /* 0x000fe2000f8e0205 */
[----:B------:R-:W-:Y:S01]  /*f040*/  ISETP.GE.AND P0, PT, R4, UR6, PT ;  /* 0x0000000604007c0c */ /* 0x000fe2000bf06270 */
[----:B------:R-:W-:Y:S01]  /*f050*/  VIADD R0, R18, 0x20 ;  /* 0x0000002012007836 */ /* 0x000fe20000000000 */
[----:B------:R-:W-:Y:S01]  /*f060*/  ULDC.64 UR8, c[0x0][0xae8] ;  /* 0x0002ba0000087ab9 */ /* 0x000fe20000000a00 */
[----:B------:R-:W-:Y:S01]  /*f070*/  IMAD.WIDE.U32 R2, R5, UR38, R2 ;  /* 0x0000002605027c25 */ /* 0x000fe2000f8e0002 */
[----:B------:R-:W-:-:S02]  /*f080*/  UIMAD UR4, UR37, UR8, URZ ;  /* 0x00000008250472a4 */ /* 0x000fc4000f8e023f */
[----:B------:R-:W-:Y:S01]  /*f090*/  ISETP.GE.AND P1, PT, R0, UR6, PT ;  /* 0x0000000600007c0c */ /* 0x000fe2000bf26270 */
[----:B------:R-:W-:Y:S01]  /*f0a0*/  VIADD R3, R3, UR5 ;  /* 0x0000000503037c36 */ /* 0x000fe20008000000 */
[----:B------:R-:W-:Y:S01]  /*f0b0*/  UIMAD UR4, UR36, UR9, UR4 ;  /* 0x00000009240472a4 */ /* 0x000fe2000f8e0204 */
[----:B------:R-:W-:Y:S02]  /*f0c0*/  IMAD.U32 R5, RZ, RZ, UR8 ;  /* 0x00000008ff057e24 */ /* 0x000fe4000f8e00ff */
[----:B------:R-:W-:Y:S02]  /*f0d0*/  IMAD.U32 R9, RZ, RZ, UR42 ;  /* 0x0000002aff097e24 */ /* 0x000fe4000f8e00ff */
[----:B------:R-:W-:-:S04]  /*f0e0*/  IMAD.WIDE.U32 R4, R5, UR36, R2 ;  /* 0x0000002405047c25 */ /* 0x000fc8000f8e0002 */
[----:B------:R-:W-:Y:S02]  /*f0f0*/  IMAD.MOV.U32 R6, RZ, RZ, R18 ;  /* 0x000000ffff067224 */ /* 0x000fe400078e0012 */
[----:B------:R-:W-:Y:S02]  /*f100*/  VIADD R11, R5, UR4 ;  /* 0x00000004050b7c36 */ /* 0x000fe40008000000 */
[----:B------:R-:W-:-:S04]  /*f110*/  IMAD.WIDE R6, R9, 0x80, R6 ;  /* 0x0000008009067825 */ /* 0x000fc800078e0206 */
[----:B------:R-:W-:Y:S01]  /*f120*/  VIADD R10, R18, 0x60 ;  /* 0x00000060120a7836 */ /* 0x000fe20000000000 */
        /* <DEDUP_REMOVED lines=23> */
.L_x_2050:
[----:B------:R-:W-:Y:S05]  /*f2a0*/  BSYNC B1 ;  /* 0x0000000000017941 */ /* 0x000fea0003800000 */
.L_x_2049:
[----:B------:R-:W-:Y:S01]  /*f2b0*/  BSSY B1, `(.L_x_2051) ;  /* 0x000001b000017945 */ /* 0x000fe20003800000 */
[----:B------:R-:W-:-:S03]  /*f2c0*/  ISETP.GE.AND P2, PT, R10, UR6, PT ;  /* 0x000000060a007c0c */ /* 0x000fc6000bf46270 */
        /* <DEDUP_REMOVED lines=25> */
.L_x_2052:
[----:B------:R-:W-:Y:S05]  /*f460*/  BSYNC B1 ;  /* 0x0000000000017941 */ /* 0x000fea0003800000 */
.L_x_2051:
        /* <DEDUP_REMOVED lines=26> */
.L_x_2054:
[----:B------:R-:W-:Y:S05]  /*f610*/  BSYNC B1 ;  /* 0x0000000000017941 */ /* 0x000fea0003800000 */
.L_x_2053:
        /* <DEDUP_REMOVED lines=25> */
.L_x_2045:
[----:B------:R-:W-:Y:S05]  /*f7b0*/  BSYNC B0 ;  /* 0x0000000000007941 */ /* 0x000fea0003800000 */
.L_x_2036:
[----:B------:R-:W-:Y:S02]  /*f7c0*/  ULDC UR4, c[0x0][0xc14] ;  /* 0x0003050000047ab9 */ /* 0x000fe40000000800 */
[----:B------:R-:W-:-:S13]  /*f7d0*/  ISETP.GE.AND P0, PT, R83, UR4, PT ;  /* 0x0000000453007c0c */ /* 0x000fda000bf06270 */
[----:B------:R-:W-:Y:S05]  /*f7e0*/  @!P0 BRA `(.L_x_2055) ;  /* 0xffffff1400688947 */ /* 0x000fea000383ffff */
[----:B------:R-:W-:Y:S05]  /*f7f0*/  EXIT ;  /* 0x000000000000794d */ /* 0x000fea0003800000 */
.L_x_1997:
[----:B------:R-:W-:-:S08]  /*f800*/  NOP ;  /* 0x0000000000007918 */ /* 0x000fd00000000000 */
[----:B------:R-:W0:-:S00]  /*f810*/  USETMAXREG.DEALLOC.CTAPOOL 0x18 ;  /* 0x00000018000079c8 */ /* 0x000e0000080e0500 */
[----:B0-----:R-:W-:Y:S01]  /*f820*/  LOP3.LUT R0, R0, 0x3, RZ, 0xc0, !PT ;  /* 0x0000000300007812 */ /* 0x001fe200078ec0ff */
[----:B------:R-:W-:-:S05]  /*f830*/  IMAD.MOV.U32 R6, RZ, RZ, RZ ;  /* 0x000000ffff067224 */ /* 0x000fca00078e00ff */
[----:B------:R-:W0:Y:S02]  /*f840*/  SHFL.IDX PT, R0, R0, RZ, 0x1f ;  /* 0x00001fff00007589 */ /* 0x000e2400000e0000 */
[----:B0-----:R-:W-:-:S04]  /*f850*/  ISETP.NE.AND P0, PT, R0, RZ, PT ;  /* 0x000000ff0000720c */ /* 0x001fc80003f05270 */
        /* <DEDUP_REMOVED lines=14> */
.L_x_2056:
[----:B0-----:R-:W0:Y:S01]  /*f940*/  S2R R0, SR_TID.X ;  /* 0x0000000000007919 */ /* 0x001e220000002100 */
        /* <DEDUP_REMOVED lines=40> */
.L_x_2062:
        /* <DEDUP_REMOVED lines=14> */
.L_x_2061:
[----:B------:R-:W-:Y:S05]  /*fcb0*/  BSYNC B0 ;  /* 0x0000000000007941 */ /* 0x000fea0003800000 */
.L_x_2060:
        /* <DEDUP_REMOVED lines=22> */
.L_x_2058:
        /* <DEDUP_REMOVED lines=25> */
.L_x_2063:
        /* <DEDUP_REMOVED lines=58> */
.L_x_2059:
[----:B------:R0:W-:Y:S01]  /*10350*/  STL [R1+0x20], R0 ;  /* 0x0000200001007387 */ /* 0x0001e20000100800 */
[----:B------:R-:W-:-:S03]  /*10360*/  UMOV UR38, URZ ;  /* 0x0000003f00267c82 */ /* 0x000fc60008000000 */
[----:B------:R0:W-:Y:S02]  /*10370*/  STL [R1+0x24], RZ ;  /* 0x000024ff01007387 */ /* 0x0001e40000100800 */
.L_x_2064:
        /* <DEDUP_REMOVED lines=11> */
.L_x_2057:
[----:B0-2---:R-:W-:Y:S01]  /*10430*/  IMAD.MOV.U32 R0, RZ, RZ, 0x1 ;  /* 0x00000001ff007424 */ /* 0x005fe200078e00ff */
        /* <DEDUP_REMOVED lines=40> */
.L_x_2127:
[----:B------:R-:W-:Y:S01]  /*106c0*/  ULDC.64 UR4, c[0x0][0xc60] ;  /* 0x0003180000047ab9 */ /* 0x000fe20000000a00 */
[----:B------:R-:W-:Y:S01]  /*106d0*/  ULDC.64 UR10, c[0x0][0xa00] ;  /* 0x00028000000a7ab9 */ /* 0x000fe20000000a00 */
[----:B------:R-:W-:Y:S01]  /*106e0*/  UIMAD.WIDE UR4, UR50, 0x4, UR4 ;  /* 0x00000004320478a5 */ /* 0x000fe2000f8e0204 */
[----:B------:R-:W-:Y:S01]  /*106f0*/  ULDC.64 UR6, c[0x0][0xa18] ;  /* 0x0002860000067ab9 */ /* 0x000fe20000000a00 */
[----:B------:R-:W-:-:S04]  /*10700*/  ULDC.64 UR12, c[0x0][0xa08] ;  /* 0x00028200000c7ab9 */ /* 0x000fc80000000a00 */
[----:B0-----:R-:W-:Y:S02]  /*10710*/  IMAD.U32 R2, RZ, RZ, UR4 ;  /* 0x00000004ff027e24 */ /* 0x001fe4000f8e00ff */
[----:B------:R-:W-:Y:S01]  /*10720*/  IMAD.U32 R3, RZ, RZ, UR5 ;  /* 0x00000005ff037e24 */ /* 0x000fe2000f8e00ff */
[----:B------:R-:W-:-:S04]  /*10730*/  ULDC.64 UR4, c[0x0][0xa28] ;  /* 0x00028a0000047ab9 */ /* 0x000fc80000000a00 */
[----:B--2---:R-:W2:Y:S01]  /*10740*/  LDG.E R2, desc[UR48][R2.64] ;  /* 0x0000003002027981 */ /* 0x004ea2000c1e1900 */
[----:B------:R-:W-:Y:S01]  /*10750*/  UISETP.NE.U32.AND UP0, UPT, UR4, URZ, UPT ;  /* 0x0000003f0400728c */ /* 0x000fe2000bf05070 */
[----:B------:R-:W-:-:S03]  /*10760*/  IMAD.MOV.U32 R0, RZ, RZ, RZ ;  /* 0x000000ffff007224 */ /* 0x000fc600078e00ff */
[----:B------:R-:W-:-:S06]  /*10770*/  UISETP.NE.AND.EX UP0, UPT, UR5, URZ, UPT, UP0 ;  /* 0x0000003f0500728c */ /* 0x000fcc000bf05300 */
[----:B------:R-:W-:Y:S02]  /*10780*/  PLOP3.LUT P0, PT, PT, PT, UP0, 0x80, 0x0 ;  /* 0x000000000000781c */ /* 0x000fe40003f0f008 */
[----:B------:R-:W-:-:S04]  /*10790*/  ISETP.NE.U32.AND P1, PT, RZ, UR12, PT ;  /* 0x0000000cff007c0c */ /* 0x000fc8000bf25070 */
[----:B------:R-:W-:Y:S01]  /*107a0*/  ISETP.NE.AND.EX P1, PT, RZ, UR13, PT, P1 ;  /* 0x0000000dff007c0c */ /* 0x000fe2000bf25310 */
[----:B------:R-:W-:Y:S02]  /*107b0*/  IMAD.MOV.U32 R18, RZ, RZ, RZ ;  /* 0x000000ffff127224 */ /* 0x000fe400078e00ff */
[----:B------:R-:W-:Y:S01]  /*107c0*/  IMAD.MOV.U32 R9, RZ, RZ, RZ ;  /* 0x000000ffff097224 */ /* 0x000fe200078e00ff */
[----:B--2---:R-:W-:-:S13]  /*107d0*/  R2UR UR45, R2 ;  /* 0x00000000022d72ca */ /* 0x004fda00000e0000 */
[----:B------:R-:W-:Y:S02]  /*107e0*/  USHF.R.S32.HI UR44, URZ, 0x1f, UR45 ;  /* 0x0000001f3f2c7899 */ /* 0x000fe4000801142d */
[----:B------:R-:W-:-:S04]  /*107f0*/  @UP0 ULEA UR4, UP1, UR45, UR4, 0x2 ;  /* 0x000000042d040291 */ /* 0x000fc8000f82103f */
[----:B------:R-:W-:Y:S02]  /*10800*/  @UP0 ULEA.HI.X UR5, UR45, UR5, UR44, 0x2, UP1 ;  /* 0x000000052d050291 */ /* 0x000fe400088f142c */
[----:B------:R-:W-:Y:S01]  /*10810*/  USHF.L.U32 UR43, UR45, 0x2, URZ ;  /* 0x000000022d2b7899 */ /* 0x000fe2000800063f */
[----:B------:R-:W-:Y:S01]  /*10820*/  IMAD.U32 R2, RZ, RZ, UR4 ;  /* 0x00000004ff027e24 */ /* 0x000fe2000f8e00ff */
[----:B------:R-:W-:Y:S02]  /*10830*/  USHF.L.U64.HI UR44, UR45, 0x2, UR44 ;  /* 0x000000022d2c7899 */ /* 0x000fe4000801022c */
[----:B------:R-:W-:Y:S01]  /*10840*/  IMAD.U32 R3, RZ, RZ, UR5 ;  /* 0x00000005ff037e24 */ /* 0x000fe2000f8e00ff */
[----:B------:R-:W-:-:S04]  /*10850*/  UIADD3 UR5, UP0, UR43, UR10, URZ ;  /* 0x0000000a2b057290 */ /* 0x000fc8000ff1e03f */
[----:B------:R-:W-:Y:S01]  /*10860*/  UIADD3.X UR8, UR44, UR11, URZ, UP0, !UPT ;  /* 0x0000000b2c087290 */ /* 0x000fe200087fe43f */
[----:B------:R0:W5:Y:S01]  /*10870*/  @P0 LDG.E R0, desc[UR48][R2.64] ;  /* 0x0000003002000981 */ /* 0x000162000c1e1900 */
[----:B------:R-:W-:Y:S01]  /*10880*/  UISETP.NE.U32.AND UP0, UPT, UR6, URZ, UPT ;  /* 0x0000003f0600728c */ /* 0x000fe2000bf05070 */
[----:B------:R-:W-:Y:S01]  /*10890*/  ISETP.NE.U32.AND P0, PT, RZ, UR10, PT ;  /* 0x0000000aff007c0c */ /* 0x000fe2000bf05070 */
[----:B------:R-:W-:Y:S02]  /*108a0*/  UIADD3 UR9, UP1, UR43, UR12, URZ ;  /* 0x0000000c2b097290 */ /* 0x000fe4000ff3e03f */
[----:B------:R-:W-:Y:S01]  /*108b0*/  UISETP.NE.AND.EX UP0, UPT, UR7, URZ, UPT, UP0 ;  /* 0x0000003f0700728c */ /* 0x000fe2000bf05300 */
[----:B------:R-:W-:Y:S01]  /*108c0*/  ISETP.NE.AND.EX P0, PT, RZ, UR11, PT, P0 ;  /* 0x0000000bff007c0c */ /* 0x000fe2000bf05300 */
[----:B------:R-:W-:Y:S02]  /*108d0*/  UIADD3.X UR4, UR44, UR13, URZ, UP1, !UPT ;  /* 0x0000000d2c047290 */ /* 0x000fe40008ffe43f */
[----:B------:R-:W-:-:S02]  /*108e0*/  IMAD.U32 R4, RZ, RZ, UR9 ;  /* 0x00000009ff047e24 */ /* 0x000fc4000f8e00ff */
[----:B0-----:R-:W-:Y:S02]  /*108f0*/  IMAD.U32 R2, RZ, RZ, UR5 ;  /* 0x00000005ff027e24 */ /* 0x001fe4000f8e00ff */
[----:B------:R-:W-:Y:S01]  /*10900*/  IMAD.U32 R5, RZ, RZ, UR4 ;  /* 0x00000004ff057e24 */ /* 0x000fe2000f8e00ff */
[----:B------:R-:W-:Y:S01]  /*10910*/  PLOP3.LUT P2, PT, PT, PT, UP0, 0x80, 0x0 ;  /* 0x000000000000781c */ /* 0x000fe20003f4f008 */
[----:B------:R-:W-:Y:S01]  /*10920*/  IMAD.U32 R3, RZ, RZ, UR8 ;  /* 0x00000008ff037e24 */ /* 0x000fe2000f8e00ff */
[----:B------:R-:W-:Y:S02]  /*10930*/  @UP0 UIADD3 UR4, UP1, UR43, UR6, URZ ;  /* 0x000000062b040290 */ /* 0x000fe4000ff3e03f */
[----:B------:R0:W5:Y:S02]  /*10940*/  @P1 LDG.E R9, desc[UR48][R4.64] ;  /* 0x0000003004091981 */ /* 0x000164000c1e1900 */
[----:B------:R-:W-:Y:S01]  /*10950*/  @UP0 UIADD3.X UR5, UR44, UR7, URZ, UP1, !UPT ;  /* 0x000000072c050290 */ /* 0x000fe20008ffe43f */
[----:B------:R-:W-:Y:S01]  /*10960*/  ULDC UR6, c[0x0][0x288] ;  /* 0x0000a20000067ab9 */ /* 0x000fe20000000800 */
[----:B------:R-:W-:Y:S01]  /*10970*/  IMAD.U32 R6, RZ, RZ, UR4 ;  /* 0x00000004ff067e24 */ /* 0x000fe2000f8e00ff */
[----:B------:R0:W5:Y:S01]  /*10980*/  @P0 LDG.E R18, desc[UR48][R2.64] ;  /* 0x0000003002120981 */ /* 0x000162000c1e1900 */
[----:B------:R-:W-:-:S02]  /*10990*/  IMAD.U32 R8, RZ, RZ, UR6 ;  /* 0x00000006ff087e24 */ /* 0x000fc4000f8e00ff */
[----:B------:R-:W-:-:S05]  /*109a0*/  IMAD.U32 R7, RZ, RZ, UR5 ;  /* 0x00000005ff077e24 */ /* 0x000fca000f8e00ff */
[----:B------:R0:W5:Y:S01]  /*109b0*/  @P2 LDG.E R8, desc[UR48][R6.64] ;  /* 0x0000003006082981 */ /* 0x000162000c1e1900 */
[----:B-1----:R-:W-:Y:S05]  /*109c0*/  @P2 BRA `(.L_x_2066) ;  /* 0x0000000000102947 */ /* 0x002fea0003800000 */
[----:B------:R-:W-:Y:S05]  /*109d0*/  @!P0 BRA `(.L_x_2066) ;  /* 0x00000000000c8947 */ /* 0x000fea0003800000 */
[----:B-----5:R-:W2:Y:S04]  /*109e0*/  LDG.E R8, desc[UR48][R2.64] ;  /* 0x0000003002087981 */ /* 0x020ea8000c1e1900 */
[----:B0-----:R-:W2:Y:S02]  /*109f0*/  LDG.E R7, desc[UR48][R2.64+0x4] ;  /* 0x0000043002077981 */ /* 0x001ea4000c1e1900 */
[----:B--2---:R-:W-:-:S07]  /*10a00*/  IMAD.IADD R8, R7, 0x1, -R8 ;  /* 0x0000000107087824 */ /* 0x004fce00078e0a08 */
.L_x_2066:
[----:B0----5:R-:W-:Y:S01]  /*10a10*/  IMAD.IADD R2, R9, 0x1, R0 ;  /* 0x0000000109027824 */ /* 0x021fe200078e0200 */
[----:B------:R-:W-:Y:S01]  /*10a20*/  ULDC.64 UR4, c[0x0][0x3f8] ;  /* 0x0000fe0000047ab9 */ /* 0x000fe20000000a00 */
[----:B------:R-:W-:Y:S01]  /*10a30*/  ULDC.64 UR6, c[0x0][0xa20] ;  /* 0x0002880000067ab9 */ /* 0x000fe20000000a00 */
[----:B------:R-:W-:Y:S01]  /*10a40*/  UISETP.NE.U32.AND UP0, UPT, UR4, URZ, UPT ;  /* 0x0000003f0400728c */ /* 0x000fe2000bf05070 */
[----:B------:R-:W-:Y:S01]  /*10a50*/  ISETP.NE.U32.AND P0, PT, RZ, UR6, PT ;  /* 0x00000006ff007c0c */ /* 0x000fe2000bf05070 */
[----:B------:R0:W-:Y:S01]  /*10a60*/  STL [R1+0x28], R2 ;  /* 0x0000280201007387 */ /* 0x0001e20000100800 */
[----:B------:R-:W-:Y:S01]  /*10a70*/  ULDC UR4, c[0x0][0x404] ;  /* 0x0001010000047ab9 */ /* 0x000fe20000000800 */
[----:B------:R-:W-:Y:S01]  /*10a80*/  UISETP.NE.AND.EX UP0, UPT, UR5, URZ, UPT, UP0 ;  /* 0x0000003f0500728c */ /* 0x000fe2000bf05300 */
[----:B------:R-:W-:Y:S02]  /*10a90*/  ISETP.NE.AND.EX P0, PT, RZ, UR7, PT, P0 ;  /* 0x00000007ff007c0c */ /* 0x000fe4000bf05300 */
[----:B------:R-:W-:Y:S01]  /*10aa0*/  ULDC UR5, c[0x0][0x2e0] ;  /* 0x0000b80000057ab9 */ /* 0x000fe20000000800 */
[----:B------:R-:W-:-:S04]  /*10ab0*/  USEL UR4, UR4, 0x1, UP0 ;  /* 0x0000000104047887 */ /* 0x000fc80008000000 */
[----:B------:R-:W-:-:S06]  /*10ac0*/  UIMAD UR4, UR4, UR5, URZ ;  /* 0x00000005040472a4 */ /* 0x000fcc000f8e023f */
[----:B------:R-:W-:Y:S01]  /*10ad0*/  IMAD.U32 R3, RZ, RZ, UR4 ;  /* 0x00000004ff037e24 */ /* 0x000fe2000f8e00ff */
[----:B0-----:R-:W-:Y:S06]  /*10ae0*/  @!P0 BRA `(.L_x_2067) ;  /* 0x0000000000188947 */ /* 0x001fec0003800000 */
[----:B------:R-:W-:-:S04]  /*10af0*/  UIADD3 UR4, UP0, UR43, UR6, URZ ;  /* 0x000000062b047290 */ /* 0x000fc8000ff1e03f */
[----:B------:R-:W-:Y:S02]  /*10b00*/  UIADD3.X UR5, UR44, UR7, URZ, UP0, !UPT ;  /* 0x000000072c057290 */ /* 0x000fe400087fe43f */
[----:B------:R-:W-:-:S04]  /*10b10*/  IMAD.U32 R2, RZ, RZ, UR4 ;  /* 0x00000004ff027e24 */ /* 0x000fc8000f8e00ff */
[----:B------:R-:W-:-:S06]  /*10b20*/  IMAD.U32 R3, RZ, RZ, UR5 ;  /* 0x00000005ff037e24 */ /* 0x000fcc000f8e00ff */
[----:B------:R0:W5:Y:S01]  /*10b30*/  LDG.E R3, desc[UR48][R2.64] ;  /* 0x0000003002037981 */ /* 0x000162000c1e1900 */
[----:B------:R-:W-:Y:S05]  /*10b40*/  BRA `(.L_x_2068) ;  /* 0x0000000000107947 */ /* 0x000fea0003800000 */
.L_x_2067:
[----:B------:R-:W-:Y:S05]  /*10b50*/  @!P1 BRA `(.L_x_2068) ;  /* 0x00000000000c9947 */ /* 0x000fea0003800000 */
[----:B------:R-:W2:Y:S04]  /*10b60*/  LDG.E R2, desc[UR48][R4.64] ;  /* 0x0000003004027981 */ /* 0x000ea8000c1e1900 */
[----:B------:R-:W2:Y:S02]  /*10b70*/  LDG.E R3, desc[UR48][R4.64+0x4] ;  /* 0x0000043004037981 */ /* 0x000ea4000c1e1900 */
[----:B--2---:R-:W-:-:S07]  /*10b80*/  IMAD.IADD R3, R3, 0x1, -R2 ;  /* 0x0000000103037824 */ /* 0x004fce00078e0a02 */
.L_x_2068:
[----:B------:R-:W2:Y:S01]  /*10b90*/  LDL R19, [R1+0x24] ;  /* 0x0000240001137983 */ /* 0x000ea20000100800 */
[----:B-----5:R-:W-:Y:S01]  /*10ba0*/  IMAD.IADD R3, R3, 0x1, -R0 ;  /* 0x0000000103037824 */ /* 0x020fe200078e0a00 */
[----:B------:R-:W-:Y:S01]  /*10bb0*/  BSSY B6, `(.L_x_2069) ;  /* 0x0000309000067945 */ /* 0x000fe20003800000 */
[----:B--2---:R-:W-:-:S04]  /*10bc0*/  LEA R0, R19, 0xff, 0x7 ;  /* 0x000000ff13007811 */ /* 0x004fc800078e38ff */
[C---:B------:R-:W-:Y:S01]  /*10bd0*/  IADD3 R8, R3.reuse, R0, -R8 ;  /* 0x0000000003087210 */ /* 0x040fe20007ffe808 */
[----:B------:R-:W-:-:S05]  /*10be0*/  VIADD R3, R3, 0x7f ;  /* 0x0000007f03037836 */ /* 0x000fca0000000000 */
[----:B------:R-:W-:-:S04]  /*10bf0*/  SHF.R.S32.HI R0, RZ, 0x1f, R3 ;  /* 0x0000001fff007819 */ /* 0x000fc80000011403 */
[----:B------:R-:W-:Y:S02]  /*10c00*/  LEA.HI R0, R0, R3, RZ, 0x7 ;  /* 0x0000000300007211 */ /* 0x000fe400078f38ff */
[----:B------:R-:W-:Y:S02]  /*10c10*/  SHF.R.S32.HI R3, RZ, 0x1f, R8 ;  /* 0x0000001fff037819 */ /* 0x000fe40000011408 */
[----:B------:R-:W-:Y:S02]  /*10c20*/  SHF.R.S32.HI R0, RZ, 0x7, R0 ;  /* 0x00000007ff007819 */ /* 0x000fe40000011400 */
[----:B------:R-:W-:-:S04]  /*10c30*/  LEA.HI R3, R3, R8, RZ, 0x7 ;  /* 0x0000000803037211 */ /* 0x000fc800078f38ff */
[----:B------:R-:W-:-:S04]  /*10c40*/  SHF.R.S32.HI R3, RZ, 0x7, R3 ;  /* 0x00000007ff037819 */ /* 0x000fc80000011403 */
[----:B------:R-:W-:-:S04]  /*10c50*/  VIMNMX R16, R0, R3, PT ;  /* 0x0000000300107248 */ /* 0x000fc80003fe0100 */
[----:B------:R-:W-:-:S13]  /*10c60*/  ISETP.GT.AND P0, PT, R16, RZ, PT ;  /* 0x000000ff1000720c */ /* 0x000fda0003f04270 */
        /* <DEDUP_REMOVED lines=19> */
.L_x_2070:
[----:B------:R-:W1:Y:S01]  /*10da0*/  S2UR UR4, SR_CgaCtaId ;  /* 0x00000000000479c3 */ /* 0x000e620000008800 */
[----:B------:R-:W-:Y:S02]  /*10db0*/  UMOV UR41, 0x400 ;  /* 0x0000040000297882 */ /* 0x000fe40000000000 */
[----:B-1----:R-:W-:-:S04]  /*10dc0*/  ULEA UR41, UR4, UR41, 0x18 ;  /* 0x0000002904297291 */ /* 0x002fc8000f8ec03f */
        /* <DEDUP_REMOVED lines=20> */
.L_x_2072:
[----:B------:R-:W-:-:S06]  /*10f10*/  UIADD3 UR4, UR41, 0x10400, URZ ;  /* 0x0001040029047890 */ /* 0x000fcc000fffe03f */
[----:B------:R-:W-:-:S05]  /*10f20*/  IMAD.U32 R17, RZ, RZ, UR4 ;  /* 0x00000004ff117e24 */ /* 0x000fca000f8e00ff */
        /* <DEDUP_REMOVED lines=18> */
.L_x_2073:
        /* <DEDUP_REMOVED lines=8> */
[----:B------:R-:W-:Y:S01]  /*110d0*/  IMAD.U32 R4, RZ, RZ, UR6 ;  /* 0x00000006ff047e24 */ /* 0x000fe2000f8e00ff */
[----:B------:R-:W-:Y:S01]  /*110e0*/  MOV R12, 0x1 ;  /* 0x00000001000c7802 */ /* 0x000fe20000000f00 */
[----:B------:R-:W0:Y:S01]  /*110f0*/  LDC.64 R2, c[0x4][R2] ;  /* 0x0100000002027b82 */ /* 0x000e220000000a00 */
[----:B------:R-:W-:Y:S02]  /*11100*/  IMAD.U32 R5, RZ, RZ, UR7 ;  /* 0x00000007ff057e24 */ /* 0x000fe4000f8e00ff */
[----:B------:R-:W-:Y:S02]  /*11110*/  IMAD.U32 R6, RZ, RZ, UR8 ;  /* 0x00000008ff067e24 */ /* 0x000fe4000f8e00ff */
[----:B------:R-:W-:-:S02]  /*11120*/  IMAD.U32 R7, RZ, RZ, UR9 ;  /* 0x00000009ff077e24 */ /* 0x000fc4000f8e00ff */
[----:B------:R-:W-:Y:S02]  /*11130*/  IMAD.U32 R10, RZ, RZ, UR4 ;  /* 0x00000004ff0a7e24 */ /* 0x000fe4000f8e00ff */
[----:B------:R-:W-:Y:S02]  /*11140*/  IMAD.U32 R11, RZ, RZ, UR5 ;  /* 0x00000005ff0b7e24 */ /* 0x000fe4000f8e00ff */
[----:B------:R-:W-:Y:S02]  /*11150*/  IMAD.MOV.U32 R8, RZ, RZ, 0x70 ;  /* 0x00000070ff087424 */ /* 0x000fe400078e00ff */
[----:B------:R-:W-:-:S07]  /*11160*/  IMAD.MOV.U32 R13, RZ, RZ, RZ ;  /* 0x000000ffff0d7224 */ /* 0x000fce00078e00ff */
[----:B------:R-:W-:-:S07]  /*11170*/  LEPC R20, `(.L_x_2074) ;  /* 0x000000001014794e */ /* 0x000fce0000000000 */
[----:B0-----:R-:W-:Y:S05]  /*11180*/  CALL.ABS.NOINC R2 ;  /* 0x0000000002007343 */ /* 0x001fea0003c00000 */
.L_x_2074:
        /* <DEDUP_REMOVED lines=18> */
.L_x_2075:
        /* <DEDUP_REMOVED lines=8> */
[----:B------:R-:W-:-:S05]  /*11330*/  ULDC.64 UR6, c[0x0][0xa08] ;  /* 0x0002820000067ab9 */ /* 0x000fca0000000a00 */
[----:B------:R-:W-:-:S05]  /*11340*/  PLOP3.LUT P1, PT, PT, PT, UP0, 0x80, 0x0 ;  /* 0x000000000000781c */ /* 0x000fca0003f2f008 */
[----:B------:R-:W-:-:S04]  /*11350*/  @UP0 UIADD3 UR4, UP1, UR43, UR4, URZ ;  /* 0x000000042b040290 */ /* 0x000fc8000ff3e03f */
[----:B------:R-:W-:Y:S01]  /*11360*/  @UP0 UIADD3.X UR5, UR44, UR5, URZ, UP1, !UPT ;  /* 0x000000052c050290 */ /* 0x000fe20008ffe43f */
[----:B-1----:R-:W-:-:S13]  /*11370*/  ISETP.NE.AND P0, PT, R0, 0x1, PT ;  /* 0x000000010000780c */ /* 0x002fda0003f05270 */
[----:B------:R-:W1:Y:S01]  /*11380*/  @P0 LDC R0, c[0x0][0x42c] ;  /* 0x00010b00ff000b82 */ /* 0x000e620000000800 */
[----:B0-----:R-:W-:-:S07]  /*11390*/  LOP3.LUT R17, R4, 0x7f, RZ, 0xc0, !PT ;  /* 0x0000007f04117812 */ /* 0x001fce00078ec0ff */
[----:B------:R-:W0:Y:S01]  /*113a0*/  @P0 LDC R3, c[0x0][0x430] ;  /* 0x00010c00ff030b82 */ /* 0x000e220000000800 */
[----:B-1----:R-:W-:-:S05]  /*113b0*/  @P0 IMAD.HI.U32 R0, R0, UR38, RZ ;  /* 0x0000002600000c27 */ /* 0x002fca000f8e00ff */
[----:B0-----:R-:W-:Y:S01]  /*113c0*/  @P0 SHF.R.U32.HI R2, RZ, R3, R0 ;  /* 0x00000003ff020219 */ /* 0x001fe20000011600 */
[----:B------:R-:W-:-:S04]  /*113d0*/  IMAD.U32 R3, RZ, RZ, UR5 ;  /* 0x00000005ff037e24 */ /* 0x000fc8000f8e00ff */
[----:B------:R0:W-:Y:S02]  /*113e0*/  STL [R1+0x4], R2 ;  /* 0x0000040201007387 */ /* 0x0001e40000100800 */
[----:B0-----:R-:W-:Y:S01]  /*113f0*/  IMAD.U32 R2, RZ, RZ, UR4 ;  /* 0x00000004ff027e24 */ /* 0x001fe2000f8e00ff */
[----:B------:R-:W-:-:S04]  /*11400*/  ULDC.64 UR4, c[0x0][0xa00] ;  /* 0x0002800000047ab9 */ /* 0x000fc80000000a00 */
[----:B------:R0:W2:Y:S01]  /*11410*/  @P1 LDG.E R10, desc[UR48][R2.64] ;  /* 0x00000030020a1981 */ /* 0x0000a2000c1e1900 */
[----:B------:R-:W-:Y:S01]  /*11420*/  ISETP.NE.AND P1, PT, R17, RZ, PT ;  /* 0x000000ff1100720c */ /* 0x000fe20003f25270 */
[----:B------:R-:W-:Y:S01]  /*11430*/  UMOV UR36, URZ ;  /* 0x0000003f00247c82 */ /* 0x000fe20008000000 */
[----:B------:R-:W-:Y:S01]  /*11440*/  ISETP.NE.U32.AND P0, PT, RZ, UR4, PT ;  /* 0x00000004ff007c0c */ /* 0x000fe2000bf05070 */
[----:B------:R-:W-:Y:S01]  /*11450*/  UMOV UR8, 0x80 ;  /* 0x0000008000087882 */ /* 0x000fe20000000000 */
[----:B------:R-:W-:Y:S01]  /*11460*/  R2UR UR37, R7 ;  /* 0x00000000072572ca */ /* 0x000fe200000e0000 */
[----:B------:R-:W-:Y:S01]  /*11470*/  UMOV UR10, UR38 ;  /* 0x00000026000a7c82 */ /* 0x000fe20008000000 */
[----:B------:R-:W-:Y:S02]  /*11480*/  ISETP.NE.AND.EX P0, PT, RZ, UR5, PT, P0 ;  /* 0x00000005ff007c0c */ /* 0x000fe4000bf05300 */
[----:B------:R-:W-:Y:S01]  /*11490*/  SHF.R.U32.HI R4, RZ, 0x5, R4 ;  /* 0x00000005ff047819 */ /* 0x000fe20000011604 */
[----:B0-----:R-:W0:Y:S01]  /*114a0*/  LDC.64 R2, c[0x0][0x3f8] ;  /* 0x0000fe00ff027b82 */ /* 0x001e220000000a00 */
[----:B------:R-:W-:-:S02]  /*114b0*/  SEL R8, RZ, UR45, P0 ;  /* 0x0000002dff087c07 */ /* 0x000fc40008000000 */
[----:B------:R-:W-:Y:S01]  /*114c0*/  LOP3.LUT R4, R4, 0x3, RZ, 0xc0, !PT ;  /* 0x0000000304047812 */ /* 0x000fe200078ec0ff */
[----:B------:R-:W-:Y:S01]  /*114d0*/  VOTEU.ALL UP1, P1 ;  /* 0x00000000003f7886 */ /* 0x000fe20000820000 */
[----:B------:R-:W-:-:S03]  /*114e0*/  R2UR UR39, R8 ;  /* 0x00000000082772ca */ /* 0x000fc600000e0000 */
[----:B------:R-:W-:Y:S01]  /*114f0*/  UMOV UR9, UR37 ;  /* 0x0000002500097c82 */ /* 0x000fe20008000000 */
[----:B------:R-:W-:-:S04]  /*11500*/  @!UP1 UIADD3 UR4, UP0, UR52, 0x270, URZ ;  /* 0x0000027034049890 */ /* 0x000fc8000ff1e03f */
[----:B------:R-:W-:-:S05]  /*11510*/  @!UP1 UIADD3.X UR5, URZ, UR53, URZ, UP0, !UPT ;  /* 0x000000353f059290 */ /* 0x000fca00087fe43f */
[----:B------:R-:W-:-:S04]  /*11520*/  UMOV UR11, UR39 ;  /* 0x00000027000b7c82 */ /* 0x000fc80008000000 */
[----:B------:R1:W-:Y:S01]  /*11530*/  @!UP1 UTMAPF.L2.4D [UR36], [UR4] ;  /* 0x00000024040095b8 */ /* 0x0003e20008018000 */
[----:B0-----:R-:W-:Y:S01]  /*11540*/  LOP3.LUT P0, RZ, R2, UR6, RZ, 0xfc, !PT ;  /* 0x0000000602ff7c12 */ /* 0x001fe2000f80fcff */
[----:B------:R-:W-:-:S03]  /*11550*/  UMOV UR6, 0xffffffff ;  /* 0xffffffff00067882 */ /* 0x000fc60000000000 */
[----:B------:R-:W-:Y:S01]  /*11560*/  LOP3.LUT P0, RZ, R3, UR7, RZ, 0xfc, P0 ;  /* 0x0000000703ff7c12 */ /* 0x000fe2000800fcff */
[----:B------:R1:W-:Y:S01]  /*11570*/  @!UP1 UTMAPF.L2.4D [UR8], [UR4] ;  /* 0x00000008040095b8 */ /* 0x0003e20008018000 */
[----:B--2---:R-:W-:Y:S01]  /*11580*/  SHF.R.S32.HI R19, RZ, 0x1f, R10 ;  /* 0x0000001fff137819 */ /* 0x004fe2000001140a */
[----:B------:R1:W-:Y:S01]  /*11590*/  STL [R1+0x10], R10 ;  /* 0x0000100a01007387 */ /* 0x0003e20000100800 */
[----:B------:R-:W-:-:S03]  /*115a0*/  SEL R0, R10, RZ, !P0 ;  /* 0x000000ff0a007207 */ /* 0x000fc60004000000 */
[----:B------:R1:W-:Y:S01]  /*115b0*/  STL [R1+0x24], R19 ;  /* 0x0000241301007387 */ /* 0x0003e20000100800 */
[----:B------:R-:W-:Y:S05]  /*115c0*/  BRA.DIV UR6, `(.L_x_2076) ;  /* 0x0000003a06707947 */ /* 0x000fea000b800000 */
[----:B------:R0:W2:Y:S02]  /*115d0*/  SHFL.IDX PT, R14, R4, RZ, 0x1f ;  /* 0x00001fff040e7589 */ /* 0x0000a400000e0000 */
.L_x_2146:
[----:B--2---:R-:W-:Y:S02]  /*115e0*/  ISETP.NE.AND P0, PT, R14, RZ, PT ;  /* 0x000000ff0e00720c */ /* 0x004fe40003f05270 */
[----:B------:R-:W-:-:S11]  /*115f0*/  PLOP3.LUT P6, PT, PT, PT, PT, 0x8, 0x0 ;  /* 0x000000000000781c */ /* 0x000fd60003fce170 */
[----:B------:R-:W-:Y:S05]  /*11600*/  @P0 BRA `(.L_x_2077) ;  /* 0x0000000400d80947 */ /* 0x000fea0003800000 */
[----:B-1----:R-:W-:Y:S01]  /*11610*/  UMOV UR4, 0xffffffff ;  /* 0xffffffff00047882 */ /* 0x002fe20000000000 */
[----:B------:R-:W-:Y:S02]  /*11620*/  VIADD R6, R16, 0xffffffff ;  /* 0xffffffff10067836 */ /* 0x000fe40000000000 */
[----:B------:R-:W-:Y:S05]  /*11630*/  BRA.DIV UR4, `(.L_x_2078) ;  /* 0x0000003a04747947 */ /* 0x000fea000b800000 */
[----:B------:R-:W-:-:S13]  /*11640*/  ELECT P6, URZ, PT ;  /* 0x00000000003f782f */ /* 0x000fda00038c0000 */
.L_x_2149:
        /* <DEDUP_REMOVED lines=22> */
.L_x_2080:
[----:B-1----:R-:W0:Y:S04]  /*117b0*/  LDL R3, [R1+0x8] ;  /* 0x0000080001037983 */ /* 0x002e280000100800 */
[----:B------:R-:W2:Y:S01]  /*117c0*/  LDL R2, [R1+0xc] ;  /* 0x00000c0001027983 */ /* 0x000ea20000100800 */
[----:B------:R-:W-:Y:S02]  /*117d0*/  ISETP.NE.AND P0, PT, R17, RZ, PT ;  /* 0x000000ff1100720c */ /* 0x000fe40003f05270 */
[----:B0-----:R-:W-:Y:S02]  /*117e0*/  LEA R4, R3, UR41, 0x3 ;  /* 0x0000002903047c11 */ /* 0x001fe4000f8e18ff */
[----:B--2---:R-:W-:-:S04]  /*117f0*/  SHF.L.U32 R3, R2, 0x1f, RZ ;  /* 0x0000001f02037819 */ /* 0x004fc800000006ff */
[----:B------:R-:W0:Y:S02]  /*11800*/  SYNCS.PHASECHK.TRANS64.TRYWAIT P2, [R4+URZ+0x38880], R3 ;  /* 0x03888003040075a7 */ /* 0x000e24000804017f */
[----:B0-----:R-:W-:Y:S05]  /*11810*/  @!P2 BRA `(.L_x_2081) ;  /* 0x00000038001ca947 */ /* 0x001fea0003800000 */
.L_x_2150:
        /* <DEDUP_REMOVED lines=8> */
.L_x_2082:
        /* <DEDUP_REMOVED lines=25> */
.L_x_2151:
        /* <DEDUP_REMOVED lines=8> */
.L_x_2084:
        /* <DEDUP_REMOVED lines=20> */
.L_x_2079:
        /* <DEDUP_REMOVED lines=24> */
.L_x_2077:
[----:B------:R-:W2:Y:S01]  /*11d70*/  LDL.LU R3, [R1+0x34] ;  /* 0x0000340001037983 */ /* 0x000ea20000300800 */
[----:B------:R-:W-:Y:S01]  /*11d80*/  BSSY B0, `(.L_x_2085) ;  /* 0x000000a000007945 */ /* 0x000fe20003800000 */
[----:B------:R-:W-:Y:S01]  /*11d90*/  ISETP.GE.AND P2, PT, R16, 0x2, PT ;  /* 0x000000021000780c */ /* 0x000fe20003f46270 */
        /* <DEDUP_REMOVED lines=8> */
.L_x_2152:
[----:B-1----:R-:W-:Y:S05]  /*11e20*/  BSYNC B0 ;  /* 0x0000000000007941 */ /* 0x002fea0003800000 */
.L_x_2085:
[----:B------:R-:W-:Y:S05]  /*11e30*/  @!P2 BRA `(.L_x_2087) ;  /* 0x0000001000c0a947 */ /* 0x000fea0003800000 */
[----:B------:R1:W5:Y:S01]  /*11e40*/  LDL.LU R6, [R1+0xc] ;  /* 0x00000c0001067983 */ /* 0x0003620000300800 */
[----:B------:R-:W-:-:S03]  /*11e50*/  VIADD R21, R16, 0xfffffffe ;  /* 0xfffffffe10157836 */ /* 0x000fc60000000000 */
[----:B------:R1:W5:Y:S04]  /*11e60*/  LDL.LU R7, [R1+0x8] ;  /* 0x0000080001077983 */ /* 0x0003680000300800 */
.L_x_2109:
[----:B--23-5:R-:W-:Y:S01]  /*11e70*/  VIADD R2, R7, 0x1 ;  /* 0x0000000107027836 */ /* 0x02cfe20000000000 */
[----:B------:R-:W-:Y:S05]  /*11e80*/  YIELD ;  /* 0x0000000000007946 */ /* 0x000fea0003800000 */
[----:B------:R-:W-:Y:S01]  /*11e90*/  ISETP.NE.AND P0, PT, R2, 0x2, PT ;  /* 0x000000020200780c */ /* 0x000fe20003f05270 */
[----:B------:R-:W-:Y:S03]  /*11ea0*/  BSSY B0, `(.L_x_2088) ;  /* 0x000008e000007945 */ /* 0x000fe60003800000 */
[----:B------:R-:W-:-:S02]  /*11eb0*/  SEL R3, RZ, 0x1, P0 ;  /* 0x00000001ff037807 */ /* 0x000fc40000000000 */
[----:B0-----:R-:W-:Y:S02]  /*11ec0*/  SEL R10, R2, RZ, P0 ;  /* 0x000000ff020a7207 */ /* 0x001fe40000000000 */
        /* <DEDUP_REMOVED lines=12> */
[----:B0-----:R-:W2:Y:S01]  /*11f90*/  LDL R4, [R1+0x10] ;  /* 0x0000100001047983 */ /* 0x001ea20000100800 */
[----:B----4-:R-:W-:-:S13]  /*11fa0*/  ISETP.NE.AND P0, PT, R8, 0x1, PT ;  /* 0x000000010800780c */ /* 0x010fda0003f05270 */
[----:B------:R-:W0:Y:S02]  /*11fb0*/  @P0 LDC.64 R2, c[0x0][0x420] ;  /* 0x00010800ff020b82 */ /* 0x000e240000000a00 */
[----:B0-----:R-:W-:-:S04]  /*11fc0*/  @P0 IMAD.HI.U32 R0, R21, R2, RZ ;  /* 0x0000000215000227 */ /* 0x001fc800078e00ff */
        /* <DEDUP_REMOVED lines=12> */
.L_x_2090:
[----:B0--3--:R-:W-:Y:S01]  /*12090*/  LEA R4, R10, UR41, 0x3 ;  /* 0x000000290a047c11 */ /* 0x009fe2000f8e18ff */
[----:B------:R-:W0:Y:S01]  /*120a0*/  S2R R2, SR_TID.X ;  /* 0x0000000000027919 */ /* 0x000e220000002100 */
[----:B------:R-:W-:Y:S01]  /*120b0*/  SHF.L.U32 R3, R9, 0x1f, RZ ;  /* 0x0000001f09037819 */ /* 0x000fe200000006ff */
[----:B------:R-:W-:Y:S03]  /*120c0*/  BSSY B1, `(.L_x_2091) ;  /* 0x0000005000017945 */ /* 0x000fe60003800000 */
[----:B------:R-:W3:Y:S01]  /*120d0*/  SYNCS.PHASECHK.TRANS64.TRYWAIT P0, [R4+URZ+0x38880], R3 ;  /* 0x03888003040075a7 */ /* 0x000ee2000800017f */
[----:B0-----:R-:W-:-:S04]  /*120e0*/  LOP3.LUT R2, R2, 0x7f, RZ, 0xc0, !PT ;  /* 0x0000007f02027812 */ /* 0x001fc800078ec0ff */
[----:B------:R-:W-:Y:S01]  /*120f0*/  ISETP.NE.AND P2, PT, R2, RZ, PT ;  /* 0x000000ff0200720c */ /* 0x000fe20003f45270 */
[----:B---3--:R-:W-:-:S12]  /*12100*/  @!P0 BRA `(.L_x_2092) ;  /* 0x0000003000208947 */ /* 0x008fd80003800000 */
.L_x_2153:
[----:B------:R-:W-:Y:S05]  /*12110*/  BSYNC B1 ;  /* 0x0000000000017941 */ /* 0x000fea0003800000 */
.L_x_2091:
        /* <DEDUP_REMOVED lines=9> */
.L_x_2094:
[----:B------:R-:W-:Y:S05]  /*121b0*/  BSYNC B1 ;  /* 0x0000000000017941 */ /* 0x000fea0003800000 */
.L_x_2093:
        /* <DEDUP_REMOVED lines=15> */
.L_x_2095:
        /* <DEDUP_REMOVED lines=17> */
.L_x_2096:
        /* <DEDUP_REMOVED lines=12> */
.L_x_2154:
[----:B------:R-:W-:Y:S05]  /*12480*/  BSYNC B1 ;  /* 0x0000000000017941 */ /* 0x000fea0003800000 */
.L_x_2097:
[----:B------:R-:W-:Y:S01]  /*12490*/  BSSY B1, `(.L_x_2099) ;  /* 0x000000b000017945 */ /* 0x000fe20003800000 */
[----:B------:R-:W-:Y:S02]  /*124a0*/  IMAD.MOV.U32 R10, RZ, RZ, 0x0 ;  /* 0x00000000ff0a7424 */ /* 0x000fe400078e00ff */
[----:B------:R-:W-:Y:S01]  /*124b0*/  IMAD.MOV.U32 R11, RZ, RZ, 0x14f00000 ;  /* 0x14f00000ff0b7424 */ /* 0x000fe200078e00ff */
[----:B------:R-:W-:Y:S06]  /*124c0*/  @P2 BRA `(.L_x_2100) ;  /* 0x00000000001c2947 */ /* 0x000fec0003800000 */
[----:B------:R-:W3:Y:S01]  /*124d0*/  S2R R5, SR_TID.X ;  /* 0x0000000000057919 */ /* 0x000ee20000002100 */
[----:B0-2---:R-:W-:-:S04]  /*124e0*/  IMAD.MOV.U32 R3, RZ, RZ, 0x8000 ;  /* 0x00008000ff037424 */ /* 0x005fc800078e00ff */
[----:B------:R4:W-:Y:S01]  /*124f0*/  SYNCS.ARRIVE.TRANS64 RZ, [R4+URZ+0x38830], R3 ;  /* 0x0388300304ff79a7 */ /* 0x0009e2000800003f */
[----:B---3--:R-:W-:-:S04]  /*12500*/  LOP3.LUT R5, R5, 0x1f, RZ, 0xc0, !PT ;  /* 0x0000001f05057812 */ /* 0x008fc800078ec0ff */
[----:B------:R-:W-:-:S13]  /*12510*/  ISETP.NE.AND P0, PT, R5, RZ, PT ;  /* 0x000000ff0500720c */ /* 0x000fda0003f05270 */
[----:B----4-:R-:W-:Y:S05]  /*12520*/  @!P0 BRA `(.L_x_2100) ;  /* 0x0000000000048947 */ /* 0x010fea0003800000 */
[----:B------:R-:W-:Y:S01]  /*12530*/  BPT.TRAP 0x1 ;  /* 0x000000040000795c */ /* 0x000fe20000300000 */
.L_x_2100:
[----:B------:R-:W-:Y:S05]  /*12540*/  BSYNC B1 ;  /* 0x0000000000017941 */ /* 0x000fea0003800000 */
.L_x_2099:
[----:B0-2---:R-:W2:Y:S01]  /*12550*/  LDL R3, [R1+0x4] ;  /* 0x0000040001037983 */ /* 0x005ea20000100800 */
        /* <DEDUP_REMOVED lines=9> */
.L_x_2101:
        /* <DEDUP_REMOVED lines=16> */
.L_x_2102:
        /* <DEDUP_REMOVED lines=9> */
.L_x_2089:
[----:B------:R-:W-:Y:S05]  /*12780*/  BSYNC B0 ;  /* 0x0000000000007941 */ /* 0x000fea0003800000 */
.L_x_2088:
[----:B------:R-:W-:-:S06]  /*12790*/  UISETP.NE.AND UP0, UPT, UR42, 0x3, UPT ;  /* 0x000000032a00788c */ /* 0x000fcc000bf05270 */
[----:B------:R-:W-:-:S13]  /*127a0*/  PLOP3.LUT P0, PT, PT, PT, UP0, 0x80, 0x0 ;  /* 0x000000000000781c */ /* 0x000fda0003f0f008 */
[----:B------:R-:W-:Y:S05]  /*127b0*/  @!P0 BRA `(.L_x_2103) ;  /* 0x0000000000048947 */ /* 0x000fea0003800000 */
[----:B------:R-:W-:Y:S01]  /*127c0*/  BPT.TRAP 0x1 ;  /* 0x000000040000795c */ /* 0x000fe20000300000 */
.L_x_2103:
        /* <DEDUP_REMOVED lines=9> */
.L_x_2155:
[----:B------:R-:W-:Y:S05]  /*12860*/  BSYNC B0 ;  /* 0x0000000000007941 */ /* 0x000fea0003800000 */
.L_x_2104:
[----:B------:R-:W-:Y:S05]  /*12870*/  @!P0 BRA `(.L_x_2106) ;  /* 0x0000000000048947 */ /* 0x000fea0003800000 */
[----:B------:R-:W-:Y:S01]  /*12880*/  BPT.TRAP 0x1 ;  /* 0x000000040000795c */ /* 0x000fe20000300000 */
.L_x_2106:
[----:B---3--:R-:W3:Y:S01]  /*12890*/  LDL R3, [R1] ;  /* 0x0000000001037983 */ /* 0x008ee20000100800 */
[----:B------:R-:W-:Y:S01]  /*128a0*/  SHF.L.U32 R2, R6, 0x1f, RZ ;  /* 0x0000001f06027819 */ /* 0x000fe200000006ff */
[----:B------:R-:W-:-:S03]  /*128b0*/  IMAD.SHL.U32 R12, R7, 0x8000, RZ ;  /* 0x00008000070c7824 */ /* 0x000fc600078e00ff */
[----:B---3--:R-:W3:Y:S02]  /*128c0*/  SYNCS.PHASECHK.TRANS64.TRYWAIT P2, [R3+URZ+0x38860], R2 ;  /* 0x03886002030075a7 */ /* 0x008ee4000804017f */
[----:B---3--:R-:W-:Y:S05]  /*128d0*/  @!P2 BRA `(.L_x_2107) ;  /* 0x00000028006ca947 */ /* 0x008fea0003800000 */
.L_x_2156:
[----:B---3--:R-:W3:Y:S04]  /*128e0*/  LDL R3, [R1+0x30] ;  /* 0x0000300001037983 */ /* 0x008ee80000100800 */
[----:B------:R-:W4:Y:S04]  /*128f0*/  LDL R16, [R1+0x18] ;  /* 0x0000180001107983 */ /* 0x000f280000100800 */
[----:B------:R-:W5:Y:S01]  /*12900*/  LDL R13, [R1+0x2c] ;  /* 0x00002c00010d7983 */ /* 0x000f620000100800 */
[----:B------:R-:W-:Y:S05]  /*12910*/  WARPSYNC.ALL ;  /* 0x0000000000007948 */ /* 0x000fea0003800000 */
[----:B---3--:R-:W-:-:S05]  /*12920*/  LOP3.LUT R2, R12, R3, RZ, 0xfc, !PT ;  /* 0x000000030c027212 */ /* 0x008fca00078efcff */
[----:B--2---:R-:W0:Y:S01]  /*12930*/  LDSM.16.MT88.4 R8, [R2+UR41+0x10400] ;  /* 0x010400290208783b */ /* 0x004e220008004200 */
[----:B------:R-:W-:-:S04]  /*12940*/  VIADD R3, R2, UR41 ;  /* 0x0000002902037c36 */ /* 0x000fc80008000000 */
[----:B----4-:R-:W-:Y:S01]  /*12950*/  IMAD.IADD R3, R16, 0x1, R3 ;  /* 0x0000000110037824 */ /* 0x010fe200078e0203 */
[C-C-:B0-----:R-:W-:Y:S02]  /*12960*/  PRMT R4, R8.reuse, 0x6420, R9.reuse ;  /* 0x0000642008047816 */ /* 0x141fe40000000009 */
[----:B------:R-:W-:Y:S02]  /*12970*/  PRMT R5, R8, 0x7531, R9 ;  /* 0x0000753108057816 */ /* 0x000fe40000000009 */
[C-C-:B------:R-:W-:Y:S02]  /*12980*/  PRMT R6, R10.reuse, 0x6420, R11.reuse ;  /* 0x000064200a067816 */ /* 0x140fe4000000000b */
[----:B------:R-:W-:Y:S02]  /*12990*/  PRMT R7, R10, 0x7531, R11 ;  /* 0x000075310a077816 */ /* 0x000fe4000000000b */
[----:B------:R-:W0:Y:S01]  /*129a0*/  LDSM.16.MT88.4 R8, [R3+0x10400] ;  /* 0x010400000308783b */ /* 0x000e220000004200 */
[----:B-----5:R-:W-:-:S05]  /*129b0*/  IADD3 R20, R12, UR41, R13 ;  /* 0x000000290c147c10 */ /* 0x020fca000fffe00d */
[----:B------:R-:W-:Y:S01]  /*129c0*/  STSM.16.M88.4 [R20+0x400], R4 ;  /* 0x0004000414007844 */ /* 0x000fe20000000200 */
[C-C-:B0-----:R-:W-:Y:S02]  /*129d0*/  PRMT R12, R8.reuse, 0x6420, R9.reuse ;  /* 0x00006420080c7816 */ /* 0x141fe40000000009 */
        /* <DEDUP_REMOVED lines=9> */
[----:B------:R-:W0:Y:S01]  /*12a70*/  LDSM.16.MT88.4 R8, [R3+0x14400] ;  /* 0x014400000308783b */ /* 0x000e220000004200 */
[----:B------:R-:W-:-:S03]  /*12a80*/  IMAD.MOV.U32 R15, RZ, RZ, R16 ;  /* 0x000000ffff0f7224 */ /* 0x000fc600078e0010 */
[----:B------:R-:W-:Y:S01]  /*12a90*/  STSM.16.M88.4 [R20+0x4400], R4 ;  /* 0x0044000414007844 */ /* 0x000fe20000000200 */
[C-C-:B0-----:R-:W-:Y:S02]  /*12aa0*/  PRMT R16, R8.reuse, 0x6420, R9.reuse ;  /* 0x0000642008107816 */ /* 0x141fe40000000009 */
[----:B------:R-:W-:Y:S02]  /*12ab0*/  PRMT R17, R8, 0x7531, R9 ;  /* 0x0000753108117816 */ /* 0x000fe40000000009 */
[C-C-:B------:R-:W-:Y:S02]  /*12ac0*/  PRMT R18, R10.reuse, 0x6420, R11.reuse ;  /* 0x000064200a127816 */ /* 0x140fe4000000000b */
[----:B------:R-:W-:-:S05]  /*12ad0*/  PRMT R19, R10, 0x7531, R11 ;  /* 0x000075310a137816 */ /* 0x000fca000000000b */
[----:B------:R0:W-:Y:S04]  /*12ae0*/  STSM.16.M88.4 [R20+0x6400], R16 ;  /* 0x0064001014007844 */ /* 0x0001e80000000200 */
[----:B------:R-:W2:Y:S04]  /*12af0*/  LDSM.16.MT88.4 R8, [R2+UR41+0x11400] ;  /* 0x011400290208783b */ /* 0x000ea80008004200 */
[----:B0-----:R-:W3:Y:S01]  /*12b00*/  LDL R18, [R1+0x14] ;  /* 0x0000140001127983 */ /* 0x001ee20000100800 */
[C-C-:B--2---:R-:W-:Y:S02]  /*12b10*/  PRMT R4, R8.reuse, 0x6420, R9.reuse ;  /* 0x0000642008047816 */ /* 0x144fe40000000009 */
[----:B------:R-:W-:-:S02]  /*12b20*/  PRMT R5, R8, 0x7531, R9 ;  /* 0x0000753108057816 */ /* 0x000fc40000000009 */
[C-C-:B------:R-:W-:Y:S02]  /*12b30*/  PRMT R6, R10.reuse, 0x6420, R11.reuse ;  /* 0x000064200a067816 */ /* 0x140fe4000000000b */
[----:B------:R-:W-:Y:S02]  /*12b40*/  PRMT R7, R10, 0x7531, R11 ;  /* 0x000075310a077816 */ /* 0x000fe4000000000b */
[----:B------:R-:W0:Y:S01]  /*12b50*/  LDSM.16.MT88.4 R8, [R3+0x11400] ;  /* 0x011400000308783b */ /* 0x000e220000004200 */
[----:B------:R-:W-:Y:S01]  /*12b60*/  IMAD.MOV.U32 R19, RZ, RZ, R15 ;  /* 0x000000ffff137224 */ /* 0x000fe200078e000f */
[C-C-:B0-----:R-:W-:Y:S02]  /*12b70*/  PRMT R12, R8.reuse, 0x6420, R9.reuse ;  /* 0x00006420080c7816 */ /* 0x141fe40000000009 */
[----:B------:R-:W-:Y:S02]  /*12b80*/  PRMT R13, R8, 0x7531, R9 ;  /* 0x00007531080d7816 */ /* 0x000fe40000000009 */
[----:B------:R-:W-:-:S02]  /*12b90*/  PRMT R14, R10, 0x6420, R11 ;  /* 0x000064200a0e7816 */ /* 0x000fc4000000000b */
[----:B------:R-:W-:Y:S02]  /*12ba0*/  PRMT R15, R10, 0x7531, R11 ;  /* 0x000075310a0f7816 */ /* 0x000fe4000000000b */
[----:B---3--:R-:W-:-:S05]  /*12bb0*/  IADD3 R16, R18, 0x400, R20 ;  /* 0x0000040012107810 */ /* 0x008fca0007ffe014 */
[----:B------:R-:W-:Y:S04]  /*12bc0*/  STSM.16.M88.4 [R16], R4 ;  /* 0x0000000410007844 */ /* 0x000fe80000000200 */
[----:B------:R-:W-:Y:S04]  /*12bd0*/  STSM.16.M88.4 [R16+0x2000], R12 ;  /* 0x0020000c10007844 */ /* 0x000fe80000000200 */
[----:B------:R-:W0:Y:S02]  /*12be0*/  LDSM.16.MT88.4 R8, [R2+UR41+0x15400] ;  /* 0x015400290208783b */ /* 0x000e240008004200 */
[----:B0-----:R-:W-:-:S02]  /*12bf0*/  PRMT R4, R8, 0x6420, R9 ;  /* 0x0000642008047816 */ /* 0x001fc40000000009 */
[----:B------:R-:W-:Y:S02]  /*12c00*/  PRMT R5, R8, 0x7531, R9 ;  /* 0x0000753108057816 */ /* 0x000fe40000000009 */
[C-C-:B------:R-:W-:Y:S02]  /*12c10*/  PRMT R6, R10.reuse, 0x6420, R11.reuse ;  /* 0x000064200a067816 */ /* 0x140fe4000000000b */
[----:B------:R-:W-:Y:S02]  /*12c20*/  PRMT R7, R10, 0x7531, R11 ;  /* 0x000075310a077816 */ /* 0x000fe4000000000b */
[----:B------:R-:W0:Y:S01]  /*12c30*/  LDSM.16.MT88.4 R8, [R3+0x15400] ;  /* 0x015400000308783b */ /* 0x000e220000004200 */
[----:B------:R-:W-:Y:S02]  /*12c40*/  IMAD.MOV.U32 R13, RZ, RZ, R16 ;  /* 0x000000ffff0d7224 */ /* 0x000fe400078e0010 */
[----:B------:R-:W-:Y:S02]  /*12c50*/  IMAD.MOV.U32 R14, RZ, RZ, R18 ;  /* 0x000000ffff0e7224 */ /* 0x000fe400078e0012 */
[----:B------:R-:W-:Y:S01]  /*12c60*/  IMAD.MOV.U32 R15, RZ, RZ, R19 ;  /* 0x000000ffff0f7224 */ /* 0x000fe200078e0013 */
[----:B------:R-:W-:Y:S01]  /*12c70*/  STSM.16.M88.4 [R13+0x4000], R4 ;  /* 0x004000040d007844 */ /* 0x000fe20000000200 */
        /* <DEDUP_REMOVED lines=11> */
[----:B------:R-:W-:Y:S01]  /*12d30*/  IMAD.MOV.U32 R19, RZ, RZ, R14 ;  /* 0x000000ffff137224 */ /* 0x000fe200078e000e */
[----:B------:R-:W-:-:S05]  /*12d40*/  IADD3 R20, R15, 0x400, R20 ;  /* 0x000004000f147810 */ /* 0x000fca0007ffe014 */
[----:B------:R-:W-:Y:S01]  /*12d50*/  STSM.16.M88.4 [R20], R4 ;  /* 0x0000000414007844 */ /* 0x000fe20000000200 */
        /* <DEDUP_REMOVED lines=24> */
[----:B------:R-:W-:-:S05]  /*12ee0*/  IMAD.IADD R16, R15, 0x1, R20 ;  /* 0x000000010f107824 */ /* 0x000fca00078e0214 */
[----:B------:R0:W-:Y:S02]  /*12ef0*/  STSM.16.M88.4 [R16], R4 ;  /* 0x0000000410007844 */ /* 0x0001e40000000200 */
[C-C-:B0-----:R-:W-:Y:S02]  /*12f00*/  PRMT R4, R8.reuse, 0x6420, R9.reuse ;  /* 0x0000642008047816 */ /* 0x141fe40000000009 */
[----:B------:R-:W-:Y:S02]  /*12f10*/  PRMT R5, R8, 0x7531, R9 ;  /* 0x0000753108057816 */ /* 0x000fe40000000009 */
[C-C-:B------:R-:W-:Y:S02]  /*12f20*/  PRMT R6, R10.reuse, 0x6420, R11.reuse ;  /* 0x000064200a067816 */ /* 0x140fe4000000000b */
[----:B------:R-:W-:-:S05]  /*12f30*/  PRMT R7, R10, 0x7531, R11 ;  /* 0x000075310a077816 */ /* 0x000fca000000000b */
[----:B------:R-:W-:Y:S04]  /*12f40*/  STSM.16.M88.4 [R16+0x2000], R4 ;  /* 0x0020000410007844 */ /* 0x000fe80000000200 */
[----:B------:R-:W0:Y:S04]  /*12f50*/  LDSM.16.MT88.4 R8, [R2+UR41+0x17400] ;  /* 0x017400290208783b */ /* 0x000e280008004200 */
[----:B------:R-:W2:Y:S01]  /*12f60*/  LDSM.16.MT88.4 R4, [R3+0x17400] ;  /* 0x017400000304783b */ /* 0x000ea20000004200 */
[C-C-:B0-----:R-:W-:Y:S02]  /*12f70*/  PRMT R12, R8.reuse, 0x6420, R9.reuse ;  /* 0x00006420080c7816 */ /* 0x141fe40000000009 */
        /* <DEDUP_REMOVED lines=17> */
.L_x_2108:
        /* <DEDUP_REMOVED lines=11> */
.L_x_2087:
        /* <DEDUP_REMOVED lines=9> */
[----:B0-----:R-:W0:Y:S02]  /*131d0*/  S2R R4, SR_LTMASK ;  /* 0x0000000000047919 */ /* 0x001e240000003900 */
[----:B0-----:R-:W-:-:S04]  /*131e0*/  LOP3.LUT R4, R4, UR4, RZ, 0xc0, !PT ;  /* 0x0000000404047c12 */ /* 0x001fc8000f8ec0ff */
[----:B-----5:R-:W0:Y:S01]  /*131f0*/  POPC R7, R4 ;  /* 0x0000000400077309 */ /* 0x020e220000000000 */
[----:B--2---:R-:W0:Y:S02]  /*13200*/  SHFL.IDX PT, R0, R3, R0, 0x1f ;  /* 0x00001f0003007589 */ /* 0x004e2400000e0000 */
[----:B0-----:R-:W-:-:S05]  /*13210*/  IADD3 R0, R0, UR46, R7 ;  /* 0x0000002e00007c10 */ /* 0x001fca000fffe007 */
[----:B------:R4:W-:Y:S02]  /*13220*/  STL [R1+0x20], R0 ;  /* 0x0000200001007387 */ /* 0x0009e40000100800 */
.L_x_2111:
[----:B------:R-:W-:Y:S05]  /*13230*/  BSYNC B0 ;  /* 0x0000000000007941 */ /* 0x000fea0003800000 */
.L_x_2110:
[----:B------:R-:W-:-:S06]  /*13240*/  UISETP.NE.AND UP0, UPT, UR42, 0x3, UPT ;  /* 0x000000032a00788c */ /* 0x000fcc000bf05270 */
[----:B------:R-:W-:-:S13]  /*13250*/  PLOP3.LUT P0, PT, PT, PT, UP0, 0x80, 0x0 ;  /* 0x000000000000781c */ /* 0x000fda0003f0f008 */
[----:B------:R-:W-:Y:S05]  /*13260*/  @!P0 BRA `(.L_x_2112) ;  /* 0x0000000000048947 */ /* 0x000fea0003800000 */
[----:B------:R-:W-:Y:S01]  /*13270*/  BPT.TRAP 0x1 ;  /* 0x000000040000795c */ /* 0x000fe20000300000 */
.L_x_2112:
        /* <DEDUP_REMOVED lines=10> */
.L_x_2157:
[----:B------:R-:W-:Y:S05]  /*13320*/  BSYNC B0 ;  /* 0x0000000000007941 */ /* 0x000fea0003800000 */
.L_x_2113:
[----:B------:R-:W-:Y:S05]  /*13330*/  @!P2 BRA `(.L_x_2115) ;  /* 0x000000000004a947 */ /* 0x000fea0003800000 */
[----:B------:R-:W-:Y:S01]  /*13340*/  BPT.TRAP 0x1 ;  /* 0x000000040000795c */ /* 0x000fe20000300000 */
.L_x_2115:
[----:B--2---:R-:W2:Y:S02]  /*13350*/  LDL R0, [R1+0xc] ;  /* 0x00000c0001007983 */ /* 0x004ea40000100800 */
[----:B--2---:R-:W-:-:S04]  /*13360*/  SHF.L.U32 R0, R0, 0x1f, RZ ;  /* 0x0000001f00007819 */ /* 0x004fc800000006ff */
[----:B------:R-:W2:Y:S02]  /*13370*/  SYNCS.PHASECHK.TRANS64.TRYWAIT P0, [R21+URZ+0x38860], R0 ;  /* 0x03886000150075a7 */ /* 0x000ea4000800017f */
[----:B--2---:R-:W-:Y:S05]  /*13380*/  @!P0 BRA `(.L_x_2116) ;  /* 0x0000001c00ec8947 */ /* 0x004fea0003800000 */
.L_x_2158:
[----:B------:R-:W3:Y:S04]  /*13390*/  LDL R3, [R1+0x8] ;  /* 0x0000080001037983 */ /* 0x000ee80000100800 */
[----:B------:R-:W2:Y:S04]  /*133a0*/  LDL R2, [R1+0x30] ;  /* 0x0000300001027983 */ /* 0x000ea80000100800 */
[----:B0-----:R-:W4:Y:S04]  /*133b0*/  LDL R16, [R1+0x18] ;  /* 0x0000180001107983 */ /* 0x001f280000100800 */
[----:B------:R-:W4:Y:S01]  /*133c0*/  LDL R12, [R1+0x2c] ;  /* 0x00002c00010c7983 */ /* 0x000f220000100800 */
[----:B------:R-:W-:Y:S05]  /*133d0*/  WARPSYNC.ALL ;  /* 0x0000000000007948 */ /* 0x000fea0003800000 */
[----:B---3--:R-:W-:-:S05]  /*133e0*/  IMAD.SHL.U32 R3, R3, 0x8000, RZ ;  /* 0x0000800003037824 */ /* 0x008fca00078e00ff */
[----:B--2---:R-:W-:-:S05]  /*133f0*/  LOP3.LUT R0, R3, R2, RZ, 0xfc, !PT ;  /* 0x0000000203007212 */ /* 0x004fca00078efcff */
[----:B-----5:R-:W0:Y:S01]  /*13400*/  LDSM.16.MT88.4 R4, [R0+UR41+0x10400] ;  /* 0x010400290004783b */ /* 0x020e220008004200 */
[----:B------:R-:W-:-:S04]  /*13410*/  VIADD R2, R0, UR41 ;  /* 0x0000002900027c36 */ /* 0x000fc80008000000 */
[----:B----4-:R-:W-:Y:S01]  /*13420*/  IMAD.IADD R2, R16, 0x1, R2 ;  /* 0x0000000110027824 */ /* 0x010fe200078e0202 */
[C-C-:B0-----:R-:W-:Y:S02]  /*13430*/  PRMT R8, R4.reuse, 0x6420, R5.reuse ;  /* 0x0000642004087816 */ /* 0x141fe40000000005 */
[----:B------:R-:W-:Y:S02]  /*13440*/  PRMT R9, R4, 0x7531, R5 ;  /* 0x0000753104097816 */ /* 0x000fe40000000005 */
[C-C-:B------:R-:W-:Y:S02]  /*13450*/  PRMT R10, R6.reuse, 0x6420, R7.reuse ;  /* 0x00006420060a7816 */ /* 0x140fe40000000007 */
[----:B------:R-:W-:Y:S02]  /*13460*/  PRMT R11, R6, 0x7531, R7 ;  /* 0x00007531060b7816 */ /* 0x000fe40000000007 */
[----:B------:R-:W0:Y:S01]  /*13470*/  LDSM.16.MT88.4 R4, [R2+0x10400] ;  /* 0x010400000204783b */ /* 0x000e220000004200 */
[----:B------:R-:W-:-:S05]  /*13480*/  IADD3 R3, R3, UR41, R12 ;  /* 0x0000002903037c10 */ /* 0x000fca000fffe00c */
[----:B------:R0:W-:Y:S02]  /*13490*/  STSM.16.M88.4 [R3+0x400], R8 ;  /* 0x0004000803007844 */ /* 0x0001e40000000200 */
        /* <DEDUP_REMOVED lines=18> */
[----:B------:R-:W0:Y:S01]  /*135c0*/  LDSM.16.MT88.4 R4, [R0+UR41+0x11400] ;  /* 0x011400290004783b */ /* 0x000e220008004200 */
        /* <DEDUP_REMOVED lines=13> */
[----:B------:R-:W2:Y:S01]  /*136a0*/  LDSM.16.MT88.4 R4, [R0+UR41+0x15400] ;  /* 0x015400290004783b */ /* 0x000ea20008004200 */
[----:B0-----:R-:W-:Y:S02]  /*136b0*/  IMAD.MOV.U32 R18, RZ, RZ, R14 ;  /* 0x000000ffff127224 */ /* 0x001fe400078e000e */
[----:B------:R-:W-:Y:S01]  /*136c0*/  IMAD.MOV.U32 R19, RZ, RZ, R15 ;  /* 0x000000ffff137224 */ /* 0x000fe200078e000f */
[----:B--2---:R-:W-:-:S02]  /*136d0*/  PRMT R12, R4, 0x6420, R5 ;  /* 0x00006420040c7816 */ /* 0x004fc40000000005 */
        /* <DEDUP_REMOVED lines=10> */
[----:B------:R-:W0:Y:S01]  /*13780*/  LDSM.16.MT88.4 R4, [R0+UR41+0x12400] ;  /* 0x012400290004783b */ /* 0x000e220008004200 */
[----:B--2---:R-:W-:Y:S02]  /*13790*/  IMAD.MOV.U32 R14, RZ, RZ, R18 ;  /* 0x000000ffff0e7224 */ /* 0x004fe400078e0012 */
[----:B------:R-:W-:Y:S01]  /*137a0*/  IMAD.MOV.U32 R15, RZ, RZ, R19 ;  /* 0x000000ffff0f7224 */ /* 0x000fe200078e0013 */
[C-C-:B0-----:R-:W-:Y:S02]  /*137b0*/  PRMT R16, R4.reuse, 0x6420, R5.reuse ;  /* 0x0000642004107816 */ /* 0x141fe40000000005 */
[----:B------:R-:W-:-:S02]  /*137c0*/  PRMT R17, R4, 0x7531, R5 ;  /* 0x0000753104117816 */ /* 0x000fc40000000005 */
[C-C-:B------:R-:W-:Y:S02]  /*137d0*/  PRMT R18, R6.reuse, 0x6420, R7.reuse ;  /* 0x0000642006127816 */ /* 0x140fe40000000007 */
        /* <DEDUP_REMOVED lines=9> */
[----:B------:R-:W0:Y:S01]  /*13870*/  LDSM.16.MT88.4 R4, [R0+UR41+0x16400] ;  /* 0x016400290004783b */ /* 0x000e220008004200 */
[----:B--2---:R-:W-:Y:S01]  /*13880*/  IMAD.MOV.U32 R19, RZ, RZ, R15 ;  /* 0x000000ffff137224 */ /* 0x004fe200078e000f */
        /* <DEDUP_REMOVED lines=45> */
.L_x_2117:
[----:B------:R-:W3:Y:S01]  /*13b60*/  LDL.LU R2, [R1+0x8] ;  /* 0x0000080001027983 */ /* 0x000ee20000300800 */
[----:B0-----:R-:W-:Y:S03]  /*13b70*/  SYNCS.ARRIVE.TRANS64.A1T0 RZ, [R21+URZ+0x38850], RZ ;  /* 0x038850ff15ff79a7 */ /* 0x001fe6000810003f */
        /* <DEDUP_REMOVED lines=12> */
.L_x_2071:
[----:B------:R-:W-:Y:S05]  /*13c40*/  BSYNC B6 ;  /* 0x0000000000067941 */ /* 0x000fea0003800000 */
.L_x_2069:
[----:B0-2---:R-:W2:Y:S02]  /*13c50*/  LDL R0, [R1+0x38] ;  /* 0x0000380001007983 */ /* 0x005ea40000100800 */
[----:B--2---:R-:W-:-:S13]  /*13c60*/  ISETP.NE.AND P0, PT, R0, RZ, PT ;  /* 0x000000ff0000720c */ /* 0x004fda0003f05270 */
        /* <DEDUP_REMOVED lines=13> */
.L_x_2118:
        /* <DEDUP_REMOVED lines=28> */
[----:B------:R-:W2:Y:S02]  /*13f00*/  SHFL.UP PT, R3, R2, 0x8, RZ ;  /* 0x0500000002037989 */ /* 0x000ea400000e00ff */
[----:B--2---:R-:W-:-:S05]  /*13f10*/  SEL R3, R3, RZ, P4 ;  /* 0x000000ff03037207 */ /* 0x004fca0002000000 */
[----:B------:R-:W-:-:S05]  /*13f20*/  IMAD.IADD R3, R2, 0x1, R3 ;  /* 0x0000000102037824 */ /* 0x000fca00078e0203 */
[----:B------:R-:W2:Y:S04]  /*13f30*/  SHFL.UP PT, R0, R3, 0x10, RZ ;  /* 0x0600000003007989 */ /* 0x000ea800000e00ff */
[----:B------:R-:W-:Y:S01]  /*13f40*/  SHFL.IDX PT, R9, R6, 0x1, 0x1f ;  /* 0x00201f0006097f89 */ /* 0x000fe200000e0000 */
[----:B--2---:R-:W-:-:S05]  /*13f50*/  SEL R0, R0, RZ, P5 ;  /* 0x000000ff00007207 */ /* 0x004fca0002800000 */
[----:B------:R-:W-:-:S05]  /*13f60*/  IMAD.IADD R8, R3, 0x1, R0 ;  /* 0x0000000103087824 */ /* 0x000fca00078e0200 */
[----:B------:R-:W0:Y:S04]  /*13f70*/  SHFL.IDX PT, R7, R8, 0x1f, 0x1f ;  /* 0x03e01f0008077f89 */ /* 0x000e2800000e0000 */
[----:B------:R-:W2:Y:S01]  /*13f80*/  SHFL.IDX PT, R0, R6, RZ, 0x1f ;  /* 0x00001fff06007589 */ /* 0x000ea200000e0000 */
[----:B0-----:R-:W-:-:S04]  /*13f90*/  IMAD R2, R7, R4, RZ ;  /* 0x0000000407027224 */ /* 0x001fc800078e02ff */
[----:B------:R-:W-:-:S05]  /*13fa0*/  IMAD.IADD R7, R9, 0x1, R2 ;  /* 0x0000000109077824 */ /* 0x000fca00078e0202 */
[----:B--2---:R-:W-:-:S13]  /*13fb0*/  ISETP.GT.AND P6, PT, R7, R0, PT ;  /* 0x000000000700720c */ /* 0x004fda0003fc4270 */
[----:B------:R-:W-:Y:S05]  /*13fc0*/  @P6 BRA `(.L_x_2120) ;  /* 0x0000000000906947 */ /* 0x000fea0003800000 */
.L_x_2124:
        /* <DEDUP_REMOVED lines=14> */
.L_x_2123:
[----:B------:R-:W-:Y:S05]  /*140b0*/  BSYNC B0 ;  /* 0x0000000000007941 */ /* 0x000fea0003800000 */
.L_x_2122:
        /* <DEDUP_REMOVED lines=21> */
.L_x_2120:
        /* <DEDUP_REMOVED lines=20> */
[----:B------:R0:W2:Y:S02]  /*14350*/  SHFL.IDX PT, R2, R8, R3, 0x1f ;  /* 0x00001f0308027589 */ /* 0x0000a400000e0000 */
.L_x_2125:
[----:B0-----:R-:W0:Y:S01]  /*14360*/  I2F.RP R8, R10 ;  /* 0x0000000a00087306 */ /* 0x001e220000209400 */
[----:B--2---:R-:W-:Y:S02]  /*14370*/  IMAD R12, R2, R4, R7 ;  /* 0x00000004020c7224 */ /* 0x004fe400078e0207 */
        /* <DEDUP_REMOVED lines=61> */
.L_x_2121:
[----:B------:R0:W-:Y:S01]  /*14750*/  STL [R1+0x20], R0 ;  /* 0x0000200001007387 */ /* 0x0001e20000100800 */
[----:B------:R-:W-:Y:S01]  /*14760*/  ULDC UR50, c[0x0][0xc14] ;  /* 0x0003050000327ab9 */ /* 0x000fe20000000800 */
[----:B------:R-:W-:Y:S02]  /*14770*/  UMOV UR38, URZ ;  /* 0x0000003f00267c82 */ /* 0x000fe40008000000 */
[----:B------:R0:W-:Y:S03]  /*14780*/  STL [R1+0x24], RZ ;  /* 0x000024ff01007387 */ /* 0x0001e60000100800 */
.L_x_2126:
[----:B------:R-:W3:Y:S04]  /*14790*/  LDL R3, [R1+0x20] ;  /* 0x0000200001037983 */ /* 0x000ee80000100800 */
[----:B------:R-:W4:Y:S01]  /*147a0*/  LDL R2, [R1+0x24] ;  /* 0x0000240001027983 */ /* 0x000f220000100800 */
[----:B------:R-:W-:Y:S02]  /*147b0*/  IMAD.U32 R6, RZ, RZ, UR38 ;  /* 0x00000026ff067e24 */ /* 0x000fe4000f8e00ff */
[----:B------:R-:W-:Y:S01]  /*147c0*/  IMAD.U32 R7, RZ, RZ, UR50 ;  /* 0x00000032ff077e24 */ /* 0x000fe2000f8e00ff */
[----:B0-2---:R-:W0:Y:S02]  /*147d0*/  S2R R0, SR_TID.X ;  /* 0x0000000000007919 */ /* 0x005e240000002100 */
[----:B0-----:R-:W-:Y:S01]  /*147e0*/  LOP3.LUT R0, R0, 0x1f, RZ, 0xc0, !PT ;  /* 0x0000001f00007812 */ /* 0x001fe200078ec0ff */
[----:B------:R-:W-:Y:S03]  /*147f0*/  BAR.SYNC.DEFER_BLOCKING 0x4, 0x180 ;  /* 0x0106000000007b1d */ /* 0x000fe60000010000 */
[----:B------:R-:W-:-:S13]  /*14800*/  ISETP.NE.AND P0, PT, R0, RZ, PT ;  /* 0x000000ff0000720c */ /* 0x000fda0003f05270 */
[----:B------:R-:W-:Y:S01]  /*14810*/  @!P0 MOV R0, 0x400 ;  /* 0x0000040000008802 */ /* 0x000fe20000000f00 */
[----:B---3--:R-:W-:Y:S02]  /*14820*/  IMAD.MOV.U32 R4, RZ, RZ, R3 ;  /* 0x000000ffff047224 */ /* 0x008fe400078e0003 */
[----:B------:R-:W0:Y:S01]  /*14830*/  @!P0 S2R R3, SR_CgaCtaId ;  /* 0x0000000000038919 */ /* 0x000e220000008800 */
[----:B----4-:R-:W-:Y:S01]  /*14840*/  IMAD.MOV.U32 R5, RZ, RZ, R2 ;  /* 0x000000ffff057224 */ /* 0x010fe200078e0002 */
[----:B0-----:R-:W-:-:S05]  /*14850*/  @!P0 LEA R0, R3, R0, 0x18 ;  /* 0x0000000003008211 */ /* 0x001fca00078ec0ff */
[----:B------:R2:W-:Y:S01]  /*14860*/  @!P0 STS.128 [R0+0x388d0], R4 ;  /* 0x0388d00400008388 */ /* 0x0005e20000000c00 */
[----:B------:R-:W-:Y:S06]  /*14870*/  BAR.ARV 0x5, 0x180 ;  /* 0x0146000000007b1d */ /* 0x000fec0000002000 */
.L_x_2119:
[----:B------:R-:W-:Y:S02]  /*14880*/  ULDC UR4, c[0x0][0xc14] ;  /* 0x0003050000047ab9 */ /* 0x000fe40000000800 */
[----:B------:R-:W-:-:S06]  /*14890*/  UISETP.GE.AND UP0, UPT, UR50, UR4, UPT ;  /* 0x000000043200728c */ /* 0x000fcc000bf06270 */
[----:B------:R-:W-:-:S13]  /*148a0*/  PLOP3.LUT P0, PT, PT, PT, UP0, 0x80, 0x0 ;  /* 0x000000000000781c */ /* 0x000fda0003f0f008 */
[----:B------:R-:W-:Y:S05]  /*148b0*/  @!P0 BRA `(.L_x_2127) ;  /* 0xffffffbc00808947 */ /* 0x000fea000383ffff */
.L_x_2065:
[----:B--2---:R-:W2:Y:S01]  /*148c0*/  LDL.LU R0, [R1+0x34] ;  /* 0x0000340001007983 */ /* 0x004ea20000300800 */
[----:B------:R-:W-:Y:S01]  /*148d0*/  BSSY B0, `(.L_x_2128) ;  /* 0x000000b000007945 */ /* 0x000fe20003800000 */
[----:B01----:R-:W0:Y:S01]  /*148e0*/  S2R R5, SR_CgaCtaId ;  /* 0x0000000000057919 */ /* 0x003e220000008800 */
        /* <DEDUP_REMOVED lines=9> */
.L_x_2159:
[----:B------:R-:W-:Y:S05]  /*14980*/  BSYNC B0 ;  /* 0x0000000000007941 */ /* 0x000fea0003800000 */
.L_x_2128:
[----:B------:R-:W-:-:S03]  /*14990*/  UMOV UR4, 0xffffffff ;  /* 0xffffffff00047882 */ /* 0x000fc60000000000 */
[----:B------:R-:W-:Y:S05]  /*149a0*/  BRA.DIV UR4, `(.L_x_2130) ;  /* 0x0000000a048c7947 */ /* 0x000fea000b800000 */
[----:B------:R-:W1:Y:S02]  /*149b0*/  S2R R2, SR_TID.X ;  /* 0x0000000000027919 */ /* 0x000e640000002100 */
[----:B-1----:R-:W-:-:S04]  /*149c0*/  SHF.R.U32.HI R2, RZ, 0x5, R2 ;  /* 0x00000005ff027819 */ /* 0x002fc80000011602 */
[----:B------:R-:W-:-:S05]  /*149d0*/  LOP3.LUT R2, R2, 0x3, RZ, 0xc0, !PT ;  /* 0x0000000302027812 */ /* 0x000fca00078ec0ff */
[----:B------:R1:W2:Y:S02]  /*149e0*/  SHFL.IDX PT, R14, R2, RZ, 0x1f ;  /* 0x00001fff020e7589 */ /* 0x0002a400000e0000 */
.L_x_2162:
[----:B--2---:R-:W-:Y:S01]  /*149f0*/  ISETP.NE.AND P0, PT, R14, RZ, PT ;  /* 0x000000ff0e00720c */ /* 0x004fe20003f05270 */
[----:B------:R-:W-:-:S12]  /*14a00*/  BSSY B0, `(.L_x_2131) ;  /* 0x000002e000007945 */ /* 0x000fd80003800000 */
[----:B------:R-:W-:Y:S05]  /*14a10*/  @P0 BRA `(.L_x_2132) ;  /* 0x0000000000b00947 */ /* 0x000fea0003800000 */
[----:B------:R-:W-:-:S03]  /*14a20*/  UMOV UR4, 0xffffffff ;  /* 0xffffffff00047882 */ /* 0x000fc60000000000 */
[----:B------:R-:W-:Y:S05]  /*14a30*/  BRA.DIV UR4, `(.L_x_2133) ;  /* 0x0000000a049c7947 */ /* 0x000fea000b800000 */
[----:B------:R-:W-:-:S13]  /*14a40*/  ELECT P6, URZ, PT ;  /* 0x00000000003f782f */ /* 0x000fda00038c0000 */
.L_x_2165:
[----:B------:R-:W-:Y:S05]  /*14a50*/  @!P6 BRA `(.L_x_2132) ;  /* 0x0000000000a0e947 */ /* 0x000fea0003800000 */
[----:B------:R-:W-:-:S06]  /*14a60*/  ULOP3.LUT UR4, UR40, 0x2, URZ, 0xfc, !UPT ;  /* 0x0000000228047892 */ /* 0x000fcc000f8efc3f */
[----:B-1----:R-:W-:-:S05]  /*14a70*/  IMAD.U32 R2, RZ, RZ, UR4 ;  /* 0x00000004ff027e24 */ /* 0x002fca000f8e00ff */
[----:B------:R-:W-:-:S13]  /*14a80*/  ISETP.NE.AND P0, PT, R2, 0x3, PT ;  /* 0x000000030200780c */ /* 0x000fda0003f05270 */
[----:B------:R-:W-:Y:S05]  /*14a90*/  @!P0 BRA `(.L_x_2134) ;  /* 0x0000000000048947 */ /* 0x000fea0003800000 */
[----:B------:R-:W-:Y:S01]  /*14aa0*/  BPT.TRAP 0x1 ;  /* 0x000000040000795c */ /* 0x000fe20000300000 */
.L_x_2134:
        /* <DEDUP_REMOVED lines=14> */
.L_x_2166:
[----:B------:R-:W1:Y:S02]  /*14b90*/  SYNCS.PHASECHK.TRANS64.TRYWAIT P1, [R7+URZ], R2 ;  /* 0x00000002070075a7 */ /* 0x000e64000802017f */
[----:B-1----:R-:W-:Y:S05]  /*14ba0*/  @!P1 BRA `(.L_x_2136) ;  /* 0x0000000800749947 */ /* 0x002fea0003800000 */
.L_x_2167:
[----:B------:R-:W-:Y:S05]  /*14bb0*/  @!P0 BRA `(.L_x_2137) ;  /* 0x0000000000048947 */ /* 0x000fea0003800000 */
[----:B------:R-:W-:Y:S01]  /*14bc0*/  BPT.TRAP 0x1 ;  /* 0x000000040000795c */ /* 0x000fe20000300000 */
.L_x_2137:
[----:B------:R-:W2:Y:S02]  /*14bd0*/  LDL.LU R4, [R1+0x8] ;  /* 0x0000080001047983 */ /* 0x000ea40000300800 */
[----:B--2---:R-:W-:-:S04]  /*14be0*/  IMAD R4, R4, 0x8, R0 ;  /* 0x0000000804047824 */ /* 0x004fc800078e0200 */
[----:B------:R-:W2:Y:S02]  /*14bf0*/  SYNCS.PHASECHK.TRANS64.TRYWAIT P1, [R4+URZ+0x38860], R5 ;  /* 0x03886005040075a7 */ /* 0x000ea4000802017f */
[----:B--2---:R-:W-:Y:S05]  /*14c00*/  @!P1 BRA `(.L_x_2138) ;  /* 0x0000000800709947 */ /* 0x004fea0003800000 */
.L_x_2168:
[----:B------:R-:W-:Y:S05]  /*14c10*/  @!P0 BRA `(.L_x_2139) ;  /* 0x0000000000048947 */ /* 0x000fea0003800000 */
[----:B------:R-:W-:Y:S01]  /*14c20*/  BPT.TRAP 0x1 ;  /* 0x000000040000795c */ /* 0x000fe20000300000 */
.L_x_2139:
[----:B------:R-:W-:-:S04]  /*14c30*/  IMAD R3, R3, 0x8, R0 ;  /* 0x0000000803037824 */ /* 0x000fc800078e0200 */
[----:B------:R-:W3:Y:S02]  /*14c40*/  SYNCS.PHASECHK.TRANS64.TRYWAIT P1, [R3+URZ+0x38860], R2 ;  /* 0x03886002030075a7 */ /* 0x000ee4000802017f */
[----:B---3--:R-:W-:Y:S05]  /*14c50*/  @!P1 BRA `(.L_x_2140) ;  /* 0x0000000800709947 */ /* 0x008fea0003800000 */
.L_x_2169:
[----:B------:R-:W-:Y:S05]  /*14c60*/  @!P0 BRA `(.L_x_2141) ;  /* 0x0000000000048947 */ /* 0x000fea0003800000 */
[----:B------:R-:W-:Y:S01]  /*14c70*/  BPT.TRAP 0x1 ;  /* 0x000000040000795c */ /* 0x000fe20000300000 */
.L_x_2141:
[----:B------:R-:W4:Y:S02]  /*14c80*/  SYNCS.PHASECHK.TRANS64.TRYWAIT P0, [R4+URZ+0x38880], R5 ;  /* 0x03888005040075a7 */ /* 0x000f24000800017f */
[----:B----4-:R-:W-:Y:S05]  /*14c90*/  @!P0 BRA `(.L_x_2142) ;  /* 0x0000000800748947 */ /* 0x010fea0003800000 */
.L_x_2143:
[----:B------:R0:W0:Y:S02]  /*14ca0*/  SYNCS.PHASECHK.TRANS64.TRYWAIT P0, [R3+URZ+0x38880], R2 ;  /* 0x03888002030075a7 */ /* 0x000024000800017f */
[----:B0-----:R-:W-:Y:S05]  /*14cb0*/  @!P0 NANOSLEEP.SYNCS 0x989680 ;  /* 0x009896800000895d */ /* 0x001fea0003900000 */
[----:B------:R-:W0:Y:S02]  /*14cc0*/  @!P0 SYNCS.PHASECHK.TRANS64 P0, [R3+URZ+0x38880], R2 ;  /* 0x03888002030085a7 */ /* 0x000e24000800007f */
[----:B0-----:R-:W-:Y:S05]  /*14cd0*/  @!P0 BRA `(.L_x_2143) ;  /* 0xfffffffc00f08947 */ /* 0x001fea000383ffff */
.L_x_2132:
[----:B------:R-:W-:Y:S05]  /*14ce0*/  BSYNC B0 ;  /* 0x0000000000007941 */ /* 0x000fea0003800000 */
.L_x_2131:
[----:B------:R-:W-:Y:S05]  /*14cf0*/  EXIT ;  /* 0x000000000000794d */ /* 0x000fea0003800000 */
.L_x_2004:
[----:B0-----:R-:W-:-:S04]  /*14d00*/  IMAD.U32 R3, RZ, RZ, UR41 ;  /* 0x00000029ff037e24 */ /* 0x001fc8000f8e00ff */
[----:B------:R0:W1:Y:S03]  /*14d10*/  SYNCS.PHASECHK.TRANS64.TRYWAIT P1, [R3+URZ+0x38800], R6 ;  /* 0x03880006030075a7 */ /* 0x000066000802017f */
[----:B-1----:R-:W-:Y:S05]  /*14d20*/  @!P1 NANOSLEEP.SYNCS 0x989680 ;  /* 0x009896800000995d */ /* 0x002fea0003900000 */
[----:B------:R-:W1:Y:S02]  /*14d30*/  @!P1 SYNCS.PHASECHK.TRANS64 P1, [R3+URZ+0x38800], R6 ;  /* 0x03880006030095a7 */ /* 0x000e64000802007f */
[----:B-1----:R-:W-:Y:S05]  /*14d40*/  @!P1 BRA `(.L_x_2004) ;  /* 0xfffffffc00ec9947 */ /* 0x002fea000383ffff */
[----:B------:R-:W-:Y:S05]  /*14d50*/  BRA `(.L_x_2144) ;  /* 0xfffffecc00ec7947 */ /* 0x000fea000383ffff */
.L_x_2008:
[----:B-1----:R1:W2:Y:S02]  /*14d60*/  SYNCS.PHASECHK.TRANS64.TRYWAIT P2, [R2+URZ+0x38830], R3 ;  /* 0x03883003020075a7 */ /* 0x0022a4000804017f */
[----:B--2---:R-:W-:Y:S05]  /*14d70*/  @!P2 NANOSLEEP.SYNCS 0x989680 ;  /* 0x009896800000a95d */ /* 0x004fea0003900000 */
[----:B------:R-:W2:Y:S02]  /*14d80*/  @!P2 SYNCS.PHASECHK.TRANS64 P2, [R2+URZ+0x38830], R3 ;  /* 0x038830030200a5a7 */ /* 0x000ea4000804007f */
[----:B--2---:R-:W-:Y:S05]  /*14d90*/  @!P2 BRA `(.L_x_2008) ;  /* 0xfffffffc00f0a947 */ /* 0x004fea000383ffff */
[----:B------:R-:W-:Y:S05]  /*14da0*/  BRA `(.L_x_2007) ;  /* 0xfffffed000147947 */ /* 0x000fea000383ffff */
.L_x_2013:
[----:B-1----:R-:W-:-:S04]  /*14db0*/  IMAD.U32 R7, RZ, RZ, UR6 ;  /* 0x00000006ff077e24 */ /* 0x002fc8000f8e00ff */
[----:B------:R1:W2:Y:S03]  /*14dc0*/  SYNCS.PHASECHK.TRANS64.TRYWAIT P2, [R7+URZ+0x38830], R6 ;  /* 0x03883006070075a7 */ /* 0x0002a6000804017f */
[----:B--2---:R-:W-:Y:S05]  /*14dd0*/  @!P2 NANOSLEEP.SYNCS 0x989680 ;  /* 0x009896800000a95d */ /* 0x004fea0003900000 */
[----:B------:R-:W2:Y:S02]  /*14de0*/  @!P2 SYNCS.PHASECHK.TRANS64 P2, [R7+URZ+0x38830], R6 ;  /* 0x038830060700a5a7 */ /* 0x000ea4000804007f */
[----:B--2---:R-:W-:Y:S05]  /*14df0*/  @!P2 BRA `(.L_x_2013) ;  /* 0xfffffffc00eca947 */ /* 0x004fea000383ffff */
[----:B------:R-:W-:Y:S05]  /*14e00*/  BRA `(.L_x_2010) ;  /* 0xffffff04006c7947 */ /* 0x000fea000383ffff */
.L_x_2017:
[----:B-1----:R-:W-:-:S04]  /*14e10*/  IMAD.U32 R7, RZ, RZ, UR6 ;  /* 0x00000006ff077e24 */ /* 0x002fc8000f8e00ff */
[----:B------:R1:W2:Y:S03]  /*14e20*/  SYNCS.PHASECHK.TRANS64.TRYWAIT P2, [R7+URZ+0x38850], R6 ;  /* 0x03885006070075a7 */ /* 0x0002a6000804017f */
[----:B--2---:R-:W-:Y:S05]  /*14e30*/  @!P2 NANOSLEEP.SYNCS 0x989680 ;  /* 0x009896800000a95d */ /* 0x004fea0003900000 */
[----:B------:R-:W2:Y:S02]  /*14e40*/  @!P2 SYNCS.PHASECHK.TRANS64 P2, [R7+URZ+0x38850], R6 ;  /* 0x038850060700a5a7 */ /* 0x000ea4000804007f */
[----:B--2---:R-:W-:Y:S05]  /*14e50*/  @!P2 BRA `(.L_x_2017) ;  /* 0xfffffffc00eca947 */ /* 0x004fea000383ffff */
[----:B------:R-:W-:Y:S05]  /*14e60*/  BRA `(.L_x_2014) ;  /* 0xffffff0800387947 */ /* 0x000fea000383ffff */
.L_x_2024:
[----:B-1----:R-:W-:-:S04]  /*14e70*/  IMAD.U32 R7, RZ, RZ, UR6 ;  /* 0x00000006ff077e24 */ /* 0x002fc8000f8e00ff */
[----:B------:R1:W2:Y:S03]  /*14e80*/  SYNCS.PHASECHK.TRANS64.TRYWAIT P2, [R7+URZ+0x38830], R6 ;  /* 0x03883006070075a7 */ /* 0x0002a6000804017f */
[----:B--2---:R-:W-:Y:S05]  /*14e90*/  @!P2 NANOSLEEP.SYNCS 0x989680 ;  /* 0x009896800000a95d */ /* 0x004fea0003900000 */
[----:B------:R-:W2:Y:S02]  /*14ea0*/  @!P2 SYNCS.PHASECHK.TRANS64 P2, [R7+URZ+0x38830], R6 ;  /* 0x038830060700a5a7 */ /* 0x000ea4000804007f */
[----:B--2---:R-:W-:Y:S05]  /*14eb0*/  @!P2 BRA `(.L_x_2024) ;  /* 0xfffffffc00eca947 */ /* 0x004fea000383ffff */
[----:B------:R-:W-:Y:S05]  /*14ec0*/  BRA `(.L_x_2021) ;  /* 0xffffff3800487947 */ /* 0x000fea000383ffff */
.L_x_2028:
[----:B-1----:R-:W-:-:S04]  /*14ed0*/  IMAD.U32 R7, RZ, RZ, UR6 ;  /* 0x00000006ff077e24 */ /* 0x002fc8000f8e00ff */
[----:B------:R1:W2:Y:S03]  /*14ee0*/  SYNCS.PHASECHK.TRANS64.TRYWAIT P2, [R7+URZ+0x38850], R6 ;  /* 0x03885006070075a7 */ /* 0x0002a6000804017f */
[----:B--2---:R-:W-:Y:S05]  /*14ef0*/  @!P2 NANOSLEEP.SYNCS 0x989680 ;  /* 0x009896800000a95d */ /* 0x004fea0003900000 */
[----:B------:R-:W2:Y:S02]  /*14f00*/  @!P2 SYNCS.PHASECHK.TRANS64 P2, [R7+URZ+0x38850], R6 ;  /* 0x038850060700a5a7 */ /* 0x000ea4000804007f */
[----:B--2---:R-:W-:Y:S05]  /*14f10*/  @!P2 BRA `(.L_x_2028) ;  /* 0xfffffffc00eca947 */ /* 0x004fea000383ffff */
[----:B------:R-:W-:Y:S05]  /*14f20*/  BRA `(.L_x_2025) ;  /* 0xffffff3c00147947 */ /* 0x000fea000383ffff */
.L_x_2034:
[----:B-1----:R-:W-:-:S04]  /*14f30*/  IMAD.U32 R5, RZ, RZ, UR16 ;  /* 0x00000010ff057e24 */ /* 0x002fc8000f8e00ff */
[----:B------:R1:W2:Y:S03]  /*14f40*/  SYNCS.PHASECHK.TRANS64.TRYWAIT P1, [R5+URZ+0x38850], R0 ;  /* 0x03885000050075a7 */ /* 0x0002a6000802017f */
[----:B--2---:R-:W-:Y:S05]  /*14f50*/  @!P1 NANOSLEEP.SYNCS 0x989680 ;  /* 0x009896800000995d */ /* 0x004fea0003900000 */
[----:B------:R-:W2:Y:S02]  /*14f60*/  @!P1 SYNCS.PHASECHK.TRANS64 P1, [R5+URZ+0x38850], R0 ;  /* 0x03885000050095a7 */ /* 0x000ea4000802007f */
[----:B--2---:R-:W-:Y:S05]  /*14f70*/  @!P1 BRA `(.L_x_2034) ;  /* 0xfffffffc00ec9947 */ /* 0x004fea000383ffff */
[----:B------:R-:W-:Y:S05]  /*14f80*/  BRA `(.L_x_2033) ;  /* 0xffffff6000b07947 */ /* 0x000fea000383ffff */
.L_x_2076:
[----:B------:R-:W-:Y:S02]  /*14f90*/  IMAD.MOV.U32 R13, RZ, RZ, R4 ;  /* 0x000000ffff0d7224 */ /* 0x000fe400078e0004 */
[----:B------:R-:W-:Y:S02]  /*14fa0*/  IMAD.MOV.U32 R12, RZ, RZ, RZ ;  /* 0x000000ffff0c7224 */ /* 0x000fe400078e00ff */
[----:B------:R-:W-:Y:S02]  /*14fb0*/  IMAD.MOV.U32 R11, RZ, RZ, 0x1f ;  /* 0x0000001fff0b7424 */ /* 0x000fe400078e00ff */
[----:B------:R-:W-:-:S07]  /*14fc0*/  IMAD.MOV.U32 R15, RZ, RZ, -0x1 ;  /* 0xffffffffff0f7424 */ /* 0x000fce00078e00ff */
[----:B-1----:R-:W-:Y:S05]  /*14fd0*/  WARPSYNC.COLLECTIVE R15, `(.L_x_2145) ;  /* 0x000000000f087348 */ /* 0x002fea0003c00000 */
[----:B------:R0:W2:Y:S02]  /*14fe0*/  SHFL.IDX P6, R14, R13, R12, R11 ;  /* 0x0000000c0d0e7389 */ /* 0x0000a400000c000b */
[----:B012---:R-:W-:Y:S01]  /*14ff0*/  ENDCOLLECTIVE ;  /* 0x000000000000791b */ /* 0x007fe20003800000 */
.L_x_2145:
[----:B------:R-:W-:Y:S05]  /*15000*/  BRA `(.L_x_2146) ;  /* 0xffffffc400747947 */ /* 0x000fea000383ffff */
.L_x_2078:
[----:B------:R-:W-:Y:S01]  /*15010*/  BSSY B0, `(.L_x_2147) ;  /* 0x0000006000007945 */ /* 0x000fe20003800000 */
[----:B------:R-:W-:-:S07]  /*15020*/  IMAD.MOV.U32 R15, RZ, RZ, -0x1 ;  /* 0xffffffffff0f7424 */ /* 0x000fce00078e00ff */
[----:B0-----:R-:W-:Y:S05]  /*15030*/  WARPSYNC.COLLECTIVE R15, `(.L_x_2148) ;  /* 0x000000000f0c7348 */ /* 0x001fea0003c00000 */
[----:B------:R-:W-:Y:S02]  /*15040*/  ELECT P6, UR62, PT ;  /* 0x00000000003e782f */ /* 0x000fe400038c0000 */
[----:B------:R-:W-:Y:S01]  /*15050*/  MOV R14, UR62 ;  /* 0x0000003e000e7c02 */ /* 0x000fe20008000f00 */
[----:B0-----:R-:W-:Y:S10]  /*15060*/  ENDCOLLECTIVE ;  /* 0x000000000000791b */ /* 0x001ff40003800000 */
.L_x_2148:
[----:B------:R-:W-:Y:S05]  /*15070*/  BSYNC B0 ;  /* 0x0000000000007941 */ /* 0x000fea0003800000 */
.L_x_2147:
[----:B------:R-:W-:Y:S05]  /*15080*/  BRA `(.L_x_2149) ;  /* 0xffffffc400707947 */ /* 0x000fea000383ffff */
.L_x_2081:
[----:B0-----:R0:W1:Y:S02]  /*15090*/  SYNCS.PHASECHK.TRANS64.TRYWAIT P2, [R4+URZ+0x38880], R3 ;  /* 0x03888003040075a7 */ /* 0x001064000804017f */
[----:B-1----:R-:W-:Y:S05]  /*150a0*/  @!P2 NANOSLEEP.SYNCS 0x989680 ;  /* 0x009896800000a95d */ /* 0x002fea0003900000 */
[----:B------:R-:W1:Y:S02]  /*150b0*/  @!P2 SYNCS.PHASECHK.TRANS64 P2, [R4+URZ+0x38880], R3 ;  /* 0x038880030400a5a7 */ /* 0x000e64000804007f */
[----:B-1----:R-:W-:Y:S05]  /*150c0*/  @!P2 BRA `(.L_x_2081) ;  /* 0xfffffffc00f0a947 */ /* 0x002fea000383ffff */
[----:B------:R-:W-:Y:S05]  /*150d0*/  BRA `(.L_x_2150) ;  /* 0xffffffc400d07947 */ /* 0x000fea000383ffff */
.L_x_2083:
[----:B-1----:R1:W2:Y:S02]  /*150e0*/  SYNCS.PHASECHK.TRANS64.TRYWAIT P2, [R4+URZ+0x38840], R3 ;  /* 0x03884003040075a7 */ /* 0x0022a4000804017f */
[----:B--2---:R-:W-:Y:S05]  /*150f0*/  @!P2 NANOSLEEP.SYNCS 0x989680 ;  /* 0x009896800000a95d */ /* 0x004fea0003900000 */
[----:B------:R-:W2:Y:S02]  /*15100*/  @!P2 SYNCS.PHASECHK.TRANS64 P2, [R4+URZ+0x38840], R3 ;  /* 0x038840030400a5a7 */ /* 0x000ea4000804007f */
[----:B--2---:R-:W-:Y:S05]  /*15110*/  @!P2 BRA `(.L_x_2083) ;  /* 0xfffffffc00f0a947 */ /* 0x004fea000383ffff */
[----:B------:R-:W-:Y:S05]  /*15120*/  BRA `(.L_x_2151) ;  /* 0xffffffc800407947 */ /* 0x000fea000383ffff */
.L_x_2086:
[----:B--2---:R-:W-:-:S04]  /*15130*/  IMAD.U32 R3, RZ, RZ, UR41 ;  /* 0x00000029ff037e24 */ /* 0x004fc8000f8e00ff */
[----:B------:R2:W3:Y:S03]  /*15140*/  SYNCS.PHASECHK.TRANS64.TRYWAIT P0, [R3+URZ+0x38820], R2 ;  /* 0x03882002030075a7 */ /* 0x0004e6000800017f */
[----:B---3--:R-:W-:Y:S05]  /*15150*/  @!P0 NANOSLEEP.SYNCS 0x989680 ;  /* 0x009896800000895d */ /* 0x008fea0003900000 */
[----:B------:R-:W3:Y:S02]  /*15160*/  @!P0 SYNCS.PHASECHK.TRANS64 P0, [R3+URZ+0x38820], R2 ;  /* 0x03882002030085a7 */ /* 0x000ee4000800007f */
[----:B---3--:R-:W-:Y:S05]  /*15170*/  @!P0 BRA `(.L_x_2086) ;  /* 0xfffffffc00ec8947 */ /* 0x008fea000383ffff */
[----:B------:R-:W-:Y:S05]  /*15180*/  BRA `(.L_x_2152) ;  /* 0xffffffcc00247947 */ /* 0x000fea000383ffff */
.L_x_2092:
[----:B0-----:R0:W3:Y:S02]  /*15190*/  SYNCS.PHASECHK.TRANS64.TRYWAIT P0, [R4+URZ+0x38880], R3 ;  /* 0x03888003040075a7 */ /* 0x0010e4000800017f */
[----:B---3--:R-:W-:Y:S05]  /*151a0*/  @!P0 NANOSLEEP.SYNCS 0x989680 ;  /* 0x009896800000895d */ /* 0x008fea0003900000 */
[----:B------:R-:W3:Y:S02]  /*151b0*/  @!P0 SYNCS.PHASECHK.TRANS64 P0, [R4+URZ+0x38880], R3 ;  /* 0x03888003040085a7 */ /* 0x000ee4000800007f */
[----:B---3--:R-:W-:Y:S05]  /*151c0*/  @!P0 BRA `(.L_x_2092) ;  /* 0xfffffffc00f08947 */ /* 0x008fea000383ffff */
[----:B------:R-:W-:Y:S05]  /*151d0*/  BRA `(.L_x_2153) ;  /* 0xffffffcc00cc7947 */ /* 0x000fea000383ffff */
.L_x_2098:
[----:B--2---:R2:W3:Y:S02]  /*151e0*/  SYNCS.PHASECHK.TRANS64.TRYWAIT P0, [R4+URZ+0x38840], R3 ;  /* 0x03884003040075a7 */ /* 0x0044e4000800017f */
[----:B---3--:R-:W-:Y:S05]  /*151f0*/  @!P0 NANOSLEEP.SYNCS 0x989680 ;  /* 0x009896800000895d */ /* 0x008fea0003900000 */
[----:B------:R-:W3:Y:S02]  /*15200*/  @!P0 SYNCS.PHASECHK.TRANS64 P0, [R4+URZ+0x38840], R3 ;  /* 0x03884003040085a7 */ /* 0x000ee4000800007f */
[----:B---3--:R-:W-:Y:S05]  /*15210*/  @!P0 BRA `(.L_x_2098) ;  /* 0xfffffffc00f08947 */ /* 0x008fea000383ffff */
[----:B------:R-:W-:Y:S05]  /*15220*/  BRA `(.L_x_2154) ;  /* 0xffffffd000947947 */ /* 0x000fea000383ffff */
.L_x_2105:
[----:B---3--:R-:W3:Y:S02]  /*15230*/  LDL R3, [R1] ;  /* 0x0000000001037983 */ /* 0x008ee40000100800 */
[----:B---3--:R3:W4:Y:S02]  /*15240*/  SYNCS.PHASECHK.TRANS64.TRYWAIT P2, [R3+URZ+0x38870], R2 ;  /* 0x03887002030075a7 */ /* 0x008724000804017f */
[----:B----4-:R-:W-:Y:S05]  /*15250*/  @!P2 NANOSLEEP.SYNCS 0x989680 ;  /* 0x009896800000a95d */ /* 0x010fea0003900000 */
[----:B------:R-:W4:Y:S02]  /*15260*/  @!P2 SYNCS.PHASECHK.TRANS64 P2, [R3+URZ+0x38870], R2 ;  /* 0x038870020300a5a7 */ /* 0x000f24000804007f */
[----:B----4-:R-:W-:Y:S05]  /*15270*/  @!P2 BRA `(.L_x_2105) ;  /* 0xfffffffc00eca947 */ /* 0x010fea000383ffff */
[----:B------:R-:W-:Y:S05]  /*15280*/  BRA `(.L_x_2155) ;  /* 0xffffffd400747947 */ /* 0x000fea000383ffff */
.L_x_2107:
[----:B---3--:R-:W3:Y:S02]  /*15290*/  LDL R3, [R1] ;  /* 0x0000000001037983 */ /* 0x008ee40000100800 */
[----:B---3--:R3:W4:Y:S02]  /*152a0*/  SYNCS.PHASECHK.TRANS64.TRYWAIT P2, [R3+URZ+0x38860], R2 ;  /* 0x03886002030075a7 */ /* 0x008724000804017f */
[----:B----4-:R-:W-:Y:S05]  /*152b0*/  @!P2 NANOSLEEP.SYNCS 0x989680 ;  /* 0x009896800000a95d */ /* 0x010fea0003900000 */
[----:B------:R-:W4:Y:S02]  /*152c0*/  @!P2 SYNCS.PHASECHK.TRANS64 P2, [R3+URZ+0x38860], R2 ;  /* 0x038860020300a5a7 */ /* 0x000f24000804007f */
[----:B----4-:R-:W-:Y:S05]  /*152d0*/  @!P2 BRA `(.L_x_2107) ;  /* 0xfffffffc00eca947 */ /* 0x010fea000383ffff */
[----:B------:R-:W-:Y:S05]  /*152e0*/  BRA `(.L_x_2156) ;  /* 0xffffffd4007c7947 */ /* 0x000fea000383ffff */
.L_x_2114:
[----:B--2---:R2:W3:Y:S02]  /*152f0*/  SYNCS.PHASECHK.TRANS64.TRYWAIT P0, [R21+URZ+0x38870], R0 ;  /* 0x03887000150075a7 */ /* 0x0044e4000800017f */
[----:B---3--:R-:W-:Y:S05]  /*15300*/  @!P0 NANOSLEEP.SYNCS 0x989680 ;  /* 0x009896800000895d */ /* 0x008fea0003900000 */
[----:B------:R-:W3:Y:S02]  /*15310*/  @!P0 SYNCS.PHASECHK.TRANS64 P0, [R21+URZ+0x38870], R0 ;  /* 0x03887000150085a7 */ /* 0x000ee4000800007f */
[----:B---3--:R-:W-:Y:S05]  /*15320*/  @!P0 BRA `(.L_x_2114) ;  /* 0xfffffffc00f08947 */ /* 0x008fea000383ffff */
[----:B------:R-:W-:Y:S05]  /*15330*/  BRA `(.L_x_2157) ;  /* 0xffffffdc00f87947 */ /* 0x000fea000383ffff */
.L_x_2116:
[----:B--2---:R2:W3:Y:S02]  /*15340*/  SYNCS.PHASECHK.TRANS64.TRYWAIT P0, [R21+URZ+0x38860], R0 ;  /* 0x03886000150075a7 */ /* 0x0044e4000800017f */
[----:B---3--:R-:W-:Y:S05]  /*15350*/  @!P0 NANOSLEEP.SYNCS 0x989680 ;  /* 0x009896800000895d */ /* 0x008fea0003900000 */
[----:B------:R-:W3:Y:S02]  /*15360*/  @!P0 SYNCS.PHASECHK.TRANS64 P0, [R21+URZ+0x38860], R0 ;  /* 0x03886000150085a7 */ /* 0x000ee4000800007f */
[----:B---3--:R-:W-:Y:S05]  /*15370*/  @!P0 BRA `(.L_x_2116) ;  /* 0xfffffffc00f08947 */ /* 0x008fea000383ffff */
[----:B------:R-:W-:Y:S05]  /*15380*/  BRA `(.L_x_2158) ;  /* 0xffffffe000007947 */ /* 0x000fea000383ffff */
.L_x_2129:
[----:B0-----:R0:W1:Y:S02]  /*15390*/  SYNCS.PHASECHK.TRANS64.TRYWAIT P0, [R0+URZ+0x38820], R3 ;  /* 0x03882003000075a7 */ /* 0x001064000800017f */
[----:B-1----:R-:W-:Y:S05]  /*153a0*/  @!P0 NANOSLEEP.SYNCS 0x989680 ;  /* 0x009896800000895d */ /* 0x002fea0003900000 */
[----:B------:R-:W1:Y:S02]  /*153b0*/  @!P0 SYNCS.PHASECHK.TRANS64 P0, [R0+URZ+0x38820], R3 ;  /* 0x03882003000085a7 */ /* 0x000e64000800007f */
[----:B-1----:R-:W-:Y:S05]  /*153c0*/  @!P0 BRA `(.L_x_2129) ;  /* 0xfffffffc00f08947 */ /* 0x002fea000383ffff */
[----:B------:R-:W-:Y:S05]  /*153d0*/  BRA `(.L_x_2159) ;  /* 0xfffffff400687947 */ /* 0x000fea000383ffff */
.L_x_2130:
        /* <DEDUP_REMOVED lines=11> */
.L_x_2161:
[----:B------:R-:W-:Y:S05]  /*15490*/  BSYNC B0 ;  /* 0x0000000000007941 */ /* 0x000fea0003800000 */
.L_x_2160:
[----:B------:R-:W-:Y:S05]  /*154a0*/  BRA `(.L_x_2162) ;  /* 0xfffffff400507947 */ /* 0x000fea000383ffff */
.L_x_2133:
[----:B------:R-:W-:Y:S01]  /*154b0*/  BSSY B1, `(.L_x_2163) ;  /* 0x0000006000017945 */ /* 0x000fe20003800000 */
[----:B------:R-:W-:-:S07]  /*154c0*/  IMAD.MOV.U32 R15, RZ, RZ, -0x1 ;  /* 0xffffffffff0f7424 */ /* 0x000fce00078e00ff */
[----:B01----:R-:W-:Y:S05]  /*154d0*/  WARPSYNC.COLLECTIVE R15, `(.L_x_2164) ;  /* 0x000000000f0c7348 */ /* 0x003fea0003c00000 */
[----:B------:R-:W-:Y:S02]  /*154e0*/  ELECT P6, UR62, PT ;  /* 0x00000000003e782f */ /* 0x000fe400038c0000 */
[----:B------:R-:W-:Y:S01]  /*154f0*/  MOV R14, UR62 ;  /* 0x0000003e000e7c02 */ /* 0x000fe20008000f00 */
[----:B01----:R-:W-:Y:S10]  /*15500*/  ENDCOLLECTIVE ;  /* 0x000000000000791b */ /* 0x003ff40003800000 */
.L_x_2164:
[----:B------:R-:W-:Y:S05]  /*15510*/  BSYNC B1 ;  /* 0x0000000000017941 */ /* 0x000fea0003800000 */
.L_x_2163:
[----:B------:R-:W-:Y:S05]  /*15520*/  BRA `(.L_x_2165) ;  /* 0xfffffff400487947 */ /* 0x000fea000383ffff */
.L_x_2135:
[----:B0-----:R0:W1:Y:S02]  /*15530*/  SYNCS.PHASECHK.TRANS64.TRYWAIT P1, [R6+URZ], R5 ;  /* 0x00000005060075a7 */ /* 0x001064000802017f */
[----:B-1----:R-:W-:Y:S05]  /*15540*/  @!P1 NANOSLEEP.SYNCS 0x989680 ;  /* 0x009896800000995d */ /* 0x002fea0003900000 */
[----:B------:R-:W1:Y:S02]  /*15550*/  @!P1 SYNCS.PHASECHK.TRANS64 P1, [R6+URZ], R5 ;  /* 0x00000005060095a7 */ /* 0x000e64000802007f */
[----:B-1----:R-:W-:Y:S05]  /*15560*/  @!P1 BRA `(.L_x_2135) ;  /* 0xfffffffc00f09947 */ /* 0x002fea000383ffff */
[----:B------:R-:W-:Y:S05]  /*15570*/  BRA `(.L_x_2166) ;  /* 0xfffffff400847947 */ /* 0x000fea000383ffff */
.L_x_2136:
[----:B-1----:R1:W2:Y:S02]  /*15580*/  SYNCS.PHASECHK.TRANS64.TRYWAIT P1, [R7+URZ], R2 ;  /* 0x00000002070075a7 */ /* 0x0022a4000802017f */
[----:B--2---:R-:W-:Y:S05]  /*15590*/  @!P1 NANOSLEEP.SYNCS 0x989680 ;  /* 0x009896800000995d */ /* 0x004fea0003900000 */
[----:B------:R-:W2:Y:S02]  /*155a0*/  @!P1 SYNCS.PHASECHK.TRANS64 P1, [R7+URZ], R2 ;  /* 0x00000002070095a7 */ /* 0x000ea4000802007f */
[----:B--2---:R-:W-:Y:S05]  /*155b0*/  @!P1 BRA `(.L_x_2136) ;  /* 0xfffffffc00f09947 */ /* 0x004fea000383ffff */
[----:B------:R-:W-:Y:S05]  /*155c0*/  BRA `(.L_x_2167) ;  /* 0xfffffff400787947 */ /* 0x000fea000383ffff */
.L_x_2138:
[----:B--2---:R2:W3:Y:S02]  /*155d0*/  SYNCS.PHASECHK.TRANS64.TRYWAIT P1, [R4+URZ+0x38860], R5 ;  /* 0x03886005040075a7 */ /* 0x0044e4000802017f */
[----:B---3--:R-:W-:Y:S05]  /*155e0*/  @!P1 NANOSLEEP.SYNCS 0x989680 ;  /* 0x009896800000995d */ /* 0x008fea0003900000 */
[----:B------:R-:W3:Y:S02]  /*155f0*/  @!P1 SYNCS.PHASECHK.TRANS64 P1, [R4+URZ+0x38860], R5 ;  /* 0x03886005040095a7 */ /* 0x000ee4000802007f */
[----:B---3--:R-:W-:Y:S05]  /*15600*/  @!P1 BRA `(.L_x_2138) ;  /* 0xfffffffc00f09947 */ /* 0x008fea000383ffff */
[----:B------:R-:W-:Y:S05]  /*15610*/  BRA `(.L_x_2168) ;  /* 0xfffffff4007c7947 */ /* 0x000fea000383ffff */
.L_x_2140:
[----:B---3--:R3:W4:Y:S02]  /*15620*/  SYNCS.PHASECHK.TRANS64.TRYWAIT P1, [R3+URZ+0x38860], R2 ;  /* 0x03886002030075a7 */ /* 0x008724000802017f */
[----:B----4-:R-:W-:Y:S05]  /*15630*/  @!P1 NANOSLEEP.SYNCS 0x989680 ;  /* 0x009896800000995d */ /* 0x010fea0003900000 */
[----:B------:R-:W4:Y:S02]  /*15640*/  @!P1 SYNCS.PHASECHK.TRANS64 P1, [R3+URZ+0x38860], R2 ;  /* 0x03886002030095a7 */ /* 0x000f24000802007f */
[----:B----4-:R-:W-:Y:S05]  /*15650*/  @!P1 BRA `(.L_x_2140) ;  /* 0xfffffffc00f09947 */ /* 0x010fea000383ffff */
[----:B------:R-:W-:Y:S05]  /*15660*/  BRA `(.L_x_2169) ;  /* 0xfffffff4007c7947 */ /* 0x000fea000383ffff */
.L_x_2142:
[----:B----4-:R4:W0:Y:S02]  /*15670*/  SYNCS.PHASECHK.TRANS64.TRYWAIT P0, [R4+URZ+0x38880], R5 ;  /* 0x03888005040075a7 */ /* 0x010824000800017f */
[----:B0-----:R-:W-:Y:S05]  /*15680*/  @!P0 NANOSLEEP.SYNCS 0x989680 ;  /* 0x009896800000895d */ /* 0x001fea0003900000 */
[----:B------:R-:W0:Y:S02]  /*15690*/  @!P0 SYNCS.PHASECHK.TRANS64 P0, [R4+URZ+0x38880], R5 ;  /* 0x03888005040085a7 */ /* 0x000e24000800007f */
[----:B0-----:R-:W-:Y:S05]  /*156a0*/  @!P0 BRA `(.L_x_2142) ;  /* 0xfffffffc00f08947 */ /* 0x001fea000383ffff */
[----:B------:R-:W-:Y:S05]  /*156b0*/  BRA `(.L_x_2143) ;  /* 0xfffffff400787947 */ /* 0x000fea000383ffff */
.L_x_2170:
        /* <DEDUP_REMOVED lines=12> */
.L_x_2771:


//--------------------- .text._ZN7cutlass13device_kernelIN5flash11enable_sm90INS1_16FlashAttnFwdSm90INS1_25CollectiveMainloopFwdSm90ILi2EN4cute5tupleIJNS5_1CILi1EEES8_S8_EEENS6_IJNS7_ILi128EEESA_NS7_ILi256EEEEEELi256ENS_12float_e4m3_tEfNS_4arch4Sm90ELb1ELb0ELb1ELb1ELb0ELb1ELb0ELb1ELb1ELb0ELb0ELb0EEENS1_21CollectiveEpilogueFwdINS6_IJSA_SB_SA_EEES9_NS_10bfloat16_tESF_Li256ELb1ELb0ELb0ELb1EEENS1_36VarlenDynamicPersistentTileSchedulerILi128ELi128ELi256ELi128ELb0ELb0ELb1ELb1ELb1ELb1EEEEEEEEEvNT_6ParamsE --------------------------
	.section	.text._ZN7cutlass13device_kernelIN5flash11enable_sm90INS1_16FlashAttnFwdSm90INS1_25CollectiveMainloopFwdSm90ILi2EN4cute5tupleIJNS5_1CILi1EEES8_S8_EEENS6_IJNS7_ILi128EEESA_NS7_ILi256EEEEEELi256ENS_12float_e4m3_tEfNS_4arch4Sm90ELb1ELb0ELb1ELb1ELb0ELb1ELb0ELb1ELb1ELb0ELb0ELb0EEENS1_21CollectiveEpilogueFwdINS6_IJSA_SB_SA_EEES9_NS_10bfloat16_tESF_Li256ELb1ELb0ELb0ELb1EEENS1_36VarlenDynamicPersistentTileSchedulerILi128ELi128ELi256ELi128ELb0ELb0ELb1ELb1ELb1ELb1EEEEEEEEEvNT_6ParamsE,"ax",@progbits
	.align	128
.text._ZN7cutlass13device_kernelIN5flash11enable_sm90INS1_16FlashAttnFwdSm90INS1_25CollectiveMainloopFwdSm90ILi2EN4cute5tupleIJNS5_1CILi1EEES8_S8_EEENS6_IJNS7_ILi128EEESA_NS7_ILi256EEEEEELi256ENS_12float_e4m3_tEfNS_4arch4Sm90ELb1ELb0ELb1ELb1ELb0ELb1ELb0ELb1ELb1ELb0ELb0ELb0EEENS1_21CollectiveEpilogueFwdINS6_IJSA_SB_SA_EEES9_NS_10bfloat16_tESF_Li256ELb1ELb0ELb0ELb1EEENS1_36VarlenDynamicPersistentTileSchedulerILi128ELi128ELi256ELi128ELb0ELb0ELb1ELb1ELb1ELb1EEEEEEEEEvNT_6ParamsE:
        .type           _ZN7cutlass13device_kernelIN5flash11enable_sm90INS1_16FlashAttnFwdSm90INS1_25CollectiveMainloopFwdSm90ILi2EN4cute5tupleIJNS5_1CILi1EEES8_S8_EEENS6_IJNS7_ILi128EEESA_NS7_ILi256EEEEEELi256ENS_12float_e4m3_tEfNS_4arch4Sm90ELb1ELb0ELb1ELb1ELb0ELb1ELb0ELb1ELb1ELb0ELb0ELb0EEENS1_21CollectiveEpilogueFwdINS6_IJSA_SB_SA_EEES9_NS_10bfloat16_tESF_Li256ELb1ELb0ELb0ELb1EEENS1_36VarlenDynamicPersistentTileSchedulerILi128ELi128ELi256ELi128ELb0ELb0ELb1ELb1ELb1ELb1EEEEEEEEEvNT_6ParamsE,@function
        .size           _ZN7cutlass13device_kernelIN5flash11enable_sm90INS1_16FlashAttnFwdSm90INS1_25CollectiveMainloopFwdSm90ILi2EN4cute5tupleIJNS5_1CILi1EEES8_S8_EEENS6_IJNS7_ILi128EEESA_NS7_ILi256EEEEEELi256ENS_12float_e4m3_tEfNS_4arch4Sm90ELb1ELb0ELb1ELb1ELb0ELb1ELb0ELb1ELb1ELb0ELb0ELb0EEENS1_21CollectiveEpilogueFwdINS6_IJSA_SB_SA_EEES9_NS_10bfloat16_tESF_Li256ELb1ELb0ELb0ELb1EEENS1_36VarlenDynamicPersistentTileSchedulerILi128ELi128ELi256ELi128ELb0ELb0ELb1ELb1ELb1ELb1EEEEEEEEEvNT_6ParamsE,(.L_x_2772 - _ZN7cutlass13device_kernelIN5flash11enable_sm90INS1_16FlashAttnFwdSm90INS1_25CollectiveMainloopFwdSm90ILi2EN4cute5tupleIJNS5_1CILi1EEES8_S8_EEENS6_IJNS7_ILi128EEESA_NS7_ILi256EEEEEELi256ENS_12float_e4m3_tEfNS_4arch4Sm90ELb1ELb0ELb1ELb1ELb0ELb1ELb0ELb1ELb1ELb0ELb0ELb0EEENS1_21CollectiveEpilogueFwdINS6_IJSA_SB_SA_EEES9_NS_10bfloat16_tESF_Li256ELb1ELb0ELb0ELb1EEENS1_36VarlenDynamicPersistentTileSchedulerILi128ELi128ELi256ELi128ELb0ELb0ELb1ELb1ELb1ELb1EEEEEEEEEvNT_6ParamsE)
        .other          _ZN7cutlass13device_kernelIN5flash11enable_sm90INS1_16FlashAttnFwdSm90INS1_25CollectiveMainloopFwdSm90ILi2EN4cute5tupleIJNS5_1CILi1EEES8_S8_EEENS6_IJNS7_ILi128EEESA_NS7_ILi256EEEEEELi256ENS_12float_e4m3_tEfNS_4arch4Sm90ELb1ELb0ELb1ELb1ELb0ELb1ELb0ELb1ELb1ELb0ELb0ELb0EEENS1_21CollectiveEpilogueFwdINS6_IJSA_SB_SA_EEES9_NS_10bfloat16_tESF_Li256ELb1ELb0ELb0ELb1EEENS1_36VarlenDynamicPersistentTileSchedulerILi128ELi128ELi256ELi128ELb0ELb0ELb1ELb1ELb1ELb1EEEEEEEEEvNT_6ParamsE,@"STO_CUDA_ENTRY STV_DEFAULT"
_ZN7cutlass13device_kernelIN5flash11enable_sm90INS1_16FlashAttnFwdSm90INS1_25CollectiveMainloopFwdSm90ILi2EN4cute5tupleIJNS5_1CILi1EEES8_S8_EEENS6_IJNS7_ILi128EEESA_NS7_ILi256EEEEEELi256ENS_12float_e4m3_tEfNS_4arch4Sm90ELb1ELb0ELb1ELb1ELb0ELb1ELb0ELb1ELb1ELb0ELb0ELb0EEENS1_21CollectiveEpilogueFwdINS6_IJSA_SB_SA_EEES9_NS_10bfloat16_tESF_Li256ELb1ELb0ELb0ELb1EEENS1_36VarlenDynamicPersistentTileSchedulerILi128ELi128ELi256ELi128ELb0ELb0ELb1ELb1ELb1ELb1EEEEEEEEEvNT_6ParamsE:
        /* <DEDUP_REMOVED lines=27> */
.L_x_2172:
[----:B------:R-:W-:Y:S05]  /*01b0*/  BSYNC B0 ;  /* 0x0000000000007941 */ /* 0x000fea0003800000 */
.L_x_2171:
        /* <DEDUP_REMOVED lines=41> */
.L_x_2173:
        /* <DEDUP_REMOVED lines=22> */
.L_x_2174:
        /* <DEDUP_REMOVED lines=18> */
.L_x_2175:
        /* <DEDUP_REMOVED lines=22> */
.L_x_2176:
        /* <DEDUP_REMOVED lines=22> */
.L_x_2177:
        /* <DEDUP_REMOVED lines=8> */
.L_x_2180:
        /* <DEDUP_REMOVED lines=22> */
[----:B------:R-:W-:Y:S01]  /*0b70*/  ULOP3.LUT UR45, UR40, 0x1, URZ, 0xfc, !UPT ;  /* 0x00000001282d7892 */ /* 0x000fe2000f8efc3f */
[----:B------:R-:W-:Y:S01]  /*0b80*/  IMAD.MOV.U32 R237, RZ, RZ, RZ ;  /* 0x000000ffffed7224 */ /* 0x000fe200078e00ff */
[----:B------:R-:W-:Y:S01]  /*0b90*/  UMOV UR43, URZ ;  /* 0x0000003f002b7c82 */ /* 0x000fe20008000000 */
[----:B------:R-:W-:-:S08]  /*0ba0*/  IMAD.MOV.U32 R152, RZ, RZ, RZ ;  /* 0x000000ffff987224 */ /* 0x000fd000078e00ff */
[----:B------:R-:W-:Y:S01]  /*0bb0*/  UIADD3 UR44, UR44, 0x20400, URZ ;  /* 0x000204002c2c7890 */ /* 0x000fe2000fffe03f */
[----:B0-----:R-:W-:-:S05]  /*0bc0*/  VIADD R0, R0, 0xffffff80 ;  /* 0xffffff8000007836 */ /* 0x001fca0000000000 */
[----:B------:R-:W-:-:S04]  /*0bd0*/  SHF.R.S32.HI R3, RZ, 0x1f, R0 ;  /* 0x0000001fff037819 */ /* 0x000fc80000011400 */
[CC--:B------:R-:W-:Y:S02]  /*0be0*/  LEA.HI R5, R3.reuse, R0.reuse, RZ, 0x5 ;  /* 0x0000000003057211 */ /* 0x0c0fe400078f28ff */
[CC--:B------:R-:W-:Y:S02]  /*0bf0*/  LEA.HI R4, R3.reuse, R0.reuse, RZ, 0x4 ;  /* 0x0000000003047211 */ /* 0x0c0fe400078f20ff */
[----:B------:R-:W-:Y:S01]  /*0c00*/  LEA.HI R2, R3, R0, RZ, 0x7 ;  /* 0x0000000003027211 */ /* 0x000fe200078f38ff */
[----:B------:R-:W-:Y:S01]  /*0c10*/  IMAD.SHL.U32 R6, R5, 0x20, RZ ;  /* 0x0000002005067824 */ /* 0x000fe200078e00ff */
[----:B------:R-:W-:Y:S02]  /*0c20*/  LOP3.LUT R5, R4, 0x3fffff0, RZ, 0xc0, !PT ;  /* 0x03fffff004057812 */ /* 0x000fe400078ec0ff */
[----:B------:R-:W-:Y:S02]  /*0c30*/  SHF.R.S32.HI R7, RZ, 0x4, R4 ;  /* 0x00000004ff077819 */ /* 0x000fe40000011404 */
[----:B------:R-:W-:Y:S01]  /*0c40*/  LOP3.LUT R9, R2, 0xffffff80, RZ, 0xc0, !PT ;  /* 0xffffff8002097812 */ /* 0x000fe200078ec0ff */
[----:B------:R-:W-:Y:S01]  /*0c50*/  IMAD.IADD R5, R0, 0x1, -R5 ;  /* 0x0000000100057824 */ /* 0x000fe200078e0a05 */
[----:B------:R-:W-:-:S02]  /*0c60*/  LOP3.LUT R6, R6, 0xfffffc00, RZ, 0xc0, !PT ;  /* 0xfffffc0006067812 */ /* 0x000fc400078ec0ff */
[----:B------:R-:W-:Y:S02]  /*0c70*/  LEA.HI R4, R4, R7, RZ, 0x1 ;  /* 0x0000000704047211 */ /* 0x000fe400078f08ff */
[----:B------:R-:W-:Y:S01]  /*0c80*/  IADD3 R8, R0, -R9, RZ ;  /* 0x8000000900087210 */ /* 0x000fe20007ffe0ff */
[----:B------:R-:W-:Y:S01]  /*0c90*/  IMAD R9, R5, 0x40, R6 ;  /* 0x0000004005097824 */ /* 0x000fe200078e0206 */
[----:B------:R-:W-:Y:S02]  /*0ca0*/  SHF.R.S32.HI R5, RZ, 0x7, R2 ;  /* 0x00000007ff057819 */ /* 0x000fe40000011402 */
[----:B------:R-:W-:Y:S02]  /*0cb0*/  LOP3.LUT R4, R4, 0x1ffffffe, RZ, 0xc0, !PT ;  /* 0x1ffffffe04047812 */ /* 0x000fe400078ec0ff */
[----:B------:R-:W-:Y:S02]  /*0cc0*/  LEA.HI R22, R3, R0, RZ, 0x3 ;  /* 0x0000000003167211 */ /* 0x000fe400078f18ff */
[----:B------:R-:W-:Y:S01]  /*0cd0*/  LEA.HI R2, R2, R5, RZ, 0x1 ;  /* 0x0000000502027211 */ /* 0x000fe200078f08ff */
[----:B------:R-:W-:Y:S01]  /*0ce0*/  IMAD.IADD R4, R7, 0x1, -R4 ;  /* 0x0000000107047824 */ /* 0x000fe200078e0a04 */
[----:B------:R-:W-:-:S02]  /*0cf0*/  SHF.R.S32.HI R11, RZ, 0x1f, R8 ;  /* 0x0000001fff0b7819 */ /* 0x000fc40000011408 */
[----:B------:R-:W-:Y:S02]  /*0d00*/  LOP3.LUT R7, R22, 0xfffffff8, RZ, 0xc0, !PT ;  /* 0xfffffff816077812 */ /* 0x000fe400078ec0ff */
[----:B------:R-:W-:Y:S02]  /*0d10*/  LOP3.LUT R2, R2, 0x3fffffe, RZ, 0xc0, !PT ;  /* 0x03fffffe02027812 */ /* 0x000fe400078ec0ff */
[----:B------:R-:W-:Y:S01]  /*0d20*/  LEA.HI R6, R11, R8, RZ, 0x2 ;  /* 0x000000080b067211 */ /* 0x000fe200078f10ff */
[----:B------:R-:W-:Y:S01]  /*0d30*/  IMAD.IADD R7, R0, 0x1, -R7 ;  /* 0x0000000100077824 */ /* 0x000fe200078e0a07 */
[----:B------:R-:W-:Y:S01]  /*0d40*/  LEA.HI R3, R3, R0, RZ, 0x6 ;  /* 0x0000000003037211 */ /* 0x000fe200078f30ff */
[----:B------:R-:W-:Y:S01]  /*0d50*/  IMAD.IADD R2, R5, 0x1, -R2 ;  /* 0x0000000105027824 */ /* 0x000fe200078e0a02 */
[----:B------:R-:W-:Y:S01]  /*0d60*/  SHF.R.S32.HI R22, RZ, 0x3, R22 ;  /* 0x00000003ff167819 */ /* 0x000fe20000011416 */
[----:B------:R-:W-:Y:S01]  /*0d70*/  IMAD.SHL.U32 R16, R7, 0x10, RZ ;  /* 0x0000001007107824 */ /* 0x000fe200078e00ff */
[----:B------:R-:W-:Y:S01]  /*0d80*/  LEA R0, R4, R9, 0x3 ;  /* 0x0000000904007211 */ /* 0x000fe200078e18ff */
[----:B------:R-:W-:Y:S01]  /*0d90*/  IMAD.SHL.U32 R3, R3, 0x10, RZ ;  /* 0x0000001003037824 */ /* 0x000fe200078e00ff */
[----:B------:R-:W-:Y:S01]  /*0da0*/  LOP3.LUT R5, R6, 0x7ffffffc, RZ, 0xc0, !PT ;  /* 0x7ffffffc06057812 */ /* 0x000fe200078ec0ff */
[C---:B------:R-:W-:Y:S01]  /*0db0*/  VIADD R234, R22.reuse, 0x20 ;  /* 0x0000002016ea7836 */ /* 0x040fe20000000000 */
[--C-:B------:R-:W-:Y:S01]  /*0dc0*/  SHF.R.S32.HI R10, RZ, 0x2, R6.reuse ;  /* 0x00000002ff0a7819 */ /* 0x100fe20000011406 */
[C---:B------:R-:W-:Y:S01]  /*0dd0*/  VIADD R233, R22.reuse, 0x40 ;  /* 0x0000004016e97836 */ /* 0x040fe20000000000 */
[----:B------:R-:W-:Y:S01]  /*0de0*/  SHF.R.S32.HI R13, RZ, 0x1f, R6 ;  /* 0x0000001fff0d7819 */ /* 0x000fe20000011406 */
[----:B------:R0:W-:Y:S01]  /*0df0*/  STL [R1+0x5c], R0 ;  /* 0x00005c0001007387 */ /* 0x0001e20000100800 */
[----:B------:R-:W-:Y:S01]  /*0e00*/  IADD3 R235, R22, 0x60, RZ ;  /* 0x0000006016eb7810 */ /* 0x000fe20007ffe0ff */
[----:B------:R-:W-:Y:S01]  /*0e10*/  IMAD.SHL.U32 R6, R233, 0x80, RZ ;  /* 0x00000080e9067824 */ /* 0x000fe200078e00ff */
[----:B------:R-:W-:-:S02]  /*0e20*/  LEA.HI R11, R11, R8, RZ, 0x5 ;  /* 0x000000080b0b7211 */ /* 0x000fc400078f28ff */
[----:B------:R-:W-:Y:S01]  /*0e30*/  LEA.HI R13, R13, R10, RZ, 0x3 ;  /* 0x0000000a0d0d7211 */ /* 0x000fe200078f18ff */
[----:B------:R-:W-:Y:S01]  /*0e40*/  IMAD.SHL.U32 R12, R235, 0x80, RZ ;  /* 0x00000080eb0c7824 */ /* 0x000fe200078e00ff */
[----:B------:R-:W-:Y:S02]  /*0e50*/  SHF.R.S32.HI R14, RZ, 0x1f, R235 ;  /* 0x0000001fff0e7819 */ /* 0x000fe400000114eb */
[----:B------:R-:W-:Y:S01]  /*0e60*/  LOP3.LUT R13, R13, 0xfffffff8, RZ, 0xc0, !PT ;  /* 0xfffffff80d0d7812 */ /* 0x000fe200078ec0ff */
[----:B0-----:R-:W-:Y:S01]  /*0e70*/  IMAD.IADD R0, R8, 0x1, -R5 ;  /* 0x0000000108007824 */ /* 0x001fe200078e0a05 */
[----:B------:R-:W-:Y:S02]  /*0e80*/  SHF.R.S32.HI R5, RZ, 0x1f, R234 ;  /* 0x0000001fff057819 */ /* 0x000fe400000114ea */
[----:B------:R-:W-:Y:S01]  /*0e90*/  SHF.R.S32.HI R8, RZ, 0x1f, R233 ;  /* 0x0000001fff087819 */ /* 0x000fe200000114e9 */
[----:B------:R-:W-:Y:S01]  /*0ea0*/  IMAD.IADD R10, R10, 0x1, -R13 ;  /* 0x000000010a0a7824 */ /* 0x000fe200078e0a0d */
[----:B------:R0:W-:Y:S01]  /*0eb0*/  STL [R1+0x38], R0 ;  /* 0x0000380001007387 */ /* 0x0001e20000100800 */
[----:B------:R-:W-:-:S02]  /*0ec0*/  LEA.HI R4, R5, R234, RZ, 0x3 ;  /* 0x000000ea05047211 */ /* 0x000fc400078f18ff */
[----:B------:R-:W-:Y:S02]  /*0ed0*/  LEA.HI R8, R8, R233, RZ, 0x3 ;  /* 0x000000e908087211 */ /* 0x000fe400078f18ff */
[----:B------:R-:W-:Y:S02]  /*0ee0*/  LEA.HI R14, R14, R235, RZ, 0x3 ;  /* 0x000000eb0e0e7211 */ /* 0x000fe400078f18ff */
[----:B------:R-:W-:Y:S01]  /*0ef0*/  SHF.R.S32.HI R11, RZ, 0x5, R11 ;  /* 0x00000005ff0b7819 */ /* 0x000fe2000001140b */
[----:B------:R-:W-:Y:S01]  /*0f00*/  IMAD.SHL.U32 R8, R8, 0x80, RZ ;  /* 0x0000008008087824 */ /* 0x000fe200078e00ff */
[----:B------:R-:W-:Y:S01]  /*0f10*/  SHF.L.U32 R4, R4, 0x7, RZ ;  /* 0x0000000704047819 */ /* 0x000fe200000006ff */
[----:B0-----:R-:W-:Y:S01]  /*0f20*/  IMAD.SHL.U32 R0, R234, 0x80, RZ ;  /* 0x00000080ea007824 */ /* 0x001fe200078e00ff */
[----:B------:R-:W-:Y:S01]  /*0f30*/  LOP3.LUT R9, R6, 0x380, RZ, 0xc0, !PT ;  /* 0x0000038006097812 */ /* 0x000fe200078ec0ff */
[----:B------:R-:W-:Y:S01]  /*0f40*/  IMAD.SHL.U32 R14, R14, 0x80, RZ ;  /* 0x000000800e0e7824 */ /* 0x000fe200078e00ff */
[----:B------:R-:W-:Y:S01]  /*0f50*/  LOP3.LUT R21, R4, 0xfffffc00, RZ, 0xc0, !PT ;  /* 0xfffffc0004157812 */ /* 0x000fe200078ec0ff */
[----:B------:R-:W-:Y:S01]  /*0f60*/  IMAD R11, R11, 0x10, R10 ;  /* 0x000000100b0b7824 */ /* 0x000fe200078e020a */
[----:B------:R-:W-:-:S02]  /*0f70*/  LOP3.LUT R5, R0, 0x380, RZ, 0xc0, !PT ;  /* 0x0000038000057812 */ /* 0x000fc400078ec0ff */
[----:B------:R-:W-:Y:S01]  /*0f80*/  LOP3.LUT R20, R8, 0xfffffc00, RZ, 0xc0, !PT ;  /* 0xfffffc0008147812 */ /* 0x000fe200078ec0ff */
[----:B------:R-:W-:Y:S01]  /*0f90*/  STL [R1+0x30], R21 ;  /* 0x0000301501007387 */ /* 0x000fe20000100800 */
[----:B------:R-:W-:Y:S02]  /*0fa0*/  SHF.R.U32.HI R0, RZ, 0x3, R5 ;  /* 0x00000003ff007819 */ /* 0x000fe40000011605 */
[----:B------:R-:W-:Y:S01]  /*0fb0*/  LOP3.LUT R15, R5, 0x70, R16, 0xf8, !PT ;  /* 0x00000070050f7812 */ /* 0x000fe200078ef810 */
[----:B------:R-:W-:Y:S01]  /*0fc0*/  STL [R1+0x2c], R20 ;  /* 0x00002c1401007387 */ /* 0x000fe20000100800 */
[----:B------:R-:W-:Y:S02]  /*0fd0*/  LOP3.LUT R19, R14, 0xfffffc00, RZ, 0xc0, !PT ;  /* 0xfffffc000e137812 */ /* 0x000fe400078ec0ff */
[----:B------:R-:W-:Y:S01]  /*0fe0*/  LOP3.LUT R15, R21, R15, R0, 0xf6, !PT ;  /* 0x0000000f150f7212 */ /* 0x000fe200078ef600 */
[----:B------:R-:W-:Y:S01]  /*0ff0*/  IMAD R0, R2, 0x40, R11 ;  /* 0x0000004002007824 */ /* 0x000fe200078e020b */
[----:B------:R-:W-:Y:S01]  /*1000*/  LOP3.LUT R2, R3, 0xfffffc00, RZ, 0xc0, !PT ;  /* 0xfffffc0003027812 */ /* 0x000fe200078ec0ff */
[----:B------:R0:W-:Y:S01]  /*1010*/  STL [R1+0x28], R19 ;  /* 0x0000281301007387 */ /* 0x0001e20000100800 */
[----:B------:R-:W-:-:S02]  /*1020*/  LOP3.LUT R13, R12, 0x380, RZ, 0xc0, !PT ;  /* 0x000003800c0d7812 */ /* 0x000fc400078ec0ff */
[----:B------:R-:W-:Y:S01]  /*1030*/  SHF.R.U32.HI R5, RZ, 0x3, R9 ;  /* 0x00000003ff057819 */ /* 0x000fe20000011609 */
[----:B------:R-:W-:Y:S01]  /*1040*/  STL [R1+0x4], R25 ;  /* 0x0000041901007387 */ /* 0x000fe20000100800 */
[--C-:B------:R-:W-:Y:S02]  /*1050*/  LOP3.LUT R12, R9, 0x70, R16.reuse, 0xf8, !PT ;  /* 0x00000070090c7812 */ /* 0x100fe400078ef810 */
[----:B------:R-:W-:Y:S01]  /*1060*/  SHF.R.U32.HI R6, RZ, 0x3, R13 ;  /* 0x00000003ff067819 */ /* 0x000fe2000001160d */
[----:B------:R1:W-:Y:S01]  /*1070*/  STL [R1+0x3c], R0 ;  /* 0x00003c0001007387 */ /* 0x0003e20000100800 */
[----:B------:R-:W-:Y:S02]  /*1080*/  LOP3.LUT R13, R13, 0x70, R16, 0xf8, !PT ;  /* 0x000000700d0d7812 */ /* 0x000fe400078ef810 */
[----:B------:R-:W-:Y:S01]  /*1090*/  LOP3.LUT R5, R20, R12, R5, 0xf6, !PT ;  /* 0x0000000c14057212 */ /* 0x000fe200078ef605 */
[----:B------:R-:W-:Y:S01]  /*10a0*/  STL [R1+0x8], R26 ;  /* 0x0000081a01007387 */ /* 0x000fe20000100800 */
[----:B------:R-:W-:-:S02]  /*10b0*/  LOP3.LUT R13, R19, R13, R6, 0xf6, !PT ;  /* 0x0000000d130d7212 */ /* 0x000fc400078ef606 */
[----:B0-----:R-:W-:Y:S01]  /*10c0*/  SHF.L.U32 R19, R7, 0x3, RZ ;  /* 0x0000000307137819 */ /* 0x001fe200000006ff */
[----:B------:R-:W-:Y:S01]  /*10d0*/  STL [R1+0xc], R27 ;  /* 0x00000c1b01007387 */ /* 0x000fe20000100800 */
[----:B------:R-:W-:Y:S02]  /*10e0*/  SHF.R.S32.HI R23, RZ, 0x1f, R22 ;  /* 0x0000001fff177819 */ /* 0x000fe40000011416 */
[----:B-1----:R-:W-:Y:S01]  /*10f0*/  SHF.L.U32 R0, R22, 0x7, RZ ;  /* 0x0000000716007819 */ /* 0x002fe200000006ff */
[----:B------:R-:W-:Y:S01]  /*1100*/  STL [R1+0x10], RZ ;  /* 0x000010ff01007387 */ /* 0x000fe20000100800 */
[----:B------:R-:W-:Y:S02]  /*1110*/  VIADD R236, R19, 0x40 ;  /* 0x0000004013ec7836 */ /* 0x000fe40000000000 */
[----:B------:R-:W-:-:S04]  /*1120*/  LOP3.LUT R4, R0, 0x380, RZ, 0xc0, !PT ;  /* 0x0000038000047812 */ /* 0x000fc800078ec0ff */
[----:B------:R-:W-:Y:S01]  /*1130*/  SHF.R.U32.HI R3, RZ, 0x3, R4 ;  /* 0x00000003ff037819 */ /* 0x000fe20000011604 */
[----:B------:R-:W-:Y:S01]  /*1140*/  STL [R1+0x14], R4 ;  /* 0x0000140401007387 */ /* 0x000fe20000100800 */
[----:B------:R-:W-:-:S03]  /*1150*/  LOP3.LUT R0, R4, 0x70, R16, 0xf8, !PT ;  /* 0x0000007004007812 */ /* 0x000fc600078ef810 */
[----:B------:R-:W-:Y:S04]  /*1160*/  STL [R1+0x1c], R2 ;  /* 0x00001c0201007387 */ /* 0x000fe80000100800 */
[----:B------:R0:W-:Y:S02]  /*1170*/  STL [R1+0x18], R3 ;  /* 0x0000180301007387 */ /* 0x0001e40000100800 */
[----:B0-----:R-:W-:Y:S01]  /*1180*/  LOP3.LUT R3, R2, R0, R3, 0xf6, !PT ;  /* 0x0000000002037212 */ /* 0x001fe200078ef603 */
[----:B------:R-:W-:-:S04]  /*1190*/  IMAD.IADD R2, R18, 0x1, R5 ;  /* 0x0000000112027824 */ /* 0x000fc800078e0205 */
[C---:B------:R-:W-:Y:S02]  /*11a0*/  IMAD.IADD R0, R18.reuse, 0x1, R3 ;  /* 0x0000000112007824 */ /* 0x040fe400078e0203 */
[----:B------:R-:W-:-:S03]  /*11b0*/  IMAD.IADD R3, R18, 0x1, R15 ;  /* 0x0000000112037824 */ /* 0x000fc600078e020f */
[----:B------:R0:W-:Y:S04]  /*11c0*/  STL [R1+0x34], R0 ;  /* 0x0000340001007387 */ /* 0x0001e80000100800 */
[----:B------:R1:W-:Y:S04]  /*11d0*/  STL [R1+0x58], R3 ;  /* 0x0000580301007387 */ /* 0x0003e80000100800 */
[----:B------:R1:W-:Y:S01]  /*11e0*/  STL [R1+0x54], R2 ;  /* 0x0000540201007387 */ /* 0x0003e20000100800 */
[----:B0-----:R-:W-:-:S05]  /*11f0*/  IADD3 R0, R18, R13, RZ ;  /* 0x0000000d12007210 */ /* 0x001fca0007ffe0ff */
[----:B------:R1:W-:Y:S02]  /*1200*/  STL [R1+0x50], R0 ;  /* 0x0000500001007387 */ /* 0x0003e40000100800 */
.L_x_2404:
[----:B-1----:R-:W2:Y:S01]  /*1210*/  LDL.LU R0, [R1+0xc] ;  /* 0x00000c0001007983 */ /* 0x002ea20000300800 */
[----:B------:R-:W2:Y:S01]  /*1220*/  LDC.64 R2, c[0x0][0xc60] ;  /* 0x00031800ff027b82 */ /* 0x000ea20000000a00 */
[----:B------:R-:W-:Y:S05]  /*1230*/  YIELD ;  /* 0x0000000000007946 */ /* 0x000fea0003800000 */
[----:B------:R-:W-:Y:S01]  /*1240*/  ULDC.64 UR4, c[0x0][0xa28] ;  /* 0x00028a0000047ab9 */ /* 0x000fe20000000a00 */
[----:B------:R-:W-:Y:S01]  /*1250*/  ULDC.64 UR8, c[0x0][0xa18] ;  /* 0x0002860000087ab9 */ /* 0x000fe20000000a00 */
[----:B------:R-:W-:Y:S01]  /*1260*/  ISETP.NE.U32.AND P1, PT, RZ, UR4, PT ;  /* 0x00000004ff007c0c */ /* 0x000fe2000bf25070 */
[----:B------:R-:W-:Y:S01]  /*1270*/  ULDC.64 UR6, c[0x0][0xa08] ;  /* 0x0002820000067ab9 */ /* 0x000fe20000000a00 */
[----:B--2---:R-:W-:-:S05]  /*1280*/  IMAD.WIDE R2, R0, 0x4, R2 ;  /* 0x0000000400027825 */ /* 0x004fca00078e0202 */
[----:B0-----:R0:W2:Y:S01]  /*1290*/  LDG.E R0, desc[UR46][R2.64] ;  /* 0x0000002e02007981 */ /* 0x0010a2000c1e1900 */
[----:B------:R-:W-:Y:S01]  /*12a0*/  ISETP.NE.AND.EX P1, PT, RZ, UR5, PT, P1 ;  /* 0x00000005ff007c0c */ /* 0x000fe2000bf25310 */
[----:B---3-5:R-:W-:Y:S01]  /*12b0*/  IMAD.MOV.U32 R27, RZ, RZ, RZ ;  /* 0x000000ffff1b7224 */ /* 0x028fe200078e00ff */
[----:B------:R-:W-:-:S04]  /*12c0*/  ISETP.NE.U32.AND P0, PT, RZ, UR6, PT ;  /* 0x00000006ff007c0c */ /* 0x000fc8000bf05070 */
[----:B------:R-:W-:Y:S01]  /*12d0*/  ISETP.NE.AND.EX P0, PT, RZ, UR7, PT, P0 ;  /* 0x00000007ff007c0c */ /* 0x000fe2000bf05300 */
[----:B0-----:R-:W-:Y:S01]  /*12e0*/  IMAD.MOV.U32 R3, RZ, RZ, RZ ;  /* 0x000000ffff037224 */ /* 0x001fe200078e00ff */
        /* <DEDUP_REMOVED lines=18> */
[----:B------:R-:W2:Y:S01]  /*1410*/  @P2 LDG.E R2, desc[UR46][R6.64] ;  /* 0x0000002e06022981 */ /* 0x000ea2000c1e1900 */
[----:B------:R-:W-:-:S03]  /*1420*/  UISETP.NE.U32.AND UP0, UPT, UR4, URZ, UPT ;  /* 0x0000003f0400728c */ /* 0x000fc6000bf05070 */
[----:B------:R-:W-:Y:S01]  /*1430*/  ULDC UR4, c[0x0][0x404] ;  /* 0x0001010000047ab9 */ /* 0x000fe20000000800 */
[----:B------:R-:W-:-:S03]  /*1440*/  UISETP.NE.AND.EX UP0, UPT, UR5, URZ, UPT, UP0 ;  /* 0x0000003f0500728c */ /* 0x000fc6000bf05300 */
[----:B------:R-:W-:Y:S01]  /*1450*/  ULDC UR5, c[0x0][0x2e0] ;  /* 0x0000b80000057ab9 */ /* 0x000fe20000000800 */
[----:B------:R-:W-:-:S04]  /*1460*/  USEL UR4, UR4, 0x1, UP0 ;  /* 0x0000000104047887 */ /* 0x000fc80008000000 */
[----:B------:R-:W-:-:S03]  /*1470*/  UIMAD UR4, UR4, UR5, URZ ;  /* 0x00000005040472a4 */ /* 0x000fc6000f8e023f */
[----:B------:R-:W-:-:S03]  /*1480*/  ULDC UR5, c[0x0][0x338] ;  /* 0x0000ce0000057ab9 */ /* 0x000fc60000000800 */
[----:B------:R-:W-:Y:S02]  /*1490*/  IMAD.U32 R26, RZ, RZ, UR4 ;  /* 0x00000004ff1a7e24 */ /* 0x000fe4000f8e00ff */
[----:B------:R-:W-:Y:S01]  /*14a0*/  IMAD.MOV.U32 R25, RZ, RZ, R0 ;  /* 0x000000ffff197224 */ /* 0x000fe200078e0000 */
[----:B--2---:R0:W-:Y:S01]  /*14b0*/  STL [R1+0xc], R2 ;  /* 0x00000c0201007387 */ /* 0x0041e20000100800 */
[----:B------:R-:W-:Y:S01]  /*14c0*/  MOV R10, R2 ;  /* 0x00000002000a7202 */ /* 0x000fe20000000f00 */
[----:B0-----:R-:W-:Y:S01]  /*14d0*/  IMAD.U32 R2, RZ, RZ, UR5 ;  /* 0x00000005ff027e24 */ /* 0x001fe2000f8e00ff */
[----:B-1----:R-:W-:Y:S06]  /*14e0*/  @P2 BRA `(.L_x_2182) ;  /* 0x0000000000282947 */ /* 0x002fec0003800000 */
[----:B------:R-:W-:Y:S02]  /*14f0*/  ULDC.64 UR4, c[0x0][0xa00] ;  /* 0x0002800000047ab9 */ /* 0x000fe40000000a00 */
[----:B------:R-:W-:-:S04]  /*1500*/  ISETP.NE.U32.AND P1, PT, RZ, UR4, PT ;  /* 0x00000004ff007c0c */ /* 0x000fc8000bf25070 */
[----:B------:R-:W-:-:S13]  /*1510*/  ISETP.NE.AND.EX P1, PT, RZ, UR5, PT, P1 ;  /* 0x00000005ff007c0c */ /* 0x000fda000bf25310 */
[----:B------:R-:W-:Y:S05]  /*1520*/  @!P1 BRA `(.L_x_2182) ;  /* 0x0000000000189947 */ /* 0x000fea0003800000 */
[----:B------:R-:W0:Y:S02]  /*1530*/  LDC.64 R4, c[0x0][0xa00] ;  /* 0x00028000ff047b82 */ /* 0x000e240000000a00 */
[----:B0-----:R-:W-:-:S05]  /*1540*/  IMAD.WIDE R4, R25, 0x4, R4 ;  /* 0x0000000419047825 */ /* 0x001fca00078e0204 */
[----:B------:R-:W2:Y:S04]  /*1550*/  LDG.E R0, desc[UR46][R4.64] ;  /* 0x0000002e04007981 */ /* 0x000ea8000c1e1900 */
[----:B------:R-:W2:Y:S02]  /*1560*/  LDG.E R7, desc[UR46][R4.64+0x4] ;  /* 0x0000042e04077981 */ /* 0x000ea4000c1e1900 */
[----:B--2---:R-:W-:-:S05]  /*1570*/  IMAD.IADD R10, R7, 0x1, -R0 ;  /* 0x00000001070a7824 */ /* 0x004fca00078e0a00 */
[----:B------:R0:W-:Y:S02]  /*1580*/  STL [R1+0xc], R10 ;  /* 0x00000c0a01007387 */ /* 0x0001e40000100800 */
.L_x_2182:
[----:B------:R-:W2:Y:S01]  /*1590*/  LDL R12, [R1+0x4] ;  /* 0x00000400010c7983 */ /* 0x000ea20000100800 */
[----:B------:R-:W-:-:S03]  /*15a0*/  ULDC.64 UR4, c[0x0][0xa20] ;  /* 0x0002880000047ab9 */ /* 0x000fc60000000a00 */
[----:B------:R-:W3:Y:S01]  /*15b0*/  LDL R30, [R1+0x8] ;  /* 0x00000800011e7983 */ /* 0x000ee20000100800 */
[----:B------:R-:W-:-:S04]  /*15c0*/  ISETP.NE.U32.AND P1, PT, RZ, UR4, PT ;  /* 0x00000004ff007c0c */ /* 0x000fc8000bf25070 */
[----:B------:R-:W-:Y:S01]  /*15d0*/  ISETP.NE.AND.EX P1, PT, RZ, UR5, PT, P1 ;  /* 0x00000005ff007c0c */ /* 0x000fe2000bf25310 */
[----:B--2---:R1:W-:Y:S04]  /*15e0*/  STL [R1+0x48], R12 ;  /* 0x0000480c01007387 */ /* 0x0043e80000100800 */
[----:B---3--:R1:W-:Y:S08]  /*15f0*/  STL [R1+0x40], R30 ;  /* 0x0000401e01007387 */ /* 0x0083f00000100800 */
[----:B------:R-:W-:Y:S05]  /*1600*/  @!P1 BRA `(.L_x_2183) ;  /* 0x0000000000109947 */ /* 0x000fea0003800000 */
[----:B------:R-:W-:-:S04]  /*1610*/  IADD3 R4, P0, R28, UR4, RZ ;  /* 0x000000041c047c10 */ /* 0x000fc8000ff1e0ff */
[----:B------:R-:W-:-:S05]  /*1620*/  IADD3.X R5, R29, UR5, RZ, P0, !PT ;  /* 0x000000051d057c10 */ /* 0x000fca00087fe4ff */
[----:B------:R2:W5:Y:S01]  /*1630*/  LDG.E R26, desc[UR46][R4.64] ;  /* 0x0000002e041a7981 */ /* 0x000562000c1e1900 */
[----:B------:R-:W-:Y:S05]  /*1640*/  BRA `(.L_x_2184) ;  /* 0x0000000000107947 */ /* 0x000fea0003800000 */
.L_x_2183:
[----:B------:R-:W-:Y:S05]  /*1650*/  @!P0 BRA `(.L_x_2184) ;  /* 0x00000000000c8947 */ /* 0x000fea0003800000 */
[----:B------:R-:W2:Y:S04]  /*1660*/  LDG.E R5, desc[UR46][R8.64] ;  /* 0x0000002e08057981 */ /* 0x000ea8000c1e1900 */
[----:B------:R-:W2:Y:S02]  /*1670*/  LDG.E R26, desc[UR46][R8.64+0x4] ;  /* 0x0000042e081a7981 */ /* 0x000ea4000c1e1900 */
[----:B--2---:R-:W-:-:S07]  /*1680*/  IADD3 R26, -R5, R26, RZ ;  /* 0x0000001a051a7210 */ /* 0x004fce0007ffe1ff */
.L_x_2184:
[----:B------:R-:W-:Y:S02]  /*1690*/  ULDC.64 UR4, c[0x0][0xa10] ;  /* 0x0002840000047ab9 */ /* 0x000fe40000000a00 */
[----:B------:R-:W-:-:S04]  /*16a0*/  ISETP.NE.U32.AND P0, PT, RZ, UR4, PT ;  /* 0x00000004ff007c0c */ /* 0x000fc8000bf05070 */
[----:B------:R-:W-:Y:S01]  /*16b0*/  ISETP.NE.AND.EX P0, PT, RZ, UR5, PT, P0 ;  /* 0x00000005ff007c0c */ /* 0x000fe2000bf05300 */
[----:B-----5:R-:W-:Y:S01]  /*16c0*/  IMAD.IADD R11, R26, 0x1, -R3 ;  /* 0x000000011a0b7824 */ /* 0x020fe200078e0a03 */
[----:B------:R-:W-:-:S11]  /*16d0*/  ULDC.64 UR4, c[0x0][0xa30] ;  /* 0x00028c0000047ab9 */ /* 0x000fd60000000a00 */
[----:B--2---:R-:W2:Y:S02]  /*16e0*/  @P0 LDC.64 R4, c[0x0][0xa10] ;  /* 0x00028400ff040b82 */ /* 0x004ea40000000a00 */
[----:B--2---:R-:W-:-:S05]  /*16f0*/  @P0 IMAD.WIDE R4, R25, 0x4, R4 ;  /* 0x0000000419040825 */ /* 0x004fca00078e0204 */
[----:B------:R-:W2:Y:S04]  /*1700*/  @P0 LDG.E R0, desc[UR46][R4.64] ;  /* 0x0000002e04000981 */ /* 0x000ea8000c1e1900 */
[----:B------:R-:W2:Y:S01]  /*1710*/  @P0 LDG.E R9, desc[UR46][R4.64+0x4] ;  /* 0x0000042e04090981 */ /* 0x000ea2000c1e1900 */
[----:B------:R-:W-:Y:S01]  /*1720*/  LEA R3, R12, 0xff, 0x7 ;  /* 0x000000ff0c037811 */ /* 0x000fe200078e38ff */
[----:B------:R-:W-:Y:S01]  /*1730*/  IMAD.MOV R110, RZ, RZ, -R11 ;  /* 0x000000ffff6e7224 */ /* 0x000fe200078e0a0b */
[----:B------:R-:W-:Y:S01]  /*1740*/  ISETP.NE.U32.AND P1, PT, RZ, UR4, PT ;  /* 0x00000004ff007c0c */ /* 0x000fe2000bf25070 */
[----:B------:R-:W-:-:S03]  /*1750*/  IMAD.MOV.U32 R123, RZ, RZ, R26 ;  /* 0x000000ffff7b7224 */ /* 0x000fc600078e001a */
[----:B------:R-:W-:Y:S02]  /*1760*/  VIMNMX R110, RZ, R110, !PT ;  /* 0x0000006eff6e7248 */ /* 0x000fe40007fe0100 */
[----:B------:R-:W-:-:S13]  /*1770*/  ISETP.NE.AND.EX P1, PT, RZ, UR5, PT, P1 ;  /* 0x00000005ff007c0c */ /* 0x000fda000bf25310 */
[----:B------:R-:W-:-:S04]  /*1780*/  @P1 IADD3 R6, P2, R28, UR4, RZ ;  /* 0x000000041c061c10 */ /* 0x000fc8000ff5e0ff */
[----:B------:R-:W-:-:S05]  /*1790*/  @P1 IADD3.X R7, R29, UR5, RZ, P2, !PT ;  /* 0x000000051d071c10 */ /* 0x000fca00097fe4ff */
[----:B------:R3:W5:Y:S01]  /*17a0*/  @P1 LDG.E R123, desc[UR46][R6.64] ;  /* 0x0000002e067b1981 */ /* 0x000762000c1e1900 */
[----:B--2---:R-:W-:-:S04]  /*17b0*/  @P0 IMAD.IADD R2, R9, 0x1, -R0 ;  /* 0x0000000109020824 */ /* 0x004fc800078e0a00 */
[----:B------:R-:W-:-:S05]  /*17c0*/  IMAD.IADD R8, R11, 0x1, R2 ;  /* 0x000000010b087824 */ /* 0x000fca00078e0202 */
[C---:B------:R-:W-:Y:S01]  /*17d0*/  IADD3 R0, R8.reuse, 0x7f, RZ ;  /* 0x0000007f08007810 */ /* 0x040fe20007ffe0ff */
[----:B------:R3:W-:Y:S01]  /*17e0*/  STL [R1+0x20], R8 ;  /* 0x0000200801007387 */ /* 0x0007e20000100800 */
[----:B------:R-:W-:Y:S02]  /*17f0*/  IADD3 R4, R8, R3, -R10 ;  /* 0x0000000308047210 */ /* 0x000fe40007ffe80a */
[----:B------:R-:W-:Y:S02]  /*1800*/  SHF.R.S32.HI R3, RZ, 0x1f, R0 ;  /* 0x0000001fff037819 */ /* 0x000fe40000011400 */
[----:B------:R-:W-:Y:S02]  /*1810*/  SHF.R.S32.HI R5, RZ, 0x1f, R4 ;  /* 0x0000001fff057819 */ /* 0x000fe40000011404 */
[----:B------:R-:W-:Y:S02]  /*1820*/  LEA.HI R3, R3, R0, RZ, 0x7 ;  /* 0x0000000003037211 */ /* 0x000fe400078f38ff */
[----:B------:R-:W-:-:S02]  /*1830*/  LEA.HI R5, R5, R4, RZ, 0x7 ;  /* 0x0000000405057211 */ /* 0x000fc400078f38ff */
[----:B------:R-:W-:Y:S02]  /*1840*/  SHF.R.S32.HI R133, RZ, 0x7, R3 ;  /* 0x00000007ff857819 */ /* 0x000fe40000011403 */
[----:B------:R-:W-:-:S04]  /*1850*/  SHF.R.S32.HI R0, RZ, 0x7, R5 ;  /* 0x00000007ff007819 */ /* 0x000fc80000011405 */
[----:B------:R-:W-:-:S05]  /*1860*/  VIMNMX R0, R133, R0, PT ;  /* 0x0000000085007248 */ /* 0x000fca0003fe0100 */
[----:B------:R-:W-:-:S05]  /*1870*/  IMAD R3, R0, 0x80, -R11 ;  /* 0x0000008000037824 */ /* 0x000fca00078e0a0b */
[----:B------:R-:W-:-:S04]  /*1880*/  VIMNMX R3, R3, R2, PT ;  /* 0x0000000203037248 */ /* 0x000fc80003fe0100 */
        /* <DEDUP_REMOVED lines=9> */
[----:B---3--:R-:W-:Y:S05]  /*1920*/  @!P1 BRA `(.L_x_2185) ;  /* 0x000000a400889947 */ /* 0x008fea0003800000 */
        /* <DEDUP_REMOVED lines=8> */
[----:B------:R2:W3:Y:S01]  /*19b0*/  LDC.64 R14, c[0x4][R0] ;  /* 0x01000000000e7b82 */ /* 0x0004e20000000a00 */
[----:B------:R-:W-:Y:S01]  /*19c0*/  IMAD.U32 R5, RZ, RZ, UR5 ;  /* 0x00000005ff057e24 */ /* 0x000fe2000f8e00ff */
[----:B------:R-:W-:Y:S01]  /*19d0*/  ULDC.64 UR4, c[0x4][0xc8] ;  /* 0x0100320000047ab9 */ /* 0x000fe20000000a00 */
[----:B0-----:R-:W-:Y:S01]  /*19e0*/  MOV R10, UR6 ;  /* 0x00000006000a7c02 */ /* 0x001fe20008000f00 */
[----:B------:R-:W-:Y:S02]  /*19f0*/  IMAD.U32 R6, RZ, RZ, UR4 ;  /* 0x00000004ff067e24 */ /* 0x000fe4000f8e00ff */
[----:B------:R-:W-:-:S02]  /*1a00*/  IMAD.U32 R7, RZ, RZ, UR5 ;  /* 0x00000005ff077e24 */ /* 0x000fc4000f8e00ff */
[----:B------:R-:W-:Y:S02]  /*1a10*/  IMAD.U32 R11, RZ, RZ, UR7 ;  /* 0x00000007ff0b7e24 */ /* 0x000fe4000f8e00ff */
[----:B------:R-:W-:Y:S02]  /*1a20*/  IMAD.MOV.U32 R8, RZ, RZ, 0x70 ;  /* 0x00000070ff087424 */ /* 0x000fe400078e00ff */
[----:B-1----:R-:W-:Y:S02]  /*1a30*/  IMAD.MOV.U32 R12, RZ, RZ, 0x1 ;  /* 0x00000001ff0c7424 */ /* 0x002fe400078e00ff */
[----:B--2---:R-:W-:-:S07]  /*1a40*/  IMAD.MOV.U32 R13, RZ, RZ, RZ ;  /* 0x000000ffff0d7224 */ /* 0x004fce00078e00ff */
[----:B------:R-:W-:-:S07]  /*1a50*/  LEPC R20, `(.L_x_2187) ;  /* 0x000000001014794e */ /* 0x000fce0000000000 */
[----:B---3-5:R-:W-:Y:S05]  /*1a60*/  CALL.ABS.NOINC R14 ;  /* 0x000000000e007343 */ /* 0x028fea0003c00000 */
.L_x_2187:
[----:B------:R-:W-:Y:S05]  /*1a70*/  BSYNC B6 ;  /* 0x0000000000067941 */ /* 0x000fea0003800000 */
.L_x_2186:
        /* <DEDUP_REMOVED lines=20> */
.L_x_2189:
[----:B------:R-:W-:Y:S05]  /*1bc0*/  BSYNC B6 ;  /* 0x0000000000067941 */ /* 0x000fea0003800000 */
.L_x_2188:
[----:B------:R-:W-:Y:S01]  /*1bd0*/  ULDC.64 UR4, c[0x0][0x9f8] ;  /* 0x00027e0000047ab9 */ /* 0x000fe20000000a00 */
[----:B------:R-:W2:Y:S01]  /*1be0*/  LDL R14, [R1+0x14] ;  /* 0x00001400010e7983 */ /* 0x000ea20000100800 */
[----:B------:R-:W-:Y:S01]  /*1bf0*/  ISETP.NE.U32.AND P0, PT, RZ, UR4, PT ;  /* 0x00000004ff007c0c */ /* 0x000fe2000bf05070 */
[----:B------:R-:W3:Y:S08]  /*1c00*/  LDC R0, c[0x0][0x428] ;  /* 0x00010a00ff007b82 */ /* 0x000ef00000000800 */
[----:B------:R-:W4:Y:S01]  /*1c10*/  LDC.64 R102, c[0x0][0x2f0] ;  /* 0x0000bc00ff667b82 */ /* 0x000f220000000a00 */
[----:B------:R-:W-:Y:S01]  /*1c20*/  ISETP.NE.AND.EX P0, PT, RZ, UR5, PT, P0 ;  /* 0x00000005ff007c0c */ /* 0x000fe2000bf05300 */
[----:B------:R-:W2:Y:S01]  /*1c30*/  LDL R36, [R1+0x18] ;  /* 0x0000180001247983 */ /* 0x000ea20000100800 */
[----:B------:R-:W-:Y:S01]  /*1c40*/  IADD3 R45, R27, R26, RZ ;  /* 0x0000001a1b2d7210 */ /* 0x000fe20007ffe0ff */
[----:B------:R-:W-:Y:S01]  /*1c50*/  IMAD.MOV.U32 R3, RZ, RZ, R30 ;  /* 0x000000ffff037224 */ /* 0x000fe200078e001e */
[----:B------:R-:W-:Y:S01]  /*1c60*/  ULDC.64 UR6, c[0x0][0xa08] ;  /* 0x0002820000067ab9 */ /* 0x000fe20000000a00 */
[----:B------:R-:W2:Y:S02]  /*1c70*/  LDL R34, [R1+0x1c] ;  /* 0x00001c0001227983 */ /* 0x000ea40000100800 */
[----:B------:R-:W0:Y:S02]  /*1c80*/  LDC.64 R116, c[0x0][0x3d8] ;  /* 0x0000f600ff747b82 */ /* 0x000e240000000a00 */
[----:B------:R-:W2:Y:S04]  /*1c90*/  LDL R31, [R1+0x2c] ;  /* 0x00002c00011f7983 */ /* 0x000ea80000100800 */
[----:B------:R-:W-:Y:S01]  /*1ca0*/  @P0 IADD3 R4, P1, R28, UR4, RZ ;  /* 0x000000041c040c10 */ /* 0x000fe2000ff3e0ff */
[----:B------:R-:W2:Y:S01]  /*1cb0*/  LDL R33, [R1+0x30] ;  /* 0x0000300001217983 */ /* 0x000ea20000100800 */
[----:B------:R-:W1:Y:S02]  /*1cc0*/  LDC R37, c[0x0][0x3d4] ;  /* 0x0000f500ff257b82 */ /* 0x000e640000000800 */
[----:B------:R-:W-:Y:S01]  /*1cd0*/  @P0 IADD3.X R5, R29, UR5, RZ, P1, !PT ;  /* 0x000000051d050c10 */ /* 0x000fe20008ffe4ff */
[----:B------:R-:W2:Y:S01]  /*1ce0*/  LDL R15, [R1+0x28] ;  /* 0x00002800010f7983 */ /* 0x000ea20000100800 */
[----:B------:R-:W0:Y:S01]  /*1cf0*/  S2R R20, SR_TID.X ;  /* 0x0000000000147919 */ /* 0x000e220000002100 */
[----:B------:R-:W-:Y:S01]  /*1d00*/  SHF.R.S32.HI R39, RZ, 0x1f, R45 ;  /* 0x0000001fff277819 */ /* 0x000fe2000001142d */
[----:B------:R-:W-:Y:S01]  /*1d10*/  ULDC.64 UR4, c[0x0][0x2f8] ;  /* 0x0000be0000047ab9 */ /* 0x000fe20000000a00 */
[----:B------:R4:W2:Y:S01]  /*1d20*/  @P0 LDG.E R25, desc[UR46][R4.64] ;  /* 0x0000002e04190981 */ /* 0x0008a2000c1e1900 */
[----:B---3--:R-:W-:-:S02]  /*1d30*/  ISETP.NE.AND P0, PT, R0, 0x1, PT ;  /* 0x000000010000780c */ /* 0x008fc40003f05270 */
[-C--:B----4-:R-:W-:Y:S02]  /*1d40*/  IMAD R6, R39, R102.reuse, RZ ;  /* 0x0000006627067224 */ /* 0x090fe400078e02ff */
[----:B------:R-:W-:-:S09]  /*1d50*/  IMAD.WIDE.U32 R4, R45, R102, RZ ;  /* 0x000000662d047225 */ /* 0x000fd200078e00ff */
[----:B------:R-:W3:Y:S08]  /*1d60*/  @P0 LDC R0, c[0x0][0x42c] ;  /* 0x00010b00ff000b82 */ /* 0x000ef00000000800 */
[----:B------:R-:W4:Y:S01]  /*1d70*/  @P0 LDC R7, c[0x0][0x430] ;  /* 0x00010c00ff070b82 */ /* 0x000f220000000800 */
[----:B0-----:R-:W-:Y:S01]  /*1d80*/  SHF.R.U32.HI R32, RZ, 0x7, R20 ;  /* 0x00000007ff207819 */ /* 0x001fe20000011614 */
[----:B---3--:R-:W-:-:S05]  /*1d90*/  @P0 IMAD.HI.U32 R0, R30, R0, RZ ;  /* 0x000000001e000227 */ /* 0x008fca00078e00ff */
[----:B----4-:R-:W-:Y:S01]  /*1da0*/  @P0 SHF.R.U32.HI R3, RZ, R7, R0 ;  /* 0x00000007ff030219 */ /* 0x010fe20000011600 */
[----:B------:R-:W-:Y:S01]  /*1db0*/  IMAD R7, R45, R103, R6 ;  /* 0x000000672d077224 */ /* 0x000fe200078e0206 */
[----:B------:R-:W-:Y:S02]  /*1dc0*/  ISETP.NE.U32.AND P0, PT, RZ, UR6, PT ;  /* 0x00000006ff007c0c */ /* 0x000fe4000bf05070 */
[----:B------:R-:W-:Y:S01]  /*1dd0*/  SHF.R.S32.HI R8, RZ, 0x1f, R3 ;  /* 0x0000001fff087819 */ /* 0x000fe20000011403 */
[----:B------:R-:W-:Y:S01]  /*1de0*/  IMAD.IADD R5, R5, 0x1, R7 ;  /* 0x0000000105057824 */ /* 0x000fe200078e0207 */
[----:B------:R-:W-:Y:S02]  /*1df0*/  ISETP.NE.AND.EX P0, PT, RZ, UR7, PT, P0 ;  /* 0x00000007ff007c0c */ /* 0x000fe4000bf05300 */
[----:B------:R-:W-:Y:S01]  /*1e00*/  ISETP.NE.AND P6, PT, R32, 0x1, PT ;  /* 0x000000012000780c */ /* 0x000fe20003fc5270 */
[----:B------:R-:W-:Y:S02]  /*1e10*/  IMAD R6, R8, UR4, RZ ;  /* 0x0000000408067c24 */ /* 0x000fe4000f8e02ff */
[----:B------:R-:W-:-:S04]  /*1e20*/  IMAD.WIDE.U32 R4, R3, UR4, R4 ;  /* 0x0000000403047c25 */ /* 0x000fc8000f8e0004 */
[----:B------:R-:W-:Y:S01]  /*1e30*/  IMAD R7, R3, UR5, R6 ;  /* 0x0000000503077c24 */ /* 0x000fe2000f8e0206 */
[----:B------:R-:W-:-:S03]  /*1e40*/  ULDC.64 UR4, c[0x0][0x300] ;  /* 0x0000c00000047ab9 */ /* 0x000fc60000000a00 */
[----:B------:R-:W-:Y:S01]  /*1e50*/  IMAD.IADD R5, R5, 0x1, R7 ;  /* 0x0000000105057824 */ /* 0x000fe200078e0207 */
[----:B------:R-:W-:Y:S01]  /*1e60*/  SHF.R.S32.HI R17, RZ, 0x1f, R16 ;  /* 0x0000001fff117819 */ /* 0x000fe20000011410 */
[----:B------:R-:W0:Y:S01]  /*1e70*/  LDC.64 R6, c[0x0][0x3e8] ;  /* 0x0000fa00ff067b82 */ /* 0x000e220000000a00 */
[----:B-1----:R-:W-:Y:S01]  /*1e80*/  ISETP.GE.AND P2, PT, R16, R37, PT ;  /* 0x000000251000720c */ /* 0x002fe20003f46270 */
[----:B------:R-:W-:Y:S02]  /*1e90*/  IMAD.SHL.U32 R27, R233, 0x80, RZ ;  /* 0x00000080e91b7824 */ /* 0x000fe400078e00ff */
[----:B------:R-:W-:-:S03]  /*1ea0*/  IMAD.SHL.U32 R28, R234, 0x80, RZ ;  /* 0x00000080ea1c7824 */ /* 0x000fc600078e00ff */
[----:B------:R-:W-:Y:S02]  /*1eb0*/  LOP3.LUT R27, R27, 0x380, RZ, 0xc0, !PT ;  /* 0x000003801b1b7812 */ /* 0x000fe400078ec0ff */
[----:B------:R-:W-:Y:S02]  /*1ec0*/  LOP3.LUT R28, R28, 0x380, RZ, 0xc0, !PT ;  /* 0x000003801c1c7812 */ /* 0x000fe400078ec0ff */
[----:B------:R-:W-:Y:S02]  /*1ed0*/  SHF.R.U32.HI R21, RZ, 0x3, R27 ;  /* 0x00000003ff157819 */ /* 0x000fe4000001161b */
[C---:B------:R-:W-:Y:S02]  /*1ee0*/  SHF.L.U64.HI R93, R102.reuse, 0x5, R103 ;  /* 0x00000005665d7819 */ /* 0x040fe40000010267 */
[----:B------:R-:W-:Y:S01]  /*1ef0*/  SHF.L.U32 R92, R102, 0x5, RZ ;  /* 0x00000005665c7819 */ /* 0x000fe200000006ff */
[----:B0-----:R-:W-:-:S04]  /*1f00*/  IMAD R12, R23, R6, RZ ;  /* 0x00000006170c7224 */ /* 0x001fc800078e02ff */
[C---:B------:R-:W-:Y:S02]  /*1f10*/  IMAD R89, R22.reuse, R7, R12 ;  /* 0x0000000716597224 */ /* 0x040fe400078e020c */
[----:B------:R-:W-:Y:S01]  /*1f20*/  IMAD.WIDE.U32 R12, R22, R6, R16 ;  /* 0x00000006160c7225 */ /* 0x000fe200078e0010 */
[----:B-----5:R-:W-:-:S03]  /*1f30*/  SHF.R.S32.HI R29, RZ, 0x1f, R123 ;  /* 0x0000001fff1d7819 */ /* 0x020fc6000001147b */
[----:B------:R-:W-:Y:S01]  /*1f40*/  IMAD.MOV.U32 R88, RZ, RZ, R12 ;  /* 0x000000ffff587224 */ /* 0x000fe200078e000c */
[----:B------:R-:W-:Y:S01]  /*1f50*/  SHF.L.U32 R26, R235, 0x7, RZ ;  /* 0x00000007eb1a7819 */ /* 0x000fe200000006ff */
[----:B------:R-:W-:-:S03]  /*1f60*/  IMAD.WIDE.U32 R46, R22, R102, R92 ;  /* 0x00000066162e7225 */ /* 0x000fc600078e005c */
[----:B------:R-:W-:Y:S01]  /*1f70*/  LOP3.LUT R26, R26, 0x380, RZ, 0xc0, !PT ;  /* 0x000003801a1a7812 */ /* 0x000fe200078ec0ff */
[----:B------:R-:W-:Y:S01]  /*1f80*/  IMAD.WIDE.U32 R42, R22, R102, R16 ;  /* 0x00000066162a7225 */ /* 0x000fe200078e0010 */
[----:B------:R-:W-:-:S03]  /*1f90*/  IADD3 R109, P1, R92, R46, RZ ;  /* 0x0000002e5c6d7210 */ /* 0x000fc60007f3e0ff */
[----:B------:R-:W-:Y:S01]  /*1fa0*/  IMAD R30, R29, R116, RZ ;  /* 0x000000741d1e7224 */ /* 0x000fe200078e02ff */
[----:B------:R-:W-:Y:S01]  /*1fb0*/  SHF.R.U32.HI R20, RZ, 0x3, R26 ;  /* 0x00000003ff147819 */ /* 0x000fe2000001161a */
[----:B------:R-:W-:Y:S01]  /*1fc0*/  IMAD.SHL.U32 R122, R37, 0x2, RZ ;  /* 0x00000002257a7824 */ /* 0x000fe200078e00ff */
[----:B------:R-:W-:Y:S02]  /*1fd0*/  SHF.L.U64.HI R115, R6, 0x7, R7 ;  /* 0x0000000706737819 */ /* 0x000fe40000010207 */
[----:B------:R-:W-:Y:S01]  /*1fe0*/  IADD3 R129, R32, 0x8, RZ ;  /* 0x0000000820817810 */ /* 0x000fe20007ffe0ff */
[C---:B------:R-:W-:Y:S01]  /*1ff0*/  IMAD.SHL.U32 R132, R102.reuse, 0x80, RZ ;  /* 0x0000008066847824 */ /* 0x040fe200078e00ff */
[----:B------:R-:W-:Y:S02]  /*2000*/  SHF.L.U64.HI R111, R102, 0x6, R103 ;  /* 0x00000006666f7819 */ /* 0x000fe40000010267 */
[----:B--2---:R-:W-:Y:S02]  /*2010*/  SHF.R.S32.HI R0, RZ, 0x1f, R25 ;  /* 0x0000001fff007819 */ /* 0x004fe40000011419 */
[----:B------:R-:W-:-:S02]  /*2020*/  SEL R99, R25, RZ, !P0 ;  /* 0x000000ff19637207 */ /* 0x000fc40004000000 */
        /* <DEDUP_REMOVED lines=10> */
[----:B------:R-:W-:Y:S01]  /*20d0*/  IMAD R0, R10, UR4, RZ ;  /* 0x000000040a007c24 */ /* 0x000fe2000f8e02ff */
[----:B------:R-:W-:Y:S01]  /*20e0*/  MOV R8, R19 ;  /* 0x0000001300087202 */ /* 0x000fe20000000f00 */
[----:B------:R-:W-:Y:S01]  /*20f0*/  IMAD.IADD R5, R5, 0x1, R9 ;  /* 0x0000000105057824 */ /* 0x000fe200078e0209 */
[----:B------:R-:W-:Y:S01]  /*2100*/  SHF.R.S32.HI R9, RZ, 0x1f, R19 ;  /* 0x0000001fff097819 */ /* 0x000fe20000011413 */
[----:B------:R-:W-:Y:S02]  /*2110*/  IMAD R51, R99, UR5, R0 ;  /* 0x0000000563337c24 */ /* 0x000fe4000f8e0200 */
[----:B------:R-:W-:Y:S02]  /*2120*/  IMAD R0, R23, R116, RZ ;  /* 0x0000007417007224 */ /* 0x000fe400078e02ff */
[----:B------:R-:W-:Y:S01]  /*2130*/  IMAD.WIDE.U32 R98, R99, UR4, R4 ;  /* 0x0000000463627c25 */ /* 0x000fe2000f8e0004 */
[----:B------:R-:W-:Y:S01]  /*2140*/  SHF.R.U32.HI R25, RZ, 0x3, R28 ;  /* 0x00000003ff197819 */ /* 0x000fe2000001161c */
[----:B------:R-:W-:-:S02]  /*2150*/  ULDC UR4, c[0x0][0x2e4] ;  /* 0x0000b90000047ab9 */ /* 0x000fc40000000800 */
[C---:B------:R-:W-:Y:S02]  /*2160*/  IMAD R3, R22.reuse, R117, R0 ;  /* 0x0000007516037224 */ /* 0x040fe400078e0200 */
[----:B------:R-:W-:-:S04]  /*2170*/  IMAD.WIDE.U32 R4, R22, R116, R8 ;  /* 0x0000007416047225 */ /* 0x000fc800078e0008 */
[----:B------:R-:W-:-:S04]  /*2180*/  IMAD.WIDE.U32 R10, R22, R116, R16 ;  /* 0x00000074160a7225 */ /* 0x000fc800078e0010 */
[----:B------:R-:W-:Y:S02]  /*2190*/  IMAD.IADD R5, R5, 0x1, R3 ;  /* 0x0000000105057824 */ /* 0x000fe400078e0203 */
[----:B------:R-:W-:Y:S01]  /*21a0*/  IMAD.IADD R11, R3, 0x1, R11 ;  /* 0x00000001030b7824 */ /* 0x000fe200078e020b */
[----:B------:R-:W-:Y:S01]  /*21b0*/  SEL R3, R37, RZ, P2 ;  /* 0x000000ff25037207 */ /* 0x000fe20001000000 */
[----:B------:R-:W-:-:S03]  /*21c0*/  IMAD.WIDE.U32 R8, R22, R6, R8 ;  /* 0x0000000616087225 */ /* 0x000fc600078e0008 */
[----:B------:R-:W-:Y:S01]  /*21d0*/  IADD3 R3, R16, R3, RZ ;  /* 0x0000000310037210 */ /* 0x000fe20007ffe0ff */
[----:B------:R-:W-:-:S03]  /*21e0*/  IMAD.MOV.U32 R90, RZ, RZ, R8 ;  /* 0x000000ffff5a7224 */ /* 0x000fc600078e0008 */
[----:B------:R-:W-:-:S04]  /*21f0*/  SHF.R.S32.HI R8, RZ, 0x1f, R3 ;  /* 0x0000001fff087819 */ /* 0x000fc80000011403 */
[CC--:B------:R-:W-:Y:S02]  /*2200*/  LEA.HI R41, R8.reuse, R3.reuse, RZ, 0x4 ;  /* 0x0000000308297211 */ /* 0x0c0fe400078f20ff */
[----:B------:R-:W-:-:S05]  /*2210*/  LEA.HI R3, R8, R3, RZ, 0x7 ;  /* 0x0000000308037211 */ /* 0x000fca00078f38ff */
[----:B------:R-:W-:Y:S01]  /*2220*/  IMAD.SHL.U32 R8, R3, 0x80, RZ ;  /* 0x0000008003087824 */ /* 0x000fe200078e00ff */
[--C-:B------:R-:W-:Y:S02]  /*2230*/  LOP3.LUT R3, R14, 0x70, R41.reuse, 0xf8, !PT ;  /* 0x000000700e037812 */ /* 0x100fe400078ef829 */
[--C-:B------:R-:W-:Y:S02]  /*2240*/  LOP3.LUT R14, R27, 0x70, R41.reuse, 0xf8, !PT ;  /* 0x000000701b0e7812 */ /* 0x100fe400078ef829 */
[----:B------:R-:W-:Y:S02]  /*2250*/  LOP3.LUT R8, R8, 0xffffc000, RZ, 0xc0, !PT ;  /* 0xffffc00008087812 */ /* 0x000fe400078ec0ff */
[----:B------:R-:W-:Y:S02]  /*2260*/  LOP3.LUT R3, R3, R36, RZ, 0x3c, !PT ;  /* 0x0000002403037212 */ /* 0x000fe400078e3cff */
[----:B------:R-:W-:Y:S02]  /*2270*/  LOP3.LUT R119, R14, R21, RZ, 0x3c, !PT ;  /* 0x000000150e777212 */ /* 0x000fe400078e3cff */
[----:B------:R-:W-:Y:S01]  /*2280*/  IADD3 R121, R3, R8, R34 ;  /* 0x0000000803797210 */ /* 0x000fe20007ffe022 */
[----:B------:R-:W-:Y:S01]  /*2290*/  IMAD R3, R23, R102, RZ ;  /* 0x0000006617037224 */ /* 0x000fe200078e02ff */
[----:B------:R-:W-:Y:S01]  /*22a0*/  LOP3.LUT R12, R28, 0x70, R41, 0xf8, !PT ;  /* 0x000000701c0c7812 */ /* 0x000fe200078ef829 */
[----:B------:R-:W-:Y:S01]  /*22b0*/  IMAD.IADD R91, R9, 0x1, R89 ;  /* 0x00000001095b7824 */ /* 0x000fe200078e0259 */
[----:B------:R-:W-:Y:S01]  /*22c0*/  IADD3 R119, R119, R8, R31 ;  /* 0x0000000877777210 */ /* 0x000fe20007ffe01f */
[----:B------:R-:W-:Y:S01]  /*22d0*/  IMAD R31, R22, R103, R3 ;  /* 0x00000067161f7224 */ /* 0x000fe200078e0203 */
[----:B------:R-:W-:-:S02]  /*22e0*/  LOP3.LUT R9, R12, R25, RZ, 0x3c, !PT ;  /* 0x000000190c097212 */ /* 0x000fc400078e3cff */
[----:B------:R-:W-:Y:S01]  /*22f0*/  IADD3 R44, P0, R22, R45, RZ ;  /* 0x0000002d162c7210 */ /* 0x000fe20007f1e0ff */
[----:B------:R-:W-:Y:S01]  /*2300*/  IMAD.IADD R89, R89, 0x1, R13 ;  /* 0x0000000159597824 */ /* 0x000fe200078e020d */
[----:B------:R-:W-:Y:S01]  /*2310*/  IADD3 R120, R9, R8, R33 ;  /* 0x0000000809787210 */ /* 0x000fe20007ffe021 */
[----:B------:R-:W-:Y:S01]  /*2320*/  IMAD.IADD R3, R31, 0x1, R47 ;  /* 0x000000011f037824 */ /* 0x000fe200078e022f */
[----:B------:R-:W-:Y:S01]  /*2330*/  IADD3.X R45, R23, R39, RZ, P0, !PT ;  /* 0x00000027172d7210 */ /* 0x000fe200007fe4ff */
[----:B------:R-:W-:Y:S01]  /*2340*/  IMAD.IADD R34, R101, 0x1, R35 ;  /* 0x0000000165227824 */ /* 0x000fe200078e0223 */
[----:B------:R-:W-:Y:S01]  /*2350*/  LOP3.LUT R13, R26, 0x70, R41, 0xf8, !PT ;  /* 0x000000701a0d7812 */ /* 0x000fe200078ef829 */
[C---:B------:R-:W-:Y:S01]  /*2360*/  IMAD R33, R123.reuse, R117, R30 ;  /* 0x000000757b217224 */ /* 0x040fe200078e021e */
[----:B------:R-:W-:Y:S01]  /*2370*/  IADD3 R35, P0, R100, R42, RZ ;  /* 0x0000002a64237210 */ /* 0x000fe20007f1e0ff */
[----:B------:R-:W-:Y:S01]  /*2380*/  IMAD.WIDE.U32 R96, R123, R116, R4 ;  /* 0x000000747b607225 */ /* 0x000fe200078e0004 */
[----:B------:R-:W-:-:S03]  /*2390*/  LOP3.LUT R13, R13, R20, RZ, 0x3c, !PT ;  /* 0x000000140d0d7212 */ /* 0x000fc600078e3cff */
[----:B------:R-:W-:Y:S02]  /*23a0*/  IMAD R4, R29, R6, RZ ;  /* 0x000000061d047224 */ /* 0x000fe400078e02ff */
[----:B------:R-:W-:Y:S02]  /*23b0*/  IMAD.IADD R30, R43, 0x1, R31 ;  /* 0x000000012b1e7824 */ /* 0x000fe400078e021f */
[----:B------:R-:W-:Y:S01]  /*23c0*/  IMAD.X R29, R3, 0x1, R93, P1 ;  /* 0x00000001031d7824 */ /* 0x000fe200008e065d */
[----:B------:R-:W-:Y:S01]  /*23d0*/  IADD3 R114, P1, R109, R92, RZ ;  /* 0x0000005c6d727210 */ /* 0x000fe20007f3e0ff */
[C---:B------:R-:W-:Y:S01]  /*23e0*/  IMAD.WIDE.U32 R94, R123.reuse, R116, R10 ;  /* 0x000000747b5e7225 */ /* 0x040fe200078e000a */
[----:B------:R-:W-:Y:S02]  /*23f0*/  P2R R0, PR, RZ, 0x4 ;  /* 0x00000004ff007803 */ /* 0x000fe40000000000 */
[----:B------:R-:W-:Y:S01]  /*2400*/  IADD3 R37, P3, R100, 0x80, RZ ;  /* 0x0000008064257810 */ /* 0x000fe20007f7e0ff */
[----:B------:R-:W-:Y:S01]  /*2410*/  IMAD R49, R123, R7, R4 ;  /* 0x000000077b317224 */ /* 0x000fe200078e0204 */
[----:B------:R-:W-:Y:S01]  /*2420*/  LOP3.LUT R36, R41, 0xfffffff0, RZ, 0xc0, !PT ;  /* 0xfffffff029247812 */ /* 0x000fe200078ec0ff */
[----:B------:R-:W-:Y:S01]  /*2430*/  IMAD.WIDE.U32 R90, R123, R6, R90 ;  /* 0x000000067b5a7225 */ /* 0x000fe200078e005a */
[----:B------:R-:W-:-:S03]  /*2440*/  IADD3 R39, P2, R35, 0x80, RZ ;  /* 0x0000008023277810 */ /* 0x000fc60007f5e0ff */
[----:B------:R-:W-:Y:S02]  /*2450*/  VIADD R5, R16, 0x80 ;  /* 0x0000008010057836 */ /* 0x000fe40000000000 */
[----:B------:R-:W-:Y:S02]  /*2460*/  IMAD.X R38, R30, 0x1, R34, P0 ;  /* 0x000000011e267824 */ /* 0x000fe400000e0622 */
[----:B------:R-:W-:Y:S01]  /*2470*/  IMAD.WIDE.U32 R88, R123, R6, R88 ;  /* 0x000000067b587225 */ /* 0x000fe200078e0058 */
[----:B------:R-:W-:Y:S02]  /*2480*/  IADD3 R118, R13, R8, R15 ;  /* 0x000000080d767210 */ /* 0x000fe40007ffe00f */
[C-C-:B------:R-:W-:Y:S01]  /*2490*/  SHF.L.U64.HI R10, R6.reuse, 0x5, R7.reuse ;  /* 0x00000005060a7819 */ /* 0x140fe20000010207 */
[C---:B------:R-:W-:Y:S01]  /*24a0*/  IMAD.SHL.U32 R8, R6.reuse, 0x20, RZ ;  /* 0x0000002006087824 */ /* 0x040fe200078e00ff */
[C---:B------:R-:W-:Y:S01]  /*24b0*/  SHF.L.U64.HI R9, R6.reuse, 0x6, R7 ;  /* 0x0000000606097819 */ /* 0x040fe20000010207 */
[----:B------:R-:W-:Y:S01]  /*24c0*/  IMAD.SHL.U32 R7, R6, 0x40, RZ ;  /* 0x0000004006077824 */ /* 0x000fe200078e00ff */
[C---:B------:R-:W-:Y:S01]  /*24d0*/  SHF.L.U64.HI R15, R116.reuse, 0x5, R117 ;  /* 0x00000005740f7819 */ /* 0x040fe20000010275 */
[----:B------:R-:W-:Y:S01]  /*24e0*/  IMAD.X R113, R29, 0x1, R93, P1 ;  /* 0x000000011d717824 */ /* 0x000fe200008e065d */
[----:B------:R-:W-:Y:S01]  /*24f0*/  SHF.L.U64.HI R14, R116, 0x6, R117 ;  /* 0x00000006740e7819 */ /* 0x000fe20000010275 */
[----:B------:R-:W-:Y:S01]  /*2500*/  IMAD.IADD R31, R97, 0x1, R33 ;  /* 0x00000001611f7824 */ /* 0x000fe200078e0221 */
[----:B------:R-:W-:Y:S01]  /*2510*/  SHF.L.U64.HI R4, R102, 0x7, R103 ;  /* 0x0000000766047819 */ /* 0x000fe20000010267 */
[----:B------:R-:W-:Y:S01]  /*2520*/  IMAD.IADD R32, R33, 0x1, R95 ;  /* 0x0000000121207824 */ /* 0x000fe200078e025f */
[C---:B------:R-:W-:Y:S01]  /*2530*/  SHF.L.U64.HI R117, R116.reuse, 0x7, R117 ;  /* 0x0000000774757819 */ /* 0x040fe20000010275 */
[C---:B------:R-:W-:Y:S01]  /*2540*/  IMAD.SHL.U32 R13, R116.reuse, 0x20, RZ ;  /* 0x00000020740d7824 */ /* 0x040fe200078e00ff */
[----:B------:R-:W-:Y:S01]  /*2550*/  IADD3 R33, R91, R49, RZ ;  /* 0x000000315b217210 */ /* 0x000fe20007ffe0ff */
[----:B------:R-:W-:Y:S01]  /*2560*/  IMAD.SHL.U32 R12, R116, 0x40, RZ ;  /* 0x00000040740c7824 */ /* 0x000fe200078e00ff */
[----:B------:R-:W-:Y:S01]  /*2570*/  ISETP.GE.AND P0, PT, R16, UR4, PT ;  /* 0x0000000410007c0c */ /* 0x000fe2000bf06270 */
[----:B------:R-:W-:Y:S01]  /*2580*/  IMAD.SHL.U32 R11, R116, 0x80, RZ ;  /* 0x00000080740b7824 */ /* 0x000fe200078e00ff */
[----:B------:R-:W-:Y:S01]  /*2590*/  ISETP.GE.AND P1, PT, R5, UR4, PT ;  /* 0x0000000405007c0c */ /* 0x000fe2000bf26270 */
[----:B------:R-:W-:Y:S01]  /*25a0*/  IMAD.SHL.U32 R6, R6, 0x80, RZ ;  /* 0x0000008006067824 */ /* 0x000fe200078e00ff */
[----:B------:R-:W-:Y:S01]  /*25b0*/  SHF.R.S32.HI R41, RZ, 0x4, R41 ;  /* 0x00000004ff297819 */ /* 0x000fe20000011429 */
[----:B------:R-:W-:Y:S01]  /*25c0*/  IMAD.IADD R40, R49, 0x1, R89 ;  /* 0x0000000131287824 */ /* 0x000fe200078e0259 */
[----:B------:R-:W-:Y:S01]  /*25d0*/  SHF.R.S32.HI R103, RZ, 0x1f, R36 ;  /* 0x0000001fff677819 */ /* 0x000fe20000011424 */
[----:B------:R-:W-:Y:S01]  /*25e0*/  IMAD.X R104, RZ, RZ, R34, P3 ;  /* 0x000000ffff687224 */ /* 0x000fe200018e0622 */
[----:B------:R-:W-:Y:S01]  /*25f0*/  IADD3.X R105, RZ, R38, RZ, P2, !PT ;  /* 0x00000026ff697210 */ /* 0x000fe200017fe4ff */
[----:B------:R-:W-:Y:S01]  /*2600*/  IMAD.IADD R106, R99, 0x1, R51 ;  /* 0x00000001636a7824 */ /* 0x000fe200078e0233 */
[----:B------:R-:W-:Y:S06]  /*2610*/  @!P6 BAR.SYNC.DEFER_BLOCKING 0x9, 0x100 ;  /* 0x024400000000eb1d */ /* 0x000fec0000010000 */
.L_x_2273:
[----:B------:R-:W2:Y:S01]  /*2620*/  LDL R48, [R1+0x14] ;  /* 0x0000140001307983 */ /* 0x000ea20000100800 */
[----:B0-----:R-:W0:Y:S03]  /*2630*/  LDC R126, c[0x0][0x3d4] ;  /* 0x0000f500ff7e7b82 */ /* 0x001e260000000800 */
        /* <DEDUP_REMOVED lines=9> */
[----:B---3--:R-:W-:-:S05]  /*26d0*/  LOP3.LUT R49, R49, R48, R50, 0xf6, !PT ;  /* 0x0000003031317212 */ /* 0x008fca00078ef632 */
[----:B------:R-:W-:-:S04]  /*26e0*/  IMAD R49, R232, 0x8000, R49 ;  /* 0x00008000e8317824 */ /* 0x000fc800078e0231 */
        /* <DEDUP_REMOVED lines=44> */
.L_x_2194:
[----:B------:R-:W-:Y:S05]  /*29b0*/  BSYNC B1 ;  /* 0x0000000000017941 */ /* 0x000fea0003800000 */
.L_x_2193:
        /* <DEDUP_REMOVED lines=13> */
[----:B------:R-:W-:Y:S01]  /*2a90*/  CS2R R74, SRZ ;  /* 0x00000000004a7805 */ /* 0x000fe2000001ff00 */
[----:B------:R-:W-:Y:S01]  /*2aa0*/  IMAD.MOV.U32 R144, RZ, RZ, R80 ;  /* 0x000000ffff907224 */ /* 0x000fe200078e0050 */
        /* <DEDUP_REMOVED lines=21> */
.L_x_2196:
[----:B------:R-:W-:Y:S05]  /*2c00*/  BSYNC B1 ;  /* 0x0000000000017941 */ /* 0x000fea0003800000 */
.L_x_2195:
        /* <DEDUP_REMOVED lines=24> */
.L_x_2198:
[----:B------:R-:W-:Y:S05]  /*2d90*/  BSYNC B1 ;  /* 0x0000000000017941 */ /* 0x000fea0003800000 */
.L_x_2197:
[----:B------:R-:W-:Y:S01]  /*2da0*/  ISETP.GE.AND P4, PT, R235, R116, PT ;  /* 0x00000074eb00720c */ /* 0x000fe20003f86270 */
[----:B------:R-:W-:-:S12]  /*2db0*/  BSSY B1, `(.L_x_2199) ;  /* 0x000001c000017945 */ /* 0x000fd80003800000 */
[----:B------:R-:W-:Y:S05]  /*2dc0*/  @P4 BRA `(.L_x_2200) ;  /* 0x0000000000684947 */ /* 0x000fea0003800000 */
[----:B------:R-:W2:Y:S01]  /*2dd0*/  LDC.64 R52, c[0x0][0x3d8] ;  /* 0x0000f600ff347b82 */ /* 0x000ea20000000a00 */
[----:B------:R-:W-:Y:S01]  /*2de0*/  MOV R49, R107 ;  /* 0x0000006b00317202 */ /* 0x000fe20000000f00 */
[----:B------:R-:W-:Y:S01]  /*2df0*/  ULDC.64 UR4, c[0x0][0x3c8] ;  /* 0x0000f20000047ab9 */ /* 0x000fe20000000a00 */
[----:B------:R-:W-:Y:S01]  /*2e00*/  IMAD.MOV.U32 R51, RZ, RZ, R131 ;  /* 0x000000ffff337224 */ /* 0x000fe200078e0083 */
        /* <DEDUP_REMOVED lines=22> */
.L_x_2200:
[----:B------:R-:W-:Y:S05]  /*2f70*/  BSYNC B1 ;  /* 0x0000000000017941 */ /* 0x000fea0003800000 */
.L_x_2199:
        /* <DEDUP_REMOVED lines=8> */
[----:B01----:R-:W-:Y:S01]  /*3000*/  MOV R86, R56 ;  /* 0x0000003800567202 */ /* 0x003fe20000000f00 */
[----:B------:R-:W-:Y:S02]  /*3010*/  IMAD.MOV.U32 R140, RZ, RZ, R74 ;  /* 0x000000ffff8c7224 */ /* 0x000fe400078e004a */
[----:B------:R-:W-:-:S02]  /*3020*/  IMAD.MOV.U32 R135, RZ, RZ, R64 ;  /* 0x000000ffff877224 */ /* 0x000fc400078e0040 */
[----:B------:R-:W-:Y:S02]  /*3030*/  IMAD.MOV.U32 R131, RZ, RZ, R62 ;  /* 0x000000ffff837224 */ /* 0x000fe400078e003e */
[----:B------:R-:W-:Y:S02]  /*3040*/  IMAD.MOV.U32 R136, RZ, RZ, R66 ;  /* 0x000000ffff887224 */ /* 0x000fe400078e0042 */
[----:B------:R-:W-:Y:S02]  /*3050*/  IMAD.MOV.U32 R84, RZ, RZ, R52 ;  /* 0x000000ffff547224 */ /* 0x000fe400078e0034 */
[----:B------:R-:W-:Y:S02]  /*3060*/  IMAD.MOV.U32 R85, RZ, RZ, R54 ;  /* 0x000000ffff557224 */ /* 0x000fe400078e0036 */
[----:B------:R-:W-:Y:S01]  /*3070*/  IMAD.MOV.U32 R87, RZ, RZ, R58 ;  /* 0x000000ffff577224 */ /* 0x000fe200078e003a */
[----:B------:R-:W-:Y:S06]  /*3080*/  @!P5 BRA `(.L_x_2201) ;  /* 0x000000000004d947 */ /* 0x000fec0003800000 */
[----:B------:R-:W-:Y:S01]  /*3090*/  BPT.TRAP 0x1 ;  /* 0x000000040000795c */ /* 0x000fe20000300000 */
.L_x_2201:
[----:B--2---:R-:W2:Y:S01]  /*30a0*/  LDL R48, [R1+0x10] ;  /* 0x0000100001307983 */ /* 0x004ea20000100800 */
[----:B------:R-:W-:Y:S01]  /*30b0*/  IMAD R107, R232, 0x8, R18 ;  /* 0x00000008e86b7824 */ /* 0x000fe200078e0212 */
[----:B------:R-:W-:Y:S01]  /*30c0*/  BSSY B1, `(.L_x_2202) ;  /* 0x0000004000017945 */ /* 0x000fe20003800000 */
[----:B--2---:R-:W-:-:S04]  /*30d0*/  SHF.L.U32 R128, R48, 0x1f, RZ ;  /* 0x0000001f30807819 */ /* 0x004fc800000006ff */
[----:B------:R-:W0:Y:S02]  /*30e0*/  SYNCS.PHASECHK.TRANS64.TRYWAIT P6, [R107+URZ+0x38890], R128 ;  /* 0x038890806b0075a7 */ /* 0x000e2400080c017f */
[----:B0-----:R-:W-:Y:S05]  /*30f0*/  @!P6 BRA `(.L_x_2203) ;  /* 0x0000027c00b8e947 */ /* 0x001fea0003800000 */
.L_x_2533:
[----:B------:R-:W-:Y:S05]  /*3100*/  BSYNC B1 ;  /* 0x0000000000017941 */ /* 0x000fea0003800000 */
.L_x_2202:
[----:B------:R-:W-:Y:S04]  /*3110*/  BSSY B1, `(.L_x_2204) ;  /* 0x00000e8000017945 */ /* 0x000fe80003800000 */
[----:B------:R-:W-:Y:S05]  /*3120*/  @P2 BRA `(.L_x_2205) ;  /* 0x0000000c00982947 */ /* 0x000fea0003800000 */
[----:B------:R-:W-:Y:S01]  /*3130*/  IADD3 R142, P2, R42, R124, RZ ;  /* 0x0000007c2a8e7210 */ /* 0x000fe20007f5e0ff */
[----:B------:R-:W-:Y:S04]  /*3140*/  BSSY B2, `(.L_x_2206) ;  /* 0x0000073000027945 */ /* 0x000fe80003800000 */
[----:B------:R-:W-:Y:S01]  /*3150*/  IMAD.X R141, R127, 0x1, R30, P2 ;  /* 0x000000017f8d7824 */ /* 0x000fe200010e061e */
[----:B------:R-:W-:Y:S07]  /*3160*/  @P0 BRA `(.L_x_2207) ;  /* 0x0000000400c00947 */ /* 0x000fee0003800000 */
[----:B------:R1:W2:Y:S01]  /*3170*/  LDS.128 R48, [R112+0x28400] ;  /* 0x0284000070307984 */ /* 0x0002a20000000c00 */
[----:B------:R-:W-:Y:S01]  /*3180*/  ISETP.GE.AND P2, PT, R19, R126, PT ;  /* 0x0000007e1300720c */ /* 0x000fe20003f46270 */
[----:B------:R-:W-:-:S12]  /*3190*/  BSSY B3, `(.L_x_2208) ;  /* 0x0000069000037945 */ /* 0x000fd80003800000 */
[----:B-1----:R-:W-:Y:S05]  /*31a0*/  @P2 BRA `(.L_x_2209) ;  /* 0x00000004009c2947 */ /* 0x002fea0003800000 */
[----:B------:R-:W-:Y:S02]  /*31b0*/  SHF.R.U32.HI R80, RZ, 0x8, R83 ;  /* 0x00000008ff507819 */ /* 0x000fe40000011653 */
[----:B------:R-:W-:Y:S02]  /*31c0*/  SHF.R.U32.HI R147, RZ, 0x8, R81 ;  /* 0x00000008ff937819 */ /* 0x000fe40000011651 */
[----:B------:R-:W-:Y:S02]  /*31d0*/  SHF.R.U32.HI R148, RZ, 0x10, R83 ;  /* 0x00000010ff947819 */ /* 0x000fe40000011653 */
[----:B------:R-:W-:Y:S01]  /*31e0*/  LOP3.LUT R146, R83, 0xff0000ff, RZ, 0xc0, !PT ;  /* 0xff0000ff53927812 */ /* 0x000fe200078ec0ff */
[----:B------:R-:W-:Y:S01]  /*31f0*/  IMAD.SHL.U32 R83, R80, 0x100, RZ ;  /* 0x0000010050537824 */ /* 0x000fe200078e00ff */
[----:B------:R-:W-:Y:S01]  /*3200*/  SHF.R.U32.HI R149, RZ, 0x10, R81 ;  /* 0x00000010ff957819 */ /* 0x000fe20000011651 */
[----:B--2---:R-:W-:Y:S01]  /*3210*/  IMAD.MOV.U32 R80, RZ, RZ, R48 ;  /* 0x000000ffff507224 */ /* 0x004fe200078e0030 */
[----:B------:R-:W-:-:S02]  /*3220*/  LOP3.LUT R82, R81, 0xff0000ff, RZ, 0xc0, !PT ;  /* 0xff0000ff51527812 */ /* 0x000fc400078ec0ff */
[----:B------:R-:W-:Y:S02]  /*3230*/  SHF.L.U32 R81, R147, 0x8, RZ ;  /* 0x0000000893517819 */ /* 0x000fe400000006ff */
[----:B------:R-:W-:Y:S01]  /*3240*/  LOP3.LUT R147, R146, 0xff00, R83, 0xf8, !PT ;  /* 0x0000ff0092937812 */ /* 0x000fe200078ef853 */
[----:B------:R-:W-:Y:S01]  /*3250*/  IMAD.U32 R146, R148, 0x10000, RZ ;  /* 0x0001000094927824 */ /* 0x000fe200078e00ff */
[----:B------:R-:W-:Y:S01]  /*3260*/  LOP3.LUT R82, R82, 0xff00, R81, 0xf8, !PT ;  /* 0x0000ff0052527812 */ /* 0x000fe200078ef851 */
[----:B------:R-:W-:Y:S01]  /*3270*/  IMAD.U32 R81, R149, 0x10000, RZ ;  /* 0x0001000095517824 */ /* 0x000fe200078e00ff */
[----:B------:R-:W-:Y:S02]  /*3280*/  F2FP.F16.E4M3.UNPACK_B R83, R155.H1 ;  /* 0x0000009bff53723e */ /* 0x000fe400030006ff */
[-C--:B------:R-:W-:Y:S02]  /*3290*/  F2FP.F16.E4M3.UNPACK_B R48, R49.reuse ;  /* 0x00000031ff30723e */ /* 0x080fe400020006ff */
[----:B------:R-:W-:Y:S01]  /*32a0*/  LOP3.LUT R151, R147, 0xff0000, R146, 0xf8, !PT ;  /* 0x00ff000093977812 */ /* 0x000fe200078ef892 */
[--C-:B------:R-:W-:Y:S01]  /*32b0*/  HADD2.F32 R149, -RZ, R83.reuse.H0_H0 ;  /* 0x20000053ff957230 */ /* 0x100fe20000004100 */
[----:B------:R-:W-:Y:S01]  /*32c0*/  LOP3.LUT R148, R82, 0xff0000, R81, 0xf8, !PT ;  /* 0x00ff000052947812 */ /* 0x000fe200078ef851 */
[--C-:B------:R-:W-:Y:S01]  /*32d0*/  HADD2.F32 R81, -RZ, R48.reuse.H1_H1 ;  /* 0x30000030ff517230 */ /* 0x100fe20000004100 */
[----:B------:R-:W-:Y:S01]  /*32e0*/  F2FP.F16.E4M3.UNPACK_B R146, R144.H1 ;  /* 0x00000090ff92723e */ /* 0x000fe200030006ff */
[----:B------:R-:W-:Y:S01]  /*32f0*/  HADD2.F32 R48, -RZ, R48.H0_H0 ;  /* 0x20000030ff307230 */ /* 0x000fe20000004100 */
[----:B------:R-:W-:Y:S01]  /*3300*/  F2FP.F16.E4M3.UNPACK_B R49, R49.H1 ;  /* 0x00000031ff31723e */ /* 0x000fe200030006ff */
[----:B------:R-:W-:-:S02]  /*3310*/  HADD2.F32 R150, -RZ, R83.H1_H1 ;  /* 0x30000053ff967230 */ /* 0x000fc40000004100 */
[-C--:B------:R-:W-:Y:S01]  /*3320*/  FMUL.FTZ R153, R81, R149.reuse ;  /* 0x0000009551997220 */ /* 0x080fe20000410000 */
[--C-:B------:R-:W-:Y:S02]  /*3330*/  HADD2.F32 R147, -RZ, R146.reuse.H0_H0 ;  /* 0x20000092ff937230 */ /* 0x100fe40000004100 */
[C---:B------:R-:W-:Y:S01]  /*3340*/  FMUL.FTZ R154, R48.reuse, R149 ;  /* 0x00000095309a7220 */ /* 0x040fe20000410000 */
[--C-:B------:R-:W-:Y:S01]  /*3350*/  HADD2.F32 R83, -RZ, R49.reuse.H1_H1 ;  /* 0x30000031ff537230 */ /* 0x100fe20000004100 */
[----:B------:R-:W-:Y:S01]  /*3360*/  F2FP.F16.E4M3.UNPACK_B R149, R155 ;  /* 0x0000009bff95723e */ /* 0x000fe200020006ff */
[----:B------:R-:W-:Y:S02]  /*3370*/  HADD2.F32 R82, -RZ, R49.H0_H0 ;  /* 0x20000031ff527230 */ /* 0x000fe40000004100 */
[-C--:B------:R-:W-:Y:S01]  /*3380*/  FFMA.FTZ R48, R48, R147.reuse, -R153 ;  /* 0x0000009330307223 */ /* 0x080fe20000010899 */
[----:B------:R-:W-:Y:S02]  /*3390*/  HADD2.F32 R146, -RZ, R146.H1_H1 ;  /* 0x30000092ff927230 */ /* 0x000fe40000004100 */
[-C--:B------:R-:W-:Y:S01]  /*33a0*/  FMUL.FTZ R153, R83, R150.reuse ;  /* 0x0000009653997220 */ /* 0x080fe20000410000 */
[----:B------:R-:W-:Y:S01]  /*33b0*/  FFMA.FTZ R49, R81, R147, R154 ;  /* 0x0000009351317223 */ /* 0x000fe2000001009a */
[C---:B------:R-:W-:Y:S01]  /*33c0*/  FMUL.FTZ R150, R82.reuse, R150 ;  /* 0x0000009652967220 */ /* 0x040fe20000410000 */
[----:B------:R-:W-:Y:S01]  /*33d0*/  F2FP.F16.E4M3.UNPACK_B R81, R80.H1 ;  /* 0x00000050ff51723e */ /* 0x000fe200030006ff */
[----:B------:R-:W-:Y:S01]  /*33e0*/  FFMA.FTZ R155, R82, R146, -R153 ;  /* 0x00000092529b7223 */ /* 0x000fe20000010899 */
[----:B------:R-:W-:Y:S01]  /*33f0*/  F2FP.F16.E4M3.UNPACK_B R80, R80 ;  /* 0x00000050ff50723e */ /* 0x000fe200020006ff */
[----:B------:R-:W-:Y:S01]  /*3400*/  FFMA.FTZ R156, R83, R146, R150 ;  /* 0x00000092539c7223 */ /* 0x000fe20000010096 */
[----:B------:R-:W-:Y:S01]  /*3410*/  F2FP.F16.E4M3.UNPACK_B R144, R144 ;  /* 0x00000090ff90723e */ /* 0x000fe200020006ff */
[----:B------:R-:W-:-:S02]  /*3420*/  HADD2.F32 R82, -RZ, R81.H0_H0 ;  /* 0x20000051ff527230 */ /* 0x000fc40000004100 */
[----:B------:R-:W-:Y:S01]  /*3430*/  HADD2.F32 R83, -RZ, R81.H1_H1 ;  /* 0x30000051ff537230 */ /* 0x000fe20000004100 */
[----:B------:R-:W-:Y:S01]  /*3440*/  F2FP.SATFINITE.E4M3.F32.PACK_AB_MERGE_C R159, R156, R155, RZ ;  /* 0x0000009b9c9f723e */ /* 0x000fe200048070ff */
[--C-:B------:R-:W-:Y:S02]  /*3450*/  HADD2.F32 R147, -RZ, R149.reuse.H1_H1 ;  /* 0x30000095ff937230 */ /* 0x100fe40000004100 */
[--C-:B------:R-:W-:Y:S01]  /*3460*/  HADD2.F32 R81, -RZ, R80.reuse.H0_H0 ;  /* 0x20000050ff517230 */ /* 0x100fe20000004100 */
[----:B------:R-:W-:Y:S01]  /*3470*/  F2FP.SATFINITE.E4M3.F32.PACK_AB_MERGE_C R49, R49, R48, R159 ;  /* 0x000000303131723e */ /* 0x000fe2000480709f */
[----:B------:R-:W-:Y:S02]  /*3480*/  HADD2.F32 R149, -RZ, R149.H0_H0 ;  /* 0x20000095ff957230 */ /* 0x000fe40000004100 */
[-C--:B------:R-:W-:Y:S01]  /*3490*/  FMUL.FTZ R153, R83, R147.reuse ;  /* 0x0000009353997220 */ /* 0x080fe20000410000 */
[----:B------:R-:W-:Y:S02]  /*34a0*/  HADD2.F32 R80, -RZ, R80.H1_H1 ;  /* 0x30000050ff507230 */ /* 0x000fe40000004100 */
[----:B------:R-:W-:Y:S01]  /*34b0*/  FMUL.FTZ R154, R82, R147 ;  /* 0x00000093529a7220 */ /* 0x000fe20000410000 */
[--C-:B------:R-:W-:Y:S01]  /*34c0*/  HADD2.F32 R146, -RZ, R144.reuse.H1_H1 ;  /* 0x30000090ff927230 */ /* 0x100fe20000004100 */
[----:B------:R-:W-:Y:S01]  /*34d0*/  F2FP.F16.E4M3.UNPACK_B R147, R151.H1 ;  /* 0x00000097ff93723e */ /* 0x000fe200030006ff */
[----:B------:R-:W-:-:S02]  /*34e0*/  HADD2.F32 R144, -RZ, R144.H0_H0 ;  /* 0x20000090ff907230 */ /* 0x000fc40000004100 */
[-C--:B------:R-:W-:Y:S01]  /*34f0*/  FMUL.FTZ R150, R80, R149.reuse ;  /* 0x0000009550967220 */ /* 0x080fe20000410000 */
[----:B------:R-:W-:Y:S01]  /*3500*/  FMUL.FTZ R149, R81, R149 ;  /* 0x0000009551957220 */ /* 0x000fe20000410000 */
[-C--:B------:R-:W-:Y:S01]  /*3510*/  FFMA.FTZ R82, R82, R146.reuse, -R153 ;  /* 0x0000009252527223 */ /* 0x080fe20000010899 */
[----:B------:R-:W-:Y:S01]  /*3520*/  FFMA.FTZ R83, R83, R146, R154 ;  /* 0x0000009253537223 */ /* 0x000fe2000001009a */
[-C--:B------:R-:W-:Y:S01]  /*3530*/  FFMA.FTZ R153, R81, R144.reuse, -R150 ;  /* 0x0000009051997223 */ /* 0x080fe20000010896 */
[----:B------:R-:W-:Y:S01]  /*3540*/  F2FP.F16.E4M3.UNPACK_B R81, R51.H1 ;  /* 0x00000033ff51723e */ /* 0x000fe200030006ff */
[----:B------:R-:W-:Y:S01]  /*3550*/  FFMA.FTZ R154, R80, R144, R149 ;  /* 0x00000090509a7223 */ /* 0x000fe20000010095 */
[----:B------:R-:W-:Y:S01]  /*3560*/  F2FP.F16.E4M3.UNPACK_B R144, R148.H1 ;  /* 0x00000094ff90723e */ /* 0x000fe200030006ff */
[----:B------:R-:W-:Y:S01]  /*3570*/  HADD2.F32 R150, -RZ, R147.H1_H1 ;  /* 0x30000093ff967230 */ /* 0x000fe20000004100 */
[----:B------:R-:W-:Y:S01]  /*3580*/  F2FP.SATFINITE.E4M3.F32.PACK_AB_MERGE_C R157, R83, R82, RZ ;  /* 0x00000052539d723e */ /* 0x000fe200048070ff */
[--C-:B------:R-:W-:Y:S01]  /*3590*/  HADD2.F32 R83, -RZ, R81.reuse.H1_H1 ;  /* 0x30000051ff537230 */ /* 0x100fe20000004100 */
[----:B------:R-:W-:Y:S01]  /*35a0*/  F2FP.F16.E4M3.UNPACK_B R80, R50.H1 ;  /* 0x00000032ff50723e */ /* 0x000fe200030006ff */
[----:B------:R-:W-:Y:S01]  /*35b0*/  HADD2.F32 R82, -RZ, R81.H0_H0 ;  /* 0x20000051ff527230 */ /* 0x000fe20000004100 */
[----:B------:R-:W-:Y:S01]  /*35c0*/  F2FP.F16.E4M3.UNPACK_B R151, R151 ;  /* 0x00000097ff97723e */ /* 0x000fe200020006ff */
[----:B------:R-:W-:Y:S01]  /*35d0*/  HADD2.F32 R146, -RZ, R144.H1_H1 ;  /* 0x30000090ff927230 */ /* 0x000fe20000004100 */
        /* <DEDUP_REMOVED lines=21> */
[----:B------:R-:W-:Y:S01]  /*3730*/  HADD2.F32 R50, -RZ, R50.H1_H1 ;  /* 0x30000032ff327230 */ /* 0x000fe20000004100 */
[----:B------:R-:W-:Y:S01]  /*3740*/  F2FP.SATFINITE.E4M3.F32.PACK_AB_MERGE_C R149, R149, R156, RZ ;  /* 0x0000009c9595723e */ /* 0x000fe200048070ff */
[----:B------:R-:W-:-:S02]  /*3750*/  HADD2.F32 R147, -RZ, R147.H0_H0 ;  /* 0x20000093ff937230 */ /* 0x000fc40000004100 */
[----:B------:R-:W-:Y:S02]  /*3760*/  HADD2.F32 R144, -RZ, R144.H0_H0 ;  /* 0x20000090ff907230 */ /* 0x000fe40000004100 */
        /* <DEDUP_REMOVED lines=11> */
.L_x_2209:
[----:B------:R-:W-:Y:S05]  /*3820*/  BSYNC B3 ;  /* 0x0000000000037941 */ /* 0x000fea0003800000 */
.L_x_2208:
[----:B------:R-:W-:Y:S02]  /*3830*/  ULDC.64 UR4, c[0x0][0x2d8] ;  /* 0x0000b60000047ab9 */ /* 0x000fe40000000a00 */
[----:B------:R-:W-:-:S04]  /*3840*/  IADD3 R80, P2, P6, R142, UR4, R100 ;  /* 0x000000048e507c10 */ /* 0x000fc8000fe5e064 */
[----:B------:R-:W-:-:S05]  /*3850*/  IADD3.X R81, R141, UR5, R34, P2, P6 ;  /* 0x000000058d517c10 */ /* 0x000fca00097ec422 */
[----:B--2---:R1:W-:Y:S04]  /*3860*/  STG.E.128 desc[UR46][R80.64], R48 ;  /* 0x0000003050007986 */ /* 0x0043e8000c101d2e */
.L_x_2207:
[----:B------:R-:W-:Y:S05]  /*3870*/  BSYNC B2 ;  /* 0x0000000000027941 */ /* 0x000fea0003800000 */
.L_x_2206:
[----:B------:R-:W-:Y:S05]  /*3880*/  @P1 BRA `(.L_x_2205) ;  /* 0x0000000400c01947 */ /* 0x000fea0003800000 */
[----:B-1----:R1:W2:Y:S01]  /*3890*/  LDS.128 R48, [R112+0x2c400] ;  /* 0x02c4000070307984 */ /* 0x0022a20000000c00 */
[----:B------:R-:W-:Y:S01]  /*38a0*/  ISETP.GE.AND P2, PT, R236, R126, PT ;  /* 0x0000007eec00720c */ /* 0x000fe20003f46270 */
[----:B------:R-:W-:-:S12]  /*38b0*/  BSSY B2, `(.L_x_2210) ;  /* 0x0000069000027945 */ /* 0x000fd80003800000 */
[----:B-1----:R-:W-:Y:S05]  /*38c0*/  @P2 BRA `(.L_x_2211) ;  /* 0x00000004009c2947 */ /* 0x002fea0003800000 */
[----:B------:R-:W-:Y:S02]  /*38d0*/  SHF.R.U32.HI R83, RZ, 0x8, R77 ;  /* 0x00000008ff537819 */ /* 0x000fe4000001164d */
[----:B------:R-:W-:Y:S02]  /*38e0*/  SHF.R.U32.HI R76, RZ, 0x8, R79 ;  /* 0x00000008ff4c7819 */ /* 0x000fe4000001164f */
[----:B------:R-:W-:Y:S02]  /*38f0*/  LOP3.LUT R78, R77, 0xff0000ff, RZ, 0xc0, !PT ;  /* 0xff0000ff4d4e7812 */ /* 0x000fe400078ec0ff */
[----:B------:R-:W-:Y:S02]  /*3900*/  SHF.R.U32.HI R82, RZ, 0x10, R77 ;  /* 0x00000010ff527819 */ /* 0x000fe4000001164d */
[----:B------:R-:W-:Y:S02]  /*3910*/  LOP3.LUT R80, R79, 0xff0000ff, RZ, 0xc0, !PT ;  /* 0xff0000ff4f507812 */ /* 0x000fe400078ec0ff */
[----:B------:R-:W-:Y:S01]  /*3920*/  SHF.R.U32.HI R81, RZ, 0x10, R79 ;  /* 0x00000010ff517819 */ /* 0x000fe2000001164f */
[----:B------:R-:W-:Y:S01]  /*3930*/  IMAD.SHL.U32 R79, R76, 0x100, RZ ;  /* 0x000001004c4f7824 */ /* 0x000fe200078e00ff */
[----:B------:R-:W-:Y:S01]  /*3940*/  SHF.L.U32 R77, R83, 0x8, RZ ;  /* 0x00000008534d7819 */ /* 0x000fe200000006ff */
[----:B--2---:R-:W-:Y:S01]  /*3950*/  IMAD.MOV.U32 R76, RZ, RZ, R48 ;  /* 0x000000ffff4c7224 */ /* 0x004fe200078e0030 */
[----:B------:R-:W-:Y:S01]  /*3960*/  F2FP.F16.E4M3.UNPACK_B R48, R49 ;  /* 0x00000031ff30723e */ /* 0x000fe200020006ff */
[----:B------:R-:W-:Y:S01]  /*3970*/  IMAD.U32 R81, R81, 0x10000, RZ ;  /* 0x0001000051517824 */ /* 0x000fe200078e00ff */
[----:B------:R-:W-:Y:S01]  /*3980*/  LOP3.LUT R77, R78, 0xff00, R77, 0xf8, !PT ;  /* 0x0000ff004e4d7812 */ /* 0x000fe200078ef84d */
[----:B------:R-:W-:Y:S01]  /*3990*/  IMAD.U32 R78, R82, 0x10000, RZ ;  /* 0x00010000524e7824 */ /* 0x000fe200078e00ff */
[----:B------:R-:W-:-:S02]  /*39a0*/  LOP3.LUT R80, R80, 0xff00, R79, 0xf8, !PT ;  /* 0x0000ff0050507812 */ /* 0x000fc400078ef84f */
        /* <DEDUP_REMOVED lines=15> */
[-C--:B------:R-:W-:Y:S01]  /*3aa0*/  FFMA.FTZ R49, R77, R81.reuse, R148 ;  /* 0x000000514d317223 */ /* 0x080fe20000010094 */
[----:B------:R-:W-:Y:S02]  /*3ab0*/  HADD2.F32 R80, -RZ, R80.H1_H1 ;  /* 0x30000050ff507230 */ /* 0x000fe40000004100 */
[C---:B------:R-:W-:Y:S01]  /*3ac0*/  FMUL.FTZ R83, R79.reuse, R144 ;  /* 0x000000904f537220 */ /* 0x040fe20000410000 */
        /* <DEDUP_REMOVED lines=21> */
[-C--:B------:R-:W-:Y:S01]  /*3c20*/  F2FP.F16.E4M3.UNPACK_B R80, R82.reuse.H1 ;  /* 0x00000052ff50723e */ /* 0x080fe200030006ff */
[-C--:B------:R-:W-:Y:S01]  /*3c30*/  FMUL.FTZ R144, R76, R143.reuse ;  /* 0x0000008f4c907220 */ /* 0x080fe20000410000 */
[C---:B------:R-:W-:Y:S01]  /*3c40*/  FMUL.FTZ R143, R77.reuse, R143 ;  /* 0x0000008f4d8f7220 */ /* 0x040fe20000410000 */
[----:B------:R-:W-:Y:S02]  /*3c50*/  F2FP.F16.E4M3.UNPACK_B R82, R82 ;  /* 0x00000052ff52723e */ /* 0x000fe400020006ff */
[-C--:B------:R-:W-:Y:S01]  /*3c60*/  FFMA.FTZ R144, R77, R134.reuse, -R144 ;  /* 0x000000864d907223 */ /* 0x080fe20000010890 */
[----:B------:R-:W-:Y:S01]  /*3c70*/  F2FP.SATFINITE.E4M3.F32.PACK_AB_MERGE_C R151, R148, R83, RZ ;  /* 0x000000539497723e */ /* 0x000fe200048070ff */
[----:B------:R-:W-:Y:S01]  /*3c80*/  FFMA.FTZ R147, R76, R134, R143 ;  /* 0x000000864c937223 */ /* 0x000fe2000001008f */
[-C--:B------:R-:W-:Y:S01]  /*3c90*/  F2FP.F16.E4M3.UNPACK_B R77, R51.reuse.H1 ;  /* 0x00000033ff4d723e */ /* 0x080fe200030006ff */
[--C-:B------:R-:W-:Y:S01]  /*3ca0*/  HADD2.F32 R81, -RZ, R80.reuse.H1_H1 ;  /* 0x30000050ff517230 */ /* 0x100fe20000004100 */
[----:B------:R-:W-:Y:S01]  /*3cb0*/  F2FP.F16.E4M3.UNPACK_B R83, R146.H1 ;  /* 0x00000092ff53723e */ /* 0x000fe200030006ff */
[----:B------:R-:W-:Y:S01]  /*3cc0*/  HADD2.F32 R80, -RZ, R80.H0_H0 ;  /* 0x20000050ff507230 */ /* 0x000fe20000004100 */
        /* <DEDUP_REMOVED lines=15> */
[----:B------:R-:W-:-:S02]  /*3dc0*/  HADD2.F32 R83, -RZ, R83.H0_H0 ;  /* 0x20000053ff537230 */ /* 0x000fc40000004100 */
[C---:B------:R-:W-:Y:S01]  /*3dd0*/  FMUL.FTZ R134, R76.reuse, R134 ;  /* 0x000000864c867220 */ /* 0x040fe20000410000 */
[----:B------:R-:W-:Y:S02]  /*3de0*/  HADD2.F32 R146, -RZ, R146.H0_H0 ;  /* 0x20000092ff927230 */ /* 0x000fe40000004100 */
[-C--:B------:R-:W-:Y:S01]  /*3df0*/  FFMA.FTZ R143, R76, R78.reuse, -R143 ;  /* 0x0000004e4c8f7223 */ /* 0x080fe2000001088f */
[--C-:B------:R-:W-:Y:S02]  /*3e00*/  HADD2.F32 R76, -RZ, R51.reuse.H0_H0 ;  /* 0x20000033ff4c7230 */ /* 0x100fe40000004100 */
[----:B------:R-:W-:Y:S01]  /*3e10*/  FFMA.FTZ R134, R77, R78, R134 ;  /* 0x0000004e4d867223 */ /* 0x000fe20000010086 */
[----:B------:R-:W-:Y:S02]  /*3e20*/  HADD2.F32 R77, -RZ, R51.H1_H1 ;  /* 0x30000033ff4d7230 */ /* 0x000fe40000004100 */
[----:B------:R-:W-:Y:S01]  /*3e30*/  FFMA.FTZ R150, R79, R81, R148 ;  /* 0x000000514f967223 */ /* 0x000fe20000010094 */
[----:B------:R-:W-:-:S02]  /*3e40*/  HADD2.F32 R51, -RZ, R50.H0_H0 ;  /* 0x20000032ff337230 */ /* 0x000fc40000004100 */
[-C--:B------:R-:W-:Y:S01]  /*3e50*/  FMUL.FTZ R148, R76, R83.reuse ;  /* 0x000000534c947220 */ /* 0x080fe20000410000 */
[----:B------:R-:W-:Y:S02]  /*3e60*/  HADD2.F32 R50, -RZ, R50.H1_H1 ;  /* 0x30000032ff327230 */ /* 0x000fe40000004100 */
[----:B------:R-:W-:Y:S01]  /*3e70*/  FMUL.FTZ R81, R77, R83 ;  /* 0x000000534d517220 */ /* 0x000fe20000410000 */
[----:B------:R-:W-:Y:S02]  /*3e80*/  HADD2.F32 R82, -RZ, R82.H0_H0 ;  /* 0x20000052ff527230 */ /* 0x000fe40000004100 */
[----:B------:R-:W-:Y:S01]  /*3e90*/  FMUL.FTZ R79, R51, R146 ;  /* 0x00000092334f7220 */ /* 0x000fe20000410000 */
[----:B------:R-:W-:Y:S01]  /*3ea0*/  FFMA.FTZ R148, R77, R80, R148 ;  /* 0x000000504d947223 */ /* 0x000fe20000010094 */
[----:B------:R-:W-:Y:S01]  /*3eb0*/  FMUL.FTZ R78, R50, R146 ;  /* 0x00000092324e7220 */ /* 0x000fe20000410000 */
[----:B------:R-:W-:Y:S01]  /*3ec0*/  FFMA.FTZ R81, R76, R80, -R81 ;  /* 0x000000504c517223 */ /* 0x000fe20000010851 */
[-C--:B------:R-:W-:Y:S01]  /*3ed0*/  FFMA.FTZ R79, R50, R82.reuse, R79 ;  /* 0x00000052324f7223 */ /* 0x080fe2000001004f */
[----:B------:R-:W-:Y:S01]  /*3ee0*/  F2FP.SATFINITE.E4M3.F32.PACK_AB_MERGE_C R134, R134, R143, RZ ;  /* 0x0000008f8686723e */ /* 0x000fe200048070ff */
[----:B------:R-:W-:Y:S01]  /*3ef0*/  FFMA.FTZ R78, R51, R82, -R78 ;  /* 0x00000052334e7223 */ /* 0x000fe2000001084e */
[----:B------:R-:W-:-:S02]  /*3f00*/  F2FP.SATFINITE.E4M3.F32.PACK_AB_MERGE_C R149, R150, R149, RZ ;  /* 0x000000959695723e */ /* 0x000fc400048070ff */
[----:B------:R-:W-:Y:S02]  /*3f10*/  F2FP.SATFINITE.E4M3.F32.PACK_AB_MERGE_C R48, R147, R144, R151 ;  /* 0x000000909330723e */ /* 0x000fe40004807097 */
[----:B------:R-:W-:Y:S02]  /*3f20*/  F2FP.SATFINITE.E4M3.F32.PACK_AB_MERGE_C R50, R79, R78, R134 ;  /* 0x0000004e4f32723e */ /* 0x000fe40004807086 */
[----:B------:R-:W-:-:S07]  /*3f30*/  F2FP.SATFINITE.E4M3.F32.PACK_AB_MERGE_C R51, R148, R81, R149 ;  /* 0x000000519433723e */ /* 0x000fce0004807095 */
.L_x_2211:
[----:B------:R-:W-:Y:S05]  /*3f40*/  BSYNC B2 ;  /* 0x0000000000027941 */ /* 0x000fea0003800000 */
.L_x_2210:
[----:B------:R-:W-:Y:S02]  /*3f50*/  ULDC.64 UR4, c[0x0][0x2d8] ;  /* 0x0000b60000047ab9 */ /* 0x000fe40000000a00 */
[----:B------:R-:W-:-:S04]  /*3f60*/  IADD3 R76, P2, P6, R37, UR4, R142 ;  /* 0x00000004254c7c10 */ /* 0x000fc8000fe5e08e */
[----:B------:R-:W-:-:S05]  /*3f70*/  IADD3.X R77, R104, UR5, R141, P2, P6 ;  /* 0x00000005684d7c10 */ /* 0x000fca00097ec48d */
[----:B--2---:R2:W-:Y:S04]  /*3f80*/  STG.E.128 desc[UR46][R76.64], R48 ;  /* 0x000000304c007986 */ /* 0x0045e8000c101d2e */
.L_x_2205:
[----:B------:R-:W-:Y:S05]  /*3f90*/  BSYNC B1 ;  /* 0x0000000000017941 */ /* 0x000fea0003800000 */
.L_x_2204:
[----:B------:R-:W-:Y:S04]  /*3fa0*/  BSSY B1, `(.L_x_2212) ;  /* 0x00000ea000017945 */ /* 0x000fe80003800000 */
[----:B------:R-:W-:Y:S05]  /*3fb0*/  @P3 BRA `(.L_x_2213) ;  /* 0x0000000c00a03947 */ /* 0x000fea0003800000 */
[----:B--2---:R-:W-:Y:S01]  /*3fc0*/  IADD3 R76, P2, P3, R46, R124, R16 ;  /* 0x0000007c2e4c7210 */ /* 0x004fe20007b5e010 */
[----:B------:R-:W-:Y:S03]  /*3fd0*/  BSSY B2, `(.L_x_2214) ;  /* 0x0000073000027945 */ /* 0x000fe60003800000 */
[----:B------:R-:W-:Y:S01]  /*3fe0*/  IADD3.X R77, R3, R127, R17, P2, P3 ;  /* 0x0000007f034d7210 */ /* 0x000fe200017e6411 */
[----:B------:R-:W-:Y:S08]  /*3ff0*/  @P0 BRA `(.L_x_2215) ;  /* 0x0000000400c00947 */ /* 0x000ff00003800000 */
[----:B-1----:R1:W2:Y:S01]  /*4000*/  LDS.128 R48, [R112+0x29400] ;  /* 0x0294000070307984 */ /* 0x0022a20000000c00 */
        /* <DEDUP_REMOVED lines=8> */
[----:B------:R-:W-:Y:S01]  /*4090*/  LOP3.LUT R74, R73, 0xff0000ff, RZ, 0xc0, !PT ;  /* 0xff0000ff494a7812 */ /* 0x000fe200078ec0ff */
[----:B--2---:R-:W-:Y:S01]  /*40a0*/  IMAD.MOV.U32 R72, RZ, RZ, R48 ;  /* 0x000000ffff487224 */ /* 0x004fe200078e0030 */
[----:B------:R-:W-:Y:S01]  /*40b0*/  SHF.R.U32.HI R79, RZ, 0x10, R73 ;  /* 0x00000010ff4f7819 */ /* 0x000fe20000011649 */
[----:B------:R-:W-:Y:S01]  /*40c0*/  IMAD.U32 R80, R80, 0x10000, RZ ;  /* 0x0001000050507824 */ /* 0x000fe200078e00ff */
[----:B------:R-:W-:-:S02]  /*40d0*/  SHF.L.U32 R73, R81, 0x8, RZ ;  /* 0x0000000851497819 */ /* 0x000fc400000006ff */
[----:B------:R-:W-:Y:S02]  /*40e0*/  LOP3.LUT R75, R78, 0xff00, R75, 0xf8, !PT ;  /* 0x0000ff004e4b7812 */ /* 0x000fe400078ef84b */
[----:B------:R-:W-:Y:S01]  /*40f0*/  LOP3.LUT R73, R74, 0xff00, R73, 0xf8, !PT ;  /* 0x0000ff004a497812 */ /* 0x000fe200078ef849 */
[----:B------:R-:W-:Y:S01]  /*4100*/  IMAD.U32 R74, R79, 0x10000, RZ ;  /* 0x000100004f4a7824 */ /* 0x000fe200078e00ff */
[-C--:B------:R-:W-:Y:S02]  /*4110*/  F2FP.F16.E4M3.UNPACK_B R48, R49.reuse ;  /* 0x00000031ff30723e */ /* 0x080fe400020006ff */
[-C--:B------:R-:W-:Y:S02]  /*4120*/  F2FP.F16.E4M3.UNPACK_B R78, R140.reuse.H1 ;  /* 0x0000008cff4e723e */ /* 0x080fe400030006ff */
        /* <DEDUP_REMOVED lines=20> */
[----:B------:R-:W-:Y:S01]  /*4270*/  F2FP.F16.E4M3.UNPACK_B R72, R72 ;  /* 0x00000048ff48723e */ /* 0x000fe200020006ff */
[-C--:B------:R-:W-:Y:S01]  /*4280*/  FFMA.FTZ R48, R48, R78.reuse, -R83 ;  /* 0x0000004e30307223 */ /* 0x080fe20000010853 */
[----:B------:R-:W-:Y:S01]  /*4290*/  FFMA.FTZ R143, R74, R75, R81 ;  /* 0x0000004b4a8f7223 */ /* 0x000fe20000010051 */
[----:B------:R-:W-:Y:S01]  /*42a0*/  FFMA.FTZ R141, R73, R78, R80 ;  /* 0x0000004e498d7223 */ /* 0x000fe20000010050 */
        /* <DEDUP_REMOVED lines=64> */
.L_x_2217:
[----:B------:R-:W-:Y:S05]  /*46b0*/  BSYNC B3 ;  /* 0x0000000000037941 */ /* 0x000fea0003800000 */
.L_x_2216:
[----:B------:R-:W-:Y:S02]  /*46c0*/  ULDC.64 UR4, c[0x0][0x2d8] ;  /* 0x0000b60000047ab9 */ /* 0x000fe40000000a00 */
[----:B------:R-:W-:-:S04]  /*46d0*/  IADD3 R72, P2, P3, R76, UR4, R100 ;  /* 0x000000044c487c10 */ /* 0x000fc8000fb5e064 */
[----:B------:R-:W-:-:S05]  /*46e0*/  IADD3.X R73, R77, UR5, R34, P2, P3 ;  /* 0x000000054d497c10 */ /* 0x000fca00097e6422 */
[----:B--2---:R2:W-:Y:S04]  /*46f0*/  STG.E.128 desc[UR46][R72.64], R48 ;  /* 0x0000003048007986 */ /* 0x0045e8000c101d2e */
.L_x_2215:
[----:B------:R-:W-:Y:S05]  /*4700*/  BSYNC B2 ;  /* 0x0000000000027941 */ /* 0x000fea0003800000 */
.L_x_2214:
[----:B------:R-:W-:Y:S05]  /*4710*/  @P1 BRA `(.L_x_2213) ;  /* 0x0000000400c81947 */ /* 0x000fea0003800000 */
[----:B-12---:R1:W2:Y:S01]  /*4720*/  LDS.128 R48, [R112+0x2d400] ;  /* 0x02d4000070307984 */ /* 0x0062a20000000c00 */
[----:B------:R-:W-:Y:S01]  /*4730*/  ISETP.GE.AND P2, PT, R236, R126, PT ;  /* 0x0000007eec00720c */ /* 0x000fe20003f46270 */
[----:B------:R-:W-:-:S12]  /*4740*/  BSSY B2, `(.L_x_2218) ;  /* 0x000006b000027945 */ /* 0x000fd80003800000 */
[----:B-1----:R-:W-:Y:S05]  /*4750*/  @P2 BRA `(.L_x_2219) ;  /* 0x0000000400a42947 */ /* 0x002fea0003800000 */
[----:B------:R-:W-:Y:S02]  /*4760*/  SHF.R.U32.HI R68, RZ, 0x8, R71 ;  /* 0x00000008ff447819 */ /* 0x000fe40000011647 */
[--C-:B------:R-:W-:Y:S02]  /*4770*/  SHF.R.U32.HI R74, RZ, 0x8, R69.reuse ;  /* 0x00000008ff4a7819 */ /* 0x100fe40000011645 */
[----:B------:R-:W-:Y:S02]  /*4780*/  SHF.R.U32.HI R78, RZ, 0x10, R69 ;  /* 0x00000010ff4e7819 */ /* 0x000fe40000011645 */
[----:B------:R-:W-:Y:S01]  /*4790*/  LOP3.LUT R73, R69, 0xff0000ff, RZ, 0xc0, !PT ;  /* 0xff0000ff45497812 */ /* 0x000fe200078ec0ff */
[----:B--2---:R-:W-:Y:S01]  /*47a0*/  IMAD.MOV.U32 R69, RZ, RZ, R50 ;  /* 0x000000ffff457224 */ /* 0x004fe200078e0032 */
[----:B------:R-:W-:Y:S01]  /*47b0*/  MOV R70, R51 ;  /* 0x0000003300467202 */ /* 0x000fe20000000f00 */
[----:B------:R-:W-:Y:S01]  /*47c0*/  IMAD.SHL.U32 R51, R68, 0x100, RZ ;  /* 0x0000010044337824 */ /* 0x000fe200078e00ff */
[----:B------:R-:W-:Y:S01]  /*47d0*/  LOP3.LUT R72, R71, 0xff0000ff, RZ, 0xc0, !PT ;  /* 0xff0000ff47487812 */ /* 0x000fe200078ec0ff */
[----:B------:R-:W-:Y:S01]  /*47e0*/  IMAD.SHL.U32 R50, R74, 0x100, RZ ;  /* 0x000001004a327824 */ /* 0x000fe200078e00ff */
[----:B------:R-:W-:-:S02]  /*47f0*/  SHF.R.U32.HI R75, RZ, 0x10, R71 ;  /* 0x00000010ff4b7819 */ /* 0x000fc40000011647 */
[----:B------:R-:W-:Y:S01]  /*4800*/  LOP3.LUT R74, R72, 0xff00, R51, 0xf8, !PT ;  /* 0x0000ff00484a7812 */ /* 0x000fe200078ef833 */
[----:B------:R-:W-:Y:S01]  /*4810*/  IMAD.U32 R51, R78, 0x10000, RZ ;  /* 0x000100004e337824 */ /* 0x000fe200078e00ff */
[----:B------:R-:W-:Y:S02]  /*4820*/  LOP3.LUT R68, R73, 0xff00, R50, 0xf8, !PT ;  /* 0x0000ff0049447812 */ /* 0x000fe400078ef832 */
[----:B------:R-:W-:Y:S02]  /*4830*/  SHF.L.U32 R71, R75, 0x10, RZ ;  /* 0x000000104b477819 */ /* 0x000fe400000006ff */
[----:B------:R-:W-:Y:S02]  /*4840*/  F2FP.F16.E4M3.UNPACK_B R72, R138.H1 ;  /* 0x0000008aff48723e */ /* 0x000fe400030006ff */
[----:B------:R-:W-:Y:S02]  /*4850*/  F2FP.F16.E4M3.UNPACK_B R50, R49 ;  /* 0x00000031ff32723e */ /* 0x000fe400020006ff */
        /* <DEDUP_REMOVED lines=8> */
[C---:B------:R-:W-:Y:S01]  /*48e0*/  FMUL.FTZ R79, R51.reuse, R74 ;  /* 0x0000004a334f7220 */ /* 0x040fe20000410000 */
        /* <DEDUP_REMOVED lines=27> */
[----:B------:R-:W-:Y:S01]  /*4aa0*/  F2FP.SATFINITE.E4M3.F32.PACK_AB_MERGE_C R138, R134, R83, RZ ;  /* 0x00000053868a723e */ /* 0x000fe200048070ff */
[-C--:B------:R-:W-:Y:S01]  /*4ab0*/  FFMA.FTZ R75, R50, R68.reuse, -R75 ;  /* 0x00000044324b7223 */ /* 0x080fe2000001084b */
[----:B------:R-:W-:Y:S01]  /*4ac0*/  FFMA.FTZ R74, R51, R68, R74 ;  /* 0x00000044334a7223 */ /* 0x000fe2000001004a */
[-C--:B------:R-:W-:Y:S01]  /*4ad0*/  FFMA.FTZ R79, R49, R137.reuse, -R72 ;  /* 0x00000089314f7223 */ /* 0x080fe20000010848 */
        /* <DEDUP_REMOVED lines=49> */
.L_x_2219:
[----:B------:R-:W-:Y:S05]  /*4df0*/  BSYNC B2 ;  /* 0x0000000000027941 */ /* 0x000fea0003800000 */
.L_x_2218:
[----:B------:R-:W-:Y:S02]  /*4e00*/  ULDC.64 UR4, c[0x0][0x2d8] ;  /* 0x0000b60000047ab9 */ /* 0x000fe40000000a00 */
[----:B------:R-:W-:-:S04]  /*4e10*/  IADD3 R68, P2, P3, R37, UR4, R76 ;  /* 0x0000000425447c10 */ /* 0x000fc8000fb5e04c */
[----:B------:R-:W-:-:S05]  /*4e20*/  IADD3.X R69, R104, UR5, R77, P2, P3 ;  /* 0x0000000568457c10 */ /* 0x000fca00097e644d */
[----:B--2---:R3:W-:Y:S04]  /*4e30*/  STG.E.128 desc[UR46][R68.64], R48 ;  /* 0x0000003044007986 */ /* 0x0047e8000c101d2e */
.L_x_2213:
[----:B------:R-:W-:Y:S05]  /*4e40*/  BSYNC B1 ;  /* 0x0000000000017941 */ /* 0x000fea0003800000 */
.L_x_2212:
[----:B------:R-:W-:Y:S01]  /*4e50*/  ISETP.NE.AND P2, PT, R145, RZ, PT ;  /* 0x000000ff9100720c */ /* 0x000fe20003f45270 */
[----:B------:R-:W-:-:S12]  /*4e60*/  BSSY B1, `(.L_x_2220) ;  /* 0x00000ec000017945 */ /* 0x000fd80003800000 */
        /* <DEDUP_REMOVED lines=9> */
[----:B------:R-:W-:Y:S01]  /*4f00*/  SHF.R.U32.HI R72, RZ, 0x8, R65 ;  /* 0x00000008ff487819 */ /* 0x000fe20000011641 */
[----:B--2---:R-:W-:Y:S01]  /*4f10*/  IMAD.MOV.U32 R66, RZ, RZ, R51 ;  /* 0x000000ffff427224 */ /* 0x004fe200078e0033 */
[----:B------:R-:W-:Y:S02]  /*4f20*/  SHF.R.U32.HI R64, RZ, 0x8, R67 ;  /* 0x00000008ff407819 */ /* 0x000fe40000011643 */
[----:B------:R-:W-:Y:S02]  /*4f30*/  SHF.R.U32.HI R74, RZ, 0x10, R65 ;  /* 0x00000010ff4a7819 */ /* 0x000fe40000011641 */
[----:B------:R-:W-:Y:S01]  /*4f40*/  LOP3.LUT R71, R65, 0xff0000ff, RZ, 0xc0, !PT ;  /* 0xff0000ff41477812 */ /* 0x000fe200078ec0ff */
[----:B------:R-:W-:Y:S01]  /*4f50*/  IMAD.MOV.U32 R65, RZ, RZ, R50 ;  /* 0x000000ffff417224 */ /* 0x000fe200078e0032 */
[----:B------:R-:W-:Y:S01]  /*4f60*/  SHF.R.U32.HI R73, RZ, 0x10, R67 ;  /* 0x00000010ff497819 */ /* 0x000fe20000011643 */
[----:B------:R-:W-:Y:S01]  /*4f70*/  IMAD.SHL.U32 R50, R72, 0x100, RZ ;  /* 0x0000010048327824 */ /* 0x000fe200078e00ff */
[----:B------:R-:W-:-:S02]  /*4f80*/  LOP3.LUT R70, R67, 0xff0000ff, RZ, 0xc0, !PT ;  /* 0xff0000ff43467812 */ /* 0x000fc400078ec0ff */
[----:B------:R-:W-:Y:S01]  /*4f90*/  SHF.L.U32 R51, R64, 0x8, RZ ;  /* 0x0000000840337819 */ /* 0x000fe200000006ff */
[----:B------:R-:W-:Y:S01]  /*4fa0*/  IMAD.U32 R67, R73, 0x10000, RZ ;  /* 0x0001000049437824 */ /* 0x000fe200078e00ff */
[----:B------:R-:W-:Y:S02]  /*4fb0*/  LOP3.LUT R64, R71, 0xff00, R50, 0xf8, !PT ;  /* 0x0000ff0047407812 */ /* 0x000fe400078ef832 */
[----:B------:R-:W-:Y:S01]  /*4fc0*/  LOP3.LUT R72, R70, 0xff00, R51, 0xf8, !PT ;  /* 0x0000ff0046487812 */ /* 0x000fe200078ef833 */
[----:B------:R-:W-:Y:S01]  /*4fd0*/  IMAD.U32 R51, R74, 0x10000, RZ ;  /* 0x000100004a337824 */ /* 0x000fe200078e00ff */
        /* <DEDUP_REMOVED lines=91> */
.L_x_2225:
[----:B------:R-:W-:Y:S05]  /*5590*/  BSYNC B3 ;  /* 0x0000000000037941 */ /* 0x000fea0003800000 */
.L_x_2224:
[----:B------:R-:W-:Y:S02]  /*55a0*/  ULDC.64 UR4, c[0x0][0x2d8] ;  /* 0x0000b60000047ab9 */ /* 0x000fe40000000a00 */
[----:B------:R-:W-:-:S04]  /*55b0*/  IADD3 R64, P2, P3, R68, UR4, R100 ;  /* 0x0000000444407c10 */ /* 0x000fc8000fb5e064 */
[----:B------:R-:W-:-:S05]  /*55c0*/  IADD3.X R65, R69, UR5, R34, P2, P3 ;  /* 0x0000000545417c10 */ /* 0x000fca00097e6422 */
[----:B--2---:R3:W-:Y:S04]  /*55d0*/  STG.E.128 desc[UR46][R64.64], R48 ;  /* 0x0000003040007986 */ /* 0x0047e8000c101d2e */
.L_x_2223:
[----:B------:R-:W-:Y:S05]  /*55e0*/  BSYNC B2 ;  /* 0x0000000000027941 */ /* 0x000fea0003800000 */
.L_x_2222:
[----:B------:R-:W-:Y:S05]  /*55f0*/  @P1 BRA `(.L_x_2221) ;  /* 0x0000000400c81947 */ /* 0x000fea0003800000 */
[----:B-123--:R1:W2:Y:S01]  /*5600*/  LDS.128 R48, [R112+0x2e400] ;  /* 0x02e4000070307984 */ /* 0x00e2a20000000c00 */
        /* <DEDUP_REMOVED lines=13> */
[----:B------:R-:W-:-:S02]  /*56e0*/  LOP3.LUT R51, R60, 0xff00, R51, 0xf8, !PT ;  /* 0x0000ff003c337812 */ /* 0x000fc400078ef833 */
[----:B------:R-:W-:Y:S01]  /*56f0*/  MOV R61, R50 ;  /* 0x00000032003d7202 */ /* 0x000fe20000000f00 */
        /* <DEDUP_REMOVED lines=93> */
.L_x_2227:
[----:B------:R-:W-:Y:S05]  /*5cd0*/  BSYNC B2 ;  /* 0x0000000000027941 */ /* 0x000fea0003800000 */
.L_x_2226:
[----:B------:R-:W-:Y:S02]  /*5ce0*/  ULDC.64 UR4, c[0x0][0x2d8] ;  /* 0x0000b60000047ab9 */ /* 0x000fe40000000a00 */
[----:B------:R-:W-:-:S04]  /*5cf0*/  IADD3 R60, P2, P3, R37, UR4, R68 ;  /* 0x00000004253c7c10 */ /* 0x000fc8000fb5e044 */
[----:B------:R-:W-:-:S05]  /*5d00*/  IADD3.X R61, R104, UR5, R69, P2, P3 ;  /* 0x00000005683d7c10 */ /* 0x000fca00097e6445 */
[----:B--2---:R4:W-:Y:S04]  /*5d10*/  STG.E.128 desc[UR46][R60.64], R48 ;  /* 0x000000303c007986 */ /* 0x0049e8000c101d2e */
.L_x_2221:
[----:B------:R-:W-:Y:S05]  /*5d20*/  BSYNC B1 ;  /* 0x0000000000017941 */ /* 0x000fea0003800000 */
.L_x_2220:
        /* <DEDUP_REMOVED lines=19> */
[----:B------:R-:W-:Y:S01]  /*5e60*/  LOP3.LUT R51, R56, 0xff00, R51, 0xf8, !PT ;  /* 0x0000ff0038337812 */ /* 0x000fe200078ef833 */
[----:B------:R-:W-:Y:S01]  /*5e70*/  IMAD.MOV.U32 R57, RZ, RZ, R50 ;  /* 0x000000ffff397224 */ /* 0x000fe200078e0032 */
[----:B------:R-:W-:-:S02]  /*5e80*/  LOP3.LUT R59, R60, 0xff00, R59, 0xf8, !PT ;  /* 0x0000ff003c3b7812 */ /* 0x000fc400078ef83b */
        /* <DEDUP_REMOVED lines=92> */
.L_x_2232:
[----:B------:R-:W-:Y:S05]  /*6450*/  BSYNC B2 ;  /* 0x0000000000027941 */ /* 0x000fea0003800000 */
.L_x_2231:
[----:B------:R-:W-:Y:S02]  /*6460*/  ULDC.64 UR4, c[0x0][0x2d8] ;  /* 0x0000b60000047ab9 */ /* 0x000fe40000000a00 */
[----:B------:R-:W-:-:S04]  /*6470*/  IADD3 R56, P2, P3, R124, UR4, R100 ;  /* 0x000000047c387c10 */ /* 0x000fc8000fb5e064 */
[----:B------:R-:W-:-:S05]  /*6480*/  IADD3.X R57, R127, UR5, R34, P2, P3 ;  /* 0x000000057f397c10 */ /* 0x000fca00097e6422 */
[----:B--2---:R1:W-:Y:S04]  /*6490*/  STG.E.128 desc[UR46][R56.64], R48 ;  /* 0x0000003038007986 */ /* 0x0043e8000c101d2e */
.L_x_2230:
[----:B------:R-:W-:Y:S05]  /*64a0*/  BSYNC B1 ;  /* 0x0000000000017941 */ /* 0x000fea0003800000 */
.L_x_2229:
        /* <DEDUP_REMOVED lines=12> */
[----:B------:R-:W-:Y:S02]  /*6570*/  SHF.R.U32.HI R59, RZ, 0x10, R55 ;  /* 0x00000010ff3b7819 */ /* 0x000fe40000011637 */
[----:B------:R-:W-:-:S02]  /*6580*/  LOP3.LUT R56, R55, 0xff0000ff, RZ, 0xc0, !PT ;  /* 0xff0000ff37387812 */ /* 0x000fc400078ec0ff */
[----:B------:R-:W-:Y:S01]  /*6590*/  SHF.L.U32 R50, R58, 0x8, RZ ;  /* 0x000000083a327819 */ /* 0x000fe200000006ff */
        /* <DEDUP_REMOVED lines=95> */
.L_x_2234:
[----:B------:R-:W-:Y:S05]  /*6b90*/  BSYNC B1 ;  /* 0x0000000000017941 */ /* 0x000fea0003800000 */
.L_x_2233:
[----:B------:R-:W-:Y:S02]  /*6ba0*/  ULDC.64 UR4, c[0x0][0x2d8] ;  /* 0x0000b60000047ab9 */ /* 0x000fe40000000a00 */
[----:B------:R-:W-:-:S04]  /*6bb0*/  IADD3 R124, P2, P3, R37, UR4, R124 ;  /* 0x00000004257c7c10 */ /* 0x000fc8000fb5e07c */
[----:B------:R-:W-:-:S05]  /*6bc0*/  IADD3.X R125, R104, UR5, R127, P2, P3 ;  /* 0x00000005687d7c10 */ /* 0x000fca00097e647f */
[----:B--2---:R1:W-:Y:S01]  /*6bd0*/  STG.E.128 desc[UR46][R124.64], R48 ;  /* 0x000000307c007986 */ /* 0x0043e2000c101d2e */
[----:B------:R-:W-:Y:S05]  /*6be0*/  BRA `(.L_x_2228) ;  /* 0x0000004800e47947 */ /* 0x000fea0003800000 */
.L_x_2192:
        /* <DEDUP_REMOVED lines=10> */
[----:B------:R-:W-:Y:S01]  /*6c90*/  @!P2 MOV R49, R107 ;  /* 0x0000006b0031a202 */ /* 0x000fe20000000f00 */
[----:B------:R-:W-:-:S06]  /*6ca0*/  @!P2 IMAD.MOV.U32 R51, RZ, RZ, R131 ;  /* 0x000000ffff33a224 */ /* 0x000fcc00078e0083 */
[----:B------:R-:W2:Y:S08]  /*6cb0*/  @!P2 LDC.64 R80, c[0x0][0x3c8] ;  /* 0x0000f200ff50ab82 */ /* 0x000eb00000000a00 */
[----:B------:R-:W3:Y:S01]  /*6cc0*/  @!P2 LDC.64 R82, c[0x0][0x3e0] ;  /* 0x0000f800ff52ab82 */ /* 0x000ee20000000a00 */
[----:B0-----:R-:W-:-:S04]  /*6cd0*/  @!P2 IMAD.WIDE.U32 R52, R54, 0x60, R48 ;  /* 0x000000603634a825 */ /* 0x001fc800078e0030 */
[----:B------:R-:W-:-:S04]  /*6ce0*/  @!P2 IMAD R55, R55, 0x60, RZ ;  /* 0x000000603737a824 */ /* 0x000fc800078e02ff */
[----:B------:R-:W-:Y:S01]  /*6cf0*/  @!P2 IMAD.IADD R55, R53, 0x1, R55 ;  /* 0x000000013537a824 */ /* 0x000fe200078e0237 */
[----:B--2---:R-:W-:-:S04]  /*6d00*/  @!P2 IADD3 R80, P3, P4, R94, R80, R52 ;  /* 0x000000505e50a210 */ /* 0x004fc80007c7e034 */
        /* <DEDUP_REMOVED lines=27> */
[----:B------:R-:W-:Y:S01]  /*6ec0*/  ISETP.NE.AND P0, PT, R61, RZ, PT ;  /* 0x000000ff3d00720c */ /* 0x000fe20003f05270 */
[----:B------:R-:W-:Y:S01]  /*6ed0*/  @!P4 IMAD.X R65, R60, 0x1, R65, P6 ;  /* 0x000000013c41c824 */ /* 0x000fe200030e0641 */
[----:B-1----:R-:W-:-:S04]  /*6ee0*/  @!P4 IADD3 R66, P6, R53, R66, RZ ;  /* 0x000000423542c210 */ /* 0x002fc80007fde0ff */
[----:B------:R-:W-:Y:S02]  /*6ef0*/  @!P4 IADD3.X R67, R54, R67, RZ, P6, !PT ;  /* 0x000000433643c210 */ /* 0x000fe400037fe4ff */
[----:B------:R-:W-:Y:S02]  /*6f00*/  CS2R R54, SRZ ;  /* 0x0000000000367805 */ /* 0x000fe4000001ff00 */
[----:B--2---:R-:W-:-:S05]  /*6f10*/  @!P3 IADD3 R68, P6, R49, R68, RZ ;  /* 0x000000443144b210 */ /* 0x004fca0007fde0ff */
[----:B------:R-:W-:Y:S01]  /*6f20*/  @!P3 IMAD.X R69, R52, 0x1, R69, P6 ;  /* 0x000000013445b824 */ /* 0x000fe200030e0645 */
[----:B---3--:R-:W-:Y:S02]  /*6f30*/  @!P3 IADD3 R84, P6, R51, R84, RZ ;  /* 0x000000543354b210 */ /* 0x008fe40007fde0ff */
[----:B------:R-:W-:Y:S02]  /*6f40*/  CS2R R50, SRZ ;  /* 0x0000000000327805 */ /* 0x000fe4000001ff00 */
[----:B------:R-:W-:Y:S01]  /*6f50*/  CS2R R52, SRZ ;  /* 0x0000000000347805 */ /* 0x000fe2000001ff00 */
[----:B------:R-:W-:Y:S01]  /*6f60*/  @!P3 IMAD.X R85, R48, 0x1, R85, P6 ;  /* 0x000000013055b824 */ /* 0x000fe200030e0655 */
[----:B------:R-:W-:Y:S02]  /*6f70*/  CS2R R48, SRZ ;  /* 0x0000000000307805 */ /* 0x000fe4000001ff00 */
[----:B------:R-:W-:Y:S02]  /*6f80*/  CS2R R60, SRZ ;  /* 0x00000000003c7805 */ /* 0x000fe4000001ff00 */
        /* <DEDUP_REMOVED lines=25> */
[----:B-----5:R-:W-:Y:S01]  /*7120*/  IMAD.MOV.U32 R147, RZ, RZ, R60 ;  /* 0x000000ffff937224 */ /* 0x020fe200078e003c */
[----:B------:R-:W-:Y:S01]  /*7130*/  MOV R144, R62 ;  /* 0x0000003e00907202 */ /* 0x000fe20000000f00 */
[----:B----4-:R-:W-:-:S02]  /*7140*/  IMAD.MOV.U32 R146, RZ, RZ, R56 ;  /* 0x000000ffff927224 */ /* 0x010fc400078e0038 */
[----:B------:R-:W-:Y:S01]  /*7150*/  IMAD.MOV.U32 R145, RZ, RZ, R58 ;  /* 0x000000ffff917224 */ /* 0x000fe200078e003a */
[----:B------:R-:W-:Y:S01]  /*7160*/  MOV R134, R72 ;  /* 0x0000004800867202 */ /* 0x000fe20000000f00 */
[----:B------:R-:W-:Y:S02]  /*7170*/  IMAD.MOV.U32 R135, RZ, RZ, R74 ;  /* 0x000000ffff877224 */ /* 0x000fe400078e004a */
[----:B------:R-:W-:Y:S02]  /*7180*/  IMAD.MOV.U32 R136, RZ, RZ, R76 ;  /* 0x000000ffff887224 */ /* 0x000fe400078e004c */
[----:B------:R-:W-:Y:S02]  /*7190*/  IMAD.MOV.U32 R137, RZ, RZ, R78 ;  /* 0x000000ffff897224 */ /* 0x000fe400078e004e */
[----:B------:R-:W-:Y:S02]  /*71a0*/  IMAD.MOV.U32 R138, RZ, RZ, R64 ;  /* 0x000000ffff8a7224 */ /* 0x000fe400078e0040 */
[----:B------:R-:W-:-:S02]  /*71b0*/  IMAD.MOV.U32 R140, RZ, RZ, R66 ;  /* 0x000000ffff8c7224 */ /* 0x000fc400078e0042 */
[----:B------:R-:W-:Y:S02]  /*71c0*/  IMAD.MOV.U32 R142, RZ, RZ, R68 ;  /* 0x000000ffff8e7224 */ /* 0x000fe400078e0044 */
[----:B------:R-:W-:Y:S01]  /*71d0*/  IMAD.MOV.U32 R143, RZ, RZ, R70 ;  /* 0x000000ffff8f7224 */ /* 0x000fe200078e0046 */
[----:B------:R-:W-:Y:S06]  /*71e0*/  @!P5 BRA `(.L_x_2235) ;  /* 0x000000000004d947 */ /* 0x000fec0003800000 */
[----:B------:R-:W-:Y:S01]  /*71f0*/  BPT.TRAP 0x1 ;  /* 0x000000040000795c */ /* 0x000fe20000300000 */
.L_x_2235:
[----:B------:R-:W2:Y:S01]  /*7200*/  LDL R80, [R1+0x10] ;  /* 0x0000100001507983 */ /* 0x000ea20000100800 */
[----:B------:R-:W-:Y:S01]  /*7210*/  IMAD R107, R232, 0x8, R18 ;  /* 0x00000008e86b7824 */ /* 0x000fe200078e0212 */
[----:B------:R-:W0:Y:S01]  /*7220*/  LDC R139, c[0x0][0x2e4] ;  /* 0x0000b900ff8b7b82 */ /* 0x000e220000000800 */
[----:B------:R-:W-:Y:S01]  /*7230*/  MOV R125, R127 ;  /* 0x0000007f007d7202 */ /* 0x000fe20000000f00 */
[----:B------:R-:W-:Y:S06]  /*7240*/  BSSY B1, `(.L_x_2236) ;  /* 0x0000006000017945 */ /* 0x000fec0003800000 */
[----:B------:R-:W1:Y:S01]  /*7250*/  LDC.64 R126, c[0x0][0x2f0] ;  /* 0x0000bc00ff7e7b82 */ /* 0x000e620000000a00 */
[----:B0-----:R-:W-:Y:S01]  /*7260*/  IMAD.IADD R141, R139, 0x1, -R122 ;  /* 0x000000018b8d7824 */ /* 0x001fe200078e0a7a */
[----:B--2---:R-:W-:-:S04]  /*7270*/  SHF.L.U32 R128, R80, 0x1f, RZ ;  /* 0x0000001f50807819 */ /* 0x004fc800000006ff */
[----:B------:R-:W0:Y:S02]  /*7280*/  SYNCS.PHASECHK.TRANS64.TRYWAIT P3, [R107+URZ+0x38890], R128 ;  /* 0x038890806b0075a7 */ /* 0x000e24000806017f */
[----:B01----:R-:W-:Y:S05]  /*7290*/  @!P3 BRA `(.L_x_2237) ;  /* 0x0000023c0064b947 */ /* 0x003fea0003800000 */
.L_x_2534:
[----:B------:R-:W-:Y:S05]  /*72a0*/  BSYNC B1 ;  /* 0x0000000000017941 */ /* 0x000fea0003800000 */
.L_x_2236:
[----:B------:R-:W-:Y:S01]  /*72b0*/  ISETP.GE.OR P3, PT, R22, R116, P0 ;  /* 0x000000741600720c */ /* 0x000fe20000766670 */
[----:B------:R-:W-:-:S12]  /*72c0*/  BSSY B1, `(.L_x_2238) ;  /* 0x00000f8000017945 */ /* 0x000fd80003800000 */
[----:B------:R-:W-:Y:S05]  /*72d0*/  @P3 BRA `(.L_x_2239) ;  /* 0x0000000c00d83947 */ /* 0x000fea0003800000 */
[----:B------:R-:W2:Y:S04]  /*72e0*/  LDL R84, [R1+0x14] ;  /* 0x0000140001547983 */ /* 0x000ea80000100800 */
[----:B------:R-:W3:Y:S04]  /*72f0*/  LDL R83, [R1+0x18] ;  /* 0x0000180001537983 */ /* 0x000ee80000100800 */
[----:B------:R-:W4:Y:S01]  /*7300*/  LDL R82, [R1+0x1c] ;  /* 0x00001c0001527983 */ /* 0x000f220000100800 */
[-C--:B------:R-:W-:Y:S01]  /*7310*/  IMAD R80, R23, R126.reuse, RZ ;  /* 0x0000007e17507224 */ /* 0x080fe200078e02ff */
        /* <DEDUP_REMOVED lines=13> */
[----:B------:R-:W-:-:S05]  /*73f0*/  LEA.HI R81, R81, R80, RZ, 0x3 ;  /* 0x0000005051517211 */ /* 0x000fca00078f18ff */
[----:B------:R-:W-:-:S05]  /*7400*/  IMAD.SHL.U32 R81, R81, 0x800, RZ ;  /* 0x0000080051517824 */ /* 0x000fca00078e00ff */
[----:B------:R-:W-:Y:S02]  /*7410*/  LOP3.LUT R81, R81, 0xffffc000, RZ, 0xc0, !PT ;  /* 0xffffc00051517812 */ /* 0x000fe400078ec0ff */
[----:B--2---:R-:W-:-:S04]  /*7420*/  LOP3.LUT R80, R84, 0x70, R151, 0xf8, !PT ;  /* 0x0000007054507812 */ /* 0x004fc800078ef897 */
[----:B---3--:R-:W-:-:S04]  /*7430*/  LOP3.LUT R80, R80, R83, RZ, 0x3c, !PT ;  /* 0x0000005350507212 */ /* 0x008fc800078e3cff */
[----:B----4-:R-:W-:Y:S02]  /*7440*/  IADD3 R83, R80, R81, R82 ;  /* 0x0000005150537210 */ /* 0x010fe40007ffe052 */
[----:B------:R-:W-:-:S03]  /*7450*/  LEA R81, R232, R121, 0xf ;  /* 0x00000079e8517211 */ /* 0x000fc600078e78ff */
[----:B------:R-:W-:Y:S02]  /*7460*/  IMAD R83, R232, 0x8000, R83 ;  /* 0x00008000e8537824 */ /* 0x000fe400078e0253 */
[C---:B------:R-:W-:Y:S02]  /*7470*/  IMAD.IADD R81, R18.reuse, 0x1, R81 ;  /* 0x0000000112517824 */ /* 0x040fe400078e0251 */
[----:B------:R-:W-:-:S04]  /*7480*/  IMAD.IADD R84, R18, 0x1, R83 ;  /* 0x0000000112547824 */ /* 0x000fc800078e0253 */
        /* <DEDUP_REMOVED lines=9> */
[----:B------:R-:W-:-:S02]  /*7520*/  LOP3.LUT R50, R51, 0xff0000ff, RZ, 0xc0, !PT ;  /* 0xff0000ff33327812 */ /* 0x000fc400078ec0ff */
[----:B------:R-:W-:Y:S02]  /*7530*/  SHF.R.U32.HI R160, RZ, 0x10, R51 ;  /* 0x00000010ffa07819 */ /* 0x000fe40000011633 */
[----:B------:R-:W-:Y:S01]  /*7540*/  LOP3.LUT R48, R48, 0xff00, R49, 0xf8, !PT ;  /* 0x0000ff0030307812 */ /* 0x000fe200078ef831 */
[----:B------:R-:W-:Y:S01]  /*7550*/  IMAD.U32 R49, R161, 0x10000, RZ ;  /* 0x00010000a1317824 */ /* 0x000fe200078e00ff */
[----:B------:R-:W-:Y:S02]  /*7560*/  LOP3.LUT R54, R55, 0xff0000ff, RZ, 0xc0, !PT ;  /* 0xff0000ff37367812 */ /* 0x000fe400078ec0ff */
[----:B------:R-:W-:Y:S01]  /*7570*/  SHF.R.U32.HI R164, RZ, 0x10, R55 ;  /* 0x00000010ffa47819 */ /* 0x000fe20000011637 */
[----:B------:R-:W-:Y:S01]  /*7580*/  IMAD.SHL.U32 R55, R157, 0x100, RZ ;  /* 0x000001009d377824 */ /* 0x000fe200078e00ff */
[----:B------:R-:W-:Y:S02]  /*7590*/  SHF.L.U32 R51, R159, 0x8, RZ ;  /* 0x000000089f337819 */ /* 0x000fe400000006ff */
[----:B------:R-:W-:Y:S01]  /*75a0*/  SHF.R.U32.HI R158, RZ, 0x8, R53 ;  /* 0x00000008ff9e7819 */ /* 0x000fe20000011635 */
[----:B------:R-:W-:Y:S01]  /*75b0*/  IMAD.U32 R164, R164, 0x10000, RZ ;  /* 0x00010000a4a47824 */ /* 0x000fe200078e00ff */
[----:B------:R-:W-:-:S02]  /*75c0*/  LOP3.LUT R51, R50, 0xff00, R51, 0xf8, !PT ;  /* 0x0000ff0032337812 */ /* 0x000fc400078ef833 */
[----:B------:R-:W-:Y:S02]  /*75d0*/  LOP3.LUT R52, R53, 0xff0000ff, RZ, 0xc0, !PT ;  /* 0xff0000ff35347812 */ /* 0x000fe400078ec0ff */
[----:B------:R-:W-:Y:S01]  /*75e0*/  SHF.R.U32.HI R162, RZ, 0x10, R53 ;  /* 0x00000010ffa27819 */ /* 0x000fe20000011635 */
[----:B------:R-:W-:Y:S01]  /*75f0*/  IMAD.SHL.U32 R53, R158, 0x100, RZ ;  /* 0x000001009e357824 */ /* 0x000fe200078e00ff */
[----:B------:R-:W-:Y:S01]  /*7600*/  LOP3.LUT R50, R48, 0xff0000, R49, 0xf8, !PT ;  /* 0x00ff000030327812 */ /* 0x000fe200078ef831 */
[----:B------:R-:W-:Y:S01]  /*7610*/  IMAD.U32 R48, R160, 0x10000, RZ ;  /* 0x00010000a0307824 */ /* 0x000fe200078e00ff */
[----:B------:R-:W-:Y:S02]  /*7620*/  LOP3.LUT R161, R54, 0xff00, R55, 0xf8, !PT ;  /* 0x0000ff0036a17812 */ /* 0x000fe400078ef837 */
[----:B------:R-:W-:Y:S02]  /*7630*/  F2FP.F16.E4M3.UNPACK_B R160, R155.H1 ;  /* 0x0000009bffa0723e */ /* 0x000fe400030006ff */
[----:B--2---:R-:W-:-:S02]  /*7640*/  F2FP.F16.E4M3.UNPACK_B R55, R84.H1 ;  /* 0x00000054ff37723e */ /* 0x004fc400030006ff */
[----:B-1----:R-:W-:Y:S01]  /*7650*/  F2FP.F16.E4M3.UNPACK_B R54, R80.H1 ;  /* 0x00000050ff36723e */ /* 0x002fe200030006ff */
[----:B------:R-:W-:Y:S01]  /*7660*/  HADD2.F32 R49, -RZ, R160.H0_H0 ;  /* 0x200000a0ff317230 */ /* 0x000fe20000004100 */
[----:B------:R-:W-:Y:S01]  /*7670*/  LOP3.LUT R159, R52, 0xff00, R53, 0xf8, !PT ;  /* 0x0000ff00349f7812 */ /* 0x000fe200078ef835 */
[----:B------:R-:W-:Y:S01]  /*7680*/  HADD2.F32 R53, -RZ, R55.H0_H0 ;  /* 0x20000037ff357230 */ /* 0x000fe20000004100 */
[----:B------:R-:W-:Y:S01]  /*7690*/  F2FP.F16.E4M3.UNPACK_B R157, R154.H1 ;  /* 0x0000009aff9d723e */ /* 0x000fe200030006ff */
[--C-:B------:R-:W-:Y:S01]  /*76a0*/  HADD2.F32 R52, -RZ, R54.reuse.H0_H0 ;  /* 0x20000036ff347230 */ /* 0x100fe20000004100 */
[----:B------:R-:W-:Y:S01]  /*76b0*/  SHF.L.U32 R162, R162, 0x10, RZ ;  /* 0x00000010a2a27819 */ /* 0x000fe200000006ff */
[----:B------:R-:W-:Y:S02]  /*76c0*/  HADD2.F32 R54, -RZ, R54.H1_H1 ;  /* 0x30000036ff367230 */ /* 0x000fe40000004100 */
[----:B------:R-:W-:Y:S01]  /*76d0*/  FMUL.FTZ R163, R53, R49 ;  /* 0x0000003135a37220 */ /* 0x000fe20000410000 */
[----:B------:R-:W-:-:S02]  /*76e0*/  HADD2.F32 R158, -RZ, R157.H0_H0 ;  /* 0x2000009dff9e7230 */ /* 0x000fc40000004100 */
        /* <DEDUP_REMOVED lines=169> */
.L_x_2241:
[----:B------:R-:W-:Y:S05]  /*8180*/  BSYNC B2 ;  /* 0x0000000000027941 */ /* 0x000fea0003800000 */
.L_x_2240:
        /* <DEDUP_REMOVED lines=11> */
.L_x_2239:
[----:B------:R-:W-:Y:S05]  /*8240*/  BSYNC B1 ;  /* 0x0000000000017941 */ /* 0x000fea0003800000 */
.L_x_2238:
[----:B------:R-:W-:Y:S01]  /*8250*/  ISETP.GE.OR P3, PT, R234, R116, P0 ;  /* 0x00000074ea00720c */ /* 0x000fe20000766670 */
[----:B------:R-:W-:-:S12]  /*8260*/  BSSY B1, `(.L_x_2242) ;  /* 0x00000fe000017945 */ /* 0x000fd80003800000 */
[----:B------:R-:W-:Y:S05]  /*8270*/  @P3 BRA `(.L_x_2243) ;  /* 0x0000000c00f03947 */ /* 0x000fea0003800000 */
[----:B-1----:R-:W2:Y:S01]  /*8280*/  LDL R50, [R1+0x30] ;  /* 0x0000300001327983 */ /* 0x002ea20000100800 */
[----:B------:R-:W-:Y:S01]  /*8290*/  SHF.R.S32.HI R49, RZ, 0x1f, R234 ;  /* 0x0000001fff317819 */ /* 0x000fe200000114ea */
[-C--:B------:R-:W-:Y:S01]  /*82a0*/  IMAD.WIDE.U32 R80, R234, R126.reuse, R124 ;  /* 0x0000007eea507225 */ /* 0x080fe200078e007c */
        /* <DEDUP_REMOVED lines=21> */
[C---:B------:R-:W-:Y:S02]  /*8400*/  IMAD.IADD R49, R18.reuse, 0x1, R49 ;  /* 0x0000000112317824 */ /* 0x040fe400078e0231 */
[----:B------:R-:W-:-:S04]  /*8410*/  IMAD.IADD R52, R18, 0x1, R51 ;  /* 0x0000000112347824 */ /* 0x000fc800078e0233 */
[----:B------:R-:W1:Y:S04]  /*8420*/  LDS.128 R48, [R49+0x28400] ;  /* 0x0284000031307984 */ /* 0x000e680000000c00 */
[----:B------:R-:W2:Y:S01]  /*8430*/  LDS.128 R52, [R52+0x28400] ;  /* 0x0284000034347984 */ /* 0x000ea20000000c00 */
[----:B------:R-:W-:Y:S05]  /*8440*/  @P2 BRA `(.L_x_2245) ;  /* 0x0000000c004c2947 */ /* 0x000fea0003800000 */
[----:B------:R-:W-:Y:S01]  /*8450*/  SHF.R.U32.HI R148, RZ, 0x8, R57 ;  /* 0x00000008ff947819 */ /* 0x000fe20000011639 */
[----:B-1----:R-:W-:Y:S01]  /*8460*/  IMAD.MOV.U32 R56, RZ, RZ, R49 ;  /* 0x000000ffff387224 */ /* 0x002fe200078e0031 */
[----:B------:R-:W-:Y:S02]  /*8470*/  MOV R60, R48 ;  /* 0x00000030003c7202 */ /* 0x000fe40000000f00 */
[----:B------:R-:W-:Y:S01]  /*8480*/  LOP3.LUT R131, R57, 0xff0000ff, RZ, 0xc0, !PT ;  /* 0xff0000ff39837812 */ /* 0x000fe200078ec0ff */
[----:B------:R-:W-:Y:S01]  /*8490*/  IMAD.SHL.U32 R48, R148, 0x100, RZ ;  /* 0x0000010094307824 */ /* 0x000fe200078e00ff */
[----:B------:R-:W-:Y:S02]  /*84a0*/  SHF.R.U32.HI R130, RZ, 0x8, R59 ;  /* 0x00000008ff827819 */ /* 0x000fe4000001163b */
[----:B------:R-:W-:Y:S02]  /*84b0*/  SHF.R.U32.HI R62, RZ, 0x8, R63 ;  /* 0x00000008ff3e7819 */ /* 0x000fe4000001163f */
[----:B------:R-:W-:-:S02]  /*84c0*/  SHF.R.U32.HI R150, RZ, 0x10, R61 ;  /* 0x00000010ff967819 */ /* 0x000fc4000001163d */
[----:B------:R-:W-:Y:S02]  /*84d0*/  SHF.R.U32.HI R84, RZ, 0x8, R61 ;  /* 0x00000008ff547819 */ /* 0x000fe4000001163d */
[----:B------:R-:W-:Y:S02]  /*84e0*/  LOP3.LUT R58, R61, 0xff0000ff, RZ, 0xc0, !PT ;  /* 0xff0000ff3d3a7812 */ /* 0x000fe400078ec0ff */
[----:B------:R-:W-:Y:S02]  /*84f0*/  SHF.R.U32.HI R86, RZ, 0x10, R63 ;  /* 0x00000010ff567819 */ /* 0x000fe4000001163f */
[----:B------:R-:W-:Y:S01]  /*8500*/  LOP3.LUT R61, R63, 0xff0000ff, RZ, 0xc0, !PT ;  /* 0xff0000ff3f3d7812 */ /* 0x000fe200078ec0ff */
[----:B--2---:R-:W-:Y:S01]  /*8510*/  IMAD.MOV.U32 R63, RZ, RZ, R52 ;  /* 0x000000ffff3f7224 */ /* 0x004fe200078e0034 */
[----:B------:R-:W-:Y:S01]  /*8520*/  LOP3.LUT R131, R131, 0xff00, R48, 0xf8, !PT ;  /* 0x0000ff0083837812 */ /* 0x000fe200078ef830 */
[----:B------:R-:W-:Y:S01]  /*8530*/  IMAD.SHL.U32 R48, R130, 0x100, RZ ;  /* 0x0000010082307824 */ /* 0x000fe200078e00ff */
[----:B------:R-:W-:Y:S01]  /*8540*/  SHF.R.U32.HI R151, RZ, 0x10, R59 ;  /* 0x00000010ff977819 */ /* 0x000fe2000001163b */
[----:B------:R-:W-:Y:S01]  /*8550*/  IMAD.SHL.U32 R52, R62, 0x100, RZ ;  /* 0x000001003e347824 */ /* 0x000fe200078e00ff */
[----:B------:R-:W-:-:S02]  /*8560*/  LOP3.LUT R59, R59, 0xff0000ff, RZ, 0xc0, !PT ;  /* 0xff0000ff3b3b7812 */ /* 0x000fc400078ec0ff */
[----:B------:R-:W-:Y:S01]  /*8570*/  SHF.R.U32.HI R149, RZ, 0x10, R57 ;  /* 0x00000010ff957819 */ /* 0x000fe20000011639 */
[----:B------:R-:W-:Y:S01]  /*8580*/  IMAD.MOV.U32 R57, RZ, RZ, R50 ;  /* 0x000000ffff397224 */ /* 0x000fe200078e0032 */
[----:B------:R-:W-:Y:S01]  /*8590*/  LOP3.LUT R59, R59, 0xff00, R48, 0xf8, !PT ;  /* 0x0000ff003b3b7812 */ /* 0x000fe200078ef830 */
[----:B------:R-:W-:Y:S01]  /*85a0*/  IMAD.U32 R48, R151, 0x10000, RZ ;  /* 0x0001000097307824 */ /* 0x000fe200078e00ff */
[----:B------:R-:W-:Y:S01]  /*85b0*/  SHF.L.U32 R49, R84, 0x8, RZ ;  /* 0x0000000854317819 */ /* 0x000fe200000006ff */
[----:B------:R-:W-:Y:S01]  /*85c0*/  IMAD.U32 R50, R149, 0x10000, RZ ;  /* 0x0001000095327824 */ /* 0x000fe200078e00ff */
[----:B------:R-:W-:Y:S01]  /*85d0*/  LOP3.LUT R148, R61, 0xff00, R52, 0xf8, !PT ;  /* 0x0000ff003d947812 */ /* 0x000fe200078ef834 */
[----:B------:R-:W-:Y:S01]  /*85e0*/  IMAD.U32 R52, R150, 0x10000, RZ ;  /* 0x0001000096347824 */ /* 0x000fe200078e00ff */
        /* <DEDUP_REMOVED lines=9> */
[----:B------:R-:W-:Y:S02]  /*8680*/  LOP3.LUT R50, R131, 0xff0000, R50, 0xf8, !PT ;  /* 0x00ff000083327812 */ /* 0x000fe400078ef832 */
[----:B------:R-:W-:Y:S01]  /*8690*/  SHF.L.U32 R131, R86, 0x10, RZ ;  /* 0x0000001056837819 */ /* 0x000fe200000006ff */
[----:B------:R-:W-:-:S02]  /*86a0*/  HADD2.F32 R86, -RZ, R62.H0_H0 ;  /* 0x2000003eff567230 */ /* 0x000fc40000004100 */
[-C--:B------:R-:W-:Y:S01]  /*86b0*/  FMUL.FTZ R151, R59, R49.reuse ;  /* 0x000000313b977220 */ /* 0x080fe20000410000 */
        /* <DEDUP_REMOVED lines=66> */
[C---:B------:R-:W-:Y:S01]  /*8ae0*/  FMUL.FTZ R131, R61.reuse, R63 ;  /* 0x0000003f3d837220 */ /* 0x040fe20000410000 */
[----:B------:R-:W-:Y:S01]  /*8af0*/  HADD2.F32 R62, -RZ, R145.H0_H0 ;  /* 0x20000091ff3e7230 */ /* 0x000fe20000004100 */
[----:B------:R-:W-:Y:S01]  /*8b00*/  F2FP.SATFINITE.E4M3.F32.PACK_AB_MERGE_C R154, R154, R59, RZ ;  /* 0x0000003b9a9a723e */ /* 0x000fe200048070ff */
[----:B------:R-:W-:Y:S02]  /*8b10*/  HADD2.F32 R57, -RZ, R57.H1_H1 ;  /* 0x30000039ff397230 */ /* 0x000fe40000004100 */
[----:B------:R-:W-:Y:S01]  /*8b20*/  FMUL.FTZ R86, R60, R144 ;  /* 0x000000903c567220 */ /* 0x000fe20000410000 */
[----:B------:R-:W-:Y:S02]  /*8b30*/  HADD2.F32 R145, -RZ, R145.H1_H1 ;  /* 0x30000091ff917230 */ /* 0x000fe40000004100 */
[-C--:B------:R-:W-:Y:S01]  /*8b40*/  FFMA.FTZ R54, R54, R62.reuse, -R131 ;  /* 0x0000003e36367223 */ /* 0x080fe20000010883 */
[----:B------:R-:W-:Y:S01]  /*8b50*/  FFMA.FTZ R84, R61, R62, R84 ;  /* 0x0000003e3d547223 */ /* 0x000fe20000010054 */
        /* <DEDUP_REMOVED lines=11> */
[----:B------:R-:W-:Y:S01]  /*8c10*/  F2FP.SATFINITE.E4M3.F32.PACK_AB_MERGE_C R54, R145, R84, R130 ;  /* 0x000000549136723e */ /* 0x000fe20004807082 */
[----:B------:R-:W-:-:S02]  /*8c20*/  HADD2.F32 R130, -RZ, R86.H0_H0 ;  /* 0x20000056ff827230 */ /* 0x000fc40000004100 */
[CC--:B------:R-:W-:Y:S01]  /*8c30*/  FMUL.FTZ R145, R63.reuse, R144.reuse ;  /* 0x000000903f917220 */ /* 0x0c0fe20000410000 */
[----:B------:R-:W-:Y:S02]  /*8c40*/  HADD2.F32 R84, -RZ, R62.H1_H1 ;  /* 0x3000003eff547230 */ /* 0x000fe40000004100 */
[C---:B------:R-:W-:Y:S01]  /*8c50*/  FMUL.FTZ R144, R60.reuse, R144 ;  /* 0x000000903c907220 */ /* 0x040fe20000410000 */
[----:B------:R-:W-:Y:S02]  /*8c60*/  HADD2.F32 R131, -RZ, R131.H1_H1 ;  /* 0x30000083ff837230 */ /* 0x000fe40000004100 */
[-C--:B------:R-:W-:Y:S01]  /*8c70*/  FFMA.FTZ R60, R60, R130.reuse, -R145 ;  /* 0x000000823c3c7223 */ /* 0x080fe20000010891 */
[----:B------:R-:W-:Y:S02]  /*8c80*/  HADD2.F32 R62, -RZ, R61.H1_H1 ;  /* 0x3000003dff3e7230 */ /* 0x000fe40000004100 */
[----:B------:R-:W-:Y:S01]  /*8c90*/  FFMA.FTZ R61, R63, R130, R144 ;  /* 0x000000823f3d7223 */ /* 0x000fe20000010090 */
[----:B------:R-:W-:-:S02]  /*8ca0*/  HADD2.F32 R63, -RZ, R86.H1_H1 ;  /* 0x30000056ff3f7230 */ /* 0x000fc40000004100 */
[----:B------:R-:W-:Y:S01]  /*8cb0*/  FMUL.FTZ R145, R84, R131 ;  /* 0x0000008354917220 */ /* 0x000fe20000410000 */
[----:B------:R-:W-:Y:S01]  /*8cc0*/  F2FP.F16.E4M3.UNPACK_B R53, R53.H1 ;  /* 0x00000035ff35723e */ /* 0x000fe200030006ff */
[----:B------:R-:W-:Y:S01]  /*8cd0*/  FMUL.FTZ R131, R62, R131 ;  /* 0x000000833e837220 */ /* 0x000fe20000410000 */
[----:B------:R-:W-:Y:S02]  /*8ce0*/  F2FP.F16.E4M3.UNPACK_B R86, R52.H1 ;  /* 0x00000034ff56723e */ /* 0x000fe400030006ff */
[----:B------:R-:W-:Y:S01]  /*8cf0*/  F2FP.F16.E4M3.UNPACK_B R56, R56.H1 ;  /* 0x00000038ff38723e */ /* 0x000fe200030006ff */
[-C--:B------:R-:W-:Y:S01]  /*8d00*/  FFMA.FTZ R146, R84, R63.reuse, R131 ;  /* 0x0000003f54927223 */ /* 0x080fe20000010083 */
[----:B------:R-:W-:Y:S01]  /*8d10*/  F2FP.SATFINITE.E4M3.F32.PACK_AB_MERGE_C R59, R147, R148, R58 ;  /* 0x00000094933b723e */ /* 0x000fe2000480703a */
[----:B------:R-:W-:Y:S01]  /*8d20*/  FFMA.FTZ R147, R62, R63, -R145 ;  /* 0x0000003f3e937223 */ /* 0x000fe20000010891 */
[--C-:B------:R-:W-:Y:S01]  /*8d30*/  HADD2.F32 R62, -RZ, R53.reuse.H0_H0 ;  /* 0x20000035ff3e7230 */ /* 0x100fe20000004100 */
[----:B------:R-:W-:Y:S01]  /*8d40*/  F2FP.F16.E4M3.UNPACK_B R50, R50.H1 ;  /* 0x00000032ff32723e */ /* 0x000fe200030006ff */
[--C-:B------:R-:W-:Y:S01]  /*8d50*/  HADD2.F32 R131, -RZ, R86.reuse.H0_H0 ;  /* 0x20000056ff837230 */ /* 0x100fe20000004100 */
[----:B------:R-:W-:Y:S01]  /*8d60*/  F2FP.SATFINITE.E4M3.F32.PACK_AB_MERGE_C R58, R150, R149, R154 ;  /* 0x00000095963a723e */ /* 0x000fe2000480709a */
[----:B------:R-:W-:Y:S01]  /*8d70*/  HADD2.F32 R53, -RZ, R53.H1_H1 ;  /* 0x30000035ff357230 */ /* 0x000fe20000004100 */
[----:B------:R-:W-:Y:S01]  /*8d80*/  F2FP.F16.E4M3.UNPACK_B R130, R49.H1 ;  /* 0x00000031ff82723e */ /* 0x000fe200030006ff */
[----:B------:R-:W-:-:S02]  /*8d90*/  HADD2.F32 R86, -RZ, R86.H1_H1 ;  /* 0x30000056ff567230 */ /* 0x000fc40000004100 */
[-C--:B------:R-:W-:Y:S01]  /*8da0*/  FMUL.FTZ R145, R62, R131.reuse ;  /* 0x000000833e917220 */ /* 0x080fe20000410000 */
[--C-:B------:R-:W-:Y:S02]  /*8db0*/  HADD2.F32 R52, -RZ, R56.reuse.H0_H0 ;  /* 0x20000038ff347230 */ /* 0x100fe40000004100 */
[----:B------:R-:W-:Y:S02]  /*8dc0*/  HADD2.F32 R56, -RZ, R56.H1_H1 ;  /* 0x30000038ff387230 */ /* 0x000fe40000004100 */
[CC--:B------:R-:W-:Y:S01]  /*8dd0*/  FMUL.FTZ R151, R53.reuse, R86.reuse ;  /* 0x0000005635977220 */ /* 0x0c0fe20000410000 */
[--C-:B------:R-:W-:Y:S02]  /*8de0*/  HADD2.F32 R84, -RZ, R50.reuse.H1_H1 ;  /* 0x30000032ff547230 */ /* 0x100fe40000004100 */
[----:B------:R-:W-:Y:S01]  /*8df0*/  FMUL.FTZ R131, R52, R131 ;  /* 0x0000008334837220 */ /* 0x000fe20000410000 */
[----:B------:R-:W-:Y:S02]  /*8e00*/  HADD2.F32 R63, -RZ, R50.H0_H0 ;  /* 0x20000032ff3f7230 */ /* 0x000fe40000004100 */
        /* <DEDUP_REMOVED lines=17> */
[CC--:B------:R-:W-:Y:S01]  /*8f20*/  FMUL.FTZ R155, R53.reuse, R144.reuse ;  /* 0x00000090359b7220 */ /* 0x0c0fe20000410000 */
        /* <DEDUP_REMOVED lines=25> */
[----:B------:R-:W-:Y:S01]  /*90c0*/  FMUL.FTZ R53, R50, R53 ;  /* 0x0000003532357220 */ /* 0x000fe20000410000 */
[----:B------:R-:W-:-:S02]  /*90d0*/  IMAD.MOV.U32 R48, RZ, RZ, R59 ;  /* 0x000000ffff307224 */ /* 0x000fc400078e003b */
[-C--:B------:R-:W-:Y:S01]  /*90e0*/  FFMA.FTZ R50, R50, R49.reuse, -R63 ;  /* 0x0000003132327223 */ /* 0x080fe2000001083f */
[----:B------:R-:W-:Y:S01]  /*90f0*/  F2FP.SATFINITE.E4M3.F32.PACK_AB_MERGE_C R51, R51, R154, RZ ;  /* 0x0000009a3333723e */ /* 0x000fe200048070ff */
[----:B------:R-:W-:Y:S01]  /*9100*/  FFMA.FTZ R56, R56, R49, R53 ;  /* 0x0000003138387223 */ /* 0x000fe20000010035 */
[----:B------:R-:W-:Y:S01]  /*9110*/  F2FP.SATFINITE.E4M3.F32.PACK_AB_MERGE_C R130, R130, R155, RZ ;  /* 0x0000009b8282723e */ /* 0x000fe200048070ff */
[----:B------:R-:W-:Y:S01]  /*9120*/  IMAD.MOV.U32 R52, RZ, RZ, R58 ;  /* 0x000000ffff347224 */ /* 0x000fe200078e003a */
[----:B------:R-:W-:Y:S01]  /*9130*/  F2FP.SATFINITE.E4M3.F32.PACK_AB_MERGE_C R51, R50, R153, R51 ;  /* 0x000000993233723e */ /* 0x000fe20004807033 */
[----:B------:R-:W-:Y:S01]  /*9140*/  IMAD.MOV.U32 R50, RZ, RZ, R57 ;  /* 0x000000ffff327224 */ /* 0x000fe200078e0039 */
[----:B------:R-:W-:Y:S02]  /*9150*/  F2FP.SATFINITE.E4M3.F32.PACK_AB_MERGE_C R49, R147, R60, R148 ;  /* 0x0000003c9331723e */ /* 0x000fe40004807094 */
[----:B------:R-:W-:Y:S02]  /*9160*/  F2FP.SATFINITE.E4M3.F32.PACK_AB_MERGE_C R53, R146, R61, R149 ;  /* 0x0000003d9235723e */ /* 0x000fe40004807095 */
[----:B------:R-:W-:-:S07]  /*9170*/  F2FP.SATFINITE.E4M3.F32.PACK_AB_MERGE_C R55, R56, R145, R130 ;  /* 0x000000913837723e */ /* 0x000fce0004807082 */
.L_x_2245:
[----:B------:R-:W-:Y:S05]  /*9180*/  BSYNC B2 ;  /* 0x0000000000027941 */ /* 0x000fea0003800000 */
.L_x_2244:
        /* <DEDUP_REMOVED lines=11> */
.L_x_2243:
[----:B------:R-:W-:Y:S05]  /*9240*/  BSYNC B1 ;  /* 0x0000000000017941 */ /* 0x000fea0003800000 */
.L_x_2242:
[----:B------:R-:W-:Y:S01]  /*9250*/  ISETP.GE.OR P3, PT, R233, R116, P0 ;  /* 0x00000074e900720c */ /* 0x000fe20000766670 */
[----:B------:R-:W-:-:S12]  /*9260*/  BSSY B1, `(.L_x_2246) ;  /* 0x00000ff000017945 */ /* 0x000fd80003800000 */
[----:B------:R-:W-:Y:S05]  /*9270*/  @P3 BRA `(.L_x_2247) ;  /* 0x0000000c00f43947 */ /* 0x000fea0003800000 */
[----:B-1-3--:R-:W2:Y:S01]  /*9280*/  LDL R50, [R1+0x2c] ;  /* 0x00002c0001327983 */ /* 0x00aea20000100800 */
        /* <DEDUP_REMOVED lines=20> */
[----:B--2---:R-:W-:Y:S01]  /*93d0*/  IADD3 R51, R48, R49, R50 ;  /* 0x0000003130337210 */ /* 0x004fe20007ffe032 */
[----:B------:R-:W-:-:S04]  /*93e0*/  IMAD R49, R232, 0x8000, R119 ;  /* 0x00008000e8317824 */ /* 0x000fc800078e0277 */
        /* <DEDUP_REMOVED lines=11> */
[----:B------:R-:W-:Y:S01]  /*94a0*/  IMAD.SHL.U32 R65, R61, 0x100, RZ ;  /* 0x000001003d417824 */ /* 0x000fe200078e00ff */
[----:B------:R-:W-:Y:S01]  /*94b0*/  SHF.R.U32.HI R87, RZ, 0x8, R67 ;  /* 0x00000008ff577819 */ /* 0x000fe20000011643 */
[----:B------:R-:W-:Y:S01]  /*94c0*/  IMAD.MOV.U32 R61, RZ, RZ, R50 ;  /* 0x000000ffff3d7224 */ /* 0x000fe200078e0032 */
[----:B------:R-:W-:Y:S02]  /*94d0*/  SHF.R.U32.HI R85, RZ, 0x8, R69 ;  /* 0x00000008ff557819 */ /* 0x000fe40000011645 */
[----:B------:R-:W-:Y:S01]  /*94e0*/  LOP3.LUT R52, R64, 0xff00, R65, 0xf8, !PT ;  /* 0x0000ff0040347812 */ /* 0x000fe200078ef841 */
[----:B------:R-:W-:Y:S01]  /*94f0*/  IMAD.U32 R65, R130, 0x10000, RZ ;  /* 0x0001000082417824 */ /* 0x000fe200078e00ff */
[----:B------:R-:W-:-:S02]  /*9500*/  LOP3.LUT R68, R67, 0xff0000ff, RZ, 0xc0, !PT ;  /* 0xff0000ff43447812 */ /* 0x000fc400078ec0ff */
[----:B------:R-:W-:Y:S01]  /*9510*/  SHF.R.U32.HI R86, RZ, 0x10, R67 ;  /* 0x00000010ff567819 */ /* 0x000fe20000011643 */
[----:B------:R-:W-:Y:S01]  /*9520*/  IMAD.SHL.U32 R67, R87, 0x100, RZ ;  /* 0x0000010057437824 */ /* 0x000fe200078e00ff */
[----:B------:R-:W-:Y:S02]  /*9530*/  SHF.R.U32.HI R82, RZ, 0x8, R71 ;  /* 0x00000008ff527819 */ /* 0x000fe40000011647 */
[----:B------:R-:W-:Y:S02]  /*9540*/  LOP3.LUT R70, R69, 0xff0000ff, RZ, 0xc0, !PT ;  /* 0xff0000ff45467812 */ /* 0x000fe400078ec0ff */
[----:B------:R-:W-:Y:S01]  /*9550*/  SHF.R.U32.HI R84, RZ, 0x10, R69 ;  /* 0x00000010ff547819 */ /* 0x000fe20000011645 */
[----:B------:R-:W-:Y:S01]  /*9560*/  IMAD.SHL.U32 R69, R85, 0x100, RZ ;  /* 0x0000010055457824 */ /* 0x000fe200078e00ff */
[----:B------:R-:W-:Y:S01]  /*9570*/  LOP3.LUT R81, R71, 0xff0000ff, RZ, 0xc0, !PT ;  /* 0xff0000ff47517812 */ /* 0x000fe200078ec0ff */
[----:B------:R-:W-:Y:S01]  /*9580*/  IMAD.SHL.U32 R50, R82, 0x100, RZ ;  /* 0x0000010052327824 */ /* 0x000fe200078e00ff */
[----:B------:R-:W-:-:S02]  /*9590*/  SHF.R.U32.HI R83, RZ, 0x10, R71 ;  /* 0x00000010ff537819 */ /* 0x000fc40000011647 */
[----:B------:R-:W-:Y:S02]  /*95a0*/  LOP3.LUT R52, R52, 0xff0000, R65, 0xf8, !PT ;  /* 0x00ff000034347812 */ /* 0x000fe400078ef841 */
[----:B------:R-:W-:Y:S01]  /*95b0*/  LOP3.LUT R48, R68, 0xff00, R67, 0xf8, !PT ;  /* 0x0000ff0044307812 */ /* 0x000fe200078ef843 */
[----:B------:R-:W-:Y:S01]  /*95c0*/  IMAD.U32 R83, R83, 0x10000, RZ ;  /* 0x0001000053537824 */ /* 0x000fe200078e00ff */
[----:B------:R-:W-:Y:S02]  /*95d0*/  SHF.L.U32 R65, R86, 0x10, RZ ;  /* 0x0000001056417819 */ /* 0x000fe400000006ff */
[----:B------:R-:W-:Y:S02]  /*95e0*/  F2FP.F16.E4M3.UNPACK_B R71, R142.H1 ;  /* 0x0000008eff47723e */ /* 0x000fe400030006ff */
[----:B------:R-:W-:Y:S02]  /*95f0*/  F2FP.F16.E4M3.UNPACK_B R64, R63.H1 ;  /* 0x0000003fff40723e */ /* 0x000fe400030006ff */
[----:B------:R-:W-:-:S02]  /*9600*/  F2FP.F16.E4M3.UNPACK_B R67, R66.H1 ;  /* 0x00000042ff43723e */ /* 0x000fc400030006ff */
[----:B------:R-:W-:Y:S02]  /*9610*/  MOV R62, R54 ;  /* 0x00000036003e7202 */ /* 0x000fe40000000f00 */
[----:B------:R-:W-:Y:S01]  /*9620*/  LOP3.LUT R54, R70, 0xff00, R69, 0xf8, !PT ;  /* 0x0000ff0046367812 */ /* 0x000fe200078ef845 */
[----:B------:R-:W-:Y:S01]  /*9630*/  HADD2.F32 R68, -RZ, R67.H0_H0 ;  /* 0x20000043ff447230 */ /* 0x000fe20000004100 */
[----:B------:R-:W-:Y:S01]  /*9640*/  LOP3.LUT R82, R81, 0xff00, R50, 0xf8, !PT ;  /* 0x0000ff0051527812 */ /* 0x000fe200078ef832 */
[--C-:B------:R-:W-:Y:S01]  /*9650*/  HADD2.F32 R50, -RZ, R71.reuse.H0_H0 ;  /* 0x20000047ff327230 */ /* 0x100fe20000004100 */
[----:B------:R-:W-:Y:S01]  /*9660*/  LOP3.LUT R48, R48, 0xff0000, R65, 0xf8, !PT ;  /* 0x00ff000030307812 */ /* 0x000fe200078ef841 */
[----:B------:R-:W-:Y:S01]  /*9670*/  HADD2.F32 R65, -RZ, R64.H0_H0 ;  /* 0x20000040ff417230 */ /* 0x000fe20000004100 */
[----:B------:R-:W-:Y:S01]  /*9680*/  F2FP.F16.E4M3.UNPACK_B R69, R138.H1 ;  /* 0x0000008aff45723e */ /* 0x000fe200030006ff */
[----:B------:R-:W-:Y:S02]  /*9690*/  IMAD.U32 R81, R84, 0x10000, RZ ;  /* 0x0001000054517824 */ /* 0x000fe400078e00ff */
[----:B------:R-:W-:Y:S01]  /*96a0*/  FMUL.FTZ R84, R68, R50 ;  /* 0x0000003244547220 */ /* 0x000fe20000410000 */
[----:B------:R-:W-:-:S02]  /*96b0*/  HADD2.F32 R71, -RZ, R71.H1_H1 ;  /* 0x30000047ff477230 */ /* 0x000fc40000004100 */
[C---:B------:R-:W-:Y:S01]  /*96c0*/  FMUL.FTZ R85, R65.reuse, R50 ;  /* 0x0000003241557220 */ /* 0x040fe20000410000 */
[--C-:B------:R-:W-:Y:S01]  /*96d0*/  HADD2.F32 R70, -RZ, R69.reuse.H0_H0 ;  /* 0x20000045ff467230 */ /* 0x100fe20000004100 */
[----:B------:R-:W-:Y:S01]  /*96e0*/  F2FP.F16.E4M3.UNPACK_B R142, R142 ;  /* 0x0000008eff8e723e */ /* 0x000fe200020006ff */
[----:B------:R-:W-:Y:S01]  /*96f0*/  HADD2.F32 R69, -RZ, R69.H1_H1 ;  /* 0x30000045ff457230 */ /* 0x000fe20000004100 */
[----:B------:R-:W-:Y:S02]  /*9700*/  F2FP.F16.E4M3.UNPACK_B R66, R66 ;  /* 0x00000042ff42723e */ /* 0x000fe400020006ff */
[-C--:B------:R-:W-:Y:S01]  /*9710*/  FFMA.FTZ R85, R68, R70.reuse, R85 ;  /* 0x0000004644557223 */ /* 0x080fe20000010055 */
[----:B------:R-:W-:Y:S01]  /*9720*/  FFMA.FTZ R84, R65, R70, -R84 ;  /* 0x0000004641547223 */ /* 0x000fe20000010854 */
[----:B------:R-:W-:Y:S01]  /*9730*/  HADD2.F32 R68, -RZ, R67.H1_H1 ;  /* 0x30000043ff447230 */ /* 0x000fe20000004100 */
[----:B------:R-:W-:Y:S01]  /*9740*/  F2FP.F16.E4M3.UNPACK_B R63, R63 ;  /* 0x0000003fff3f723e */ /* 0x000fe200020006ff */
[----:B------:R-:W-:Y:S01]  /*9750*/  HADD2.F32 R65, -RZ, R64.H1_H1 ;  /* 0x30000040ff417230 */ /* 0x000fe20000004100 */
[----:B------:R-:W-:Y:S01]  /*9760*/  LOP3.LUT R50, R82, 0xff0000, R83, 0xf8, !PT ;  /* 0x00ff000052327812 */ /* 0x000fe200078ef853 */
[----:B------:R-:W-:-:S02]  /*9770*/  HADD2.F32 R70, -RZ, R142.H0_H0 ;  /* 0x2000008eff467230 */ /* 0x000fc40000004100 */
[CC--:B------:R-:W-:Y:S01]  /*9780*/  FMUL.FTZ R82, R68.reuse, R71.reuse ;  /* 0x0000004744527220 */ /* 0x0c0fe20000410000 */
[----:B------:R-:W-:Y:S01]  /*9790*/  F2FP.F16.E4M3.UNPACK_B R138, R138 ;  /* 0x0000008aff8a723e */ /* 0x000fe200020006ff */
[C---:B------:R-:W-:Y:S01]  /*97a0*/  FMUL.FTZ R71, R65.reuse, R71 ;  /* 0x0000004741477220 */ /* 0x040fe20000410000 */
[----:B------:R-:W-:Y:S02]  /*97b0*/  HADD2.F32 R67, -RZ, R66.H0_H0 ;  /* 0x20000042ff437230 */ /* 0x000fe40000004100 */
[-C--:B------:R-:W-:Y:S01]  /*97c0*/  FFMA.FTZ R87, R65, R69.reuse, -R82 ;  /* 0x0000004541577223 */ /* 0x080fe20000010852 */
[----:B------:R-:W-:Y:S02]  /*97d0*/  HADD2.F32 R64, -RZ, R63.H0_H0 ;  /* 0x2000003fff407230 */ /* 0x000fe40000004100 */
[----:B------:R-:W-:Y:S01]  /*97e0*/  FFMA.FTZ R86, R68, R69, R71 ;  /* 0x0000004544567223 */ /* 0x000fe20000010047 */
[----:B------:R-:W-:Y:S02]  /*97f0*/  HADD2.F32 R65, -RZ, R138.H0_H0 ;  /* 0x2000008aff417230 */ /* 0x000fe40000004100 */
[----:B------:R-:W-:Y:S01]  /*9800*/  FMUL.FTZ R69, R67, R70 ;  /* 0x0000004643457220 */ /* 0x000fe20000410000 */
[----:B------:R-:W-:-:S02]  /*9810*/  HADD2.F32 R142, -RZ, R142.H1_H1 ;  /* 0x3000008eff8e7230 */ /* 0x000fc40000004100 */
        /* <DEDUP_REMOVED lines=29> */
[----:B------:R-:W-:Y:S01]  /*99f0*/  F2FP.F16.E4M3.UNPACK_B R140, R140 ;  /* 0x0000008cff8c723e */ /* 0x000fe200020006ff */
[----:B------:R-:W-:Y:S01]  /*9a00*/  FMUL.FTZ R70, R63, R70 ;  /* 0x000000463f467220 */ /* 0x000fe20000410000 */
[----:B------:R-:W-:Y:S01]  /*9a10*/  FFMA.FTZ R142, R67, R66, R142 ;  /* 0x00000042438e7223 */ /* 0x000fe2000001008e */
[----:B------:R-:W-:Y:S01]  /*9a20*/  FFMA.FTZ R131, R63, R68, -R64 ;  /* 0x000000443f837223 */ /* 0x000fe20000010840 */
[----:B------:R-:W-:Y:S01]  /*9a30*/  F2FP.F16.E4M3.UNPACK_B R63, R62 ;  /* 0x0000003eff3f723e */ /* 0x000fe200020006ff */
[--C-:B------:R-:W-:Y:S02]  /*9a40*/  HADD2.F32 R67, -RZ, R143.reuse.H0_H0 ;  /* 0x2000008fff437230 */ /* 0x100fe40000004100 */
[----:B------:R-:W-:Y:S01]  /*9a50*/  FFMA.FTZ R145, R65, R68, R70 ;  /* 0x0000004441917223 */ /* 0x000fe20000010046 */
[----:B------:R-:W-:Y:S01]  /*9a60*/  HADD2.F32 R66, -RZ, R143.H1_H1 ;  /* 0x3000008fff427230 */ /* 0x000fe20000004100 */
[----:B------:R-:W-:Y:S01]  /*9a70*/  F2FP.F16.E4M3.UNPACK_B R70, R54 ;  /* 0x00000036ff46723e */ /* 0x000fe200020006ff */
        /* <DEDUP_REMOVED lines=9> */
[-C--:B------:R-:W-:Y:S01]  /*9b10*/  FMUL.FTZ R68, R63, R66.reuse ;  /* 0x000000423f447220 */ /* 0x080fe20000410000 */
[----:B------:R-:W-:Y:S02]  /*9b20*/  HADD2.F32 R140, -RZ, R140.H1_H1 ;  /* 0x3000008cff8c7230 */ /* 0x000fe40000004100 */
[C---:B------:R-:W-:Y:S01]  /*9b30*/  FMUL.FTZ R66, R61.reuse, R66 ;  /* 0x000000423d427220 */ /* 0x040fe20000410000 */
        /* <DEDUP_REMOVED lines=8> */
[----:B------:R-:W-:Y:S01]  /*9bc0*/  HADD2.F32 R68, -RZ, R67.H0_H0 ;  /* 0x20000043ff447230 */ /* 0x000fe20000004100 */
[----:B------:R-:W-:Y:S01]  /*9bd0*/  F2FP.SATFINITE.E4M3.F32.PACK_AB_MERGE_C R64, R87, R84, RZ ;  /* 0x000000545740723e */ /* 0x000fe200048070ff */
[--C-:B------:R-:W-:Y:S01]  /*9be0*/  HADD2.F32 R81, -RZ, R70.reuse.H0_H0 ;  /* 0x20000046ff517230 */ /* 0x100fe20000004100 */
[----:B------:R-:W-:Y:S01]  /*9bf0*/  F2FP.F16.E4M3.UNPACK_B R69, R52 ;  /* 0x00000034ff45723e */ /* 0x000fe200020006ff */
[----:B------:R-:W-:Y:S01]  /*9c00*/  HADD2.F32 R66, -RZ, R65.H0_H0 ;  /* 0x20000041ff427230 */ /* 0x000fe20000004100 */
[----:B------:R-:W-:Y:S01]  /*9c10*/  F2FP.SATFINITE.E4M3.F32.PACK_AB_MERGE_C R62, R61, R62, R130 ;  /* 0x0000003e3d3e723e */ /* 0x000fe20004807082 */
[----:B------:R-:W-:Y:S01]  /*9c20*/  HADD2.F32 R67, -RZ, R67.H1_H1 ;  /* 0x30000043ff437230 */ /* 0x000fe20000004100 */
[----:B------:R-:W-:Y:S01]  /*9c30*/  F2FP.SATFINITE.E4M3.F32.PACK_AB_MERGE_C R64, R82, R71, R64 ;  /* 0x000000475240723e */ /* 0x000fe20004807040 */
[----:B------:R-:W-:Y:S01]  /*9c40*/  HADD2.F32 R71, -RZ, R69.H0_H0 ;  /* 0x20000045ff477230 */ /* 0x000fe20000004100 */
[----:B------:R-:W-:Y:S01]  /*9c50*/  F2FP.SATFINITE.E4M3.F32.PACK_AB_MERGE_C R61, R140, R83, R142 ;  /* 0x000000538c3d723e */ /* 0x000fe2000480708e */
[-C--:B------:R-:W-:Y:S01]  /*9c60*/  FMUL.FTZ R83, R68, R81.reuse ;  /* 0x0000005144537220 */ /* 0x080fe20000410000 */
[----:B------:R-:W-:Y:S01]  /*9c70*/  FMUL.FTZ R81, R66, R81 ;  /* 0x0000005142517220 */ /* 0x000fe20000410000 */
[----:B------:R-:W-:Y:S01]  /*9c80*/  HADD2.F32 R70, -RZ, R70.H1_H1 ;  /* 0x30000046ff467230 */ /* 0x000fe20000004100 */
[----:B------:R-:W-:Y:S01]  /*9c90*/  F2FP.F16.E4M3.UNPACK_B R49, R49.H1 ;  /* 0x00000031ff31723e */ /* 0x000fe200030006ff */
[----:B------:R-:W-:-:S02]  /*9ca0*/  HADD2.F32 R65, -RZ, R65.H1_H1 ;  /* 0x30000041ff417230 */ /* 0x000fc40000004100 */
[-C--:B------:R-:W-:Y:S01]  /*9cb0*/  FFMA.FTZ R82, R68, R71.reuse, R81 ;  /* 0x0000004744527223 */ /* 0x080fe20000010051 */
[----:B------:R-:W-:Y:S02]  /*9cc0*/  HADD2.F32 R68, -RZ, R69.H1_H1 ;  /* 0x30000045ff447230 */ /* 0x000fe40000004100 */
[-C--:B------:R-:W-:Y:S01]  /*9cd0*/  FMUL.FTZ R84, R67, R70.reuse ;  /* 0x0000004643547220 */ /* 0x080fe20000410000 */
[----:B------:R-:W-:Y:S01]  /*9ce0*/  FFMA.FTZ R83, R66, R71, -R83 ;  /* 0x0000004742537223 */ /* 0x000fe20000010853 */
[C---:B------:R-:W-:Y:S01]  /*9cf0*/  FMUL.FTZ R70, R65.reuse, R70 ;  /* 0x0000004641467220 */ /* 0x040fe20000410000 */
[----:B------:R-:W-:Y:S01]  /*9d00*/  F2FP.F16.E4M3.UNPACK_B R66, R53.H1 ;  /* 0x00000035ff42723e */ /* 0x000fe200030006ff */
[----:B------:R-:W-:Y:S01]  /*9d10*/  FFMA.FTZ R84, R65, R68, -R84 ;  /* 0x0000004441547223 */ /* 0x000fe20000010854 */
[----:B------:R-:W-:Y:S01]  /*9d20*/  F2FP.F16.E4M3.UNPACK_B R65, R54.H1 ;  /* 0x00000036ff41723e */ /* 0x000fe200030006ff */
[----:B------:R-:W-:Y:S01]  /*9d30*/  FFMA.FTZ R85, R67, R68, R70 ;  /* 0x0000004443557223 */ /* 0x000fe20000010046 */
[----:B------:R-:W-:Y:S01]  /*9d40*/  F2FP.F16.E4M3.UNPACK_B R52, R52.H1 ;  /* 0x00000034ff34723e */ /* 0x000fe200030006ff */
[----:B------:R-:W-:Y:S01]  /*9d50*/  HADD2.F32 R54, -RZ, R66.H0_H0 ;  /* 0x20000042ff367230 */ /* 0x000fe20000004100 */
[----:B------:R-:W-:Y:S01]  /*9d60*/  F2FP.F16.E4M3.UNPACK_B R69, R50 ;  /* 0x00000032ff45723e */ /* 0x000fe200020006ff */
[----:B------:R-:W-:-:S02]  /*9d70*/  HADD2.F32 R67, -RZ, R65.H0_H0 ;  /* 0x20000041ff437230 */ /* 0x000fc40000004100 */
[----:B------:R-:W-:Y:S02]  /*9d80*/  HADD2.F32 R53, -RZ, R49.H0_H0 ;  /* 0x20000031ff357230 */ /* 0x000fe40000004100 */
[----:B------:R-:W-:Y:S02]  /*9d90*/  HADD2.F32 R66, -RZ, R66.H1_H1 ;  /* 0x30000042ff427230 */ /* 0x000fe40000004100 */
[-C--:B------:R-:W-:Y:S01]  /*9da0*/  FMUL.FTZ R70, R54, R67.reuse ;  /* 0x0000004336467220 */ /* 0x080fe20000410000 */
[----:B------:R-:W-:Y:S02]  /*9db0*/  HADD2.F32 R68, -RZ, R65.H1_H1 ;  /* 0x30000041ff447230 */ /* 0x000fe40000004100 */
[----:B------:R-:W-:Y:S01]  /*9dc0*/  FMUL.FTZ R67, R53, R67 ;  /* 0x0000004335437220 */ /* 0x000fe20000410000 */
[----:B------:R-:W-:Y:S02]  /*9dd0*/  HADD2.F32 R65, -RZ, R52.H0_H0 ;  /* 0x20000034ff417230 */ /* 0x000fe40000004100 */
[----:B------:R-:W-:-:S02]  /*9de0*/  HADD2.F32 R49, -RZ, R49.H1_H1 ;  /* 0x30000031ff317230 */ /* 0x000fc40000004100 */
        /* <DEDUP_REMOVED lines=58> */
.L_x_2249:
[----:B------:R-:W-:Y:S05]  /*a190*/  BSYNC B2 ;  /* 0x0000000000027941 */ /* 0x000fea0003800000 */
.L_x_2248:
        /* <DEDUP_REMOVED lines=11> */
.L_x_2247:
[----:B------:R-:W-:Y:S05]  /*a250*/  BSYNC B1 ;  /* 0x0000000000017941 */ /* 0x000fea0003800000 */
.L_x_2246:
[C---:B------:R-:W-:Y:S01]  /*a260*/  ISETP.GE.OR P3, PT, R235.reuse, R116, P0 ;  /* 0x00000074eb00720c */ /* 0x040fe20000766670 */
[----:B------:R-:W-:Y:S01]  /*a270*/  IMAD.WIDE.U32 R124, R235, R126, R124 ;  /* 0x0000007eeb7c7225 */ /* 0x000fe200078e007c */
[----:B-1-34-:R-:W-:-:S05]  /*a280*/  SHF.R.S32.HI R49, RZ, 0x1f, R235 ;  /* 0x0000001fff317819 */ /* 0x01afca00000114eb */
[----:B------:R-:W-:-:S04]  /*a290*/  IMAD R48, R49, R126, RZ ;  /* 0x0000007e31307224 */ /* 0x000fc800078e02ff */
[----:B------:R-:W-:Y:S02]  /*a2a0*/  IMAD R61, R235, R127, R48 ;  /* 0x0000007feb3d7224 */ /* 0x000fe400078e0230 */
[----:B------:R-:W-:Y:S05]  /*a2b0*/  @P3 BRA `(.L_x_2228) ;  /* 0x0000001400303947 */ /* 0x000fea0003800000 */
[----:B------:R-:W2:Y:S01]  /*a2c0*/  LDL R50, [R1+0x28] ;  /* 0x0000280001327983 */ /* 0x000ea20000100800 */
[----:B------:R-:W1:Y:S01]  /*a2d0*/  LDC.64 R56, c[0x0][0x2d8] ;  /* 0x0000b600ff387b82 */ /* 0x000e620000000a00 */
[----:B------:R-:W-:Y:S01]  /*a2e0*/  IMAD.IADD R61, R125, 0x1, R61 ;  /* 0x000000017d3d7824 */ /* 0x000fe200078e023d */
[----:B------:R-:W-:Y:S01]  /*a2f0*/  IADD3 R59, P3, P4, R100, R124, R36 ;  /* 0x0000007c643b7210 */ /* 0x000fe20007c7e024 */
[----:B------:R-:W-:Y:S01]  /*a300*/  BSSY B1, `(.L_x_2250) ;  /* 0x00000ec000017945 */ /* 0x000fe20003800000 */
[----:B------:R-:W-:Y:S02]  /*a310*/  ISETP.NE.AND P6, PT, R0, RZ, PT ;  /* 0x000000ff0000720c */ /* 0x000fe40003fc5270 */
[----:B------:R-:W-:Y:S02]  /*a320*/  IADD3.X R48, R34, R61, R103, P3, P4 ;  /* 0x0000003d22307210 */ /* 0x000fe40001fe8467 */
[----:B------:R-:W-:Y:S02]  /*a330*/  SEL R141, R122, R141, !P6 ;  /* 0x0000008d7a8d7207 */ /* 0x000fe40007000000 */
[----:B-1----:R-:W-:-:S05]  /*a340*/  IADD3 R58, P3, R59, R56, RZ ;  /* 0x000000383b3a7210 */ /* 0x002fca0007f7e0ff */
        /* <DEDUP_REMOVED lines=9> */
[----:B------:R-:W-:Y:S02]  /*a3e0*/  LOP3.LUT R49, R49, R20, RZ, 0x3c, !PT ;  /* 0x0000001431317212 */ /* 0x000fe400078e3cff */
[----:B------:R-:W-:-:S04]  /*a3f0*/  LOP3.LUT R48, R48, 0xffffc000, RZ, 0xc0, !PT ;  /* 0xffffc00030307812 */ /* 0x000fc800078ec0ff */
[----:B--2---:R-:W-:Y:S01]  /*a400*/  IADD3 R51, R49, R48, R50 ;  /* 0x0000003031337210 */ /* 0x004fe20007ffe032 */
[----:B------:R-:W-:-:S04]  /*a410*/  IMAD R49, R232, 0x8000, R118 ;  /* 0x00008000e8317824 */ /* 0x000fc800078e0276 */
[----:B------:R-:W-:Y:S02]  /*a420*/  IMAD R51, R232, 0x8000, R51 ;  /* 0x00008000e8337824 */ /* 0x000fe400078e0233 */
[C---:B------:R-:W-:Y:S02]  /*a430*/  IMAD.IADD R49, R18.reuse, 0x1, R49 ;  /* 0x0000000112317824 */ /* 0x040fe400078e0231 */
[----:B------:R-:W-:-:S04]  /*a440*/  IMAD.IADD R52, R18, 0x1, R51 ;  /* 0x0000000112347824 */ /* 0x000fc800078e0233 */
[----:B------:R-:W1:Y:S04]  /*a450*/  LDS.128 R48, [R49+0x28400] ;  /* 0x0284000031307984 */ /* 0x000e680000000c00 */
[----:B------:R-:W2:Y:S01]  /*a460*/  LDS.128 R52, [R52+0x28400] ;  /* 0x0284000034347984 */ /* 0x000ea20000000c00 */
[----:B------:R-:W-:Y:S05]  /*a470*/  @P2 BRA `(.L_x_2251) ;  /* 0x0000000c00502947 */ /* 0x000fea0003800000 */
[--C-:B------:R-:W-:Y:S01]  /*a480*/  SHF.R.U32.HI R65, RZ, 0x8, R73.reuse ;  /* 0x00000008ff417819 */ /* 0x100fe20000011649 */
[----:B--2---:R-:W-:Y:S01]  /*a490*/  IMAD.MOV.U32 R66, RZ, RZ, R52 ;  /* 0x000000ffff427224 */ /* 0x004fe200078e0034 */
[----:B------:R-:W-:Y:S01]  /*a4a0*/  SHF.R.U32.HI R72, RZ, 0x10, R73 ;  /* 0x00000010ff487819 */ /* 0x000fe20000011649 */
[----:B------:R-:W-:Y:S01]  /*a4b0*/  IMAD.MOV.U32 R69, RZ, RZ, R54 ;  /* 0x000000ffff457224 */ /* 0x000fe200078e0036 */
[----:B-1----:R-:W-:Y:S01]  /*a4c0*/  MOV R60, R48 ;  /* 0x00000030003c7202 */ /* 0x002fe20000000f00 */
[----:B------:R-:W-:Y:S01]  /*a4d0*/  IMAD.SHL.U32 R48, R65, 0x100, RZ ;  /* 0x0000010041307824 */ /* 0x000fe200078e00ff */
[----:B------:R-:W-:Y:S01]  /*a4e0*/  LOP3.LUT R67, R73, 0xff0000ff, RZ, 0xc0, !PT ;  /* 0xff0000ff49437812 */ /* 0x000fe200078ec0ff */
[----:B------:R-:W-:Y:S01]  /*a4f0*/  IMAD.U32 R52, R72, 0x10000, RZ ;  /* 0x0001000048347824 */ /* 0x000fe200078e00ff */
[----:B------:R-:W-:Y:S01]  /*a500*/  SHF.R.U32.HI R64, RZ, 0x8, R77 ;  /* 0x00000008ff407819 */ /* 0x000fe2000001164d */
[----:B------:R-:W-:Y:S01]  /*a510*/  IMAD.MOV.U32 R65, RZ, RZ, R50 ;  /* 0x000000ffff417224 */ /* 0x000fe200078e0032 */
[----:B------:R-:W-:-:S02]  /*a520*/  SHF.R.U32.HI R68, RZ, 0x8, R75 ;  /* 0x00000008ff447819 */ /* 0x000fc4000001164b */
[----:B------:R-:W-:Y:S01]  /*a530*/  SHF.R.U32.HI R62, RZ, 0x8, R79 ;  /* 0x00000008ff3e7819 */ /* 0x000fe2000001164f */
[----:B------:R-:W-:Y:S01]  /*a540*/  IMAD.SHL.U32 R50, R64, 0x100, RZ ;  /* 0x0000010040327824 */ /* 0x000fe200078e00ff */
[----:B------:R-:W-:Y:S02]  /*a550*/  LOP3.LUT R67, R67, 0xff00, R48, 0xf8, !PT ;  /* 0x0000ff0043437812 */ /* 0x000fe400078ef830 */
[----:B------:R-:W-:Y:S01]  /*a560*/  SHF.R.U32.HI R70, RZ, 0x10, R75 ;  /* 0x00000010ff467819 */ /* 0x000fe2000001164b */
[----:B------:R-:W-:Y:S01]  /*a570*/  IMAD.SHL.U32 R54, R62, 0x100, RZ ;  /* 0x000001003e367824 */ /* 0x000fe200078e00ff */
[----:B------:R-:W-:Y:S02]  /*a580*/  LOP3.LUT R71, R75, 0xff0000ff, RZ, 0xc0, !PT ;  /* 0xff0000ff4b477812 */ /* 0x000fe400078ec0ff */
[----:B------:R-:W-:Y:S02]  /*a590*/  SHF.L.U32 R48, R68, 0x8, RZ ;  /* 0x0000000844307819 */ /* 0x000fe400000006ff */
[----:B------:R-:W-:-:S02]  /*a5a0*/  LOP3.LUT R52, R67, 0xff0000, R52, 0xf8, !PT ;  /* 0x00ff000043347812 */ /* 0x000fc400078ef834 */
        /* <DEDUP_REMOVED lines=20> */
[----:B------:R-:W-:Y:S01]  /*a6f0*/  SHF.L.U32 R54, R76, 0x10, RZ ;  /* 0x000000104c367819 */ /* 0x000fe200000006ff */
[-C--:B------:R-:W-:Y:S01]  /*a700*/  FFMA.FTZ R76, R68, R71.reuse, R73 ;  /* 0x00000047444c7223 */ /* 0x080fe20000010049 */
[----:B------:R-:W-:Y:S01]  /*a710*/  FFMA.FTZ R79, R64, R71, -R79 ;  /* 0x00000047404f7223 */ /* 0x000fe2000001084f */
[----:B------:R-:W-:Y:S01]  /*a720*/  HADD2.F32 R73, -RZ, R72.H1_H1 ;  /* 0x30000048ff497230 */ /* 0x000fe20000004100 */
[----:B------:R-:W-:Y:S01]  /*a730*/  F2FP.F16.E4M3.UNPACK_B R136, R136 ;  /* 0x00000088ff88723e */ /* 0x000fe200020006ff */
[----:B------:R-:W-:Y:S01]  /*a740*/  HADD2.F32 R68, -RZ, R67.H1_H1 ;  /* 0x30000043ff447230 */ /* 0x000fe20000004100 */
[----:B------:R-:W-:Y:S01]  /*a750*/  F2FP.F16.E4M3.UNPACK_B R66, R66 ;  /* 0x00000042ff42723e */ /* 0x000fe200020006ff */
[----:B------:R-:W-:Y:S01]  /*a760*/  HADD2.F32 R64, -RZ, R62.H1_H1 ;  /* 0x3000003eff407230 */ /* 0x000fe20000004100 */
[----:B------:R-:W-:Y:S01]  /*a770*/  F2FP.F16.E4M3.UNPACK_B R60, R60 ;  /* 0x0000003cff3c723e */ /* 0x000fe200020006ff */
[----:B------:R-:W-:Y:S01]  /*a780*/  HADD2.F32 R71, -RZ, R70.H1_H1 ;  /* 0x30000046ff477230 */ /* 0x000fe20000004100 */
[----:B------:R-:W-:Y:S01]  /*a790*/  LOP3.LUT R54, R75, 0xff0000, R54, 0xf8, !PT ;  /* 0x00ff00004b367812 */ /* 0x000fe200078ef836 */
[----:B------:R-:W-:Y:S01]  /*a7a0*/  FMUL.FTZ R75, R68, R73 ;  /* 0x00000049444b7220 */ /* 0x000fe20000410000 */
[----:B------:R-:W-:Y:S01]  /*a7b0*/  F2FP.F16.E4M3.UNPACK_B R134, R134 ;  /* 0x00000086ff86723e */ /* 0x000fe200020006ff */
[----:B------:R-:W-:-:S02]  /*a7c0*/  HADD2.F32 R70, -RZ, R136.H0_H0 ;  /* 0x20000088ff467230 */ /* 0x000fc40000004100 */
        /* <DEDUP_REMOVED lines=15> */
[----:B------:R-:W-:Y:S01]  /*a8c0*/  F2FP.F16.E4M3.UNPACK_B R62, R137.H1 ;  /* 0x00000089ff3e723e */ /* 0x000fe200030006ff */
[C---:B------:R-:W-:Y:S01]  /*a8d0*/  FMUL.FTZ R73, R60.reuse, R73 ;  /* 0x000000493c497220 */ /* 0x040fe20000410000 */
[----:B------:R-:W-:Y:S01]  /*a8e0*/  F2FP.F16.E4M3.UNPACK_B R64, R69.H1 ;  /* 0x00000045ff40723e */ /* 0x000fe200030006ff */
[----:B------:R-:W-:Y:S01]  /*a8f0*/  FFMA.FTZ R75, R60, R71, -R67 ;  /* 0x000000473c4b7223 */ /* 0x000fe20000010843 */
[----:B------:R-:W-:Y:S01]  /*a900*/  F2FP.F16.E4M3.UNPACK_B R68, R135.H1 ;  /* 0x00000087ff44723e */ /* 0x000fe200030006ff */
[----:B------:R-:W-:Y:S01]  /*a910*/  HADD2.F32 R70, -RZ, R62.H0_H0 ;  /* 0x2000003eff467230 */ /* 0x000fe20000004100 */
[----:B------:R-:W-:Y:S01]  /*a920*/  F2FP.F16.E4M3.UNPACK_B R60, R65.H1 ;  /* 0x00000041ff3c723e */ /* 0x000fe200030006ff */
[----:B------:R-:W-:Y:S01]  /*a930*/  HADD2.F32 R67, -RZ, R64.H0_H0 ;  /* 0x20000040ff437230 */ /* 0x000fe20000004100 */
[----:B------:R-:W-:Y:S01]  /*a940*/  LOP3.LUT R50, R77, 0xff0000, R50, 0xf8, !PT ;  /* 0x00ff00004d327812 */ /* 0x000fe200078ef832 */
[----:B------:R-:W-:Y:S01]  /*a950*/  FFMA.FTZ R77, R66, R71, R73 ;  /* 0x00000047424d7223 */ /* 0x000fe20000010049 */
[----:B------:R-:W-:Y:S01]  /*a960*/  HADD2.F32 R73, -RZ, R62.H1_H1 ;  /* 0x3000003eff497230 */ /* 0x000fe20000004100 */
[----:B------:R-:W-:Y:S01]  /*a970*/  F2FP.F16.E4M3.UNPACK_B R137, R137 ;  /* 0x00000089ff89723e */ /* 0x000fe200020006ff */
[----:B------:R-:W-:-:S02]  /*a980*/  HADD2.F32 R62, -RZ, R60.H0_H0 ;  /* 0x2000003cff3e7230 */ /* 0x000fc40000004100 */
[CC--:B------:R-:W-:Y:S01]  /*a990*/  FMUL.FTZ R71, R67.reuse, R70.reuse ;  /* 0x0000004643477220 */ /* 0x0c0fe20000410000 */
[----:B------:R-:W-:Y:S01]  /*a9a0*/  HADD2.F32 R66, -RZ, R68.H0_H0 ;  /* 0x20000044ff427230 */ /* 0x000fe20000004100 */
[----:B------:R-:W-:Y:S01]  /*a9b0*/  F2FP.F16.E4M3.UNPACK_B R69, R69 ;  /* 0x00000045ff45723e */ /* 0x000fe200020006ff */
[----:B------:R-:W-:Y:S02]  /*a9c0*/  HADD2.F32 R64, -RZ, R64.H1_H1 ;  /* 0x30000040ff407230 */ /* 0x000fe40000004100 */
[C---:B------:R-:W-:Y:S01]  /*a9d0*/  FMUL.FTZ R70, R62.reuse, R70 ;  /* 0x000000463e467220 */ /* 0x040fe20000410000 */
[----:B------:R-:W-:Y:S02]  /*a9e0*/  HADD2.F32 R60, -RZ, R60.H1_H1 ;  /* 0x3000003cff3c7230 */ /* 0x000fe40000004100 */
[-C--:B------:R-:W-:Y:S01]  /*a9f0*/  FFMA.FTZ R80, R62, R66.reuse, -R71 ;  /* 0x000000423e507223 */ /* 0x080fe20000010847 */
[----:B------:R-:W-:Y:S02]  /*aa00*/  HADD2.F32 R71, -RZ, R68.H1_H1 ;  /* 0x30000044ff477230 */ /* 0x000fe40000004100 */
[----:B------:R-:W-:Y:S01]  /*aa10*/  FMUL.FTZ R83, R64, R73 ;  /* 0x0000004940537220 */ /* 0x000fe20000410000 */
[----:B------:R-:W-:Y:S01]  /*aa20*/  F2FP.F16.E4M3.UNPACK_B R65, R65 ;  /* 0x00000041ff41723e */ /* 0x000fe200020006ff */
[C---:B------:R-:W-:Y:S01]  /*aa30*/  FMUL.FTZ R73, R60.reuse, R73 ;  /* 0x000000493c497220 */ /* 0x040fe20000410000 */
[----:B------:R-:W-:Y:S01]  /*aa40*/  FFMA.FTZ R82, R67, R66, R70 ;  /* 0x0000004243527223 */ /* 0x000fe20000010046 */
[----:B------:R-:W-:Y:S01]  /*aa50*/  FFMA.FTZ R83, R60, R71, -R83 ;  /* 0x000000473c537223 */ /* 0x000fe20000010853 */
[----:B------:R-:W-:Y:S01]  /*aa60*/  F2FP.F16.E4M3.UNPACK_B R135, R135 ;  /* 0x00000087ff87723e */ /* 0x000fe200020006ff */
[----:B------:R-:W-:Y:S01]  /*aa70*/  FFMA.FTZ R85, R64, R71, R73 ;  /* 0x0000004740557223 */ /* 0x000fe20000010049 */
[----:B------:R-:W-:Y:S01]  /*aa80*/  HADD2.F32 R71, -RZ, R137.H0_H0 ;  /* 0x20000089ff477230 */ /* 0x000fe20000004100 */
[----:B------:R-:W-:Y:S01]  /*aa90*/  F2FP.SATFINITE.E4M3.F32.PACK_AB_MERGE_C R78, R78, R79, RZ ;  /* 0x0000004f4e4e723e */ /* 0x000fe200048070ff */
[----:B------:R-:W-:Y:S01]  /*aaa0*/  HADD2.F32 R62, -RZ, R69.H0_H0 ;  /* 0x20000045ff3e7230 */ /* 0x000fe20000004100 */
[----:B------:R-:W-:Y:S01]  /*aab0*/  F2FP.SATFINITE.E4M3.F32.PACK_AB_MERGE_C R83, R83, R80, RZ ;  /* 0x000000505353723e */ /* 0x000fe200048070ff */
[----:B------:R-:W-:Y:S01]  /*aac0*/  HADD2.F32 R66, -RZ, R137.H1_H1 ;  /* 0x30000089ff427230 */ /* 0x000fe20000004100 */
[----:B------:R-:W-:Y:S01]  /*aad0*/  F2FP.SATFINITE.E4M3.F32.PACK_AB_MERGE_C R85, R85, R82, RZ ;  /* 0x000000525555723e */ /* 0x000fe200048070ff */
[----:B------:R-:W-:-:S02]  /*aae0*/  HADD2.F32 R60, -RZ, R65.H0_H0 ;  /* 0x20000041ff3c7230 */ /* 0x000fc40000004100 */
[-C--:B------:R-:W-:Y:S01]  /*aaf0*/  FMUL.FTZ R73, R62, R71.reuse ;  /* 0x000000473e497220 */ /* 0x080fe20000410000 */
[----:B------:R-:W-:Y:S01]  /*ab00*/  HADD2.F32 R69, -RZ, R69.H1_H1 ;  /* 0x30000045ff457230 */ /* 0x000fe20000004100 */
[----:B------:R-:W-:Y:S01]  /*ab10*/  F2FP.SATFINITE.E4M3.F32.PACK_AB_MERGE_C R80, R75, R72, R78 ;  /* 0x000000484b50723e */ /* 0x000fe2000480704e */
[----:B------:R-:W-:Y:S02]  /*ab20*/  HADD2.F32 R65, -RZ, R65.H1_H1 ;  /* 0x30000041ff417230 */ /* 0x000fe40000004100 */
[----:B------:R-:W-:Y:S01]  /*ab30*/  FMUL.FTZ R71, R60, R71 ;  /* 0x000000473c477220 */ /* 0x000fe20000410000 */
[--C-:B------:R-:W-:Y:S02]  /*ab40*/  HADD2.F32 R67, -RZ, R135.reuse.H0_H0 ;  /* 0x20000087ff437230 */ /* 0x100fe40000004100 */
[-C--:B------:R-:W-:Y:S01]  /*ab50*/  FMUL.FTZ R68, R69, R66.reuse ;  /* 0x0000004245447220 */ /* 0x080fe20000410000 */
[----:B------:R-:W-:Y:S02]  /*ab60*/  HADD2.F32 R64, -RZ, R135.H1_H1 ;  /* 0x30000087ff407230 */ /* 0x000fe40000004100 */
[----:B------:R-:W-:Y:S01]  /*ab70*/  FMUL.FTZ R66, R65, R66 ;  /* 0x0000004241427220 */ /* 0x000fe20000410000 */
[----:B------:R-:W-:Y:S01]  /*ab80*/  F2FP.SATFINITE.E4M3.F32.PACK_AB_MERGE_C R76, R81, R76, RZ ;  /* 0x0000004c514c723e */ /* 0x000fe200048070ff */
[-C--:B------:R-:W-:Y:S01]  /*ab90*/  FFMA.FTZ R71, R62, R67.reuse, R71 ;  /* 0x000000433e477223 */ /* 0x080fe20000010047 */
[----:B------:R-:W-:Y:S01]  /*aba0*/  FFMA.FTZ R73, R60, R67, -R73 ;  /* 0x000000433c497223 */ /* 0x000fe20000010849 */
[-C--:B------:R-:W-:Y:S01]  /*abb0*/  FFMA.FTZ R62, R65, R64.reuse, -R68 ;  /* 0x00000040413e7223 */ /* 0x080fe20000010844 */
[----:B------:R-:W-:Y:S01]  /*abc0*/  FFMA.FTZ R70, R69, R64, R66 ;  /* 0x0000004045467223 */ /* 0x000fe20000010042 */
[----:B------:R-:W-:-:S02]  /*abd0*/  F2FP.F16.E4M3.UNPACK_B R64, R53 ;  /* 0x00000035ff40723e */ /* 0x000fc400020006ff */
[----:B------:R-:W-:Y:S02]  /*abe0*/  F2FP.F16.E4M3.UNPACK_B R68, R54 ;  /* 0x00000036ff44723e */ /* 0x000fe400020006ff */
[----:B------:R-:W-:Y:S01]  /*abf0*/  F2FP.F16.E4M3.UNPACK_B R60, R49 ;  /* 0x00000031ff3c723e */ /* 0x000fe200020006ff */
        /* <DEDUP_REMOVED lines=19> */
[-C--:B------:R-:W-:Y:S01]  /*ad30*/  FFMA.FTZ R72, R60, R65.reuse, -R67 ;  /* 0x000000413c487223 */ /* 0x080fe20000010843 */
[----:B------:R-:W-:Y:S01]  /*ad40*/  F2FP.F16.E4M3.UNPACK_B R60, R54.H1 ;  /* 0x00000036ff3c723e */ /* 0x000fe200030006ff */
[----:B------:R-:W-:Y:S01]  /*ad50*/  FFMA.FTZ R73, R64, R65, R69 ;  /* 0x0000004140497223 */ /* 0x000fe20000010045 */
[----:B------:R-:W-:Y:S01]  /*ad60*/  F2FP.F16.E4M3.UNPACK_B R52, R52.H1 ;  /* 0x00000034ff34723e */ /* 0x000fe200030006ff */
[----:B------:R-:W-:Y:S01]  /*ad70*/  HADD2.F32 R53, -RZ, R49.H0_H0 ;  /* 0x20000031ff357230 */ /* 0x000fe20000004100 */
[----:B------:R-:W-:Y:S01]  /*ad80*/  F2FP.SATFINITE.E4M3.F32.PACK_AB_MERGE_C R82, R77, R74, R76 ;  /* 0x0000004a4d52723e */ /* 0x000fe2000480704c */
[----:B------:R-:W-:-:S02]  /*ad90*/  HADD2.F32 R54, -RZ, R62.H0_H0 ;  /* 0x2000003eff367230 */ /* 0x000fc40000004100 */
[----:B------:R-:W-:Y:S02]  /*ada0*/  HADD2.F32 R64, -RZ, R60.H0_H0 ;  /* 0x2000003cff407230 */ /* 0x000fe40000004100 */
        /* <DEDUP_REMOVED lines=57> */
[----:B------:R-:W-:-:S02]  /*b140*/  F2FP.SATFINITE.E4M3.F32.PACK_AB_MERGE_C R51, R51, R78, RZ ;  /* 0x0000004e3333723e */ /* 0x000fc400048070ff */
[----:B------:R-:W-:Y:S02]  /*b150*/  F2FP.SATFINITE.E4M3.F32.PACK_AB_MERGE_C R60, R60, R81, RZ ;  /* 0x000000513c3c723e */ /* 0x000fe400048070ff */
[----:B------:R-:W-:Y:S01]  /*b160*/  F2FP.SATFINITE.E4M3.F32.PACK_AB_MERGE_C R51, R48, R79, R51 ;  /* 0x0000004f3033723e */ /* 0x000fe20004807033 */
[----:B------:R-:W-:Y:S01]  /*b170*/  IMAD.MOV.U32 R48, RZ, RZ, R80 ;  /* 0x000000ffff307224 */ /* 0x000fe200078e0050 */
[----:B------:R-:W-:Y:S01]  /*b180*/  F2FP.SATFINITE.E4M3.F32.PACK_AB_MERGE_C R55, R50, R69, R60 ;  /* 0x000000453237723e */ /* 0x000fe2000480703c */
[----:B------:R-:W-:Y:S01]  /*b190*/  IMAD.MOV.U32 R50, RZ, RZ, R83 ;  /* 0x000000ffff327224 */ /* 0x000fe200078e0053 */
[----:B------:R-:W-:Y:S02]  /*b1a0*/  F2FP.SATFINITE.E4M3.F32.PACK_AB_MERGE_C R53, R73, R70, R75 ;  /* 0x000000464935723e */ /* 0x000fe4000480704b */
[----:B------:R-:W-:-:S07]  /*b1b0*/  MOV R54, R85 ;  /* 0x0000005500367202 */ /* 0x000fce0000000f00 */
.L_x_2251:
[----:B------:R-:W-:Y:S05]  /*b1c0*/  BSYNC B1 ;  /* 0x0000000000017941 */ /* 0x000fea0003800000 */
.L_x_2250:
        /* <DEDUP_REMOVED lines=10> */
.L_x_2191:
[----:B------:R-:W-:-:S06]  /*b270*/  UISETP.NE.AND UP0, UPT, UR45, 0x3, UPT ;  /* 0x000000032d00788c */ /* 0x000fcc000bf05270 */
[----:B------:R-:W-:-:S13]  /*b280*/  PLOP3.LUT P5, PT, PT, PT, UP0, 0x80, 0x0 ;  /* 0x000000000000781c */ /* 0x000fda0003faf008 */
[----:B------:R-:W-:Y:S05]  /*b290*/  @!P5 BRA `(.L_x_2252) ;  /* 0x000000000004d947 */ /* 0x000fea0003800000 */
[----:B------:R-:W-:Y:S01]  /*b2a0*/  BPT.TRAP 0x1 ;  /* 0x000000040000795c */ /* 0x000fe20000300000 */
.L_x_2252:
[----:B------:R-:W2:Y:S01]  /*b2b0*/  LDL R48, [R1+0x10] ;  /* 0x0000100001307983 */ /* 0x000ea20000100800 */
[----:B------:R-:W-:Y:S01]  /*b2c0*/  IMAD R107, R232, 0x8, R18 ;  /* 0x00000008e86b7824 */ /* 0x000fe200078e0212 */
[----:B------:R-:W-:Y:S01]  /*b2d0*/  BSSY B1, `(.L_x_2253) ;  /* 0x0000008000017945 */ /* 0x000fe20003800000 */
[----:B------:R-:W-:Y:S01]  /*b2e0*/  IMAD R116, R24, -0x80, R2 ;  /* 0xffffff8018747824 */ /* 0x000fe200078e0202 */
[----:B------:R-:W-:-:S04]  /*b2f0*/  SHF.R.S32.HI R49, RZ, 0x1f, R24 ;  /* 0x0000001fff317819 */ /* 0x000fc80000011418 */
[----:B------:R-:W-:Y:S02]  /*b300*/  VIMNMX R116, R116, 0x80, PT ;  /* 0x0000008074747848 */ /* 0x000fe40003fe0100 */
[----:B--2---:R-:W-:Y:S01]  /*b310*/  SHF.L.U32 R128, R48, 0x1f, RZ ;  /* 0x0000001f30807819 */ /* 0x004fe200000006ff */
[----:B------:R-:W-:-:S03]  /*b320*/  IMAD R48, R4, R24, RZ ;  /* 0x0000001804307224 */ /* 0x000fc600078e02ff */
[----:B------:R-:W0:Y:S02]  /*b330*/  SYNCS.PHASECHK.TRANS64.TRYWAIT P2, [R107+URZ+0x38890], R128 ;  /* 0x038890806b0075a7 */ /* 0x000e24000804017f */
[----:B0-----:R-:W-:Y:S05]  /*b340*/  @!P2 BRA `(.L_x_2254) ;  /* 0x000001fc004ca947 */ /* 0x001fea0003800000 */
.L_x_2535:
[----:B------:R-:W-:Y:S05]  /*b350*/  BSYNC B1 ;  /* 0x0000000000017941 */ /* 0x000fea0003800000 */
.L_x_2253:
        /* <DEDUP_REMOVED lines=16> */
.L_x_2256:
[----:B------:R-:W-:Y:S05]  /*b460*/  BSYNC B1 ;  /* 0x0000000000017941 */ /* 0x000fea0003800000 */
.L_x_2255:
        /* <DEDUP_REMOVED lines=15> */
.L_x_2258:
[----:B------:R-:W-:Y:S05]  /*b560*/  BSYNC B1 ;  /* 0x0000000000017941 */ /* 0x000fea0003800000 */
.L_x_2257:
        /* <DEDUP_REMOVED lines=15> */
.L_x_2260:
[----:B------:R-:W-:Y:S05]  /*b660*/  BSYNC B1 ;  /* 0x0000000000017941 */ /* 0x000fea0003800000 */
.L_x_2259:
        /* <DEDUP_REMOVED lines=17> */
.L_x_2228:
[----:B------:R-:W-:Y:S05]  /*b780*/  BSYNC B0 ;  /* 0x0000000000007941 */ /* 0x000fea0003800000 */
.L_x_2190:
        /* <DEDUP_REMOVED lines=12> */
[----:B------:R-:W-:-:S05]  /*b850*/  @!P2 VIADD R48, R107, 0x388a0 ;  /* 0x000388a06b30a836 */ /* 0x000fca0000000000 */
[----:B------:R-:W-:-:S04]  /*b860*/  @!P2 PRMT R48, RZ, 0x654, R48 ;  /* 0x00000654ff30a816 */ /* 0x000fc80000000030 */
[----:B------:R1:W-:Y:S01]  /*b870*/  @!P2 SYNCS.ARRIVE.TRANS64.RED.A1T0 RZ, [R48+URZ], RZ ;  /* 0x000000ff30ffa9a7 */ /* 0x0003e2000810043f */
[----:B------:R-:W-:Y:S05]  /*b880*/  @!P5 BRA `(.L_x_2262) ;  /* 0x000000000004d947 */ /* 0x000fea0003800000 */
[----:B------:R-:W-:Y:S01]  /*b890*/  BPT.TRAP 0x1 ;  /* 0x000000040000795c */ /* 0x000fe20000300000 */
.L_x_2262:
[----:B------:R-:W-:Y:S05]  /*b8a0*/  BSYNC B0 ;  /* 0x0000000000007941 */ /* 0x000fea0003800000 */
.L_x_2261:
[----:B------:R-:W2:Y:S01]  /*b8b0*/  SYNCS.PHASECHK.TRANS64.TRYWAIT P3, [R107+URZ+0x388b0], R128 ;  /* 0x0388b0806b0075a7 */ /* 0x000ea2000806017f */
[----:B------:R-:W-:Y:S01]  /*b8c0*/  ULDC UR41, c[0x0][0x2e4] ;  /* 0x0000b90000297ab9 */ /* 0x000fe20000000800 */
[----:B------:R-:W-:Y:S01]  /*b8d0*/  ULDC.64 UR36, c[0x0][0x318] ;  /* 0x0000c60000247ab9 */ /* 0x000fe20000000a00 */
[----:B------:R-:W-:Y:S01]  /*b8e0*/  ULDC.64 UR38, c[0x0][0x308] ;  /* 0x0000c20000267ab9 */ /* 0x000fe20000000a00 */
[----:B------:R-:W-:Y:S04]  /*b8f0*/  BSSY B0, `(.L_x_2263) ;  /* 0x0000002000007945 */ /* 0x000fe80003800000 */
[----:B--2---:R-:W-:Y:S05]  /*b900*/  @!P3 BRA `(.L_x_2264) ;  /* 0x000001f400f0b947 */ /* 0x004fea0003800000 */
.L_x_2536:
[----:B------:R-:W-:Y:S05]  /*b910*/  BSYNC B0 ;  /* 0x0000000000007941 */ /* 0x000fea0003800000 */
.L_x_2263:
[----:B------:R-:W-:Y:S01]  /*b920*/  ISETP.GE.AND P3, PT, R22, R116, PT ;  /* 0x000000741600720c */ /* 0x000fe20003f66270 */
[----:B------:R-:W-:Y:S01]  /*b930*/  BSSY B0, `(.L_x_2265) ;  /* 0x0000010000007945 */ /* 0x000fe20003800000 */
[----:B------:R-:W-:-:S11]  /*b940*/  IMAD.WIDE R52, R24, 0x80, R44 ;  /* 0x0000008018347825 */ /* 0x000fd600078e022c */
[----:B------:R-:W-:Y:S05]  /*b950*/  @P3 BRA `(.L_x_2266) ;  /* 0x0000000000343947 */ /* 0x000fea0003800000 */
[----:B------:R-:W-:Y:S01]  /*b960*/  MOV R49, R106 ;  /* 0x0000006a00317202 */ /* 0x000fe20000000f00 */
[----:B-1----:R-:W-:Y:S02]  /*b970*/  IMAD.MOV.U32 R48, RZ, RZ, R98 ;  /* 0x000000ffff307224 */ /* 0x002fe400078e0062 */
        /* <DEDUP_REMOVED lines=11> */
.L_x_2266:
[----:B------:R-:W-:Y:S05]  /*ba30*/  BSYNC B0 ;  /* 0x0000000000007941 */ /* 0x000fea0003800000 */
.L_x_2265:
[----:B------:R-:W-:Y:S01]  /*ba40*/  ISETP.GE.AND P3, PT, R234, R116, PT ;  /* 0x00000074ea00720c */ /* 0x000fe20003f66270 */
[----:B------:R-:W-:-:S12]  /*ba50*/  BSSY B0, `(.L_x_2267) ;  /* 0x0000011000007945 */ /* 0x000fd80003800000 */
[----:B------:R-:W-:Y:S05]  /*ba60*/  @P3 BRA `(.L_x_2268) ;  /* 0x00000000003c3947 */ /* 0x000fea0003800000 */
[----:B---3--:R-:W-:Y:S01]  /*ba70*/  IADD3 R51, P3, R52, 0x20, RZ ;  /* 0x0000002034337810 */ /* 0x008fe20007f7e0ff */
[----:B-1----:R-:W-:Y:S02]  /*ba80*/  IMAD.MOV.U32 R48, RZ, RZ, R98 ;  /* 0x000000ffff307224 */ /* 0x002fe400078e0062 */
[----:B------:R-:W-:Y:S02]  /*ba90*/  IMAD.MOV.U32 R49, RZ, RZ, R106 ;  /* 0x000000ffff317224 */ /* 0x000fe400078e006a */
[----:B------:R-:W-:Y:S02]  /*baa0*/  IMAD.X R50, RZ, RZ, R53, P3 ;  /* 0x000000ffff327224 */ /* 0x000fe400018e0635 */
        /* <DEDUP_REMOVED lines=11> */
.L_x_2268:
[----:B------:R-:W-:Y:S05]  /*bb60*/  BSYNC B0 ;  /* 0x0000000000007941 */ /* 0x000fea0003800000 */
.L_x_2267:
[----:B------:R-:W-:Y:S01]  /*bb70*/  ISETP.GE.AND P3, PT, R233, R116, PT ;  /* 0x00000074e900720c */ /* 0x000fe20003f66270 */
[----:B------:R-:W-:-:S12]  /*bb80*/  BSSY B0, `(.L_x_2269) ;  /* 0x0000011000007945 */ /* 0x000fd80003800000 */
[----:B------:R-:W-:Y:S05]  /*bb90*/  @P3 BRA `(.L_x_2270) ;  /* 0x00000000003c3947 */ /* 0x000fea0003800000 */
[----:B---34-:R-:W-:Y:S01]  /*bba0*/  IADD3 R51, P3, R52, 0x40, RZ ;  /* 0x0000004034337810 */ /* 0x018fe20007f7e0ff */
[----:B------:R-:W-:Y:S01]  /*bbb0*/  IMAD.MOV.U32 R49, RZ, RZ, R106 ;  /* 0x000000ffff317224 */ /* 0x000fe200078e006a */
[----:B-1----:R-:W-:-:S03]  /*bbc0*/  MOV R48, R98 ;  /* 0x0000006200307202 */ /* 0x002fc60000000f00 */
        /* <DEDUP_REMOVED lines=12> */
.L_x_2270:
[----:B------:R-:W-:Y:S05]  /*bc90*/  BSYNC B0 ;  /* 0x0000000000007941 */ /* 0x000fea0003800000 */
.L_x_2269:
[----:B------:R-:W-:Y:S01]  /*bca0*/  ISETP.GE.AND P3, PT, R235, R116, PT ;  /* 0x00000074eb00720c */ /* 0x000fe20003f66270 */
[----:B------:R-:W-:-:S12]  /*bcb0*/  BSSY B0, `(.L_x_2271) ;  /* 0x0000011000007945 */ /* 0x000fd80003800000 */
[----:B------:R-:W-:Y:S05]  /*bcc0*/  @P3 BRA `(.L_x_2272) ;  /* 0x00000000003c3947 */ /* 0x000fea0003800000 */
[----:B-1-34-:R-:W-:Y:S01]  /*bcd0*/  IADD3 R51, P3, R52, 0x60, RZ ;  /* 0x0000006034337810 */ /* 0x01afe20007f7e0ff */
[----:B------:R-:W-:Y:S02]  /*bce0*/  IMAD.MOV.U32 R48, RZ, RZ, R98 ;  /* 0x000000ffff307224 */ /* 0x000fe400078e0062 */
        /* <DEDUP_REMOVED lines=13> */
.L_x_2272:
[----:B------:R-:W-:Y:S05]  /*bdc0*/  BSYNC B0 ;  /* 0x0000000000007941 */ /* 0x000fea0003800000 */
.L_x_2271:
[----:B-1-34-:R-:W3:Y:S01]  /*bdd0*/  LDL.LU R49, [R1+0x10] ;  /* 0x0000100001317983 */ /* 0x01aee20000300800 */
[----:B0-2---:R-:W-:Y:S01]  /*bde0*/  @!P2 IADD3 R107, R107, 0x388c0, RZ ;  /* 0x000388c06b6ba810 */ /* 0x005fe20007ffe0ff */
[----:B------:R-:W-:Y:S01]  /*bdf0*/  VIADD R232, R232, 0x1 ;  /* 0x00000001e8e87836 */ /* 0x000fe20000000000 */
[----:B------:R-:W-:Y:S01]  /*be00*/  ISETP.NE.AND P3, PT, R108, RZ, PT ;  /* 0x000000ff6c00720c */ /* 0x000fe20003f65270 */
[----:B------:R-:W-:Y:S01]  /*be10*/  @!PT LDS RZ, [RZ] ;  /* 0x00000000fffff984 */ /* 0x000fe20000000800 */
[----:B------:R-:W-:Y:S01]  /*be20*/  @!PT LDS RZ, [RZ] ;  /* 0x00000000fffff984 */ /* 0x000fe20000000800 */
[----:B------:R-:W-:Y:S01]  /*be30*/  @!PT LDS RZ, [RZ] ;  /* 0x00000000fffff984 */ /* 0x000fe20000000800 */
[----:B------:R-:W-:Y:S01]  /*be40*/  @!PT LDS RZ, [RZ] ;  /* 0x00000000fffff984 */ /* 0x000fe20000000800 */
[----:B------:R0:W-:Y:S06]  /*be50*/  MEMBAR.ALL.CTA ;  /* 0x0000000000007992 */ /* 0x0001ec0000008000 */
[----:B0-----:R-:W0:Y:S01]  /*be60*/  FENCE.VIEW.ASYNC.S ;  /* 0x00000000000073c6 */ /* 0x001e220000000000 */
[----:B------:R-:W-:Y:S01]  /*be70*/  @!P2 PRMT R107, RZ, 0x654, R107 ;  /* 0x00000654ff6ba816 */ /* 0x000fe2000000006b */
[----:B0-----:R0:W-:Y:S06]  /*be80*/  BAR.SYNC.DEFER_BLOCKING R129, 0x80 ;  /* 0x000200810000751d */ /* 0x0011ec0000010000 */
[----:B------:R0:W-:Y:S01]  /*be90*/  @!P2 SYNCS.ARRIVE.TRANS64.RED.A1T0 RZ, [R107+URZ], RZ ;  /* 0x000000ff6bffa9a7 */ /* 0x0001e2000810043f */
[----:B------:R-:W-:-:S04]  /*bea0*/  ISETP.NE.AND P2, PT, R232, 0x2, PT ;  /* 0x00000002e800780c */ /* 0x000fc80003f45270 */
[----:B------:R-:W-:Y:S02]  /*beb0*/  SEL R48, RZ, 0x1, P2 ;  /* 0x00000001ff307807 */ /* 0x000fe40001000000 */
[----:B------:R-:W-:Y:S02]  /*bec0*/  SEL R232, R232, RZ, P2 ;  /* 0x000000ffe8e87207 */ /* 0x000fe40001000000 */
[----:B---3--:R-:W-:-:S05]  /*bed0*/  LOP3.LUT R49, R49, R48, RZ, 0x3c, !PT ;  /* 0x0000003031317212 */ /* 0x008fca00078e3cff */
[----:B------:R0:W-:Y:S01]  /*bee0*/  STL [R1+0x10], R49 ;  /* 0x0000103101007387 */ /* 0x0001e20000100800 */
[----:B------:R-:W-:Y:S05]  /*bef0*/  @P3 BRA `(.L_x_2273) ;  /* 0xffffff6400c83947 */ /* 0x000fea000383ffff */
[----:B0-----:R-:W0:Y:S01]  /*bf00*/  S2R R49, SR_TID.X ;  /* 0x0000000000317919 */ /* 0x001e220000002100 */
[----:B------:R-:W-:Y:S02]  /*bf10*/  PLOP3.LUT P0, PT, PT, PT, PT, 0x8, 0x0 ;  /* 0x000000000000781c */ /* 0x000fe40003f0e170 */
[----:B0-----:R-:W-:-:S04]  /*bf20*/  SHF.R.U32.HI R49, RZ, 0x7, R49 ;  /* 0x00000007ff317819 */ /* 0x001fc80000011631 */
[----:B------:R-:W-:-:S13]  /*bf30*/  ISETP.NE.AND P3, PT, R49, 0x1, PT ;  /* 0x000000013100780c */ /* 0x000fda0003f65270 */
[----:B------:R-:W-:Y:S06]  /*bf40*/  @!P3 BAR.ARV 0x9, 0x100 ;  /* 0x024400000000bb1d */ /* 0x000fec0000002000 */
.L_x_2185:
[----:B------:R-:W2:Y:S01]  /*bf50*/  LDL R7, [R1+0xc] ;  /* 0x00000c0001077983 */ /* 0x000ea20000100800 */
[----:B------:R-:W3:Y:S03]  /*bf60*/  LDC R0, c[0x0][0x428] ;  /* 0x00010a00ff007b82 */ /* 0x000ee60000000800 */
[----:B------:R-:W2:Y:S04]  /*bf70*/  LDL R6, [R1+0x20] ;  /* 0x0000200001067983 */ /* 0x000ea80000100800 */
[----:B------:R-:W4:Y:S04]  /*bf80*/  LDL R3, [R1+0x4] ;  /* 0x0000040001037983 */ /* 0x000f280000100800 */
[----:B------:R-:W4:Y:S01]  /*bf90*/  LDL.LU R4, [R1+0x8] ;  /* 0x0000080001047983 */ /* 0x000f220000300800 */
[----:B------:R-:W-:-:S02]  /*bfa0*/  PLOP3.LUT P1, PT, PT, PT, PT, 0x80, 0x0 ;  /* 0x000000000000781c */ /* 0x000fc40003f2f070 */
[----:B------:R-:W-:Y:S01]  /*bfb0*/  CS2R R154, SRZ ;  /* 0x00000000009a7805 */ /* 0x000fe2000001ff00 */
[----:B------:R-:W-:Y:S01]  /*bfc0*/  IMAD.MOV.U32 R153, RZ, RZ, RZ ;  /* 0x000000ffff997224 */ /* 0x000fe200078e00ff */
[----:B------:R-:W-:Y:S02]  /*bfd0*/  MOV R151, RZ ;  /* 0x000000ff00977202 */ /* 0x000fe40000000f00 */
[----:B------:R-:W-:Y:S02]  /*bfe0*/  CS2R R114, SRZ ;  /* 0x0000000000727805 */ /* 0x000fe4000001ff00 */
[----:B------:R-:W-:Y:S02]  /*bff0*/  CS2R R116, SRZ ;  /* 0x0000000000747805 */ /* 0x000fe4000001ff00 */
[----:B------:R-:W-:Y:S01]  /*c000*/  CS2R R112, SRZ ;  /* 0x0000000000707805 */ /* 0x000fe2000001ff00 */
[----:B------:R-:W-:Y:S01]  /*c010*/  IMAD.MOV.U32 R130, RZ, RZ, RZ ;  /* 0x000000ffff827224 */ /* 0x000fe200078e00ff */
[----:B------:R-:W-:Y:S01]  /*c020*/  CS2R R106, SRZ ;  /* 0x00000000006a7805 */ /* 0x000fe2000001ff00 */
[----:B------:R-:W-:Y:S01]  /*c030*/  IMAD.MOV.U32 R126, RZ, RZ, RZ ;  /* 0x000000ffff7e7224 */ /* 0x000fe200078e00ff */
[----:B------:R-:W-:-:S02]  /*c040*/  CS2R R102, SRZ ;  /* 0x0000000000667805 */ /* 0x000fc4000001ff00 */
[----:B------:R-:W-:Y:S02]  /*c050*/  CS2R R108, SRZ ;  /* 0x00000000006c7805 */ /* 0x000fe4000001ff00 */
[----:B---3--:R-:W-:Y:S02]  /*c060*/  ISETP.NE.AND P2, PT, R0, 0x1, PT ;  /* 0x000000010000780c */ /* 0x008fe40003f45270 */
[----:B------:R-:W-:Y:S01]  /*c070*/  CS2R R104, SRZ ;  /* 0x0000000000687805 */ /* 0x000fe2000001ff00 */
[----:B------:R-:W-:Y:S01]  /*c080*/  IMAD.MOV.U32 R122, RZ, RZ, RZ ;  /* 0x000000ffff7a7224 */ /* 0x000fe200078e00ff */
[----:B------:R-:W-:Y:S01]  /*c090*/  CS2R R98, SRZ ;  /* 0x0000000000627805 */ /* 0x000fe2000001ff00 */
[----:B------:R-:W-:Y:S01]  /*c0a0*/  IMAD.MOV.U32 R118, RZ, RZ, RZ ;  /* 0x000000ffff767224 */ /* 0x000fe200078e00ff */
[----:B------:R-:W-:Y:S02]  /*c0b0*/  CS2R R94, SRZ ;  /* 0x00000000005e7805 */ /* 0x000fe4000001ff00 */
[----:B------:R-:W-:-:S02]  /*c0c0*/  CS2R R100, SRZ ;  /* 0x0000000000647805 */ /* 0x000fc4000001ff00 */
[----:B------:R-:W-:Y:S02]  /*c0d0*/  CS2R R96, SRZ ;  /* 0x0000000000607805 */ /* 0x000fe4000001ff00 */
[----:B------:R-:W-:Y:S02]  /*c0e0*/  MOV R134, RZ ;  /* 0x000000ff00867202 */ /* 0x000fe40000000f00 */
[----:B------:R-:W-:Y:S02]  /*c0f0*/  CS2R R90, SRZ ;  /* 0x00000000005a7805 */ /* 0x000fe4000001ff00 */
[----:B------:R-:W-:Y:S02]  /*c100*/  CS2R R86, SRZ ;  /* 0x0000000000567805 */ /* 0x000fe4000001ff00 */
[----:B------:R-:W-:Y:S02]  /*c110*/  CS2R R92, SRZ ;  /* 0x00000000005c7805 */ /* 0x000fe4000001ff00 */
[----:B------:R-:W-:Y:S01]  /*c120*/  CS2R R88, SRZ ;  /* 0x0000000000587805 */ /* 0x000fe2000001ff00 */
[----:B------:R-:W3:Y:S01]  /*c130*/  @P2 LDC R2, c[0x0][0x42c] ;  /* 0x00010b00ff022b82 */ /* 0x000ee20000000800 */
[----:B------:R-:W-:-:S02]  /*c140*/  CS2R R148, SRZ ;  /* 0x0000000000947805 */ /* 0x000fc4000001ff00 */
[----:B------:R-:W-:Y:S02]  /*c150*/  CS2R R82, SRZ ;  /* 0x0000000000527805 */ /* 0x000fe4000001ff00 */
[----:B------:R-:W-:Y:S02]  /*c160*/  CS2R R84, SRZ ;  /* 0x0000000000547805 */ /* 0x000fe4000001ff00 */
[----:B------:R-:W-:Y:S01]  /*c170*/  CS2R R80, SRZ ;  /* 0x0000000000507805 */ /* 0x000fe2000001ff00 */
[----:B------:R-:W-:Y:S01]  /*c180*/  IMAD.MOV.U32 R161, RZ, RZ, RZ ;  /* 0x000000ffffa17224 */ /* 0x000fe200078e00ff */
[----:B------:R-:W-:Y:S01]  /*c190*/  CS2R R76, SRZ ;  /* 0x00000000004c7805 */ /* 0x000fe2000001ff00 */
[----:B------:R-:W-:Y:S01]  /*c1a0*/  IMAD.MOV.U32 R110, RZ, RZ, RZ ;  /* 0x000000ffff6e7224 */ /* 0x000fe200078e00ff */
[----:B------:R-:W3:Y:S01]  /*c1b0*/  @P2 LDC R5, c[0x0][0x430] ;  /* 0x00010c00ff052b82 */ /* 0x000ee20000000800 */
[----:B------:R-:W-:Y:S01]  /*c1c0*/  IMAD.MOV.U32 R63, RZ, RZ, RZ ;  /* 0x000000ffff3f7224 */ /* 0x000fe200078e00ff */
[----:B------:R-:W-:-:S02]  /*c1d0*/  CS2R R72, SRZ ;  /* 0x0000000000487805 */ /* 0x000fc4000001ff00 */
[----:B------:R-:W-:Y:S02]  /*c1e0*/  CS2R R144, SRZ ;  /* 0x0000000000907805 */ /* 0x000fe4000001ff00 */
[----:B------:R-:W-:Y:S02]  /*c1f0*/  CS2R R58, SRZ ;  /* 0x00000000003a7805 */ /* 0x000fe4000001ff00 */
[----:B------:R-:W-:Y:S02]  /*c200*/  CS2R R50, SRZ ;  /* 0x0000000000327805 */ /* 0x000fe4000001ff00 */
[----:B------:R-:W-:Y:S02]  /*c210*/  CS2R R68, SRZ ;  /* 0x0000000000447805 */ /* 0x000fe4000001ff00 */
[----:B------:R-:W-:Y:S01]  /*c220*/  CS2R R64, SRZ ;  /* 0x0000000000407805 */ /* 0x000fe2000001ff00 */
[----:B------:R-:W-:Y:S01]  /*c230*/  IMAD.MOV.U32 R159, RZ, RZ, RZ ;  /* 0x000000ffff9f7224 */ /* 0x000fe200078e00ff */
[----:B------:R-:W-:-:S02]  /*c240*/  CS2R R78, SRZ ;  /* 0x00000000004e7805 */ /* 0x000fc4000001ff00 */
[----:B------:R-:W-:Y:S02]  /*c250*/  CS2R R60, SRZ ;  /* 0x00000000003c7805 */ /* 0x000fe4000001ff00 */
[----:B------:R-:W-:Y:S02]  /*c260*/  CS2R R52, SRZ ;  /* 0x0000000000347805 */ /* 0x000fe4000001ff00 */
[----:B------:R-:W-:Y:S02]  /*c270*/  MOV R157, RZ ;  /* 0x000000ff009d7202 */ /* 0x000fe40000000f00 */
[----:B------:R-:W-:Y:S02]  /*c280*/  CS2R R74, SRZ ;  /* 0x00000000004a7805 */ /* 0x000fe4000001ff00 */
[----:B------:R-:W-:Y:S02]  /*c290*/  CS2R R56, SRZ ;  /* 0x0000000000387805 */ /* 0x000fe4000001ff00 */
[----:B------:R-:W-:-:S02]  /*c2a0*/  CS2R R48, SRZ ;  /* 0x0000000000307805 */ /* 0x000fc4000001ff00 */
[----:B------:R-:W-:Y:S01]  /*c2b0*/  CS2R R38, SRZ ;  /* 0x0000000000267805 */ /* 0x000fe2000001ff00 */
[----:B------:R-:W-:Y:S01]  /*c2c0*/  IMAD.MOV.U32 R71, RZ, RZ, RZ ;  /* 0x000000ffff477224 */ /* 0x000fe200078e00ff */
[----:B------:R-:W-:Y:S02]  /*c2d0*/  CS2R R44, SRZ ;  /* 0x00000000002c7805 */ /* 0x000fe4000001ff00 */
[----:B------:R-:W-:Y:S01]  /*c2e0*/  CS2R R40, SRZ ;  /* 0x0000000000287805 */ /* 0x000fe2000001ff00 */
[----:B------:R-:W-:Y:S01]  /*c2f0*/  IMAD.MOV.U32 R54, RZ, RZ, RZ ;  /* 0x000000ffff367224 */ /* 0x000fe200078e00ff */
[----:B------:R-:W-:Y:S01]  /*c300*/  CS2R R36, SRZ ;  /* 0x0000000000247805 */ /* 0x000fe2000001ff00 */
[----:B------:R-:W-:Y:S01]  /*c310*/  IMAD.MOV.U32 R67, RZ, RZ, RZ ;  /* 0x000000ffff437224 */ /* 0x000fe200078e00ff */
[----:B------:R-:W-:Y:S02]  /*c320*/  CS2R R32, SRZ ;  /* 0x0000000000207805 */ /* 0x000fe4000001ff00 */
[----:B------:R-:W-:-:S02]  /*c330*/  CS2R R42, SRZ ;  /* 0x00000000002a7805 */ /* 0x000fc4000001ff00 */
[----:B-1----:R-:W-:Y:S02]  /*c340*/  CS2R R30, SRZ ;  /* 0x00000000001e7805 */ /* 0x002fe4000001ff00 */
        /* <DEDUP_REMOVED lines=8> */
[----:B0-----:R-:W-:Y:S02]  /*c3d0*/  CS2R R10, SRZ ;  /* 0x00000000000a7805 */ /* 0x001fe4000001ff00 */
[----:B------:R-:W-:Y:S02]  /*c3e0*/  CS2R R128, SRZ ;  /* 0x0000000000807805 */ /* 0x000fe4000001ff00 */
[----:B------:R-:W-:-:S02]  /*c3f0*/  CS2R R8, SRZ ;  /* 0x0000000000087805 */ /* 0x000fc4000001ff00 */
[----:B------:R-:W-:Y:S02]  /*c400*/  CS2R R124, SRZ ;  /* 0x00000000007c7805 */ /* 0x000fe4000001ff00 */
[----:B------:R-:W-:Y:S02]  /*c410*/  CS2R R136, SRZ ;  /* 0x0000000000887805 */ /* 0x000fe4000001ff00 */
[----:B------:R-:W-:Y:S01]  /*c420*/  CS2R R120, SRZ ;  /* 0x0000000000787805 */ /* 0x000fe2000001ff00 */
[----:B------:R-:W-:Y:S01]  /*c430*/  IMAD.MOV.U32 R132, RZ, RZ, RZ ;  /* 0x000000ffff847224 */ /* 0x000fe200078e00ff */
[----:B--2---:R-:W-:Y:S02]  /*c440*/  IADD3 R0, R6, 0xff, -R7 ;  /* 0x000000ff06007810 */ /* 0x004fe40007ffe807 */
[----:B------:R-:W-:-:S03]  /*c450*/  CS2R R6, SRZ ;  /* 0x0000000000067805 */ /* 0x000fc6000001ff00 */
[----:B----4-:R-:W-:Y:S02]  /*c460*/  IMAD R0, R3, 0x80, R0 ;  /* 0x0000008003007824 */ /* 0x010fe400078e0200 */
[----:B---3--:R-:W-:-:S03]  /*c470*/  @P2 IMAD.HI.U32 R2, R4, R2, RZ ;  /* 0x0000000204022227 */ /* 0x008fc600078e00ff */
[----:B------:R-:W-:Y:S01]  /*c480*/  SHF.R.S32.HI R3, RZ, 0x1f, R0 ;  /* 0x0000001fff037819 */ /* 0x000fe20000011400 */
[----:B------:R-:W-:Y:S01]  /*c490*/  IMAD.MOV.U32 R26, RZ, RZ, R4 ;  /* 0x000000ffff1a7224 */ /* 0x000fe200078e0004 */
[----:B------:R-:W-:Y:S01]  /*c4a0*/  @P2 SHF.R.U32.HI R26, RZ, R5, R2 ;  /* 0x00000005ff1a2219 */ /* 0x000fe20000011602 */
[----:B------:R-:W-:Y:S01]  /*c4b0*/  IMAD.MOV.U32 R4, RZ, RZ, RZ ;  /* 0x000000ffff047224 */ /* 0x000fe200078e00ff */
[----:B------:R-:W-:-:S03]  /*c4c0*/  LEA.HI R3, R3, R0, RZ, 0x7 ;  /* 0x0000000003037211 */ /* 0x000fc600078f38ff */
[----:B------:R0:W-:Y:S01]  /*c4d0*/  STL [R1+0x8], R26 ;  /* 0x0000081a01007387 */ /* 0x0001e20000100800 */
[----:B------:R-:W-:Y:S02]  /*c4e0*/  SHF.R.S32.HI R0, RZ, 0x7, R3 ;  /* 0x00000007ff007819 */ /* 0x000fe40000011403 */
[----:B------:R-:W-:Y:S02]  /*c4f0*/  MOV R3, RZ ;  /* 0x000000ff00037202 */ /* 0x000fe40000000f00 */
[----:B------:R-:W-:-:S04]  /*c500*/  VIMNMX R133, R133, R0, PT ;  /* 0x0000000085857248 */ /* 0x000fc80003fe0100 */
[----:B------:R-:W-:Y:S01]  /*c510*/  ISETP.GE.AND P2, PT, R133, 0x1, PT ;  /* 0x000000018500780c */ /* 0x000fe20003f46270 */
[----:B0-----:R-:W-:-:S12]  /*c520*/  @P0 BRA `(.L_x_2274) ;  /* 0x00000000000c0947 */ /* 0x001fd80003800000 */
[----:B------:R-:W0:Y:S01]  /*c530*/  FENCE.VIEW.ASYNC.G ;  /* 0x00000000000073c6 */ /* 0x000e220000000100 */
[----:B------:R-:W-:Y:S05]  /*c540*/  WARPSYNC.ALL ;  /* 0x0000000000007948 */ /* 0x000fea0003800000 */
[----:B0-----:R-:W-:Y:S06]  /*c550*/  BAR.ARV 0xc, 0x180 ;  /* 0x0306000000007b1d */ /* 0x001fec0000002000 */
.L_x_2274:
[----:B------:R-:W-:Y:S02]  /*c560*/  IMAD.MOV.U32 R5, RZ, RZ, RZ ;  /* 0x000000ffff057224 */ /* 0x000fe400078e00ff */
[----:B------:R-:W-:Y:S01]  /*c570*/  IMAD.MOV.U32 R0, RZ, RZ, RZ ;  /* 0x000000ffff007224 */ /* 0x000fe200078e00ff */
[----:B------:R-:W-:Y:S06]  /*c580*/  @!P2 BRA `(.L_x_2275) ;  /* 0x0000014400a0a947 */ /* 0x000fec0003800000 */
[----:B------:R-:W0:Y:S01]  /*c590*/  S2R R2, SR_TID.X ;  /* 0x0000000000027919 */ /* 0x000e220000002100 */
[----:B------:R-:W-:Y:S01]  /*c5a0*/  UMOV UR4, 0xffffffff ;  /* 0xffffffff00047882 */ /* 0x000fe20000000000 */
[----:B0-----:R-:W-:-:S05]  /*c5b0*/  VIADD R31, R2, 0xffffff80 ;  /* 0xffffff80021f7836 */ /* 0x001fca0000000000 */
[----:B------:R-:W-:-:S04]  /*c5c0*/  SHF.R.S32.HI R32, RZ, 0x1f, R31 ;  /* 0x0000001fff207819 */ /* 0x000fc8000001141f */
[----:B------:R-:W-:-:S04]  /*c5d0*/  LEA.HI R13, R32, R31, RZ, 0x7 ;  /* 0x0000001f200d7211 */ /* 0x000fc800078f38ff */
[----:B------:R-:W-:Y:S01]  /*c5e0*/  SHF.R.S32.HI R13, RZ, 0x7, R13 ;  /* 0x00000007ff0d7819 */ /* 0x000fe2000001140d */
[----:B------:R-:W-:Y:S06]  /*c5f0*/  BRA.DIV UR4, `(.L_x_2276) ;  /* 0x000001ea04c87947 */ /* 0x000fec000b800000 */
[----:B------:R-:W0:Y:S04]  /*c600*/  SHFL.IDX PT, R0, R13, RZ, 0x1f ;  /* 0x00001fff0d007589 */ /* 0x000e2800000e0000 */
[----:B0-----:R1:W-:Y:S02]  /*c610*/  STL [R1], R0 ;  /* 0x0000000001007387 */ /* 0x0013e40000100800 */
.L_x_2539:
[----:B------:R-:W1:Y:S02]  /*c620*/  LDL R2, [R1] ;  /* 0x0000000001027983 */ /* 0x000e640000100800 */
        /* <DEDUP_REMOVED lines=19> */
[----:B------:R-:W-:Y:S01]  /*c760*/  IMAD.U32 R10, RZ, RZ, UR4 ;  /* 0x00000004ff0a7e24 */ /* 0x000fe2000f8e00ff */
[----:B------:R-:W-:Y:S01]  /*c770*/  MOV R13, RZ ;  /* 0x000000ff000d7202 */ /* 0x000fe20000000f00 */
[----:B------:R-:W-:-:S02]  /*c780*/  IMAD.U32 R11, RZ, RZ, UR5 ;  /* 0x00000005ff0b7e24 */ /* 0x000fc4000f8e00ff */
[----:B------:R-:W-:Y:S02]  /*c790*/  IMAD.MOV.U32 R8, RZ, RZ, 0x70 ;  /* 0x00000070ff087424 */ /* 0x000fe400078e00ff */
[----:B-1----:R-:W-:-:S07]  /*c7a0*/  IMAD.MOV.U32 R12, RZ, RZ, 0x1 ;  /* 0x00000001ff0c7424 */ /* 0x002fce00078e00ff */
[----:B------:R-:W-:-:S07]  /*c7b0*/  LEPC R20, `(.L_x_2277) ;  /* 0x000000001014794e */ /* 0x000fce0000000000 */
[----:B0-2--5:R-:W-:Y:S05]  /*c7c0*/  CALL.ABS.NOINC R2 ;  /* 0x0000000002007343 */ /* 0x025fea0003c00000 */
.L_x_2277:
[----:B------:R-:W2:Y:S01]  /*c7d0*/  LDL R2, [R1+0x44] ;  /* 0x0000440001027983 */ /* 0x000ea20000100800 */
[----:B------:R-:W-:Y:S01]  /*c7e0*/  ULDC.64 UR4, c[0x0][0x990] ;  /* 0x0002640000047ab9 */ /* 0x000fe20000000a00 */
[----:B------:R-:W-:Y:S02]  /*c7f0*/  ULDC.64 UR6, c[0x0][0x998] ;  /* 0x0002660000067ab9 */ /* 0x000fe40000000a00 */
[----:B------:R-:W3:Y:S01]  /*c800*/  LDL R20, [R1+0x24] ;  /* 0x0000240001147983 */ /* 0x000ee20000100800 */
[----:B------:R-:W-:Y:S02]  /*c810*/  ISETP.NE.U32.AND P0, PT, RZ, UR4, PT ;  /* 0x00000004ff007c0c */ /* 0x000fe4000bf05070 */
[----:B------:R-:W-:Y:S02]  /*c820*/  ISETP.NE.U32.AND P1, PT, RZ, UR6, PT ;  /* 0x00000006ff007c0c */ /* 0x000fe4000bf25070 */
[----:B------:R-:W-:Y:S02]  /*c830*/  ISETP.NE.AND.EX P0, PT, RZ, UR5, PT, P0 ;  /* 0x00000005ff007c0c */ /* 0x000fe4000bf05300 */
[----:B------:R-:W-:-:S11]  /*c840*/  ISETP.NE.AND.EX P1, PT, RZ, UR7, PT, P1 ;  /* 0x00000007ff007c0c */ /* 0x000fd6000bf25310 */
[----:B------:R-:W2:Y:S01]  /*c850*/  @P0 LDC.64 R8, c[0x0][0x9a8] ;  /* 0x00026a00ff080b82 */ /* 0x000ea20000000a00 */
[----:B------:R-:W-:-:S07]  /*c860*/  @P0 SHF.R.S32.HI R7, RZ, 0x1f, R26 ;  /* 0x0000001fff070819 */ /* 0x000fce000001141a */
[----:B------:R-:W1:Y:S08]  /*c870*/  @P1 LDC.64 R10, c[0x0][0x9b8] ;  /* 0x00026e00ff0a1b82 */ /* 0x000e700000000a00 */
[----:B------:R-:W4:Y:S08]  /*c880*/  @P0 LDC.64 R12, c[0x0][0x9b0] ;  /* 0x00026c00ff0c0b82 */ /* 0x000f300000000a00 */
[----:B0-----:R-:W0:Y:S01]  /*c890*/  @P1 LDC.64 R14, c[0x0][0x9c0] ;  /* 0x00027000ff0e1b82 */ /* 0x001e220000000a00 */
[----:B--2---:R-:W-:-:S02]  /*c8a0*/  @P0 IMAD R0, R2, R8, RZ ;  /* 0x0000000802000224 */ /* 0x004fc400078e02ff */
[----:B-1----:R-:W-:Y:S02]  /*c8b0*/  @P1 IMAD R4, R2, R10, RZ ;  /* 0x0000000a02041224 */ /* 0x002fe400078e02ff */
[C---:B---3--:R-:W-:Y:S02]  /*c8c0*/  @P0 IMAD R9, R20.reuse, R9, R0 ;  /* 0x0000000914090224 */ /* 0x048fe400078e0200 */
[----:B------:R-:W-:-:S04]  /*c8d0*/  @P0 IMAD.WIDE.U32 R2, R20, R8, RZ ;  /* 0x0000000814020225 */ /* 0x000fc800078e00ff */
[----:B------:R-:W-:Y:S01]  /*c8e0*/  @P0 IMAD.IADD R3, R3, 0x1, R9 ;  /* 0x0000000103030824 */ /* 0x000fe200078e0209 */
[----:B------:R-:W-:Y:S01]  /*c8f0*/  @P1 SHF.R.S32.HI R9, RZ, 0x1f, R26 ;  /* 0x0000001fff091819 */ /* 0x000fe2000001141a */
[C---:B------:R-:W-:Y:S02]  /*c900*/  @P1 IMAD R11, R20.reuse, R11, R4 ;  /* 0x0000000b140b1224 */ /* 0x040fe400078e0204 */
[----:B------:R-:W-:-:S04]  /*c910*/  @P1 IMAD.WIDE.U32 R4, R20, R10, RZ ;  /* 0x0000000a14041225 */ /* 0x000fc800078e00ff */
[----:B----4-:R-:W-:Y:S02]  /*c920*/  @P0 IMAD R0, R7, R12, RZ ;  /* 0x0000000c07000224 */ /* 0x010fe400078e02ff */
[----:B0-----:R-:W-:Y:S02]  /*c930*/  @P1 IMAD R6, R9, R14, RZ ;  /* 0x0000000e09061224 */ /* 0x001fe400078e02ff */
[----:B------:R-:W-:Y:S02]  /*c940*/  @P1 IMAD.IADD R5, R5, 0x1, R11 ;  /* 0x0000000105051824 */ /* 0x000fe400078e020b */
        /* <DEDUP_REMOVED lines=30> */
.L_x_2281:
[----:B-1----:R1:W2:Y:S02]  /*cb30*/  SYNCS.PHASECHK.TRANS64.TRYWAIT P0, [R18+URZ+0x38800], R3 ;  /* 0x03880003120075a7 */ /* 0x0022a4000800017f */
[----:B--2---:R-:W-:Y:S05]  /*cb40*/  @!P0 NANOSLEEP.SYNCS 0x989680 ;  /* 0x009896800000895d */ /* 0x004fea0003900000 */
[----:B------:R-:W2:Y:S02]  /*cb50*/  @!P0 SYNCS.PHASECHK.TRANS64 P0, [R18+URZ+0x38800], R3 ;  /* 0x03880003120085a7 */ /* 0x000ea4000800007f */
[----:B--2---:R-:W-:Y:S05]  /*cb60*/  @!P0 BRA `(.L_x_2281) ;  /* 0xfffffffc00f08947 */ /* 0x004fea000383ffff */
.L_x_2280:
[----:B------:R-:W-:Y:S05]  /*cb70*/  BSYNC B0 ;  /* 0x0000000000007941 */ /* 0x000fea0003800000 */
.L_x_2279:
[----:B------:R-:W-:Y:S05]  /*cb80*/  BRA `(.L_x_2282) ;  /* 0x0000009800187947 */ /* 0x000fea0003800000 */
.L_x_2278:
[----:B------:R-:W0:Y:S01]  /*cb90*/  LDC.64 R12, c[0x0][0x3d8] ;  /* 0x0000f600ff0c7b82 */ /* 0x000e220000000a00 */
[----:B-----5:R-:W-:Y:S01]  /*cba0*/  SHF.R.S32.HI R3, RZ, 0x1f, R123 ;  /* 0x0000001fff037819 */ /* 0x020fe2000001147b */
[--C-:B------:R-:W-:Y:S01]  /*cbb0*/  IMAD.MOV.U32 R4, RZ, RZ, R19.reuse ;  /* 0x000000ffff047224 */ /* 0x100fe200078e0013 */
[----:B------:R-:W-:Y:S01]  /*cbc0*/  ISETP.NE.AND P4, PT, R24, RZ, PT ;  /* 0x000000ff1800720c */ /* 0x000fe20003f85270 */
[--C-:B------:R-:W-:Y:S01]  /*cbd0*/  IMAD.MOV.U32 R8, RZ, RZ, R16.reuse ;  /* 0x000000ffff087224 */ /* 0x100fe200078e0010 */
[----:B------:R-:W-:Y:S02]  /*cbe0*/  SHF.R.S32.HI R5, RZ, 0x1f, R19 ;  /* 0x0000001fff057819 */ /* 0x000fe40000011413 */
[----:B------:R-:W-:Y:S01]  /*cbf0*/  SHF.R.S32.HI R9, RZ, 0x1f, R16 ;  /* 0x0000001fff097819 */ /* 0x000fe20000011410 */
[----:B------:R-:W1:Y:S01]  /*cc00*/  LDC.64 R14, c[0x0][0x3e8] ;  /* 0x0000fa00ff0e7b82 */ /* 0x000e620000000a00 */
[-C--:B0-----:R-:W-:Y:S01]  /*cc10*/  IMAD R7, R23, R12.reuse, RZ ;  /* 0x0000000c17077224 */ /* 0x081fe200078e02ff */
[----:B------:R-:W-:Y:S01]  /*cc20*/  SHF.L.U64.HI R27, R12, 0x5, R13 ;  /* 0x000000050c1b7819 */ /* 0x000fe2000001020d */
[----:B------:R-:W-:-:S02]  /*cc30*/  IMAD R0, R3, R12, RZ ;  /* 0x0000000c03007224 */ /* 0x000fc400078e02ff */
[----:B------:R-:W-:Y:S02]  /*cc40*/  IMAD R24, R22, R13, R7 ;  /* 0x0000000d16187224 */ /* 0x000fe400078e0207 */
[----:B------:R-:W-:Y:S01]  /*cc50*/  IMAD.WIDE.U32 R60, R123, R12, RZ ;  /* 0x0000000c7b3c7225 */ /* 0x000fe200078e00ff */
[----:B-1----:R-:W-:-:S03]  /*cc60*/  SHF.L.U64.HI R29, R14, 0x5, R15 ;  /* 0x000000050e1d7819 */ /* 0x002fc6000001020f */
[----:B------:R-:W-:Y:S02]  /*cc70*/  IMAD R6, R3, R14, RZ ;  /* 0x0000000e03067224 */ /* 0x000fe400078e02ff */
[C---:B------:R-:W-:Y:S02]  /*cc80*/  IMAD R63, R123.reuse, R13, R0 ;  /* 0x0000000d7b3f7224 */ /* 0x040fe400078e0200 */
[----:B------:R-:W-:Y:S02]  /*cc90*/  IMAD R57, R123, R15, R6 ;  /* 0x0000000f7b397224 */ /* 0x000fe400078e0206 */
[----:B------:R-:W-:Y:S01]  /*cca0*/  IMAD.WIDE.U32 R6, R22, R12, R4 ;  /* 0x0000000c16067225 */ /* 0x000fe200078e0004 */
[----:B------:R-:W-:-:S03]  /*ccb0*/  IADD3 R63, R63, R61, RZ ;  /* 0x0000003d3f3f7210 */ /* 0x000fc60007ffe0ff */
[----:B------:R-:W-:Y:S01]  /*ccc0*/  IMAD.WIDE.U32 R10, R22, R12, R8 ;  /* 0x0000000c160a7225 */ /* 0x000fe200078e0008 */
[----:B------:R-:W-:-:S03]  /*ccd0*/  IADD3 R65, P0, R6, R60, RZ ;  /* 0x0000003c06417210 */ /* 0x000fc60007f1e0ff */
[----:B------:R-:W-:Y:S01]  /*cce0*/  IMAD R3, R23, R14, RZ ;  /* 0x0000000e17037224 */ /* 0x000fe200078e02ff */
[----:B------:R-:W-:Y:S01]  /*ccf0*/  IADD3 R25, P2, R10, R60, RZ ;  /* 0x0000003c0a197210 */ /* 0x000fe20007f5e0ff */
[----:B------:R-:W-:Y:S01]  /*cd00*/  IMAD.WIDE.U32 R58, R123, R14, RZ ;  /* 0x0000000e7b3a7225 */ /* 0x000fe200078e00ff */
[C---:B------:R-:W-:Y:S02]  /*cd10*/  IADD3.X R54, R63.reuse, R7, R24, P0, !PT ;  /* 0x000000073f367210 */ /* 0x040fe400007fe418 */
[----:B------:R-:W-:Y:S01]  /*cd20*/  IADD3.X R24, R63, R24, R11, P2, !PT ;  /* 0x000000183f187210 */ /* 0x000fe200017fe40b */
[----:B------:R-:W-:-:S04]  /*cd30*/  IMAD.WIDE.U32 R4, R22, R14, R4 ;  /* 0x0000000e16047225 */ /* 0x000fc800078e0004 */
[----:B------:R-:W-:Y:S01]  /*cd40*/  IMAD.WIDE.U32 R8, R22, R14, R8 ;  /* 0x0000000e16087225 */ /* 0x000fe200078e0008 */
[----:B------:R-:W-:-:S03]  /*cd50*/  IADD3 R67, P1, R4, R58, RZ ;  /* 0x0000003a04437210 */ /* 0x000fc60007f3e0ff */
[----:B------:R-:W-:Y:S01]  /*cd60*/  IMAD R3, R22, R15, R3 ;  /* 0x0000000f16037224 */ /* 0x000fe200078e0203 */
[----:B------:R-:W-:Y:S01]  /*cd70*/  IADD3 R71, P3, R8, R58, RZ ;  /* 0x0000003a08477210 */ /* 0x000fe20007f7e0ff */
[----:B------:R-:W-:Y:S02]  /*cd80*/  IMAD.IADD R57, R57, 0x1, R59 ;  /* 0x0000000139397824 */ /* 0x000fe400078e023b */
[----:B------:R-:W-:Y:S02]  /*cd90*/  IMAD.SHL.U32 R28, R12, 0x20, RZ ;  /* 0x000000200c1c7824 */ /* 0x000fe400078e00ff */
[----:B------:R-:W-:Y:S01]  /*cda0*/  IMAD.SHL.U32 R30, R14, 0x20, RZ ;  /* 0x000000200e1e7824 */ /* 0x000fe200078e00ff */
[C---:B------:R-:W-:Y:S02]  /*cdb0*/  IADD3.X R69, R57.reuse, R5, R3, P1, !PT ;  /* 0x0000000539457210 */ /* 0x040fe40000ffe403 */
[----:B------:R-:W-:Y:S01]  /*cdc0*/  IADD3.X R26, R57, R3, R9, P3, !PT ;  /* 0x00000003391a7210 */ /* 0x000fe20001ffe409 */
[----:B------:R-:W-:Y:S06]  /*cdd0*/  @!P4 BRA `(.L_x_2283) ;  /* 0x000000000040c947 */ /* 0x000fec0003800000 */
        /* <DEDUP_REMOVED lines=8> */
[----:B------:R-:W-:Y:S01]  /*ce60*/  MOV R8, 0x70 ;  /* 0x0000007000087802 */ /* 0x000fe20000000f00 */
[----:B------:R-:W-:Y:S02]  /*ce70*/  IMAD.U32 R7, RZ, RZ, UR7 ;  /* 0x00000007ff077e24 */ /* 0x000fe4000f8e00ff */
[----:B------:R-:W-:-:S02]  /*ce80*/  IMAD.U32 R10, RZ, RZ, UR4 ;  /* 0x00000004ff0a7e24 */ /* 0x000fc4000f8e00ff */
[----:B------:R-:W-:Y:S02]  /*ce90*/  IMAD.U32 R11, RZ, RZ, UR5 ;  /* 0x00000005ff0b7e24 */ /* 0x000fe4000f8e00ff */
[----:B------:R-:W-:Y:S02]  /*cea0*/  IMAD.MOV.U32 R12, RZ, RZ, 0x1 ;  /* 0x00000001ff0c7424 */ /* 0x000fe400078e00ff */
[----:B0-----:R-:W-:-:S07]  /*ceb0*/  IMAD.MOV.U32 R13, RZ, RZ, RZ ;  /* 0x000000ffff0d7224 */ /* 0x001fce00078e00ff */
[----:B------:R-:W-:-:S07]  /*cec0*/  LEPC R20, `(.L_x_2283) ;  /* 0x000000001014794e */ /* 0x000fce0000000000 */
[----:B-1----:R-:W-:Y:S05]  /*ced0*/  CALL.ABS.NOINC R14 ;  /* 0x000000000e007343 */ /* 0x002fea0003c00000 */
.L_x_2283:
[----:B------:R-:W2:Y:S01]  /*cee0*/  LDL R21, [R1+0x4] ;  /* 0x0000040001157983 */ /* 0x000ea20000100800 */
[----:B------:R-:W0:Y:S01]  /*cef0*/  LDC.64 R6, c[0x0][0x3d8] ;  /* 0x0000f600ff067b82 */ /* 0x000e220000000a00 */
[----:B------:R-:W-:Y:S02]  /*cf00*/  ULDC.U8 UR4, c[0x0][0x3f0] ;  /* 0x0000fc0000047ab9 */ /* 0x000fe40000000000 */
[----:B------:R-:W3:Y:S05]  /*cf10*/  LDL R33, [R1+0xc] ;  /* 0x00000c0001217983 */ /* 0x000eea0000100800 */
[----:B------:R-:W1:Y:S01]  /*cf20*/  LDC.64 R4, c[0x0][0x3e8] ;  /* 0x0000fa00ff047b82 */ /* 0x000e620000000a00 */
[----:B------:R-:W-:-:S02]  /*cf30*/  ISETP.NE.AND P0, PT, RZ, UR4, PT ;  /* 0x00000004ff007c0c */ /* 0x000fc4000bf05270 */
[----:B------:R-:W-:Y:S01]  /*cf40*/  LEA.HI R32, R32, R31, RZ, 0x3 ;  /* 0x0000001f20207211 */ /* 0x000fe200078f18ff */
[----:B------:R-:W-:Y:S03]  /*cf50*/  BSSY B0, `(.L_x_2284) ;  /* 0x0000941000007945 */ /* 0x000fe60003800000 */
[----:B------:R-:W-:-:S05]  /*cf60*/  LOP3.LUT R20, R32, 0xfffffff8, RZ, 0xc0, !PT ;  /* 0xfffffff820147812 */ /* 0x000fca00078ec0ff */
[----:B------:R-:W-:Y:S01]  /*cf70*/  IMAD.IADD R20, R31, 0x1, -R20 ;  /* 0x000000011f147824 */ /* 0x000fe200078e0a14 */
[----:B--2---:R-:W-:Y:S01]  /*cf80*/  SHF.R.S32.HI R3, RZ, 0x1f, R21 ;  /* 0x0000001fff037819 */ /* 0x004fe20000011415 */
[----:B0-----:R-:W-:-:S04]  /*cf90*/  IMAD.WIDE.U32 R8, R21, R6, RZ ;  /* 0x0000000615087225 */ /* 0x001fc800078e00ff */
[C---:B------:R-:W-:Y:S02]  /*cfa0*/  IMAD R0, R3.reuse, R6, RZ ;  /* 0x0000000603007224 */ /* 0x040fe400078e02ff */
[-C--:B-1----:R-:W-:Y:S02]  /*cfb0*/  IMAD R10, R3, R4.reuse, RZ ;  /* 0x00000004030a7224 */ /* 0x082fe400078e02ff */
[C---:B------:R-:W-:Y:S02]  /*cfc0*/  IMAD R3, R21.reuse, R7, R0 ;  /* 0x0000000715037224 */ /* 0x040fe400078e0200 */
[----:B------:R-:W-:-:S04]  /*cfd0*/  IMAD.WIDE.U32 R14, R21, R4, RZ ;  /* 0x00000004150e7225 */ /* 0x000fc800078e00ff */
[C---:B------:R-:W-:Y:S02]  /*cfe0*/  IMAD R11, R21.reuse, R5, R10 ;  /* 0x00000005150b7224 */ /* 0x040fe400078e020a */
[----:B---3--:R-:W-:Y:S02]  /*cff0*/  IMAD R0, R21, -0x80, R33 ;  /* 0xffffff8015007824 */ /* 0x008fe400078e0221 */
[----:B------:R-:W-:Y:S01]  /*d000*/  IMAD.IADD R9, R9, 0x1, R3 ;  /* 0x0000000109097824 */ /* 0x000fe200078e0203 */
[----:B------:R-:W-:Y:S01]  /*d010*/  IADD3 R3, R15, R11, RZ ;  /* 0x0000000b0f037210 */ /* 0x000fe20007ffe0ff */
[----:B------:R-:W-:Y:S01]  /*d020*/  IMAD.SHL.U32 R12, R8, 0x80, RZ ;  /* 0x00000080080c7824 */ /* 0x000fe200078e00ff */
[----:B------:R-:W-:Y:S01]  /*d030*/  VIMNMX R72, R0, 0x80, PT ;  /* 0x0000008000487848 */ /* 0x000fe20003fe0100 */
[----:B------:R-:W-:Y:S01]  /*d040*/  IMAD.SHL.U32 R10, R14, 0x80, RZ ;  /* 0x000000800e0a7824 */ /* 0x000fe200078e00ff */
[----:B------:R-:W-:Y:S02]  /*d050*/  SHF.L.U64.HI R13, R8, 0x7, R9 ;  /* 0x00000007080d7819 */ /* 0x000fe40000010209 */
[----:B------:R-:W-:Y:S01]  /*d060*/  SHF.L.U64.HI R11, R14, 0x7, R3 ;  /* 0x000000070e0b7819 */ /* 0x000fe20000010203 */
[----:B------:R-:W-:Y:S06]  /*d070*/  @!P0 BRA `(.L_x_2285) ;  /* 0x0000004800748947 */ /* 0x000fec0003800000 */
[----:B------:R-:W0:Y:S01]  /*d080*/  LDC R0, c[0x0][0x428] ;  /* 0x00010a00ff007b82 */ /* 0x000e220000000800 */
        /* <DEDUP_REMOVED lines=8> */
[----:B0-----:R-:W-:-:S13]  /*d110*/  ISETP.NE.AND P1, PT, R0, 0x1, PT ;  /* 0x000000010000780c */ /* 0x001fda0003f25270 */
[----:B------:R-:W0:Y:S08]  /*d120*/  @P1 LDC R0, c[0x0][0x42c] ;  /* 0x00010b00ff001b82 */ /* 0x000e300000000800 */
[----:B------:R-:W1:Y:S01]  /*d130*/  @P1 LDC R31, c[0x0][0x430] ;  /* 0x00010c00ff1f1b82 */ /* 0x000e620000000800 */
        /* <DEDUP_REMOVED lines=18> */
.L_x_2287:
[----:B------:R-:W-:Y:S05]  /*d260*/  BSYNC B1 ;  /* 0x0000000000017941 */ /* 0x000fea0003800000 */
.L_x_2286:
[----:B------:R-:W-:Y:S01]  /*d270*/  ISETP.GE.AND P2, PT, R234, R72, PT ;  /* 0x00000048ea00720c */ /* 0x000fe20003f46270 */
[----:B------:R-:W-:Y:S01]  /*d280*/  IMAD R3, R20, 0x20, R3 ;  /* 0x0000002014037824 */ /* 0x000fe200078e0203 */
[----:B------:R-:W-:Y:S01]  /*d290*/  BSSY B1, `(.L_x_2288) ;  /* 0x000001b000017945 */ /* 0x000fe20003800000 */
[----:B------:R-:W-:Y:S02]  /*d2a0*/  CS2R R40, SRZ ;  /* 0x0000000000287805 */ /* 0x000fe4000001ff00 */
[----:B------:R-:W-:Y:S01]  /*d2b0*/  CS2R R20, SRZ ;  /* 0x0000000000147805 */ /* 0x000fe2000001ff00 */
[----:B0-----:R-:W-:Y:S01]  /*d2c0*/  @P1 IMAD.HI.U32 R0, R3, R0, RZ ;  /* 0x0000000003001227 */ /* 0x001fe200078e00ff */
[----:B------:R-:W-:-:S06]  /*d2d0*/  CS2R R42, SRZ ;  /* 0x00000000002a7805 */ /* 0x000fcc000001ff00 */
[----:B------:R-:W-:Y:S05]  /*d2e0*/  @P2 BRA `(.L_x_2289) ;  /* 0x0000000000542947 */ /* 0x000fea0003800000 */
[----:B--2---:R-:W-:Y:S01]  /*d2f0*/  IADD3 R14, P3, P4, R65, R28, R12 ;  /* 0x0000001c410e7210 */ /* 0x004fe20007c7e00c */
        /* <DEDUP_REMOVED lines=10> */
[----:B------:R-:W-:Y:S02]  /*d3a0*/  ISETP.GE.AND P5, PT, R19, UR4, PT ;  /* 0x0000000413007c0c */ /* 0x000fe4000bfa6270 */
[----:B------:R-:W-:Y:S02]  /*d3b0*/  ISETP.GE.AND P4, PT, R236, UR4, PT ;  /* 0x00000004ec007c0c */ /* 0x000fe4000bf86270 */
[----:B------:R-:W-:-:S02]  /*d3c0*/  IADD3.X R15, R9, UR7, RZ, P3, !PT ;  /* 0x00000007090f7c10 */ /* 0x000fc40009ffe4ff */
[----:B------:R-:W-:-:S04]  /*d3d0*/  IADD3 R24, P3, R24, UR8, RZ ;  /* 0x0000000818187c10 */ /* 0x000fc8000ff7e0ff */
[----:B------:R-:W-:Y:S02]  /*d3e0*/  IADD3.X R25, R8, UR9, RZ, P3, !PT ;  /* 0x0000000908197c10 */ /* 0x000fe40009ffe4ff */
[----:B------:R-:W-:Y:S01]  /*d3f0*/  CS2R R8, SRZ ;  /* 0x0000000000087805 */ /* 0x000fe2000001ff00 */
[----:B------:R0:W5:Y:S05]  /*d400*/  @!P5 LDG.E.64 R40, desc[UR46][R14.64] ;  /* 0x0000002e0e28d981 */ /* 0x00016a000c1e1b00 */
[----:B------:R0:W5:Y:S04]  /*d410*/  @!P4 LDG.E.64 R8, desc[UR46][R14.64+0x40] ;  /* 0x0000402e0e08c981 */ /* 0x000168000c1e1b00 */
[----:B------:R0:W5:Y:S04]  /*d420*/  @!P5 LDG.E.64 R42, desc[UR46][R24.64] ;  /* 0x0000002e182ad981 */ /* 0x000168000c1e1b00 */
[----:B------:R0:W5:Y:S02]  /*d430*/  @!P4 LDG.E.64 R20, desc[UR46][R24.64+0x40] ;  /* 0x0000402e1814c981 */ /* 0x000164000c1e1b00 */
.L_x_2289:
[----:B------:R-:W-:Y:S05]  /*d440*/  BSYNC B1 ;  /* 0x0000000000017941 */ /* 0x000fea0003800000 */
.L_x_2288:
[-C--:B------:R-:W-:Y:S01]  /*d450*/  ISETP.GE.AND P3, PT, R233, R72.reuse, PT ;  /* 0x00000048e900720c */ /* 0x080fe20003f66270 */
[----:B------:R-:W-:Y:S01]  /*d460*/  BSSY B1, `(.L_x_2290) ;  /* 0x0000024000017945 */ /* 0x000fe20003800000 */
[----:B-1----:R-:W-:Y:S01]  /*d470*/  @P1 SHF.R.U32.HI R3, RZ, R31, R0 ;  /* 0x0000001fff031219 */ /* 0x002fe20000011600 */
[----:B------:R-:W-:Y:S01]  /*d480*/  IMAD.MOV.U32 R59, RZ, RZ, R57 ;  /* 0x000000ffff3b7224 */ /* 0x000fe200078e0039 */
[----:B------:R-:W-:Y:S02]  /*d490*/  ISETP.GE.AND P4, PT, R235, R72, PT ;  /* 0x00000048eb00720c */ /* 0x000fe40003f86270 */
[----:B0-2---:R-:W-:Y:S02]  /*d4a0*/  CS2R R24, SRZ ;  /* 0x0000000000187805 */ /* 0x005fe4000001ff00 */
        /* <DEDUP_REMOVED lines=31> */
.L_x_2291:
[----:B------:R-:W-:Y:S05]  /*d6a0*/  BSYNC B1 ;  /* 0x0000000000017941 */ /* 0x000fea0003800000 */
.L_x_2290:
[----:B------:R-:W-:Y:S04]  /*d6b0*/  BSSY B1, `(.L_x_2292) ;  /* 0x0000019000017945 */ /* 0x000fe80003800000 */
[----:B------:R-:W-:Y:S05]  /*d6c0*/  @P4 BRA `(.L_x_2293) ;  /* 0x00000000005c4947 */ /* 0x000fea0003800000 */
[----:B0-----:R-:W-:Y:S01]  /*d6d0*/  IMAD R15, R7, 0x60, RZ ;  /* 0x00000060070f7824 */ /* 0x001fe200078e02ff */
[----:B------:R-:W-:Y:S01]  /*d6e0*/  ULDC.64 UR4, c[0x0][0x3c8] ;  /* 0x0000f20000047ab9 */ /* 0x000fe20000000a00 */
[----:B------:R-:W-:Y:S01]  /*d6f0*/  IMAD.WIDE.U32 R12, R6, 0x60, R12 ;  /* 0x00000060060c7825 */ /* 0x000fe200078e000c */
[----:B------:R-:W-:Y:S01]  /*d700*/  ULDC.64 UR6, c[0x0][0x3e0] ;  /* 0x0000f80000067ab9 */ /* 0x000fe20000000a00 */
[----:B------:R-:W-:Y:S02]  /*d710*/  CS2R R32, SRZ ;  /* 0x0000000000207805 */ /* 0x000fe4000001ff00 */
[----:B------:R-:W-:Y:S01]  /*d720*/  CS2R R34, SRZ ;  /* 0x0000000000227805 */ /* 0x000fe2000001ff00 */
[----:B------:R-:W-:Y:S01]  /*d730*/  IMAD.IADD R13, R15, 0x1, R13 ;  /* 0x000000010f0d7824 */ /* 0x000fe200078e020d */
[----:B------:R-:W-:Y:S01]  /*d740*/  IADD3 R12, P1, P5, R65, UR4, R12 ;  /* 0x00000004410c7c10 */ /* 0x000fe2000fd3e00c */
[----:B------:R-:W-:Y:S01]  /*d750*/  IMAD R25, R5, 0x60, RZ ;  /* 0x0000006005197824 */ /* 0x000fe200078e02ff */
[----:B------:R-:W-:Y:S01]  /*d760*/  ULDC UR4, c[0x0][0x3d4] ;  /* 0x0000f50000047ab9 */ /* 0x000fe20000000800 */
[----:B------:R-:W-:Y:S01]  /*d770*/  IMAD.WIDE.U32 R10, R4, 0x60, R10 ;  /* 0x00000060040a7825 */ /* 0x000fe200078e000a */
[----:B------:R-:W-:-:S02]  /*d780*/  IADD3.X R13, R54, UR5, R13, P1, P5 ;  /* 0x00000005360d7c10 */ /* 0x000fc40008fea40d */
[----:B------:R-:W-:Y:S01]  /*d790*/  CS2R R26, SRZ ;  /* 0x00000000001a7805 */ /* 0x000fe2000001ff00 */
[----:B------:R-:W-:Y:S01]  /*d7a0*/  IMAD.IADD R0, R25, 0x1, R11 ;  /* 0x0000000119007824 */ /* 0x000fe200078e020b */
[----:B------:R-:W-:Y:S02]  /*d7b0*/  IADD3 R10, P1, P5, R67, UR6, R10 ;  /* 0x00000006430a7c10 */ /* 0x000fe4000fd3e00a */
[----:B------:R-:W-:Y:S02]  /*d7c0*/  CS2R R24, SRZ ;  /* 0x0000000000187805 */ /* 0x000fe4000001ff00 */
[----:B------:R-:W-:Y:S02]  /*d7d0*/  IADD3.X R11, R69, UR7, R0, P1, P5 ;  /* 0x00000007450b7c10 */ /* 0x000fe40008fea400 */
[----:B------:R-:W-:Y:S02]  /*d7e0*/  ISETP.GE.AND P1, PT, R19, UR4, PT ;  /* 0x0000000413007c0c */ /* 0x000fe4000bf26270 */
[----:B------:R-:W-:-:S11]  /*d7f0*/  ISETP.GE.AND P5, PT, R236, UR4, PT ;  /* 0x00000004ec007c0c */ /* 0x000fd6000bfa6270 */
[----:B------:R1:W5:Y:S04]  /*d800*/  @!P1 LDG.E.64 R32, desc[UR46][R12.64] ;  /* 0x0000002e0c209981 */ /* 0x000368000c1e1b00 */
[----:B------:R1:W5:Y:S04]  /*d810*/  @!P5 LDG.E.64 R24, desc[UR46][R12.64+0x40] ;  /* 0x0000402e0c18d981 */ /* 0x000368000c1e1b00 */
[----:B------:R1:W5:Y:S04]  /*d820*/  @!P1 LDG.E.64 R34, desc[UR46][R10.64] ;  /* 0x0000002e0a229981 */ /* 0x000368000c1e1b00 */
[----:B------:R1:W5:Y:S02]  /*d830*/  @!P5 LDG.E.64 R26, desc[UR46][R10.64+0x40] ;  /* 0x0000402e0a1ad981 */ /* 0x000364000c1e1b00 */
.L_x_2293:
[----:B------:R-:W-:Y:S05]  /*d840*/  BSYNC B1 ;  /* 0x0000000000017941 */ /* 0x000fea0003800000 */
.L_x_2292:
[-C--:B------:R-:W-:Y:S01]  /*d850*/  IMAD R0, R55, R6.reuse, RZ ;  /* 0x0000000637007224 */ /* 0x080fe200078e02ff */
[----:B------:R-:W-:Y:S01]  /*d860*/  ULDC.64 UR4, c[0x0][0x3c8] ;  /* 0x0000f20000047ab9 */ /* 0x000fe20000000a00 */
[----:B-1----:R-:W-:Y:S01]  /*d870*/  IMAD.WIDE.U32 R10, R3, R6, R62 ;  /* 0x00000006030a7225 */ /* 0x002fe200078e003e */
        /* <DEDUP_REMOVED lines=11> */
.L_x_2542:
[----:B------:R-:W-:-:S03]  /*d930*/  UMOV UR4, 0xffffffff ;  /* 0xffffffff00047882 */ /* 0x000fc60000000000 */
[----:B------:R-:W-:Y:S05]  /*d940*/  BRA.DIV UR4, `(.L_x_2295) ;  /* 0x000001da04447947 */ /* 0x000fea000b800000 */
.L_x_2545:
[----:B------:R-:W-:-:S03]  /*d950*/  UMOV UR4, 0xffffffff ;  /* 0xffffffff00047882 */ /* 0x000fc60000000000 */
[----:B------:R-:W-:Y:S05]  /*d960*/  BRA.DIV UR4, `(.L_x_2296) ;  /* 0x000001da04647947 */ /* 0x000fea000b800000 */
.L_x_2548:
[----:B------:R-:W-:-:S03]  /*d970*/  UMOV UR4, 0xffffffff ;  /* 0xffffffff00047882 */ /* 0x000fc60000000000 */
[----:B------:R-:W-:Y:S05]  /*d980*/  BRA.DIV UR4, `(.L_x_2297) ;  /* 0x000001da04847947 */ /* 0x000fea000b800000 */
.L_x_2551:
[----:B------:R-:W-:-:S03]  /*d990*/  UMOV UR4, 0xffffffff ;  /* 0xffffffff00047882 */ /* 0x000fc60000000000 */
[----:B------:R-:W-:Y:S05]  /*d9a0*/  BRA.DIV UR4, `(.L_x_2298) ;  /* 0x000001da04a47947 */ /* 0x000fea000b800000 */
.L_x_2554:
[----:B------:R-:W-:-:S03]  /*d9b0*/  UMOV UR4, 0xffffffff ;  /* 0xffffffff00047882 */ /* 0x000fc60000000000 */
[----:B------:R-:W-:Y:S05]  /*d9c0*/  BRA.DIV UR4, `(.L_x_2299) ;  /* 0x000001da04c47947 */ /* 0x000fea000b800000 */
.L_x_2557:
[----:B------:R-:W-:-:S03]  /*d9d0*/  UMOV UR4, 0xffffffff ;  /* 0xffffffff00047882 */ /* 0x000fc60000000000 */
[----:B------:R-:W-:Y:S05]  /*d9e0*/  BRA.DIV UR4, `(.L_x_2300) ;  /* 0x000001da04e47947 */ /* 0x000fea000b800000 */
.L_x_2560:
[----:B------:R-:W-:-:S03]  /*d9f0*/  UMOV UR4, 0xffffffff ;  /* 0xffffffff00047882 */ /* 0x000fc60000000000 */
[----:B------:R-:W-:Y:S05]  /*da00*/  BRA.DIV UR4, `(.L_x_2301) ;  /* 0x000001de04047947 */ /* 0x000fea000b800000 */
.L_x_2563:
[----:B------:R-:W-:-:S03]  /*da10*/  UMOV UR4, 0xffffffff ;  /* 0xffffffff00047882 */ /* 0x000fc60000000000 */
[----:B------:R-:W-:Y:S05]  /*da20*/  BRA.DIV UR4, `(.L_x_2302) ;  /* 0x000001de04247947 */ /* 0x000fea000b800000 */
.L_x_2566:
[----:B------:R-:W-:-:S03]  /*da30*/  UMOV UR4, 0xffffffff ;  /* 0xffffffff00047882 */ /* 0x000fc60000000000 */
[----:B------:R-:W-:Y:S05]  /*da40*/  BRA.DIV UR4, `(.L_x_2303) ;  /* 0x000001de04447947 */ /* 0x000fea000b800000 */
.L_x_2569:
[----:B------:R-:W-:-:S03]  /*da50*/  UMOV UR4, 0xffffffff ;  /* 0xffffffff00047882 */ /* 0x000fc60000000000 */
[----:B------:R-:W-:Y:S05]  /*da60*/  BRA.DIV UR4, `(.L_x_2304) ;  /* 0x000001de04647947 */ /* 0x000fea000b800000 */
.L_x_2572:
[----:B------:R-:W-:-:S03]  /*da70*/  UMOV UR4, 0xffffffff ;  /* 0xffffffff00047882 */ /* 0x000fc60000000000 */
[----:B------:R-:W-:Y:S05]  /*da80*/  BRA.DIV UR4, `(.L_x_2305) ;  /* 0x000001de04847947 */ /* 0x000fea000b800000 */
.L_x_2575:
[----:B------:R-:W-:-:S03]  /*da90*/  UMOV UR4, 0xffffffff ;  /* 0xffffffff00047882 */ /* 0x000fc60000000000 */
[----:B------:R-:W-:Y:S05]  /*daa0*/  BRA.DIV UR4, `(.L_x_2306) ;  /* 0x000001de04a47947 */ /* 0x000fea000b800000 */
.L_x_2578:
[----:B------:R-:W-:-:S03]  /*dab0*/  UMOV UR4, 0xffffffff ;  /* 0xffffffff00047882 */ /* 0x000fc60000000000 */
[----:B------:R-:W-:Y:S05]  /*dac0*/  BRA.DIV UR4, `(.L_x_2307) ;  /* 0x000001de04c47947 */ /* 0x000fea000b800000 */
.L_x_2581:
[----:B------:R-:W-:-:S03]  /*dad0*/  UMOV UR4, 0xffffffff ;  /* 0xffffffff00047882 */ /* 0x000fc60000000000 */
[----:B------:R-:W-:Y:S05]  /*dae0*/  BRA.DIV UR4, `(.L_x_2308) ;  /* 0x000001de04e47947 */ /* 0x000fea000b800000 */
.L_x_2584:
[----:B------:R-:W-:-:S03]  /*daf0*/  UMOV UR4, 0xffffffff ;  /* 0xffffffff00047882 */ /* 0x000fc60000000000 */
[----:B------:R-:W-:Y:S05]  /*db00*/  BRA.DIV UR4, `(.L_x_2309) ;  /* 0x000001e204047947 */ /* 0x000fea000b800000 */
.L_x_2587:
[----:B------:R-:W-:Y:S01]  /*db10*/  ULEA.HI UR4, UR43, UR43, URZ, 0x1 ;  /* 0x0000002b2b047291 */ /* 0x000fe2000f8f083f */
[----:B------:R-:W-:Y:S03]  /*db20*/  BSSY B1, `(.L_x_2310) ;  /* 0x0000007000017945 */ /* 0x000fe60003800000 */
[----:B------:R-:W-:-:S04]  /*db30*/  ULOP3.LUT UR4, UR4, 0xfffffffe, URZ, 0xc0, !UPT ;  /* 0xfffffffe04047892 */ /* 0x000fc8000f8ec03f */
[----:B------:R-:W-:-:S06]  /*db40*/  UIADD3 UR4, UR43, -UR4, URZ ;  /* 0x800000042b047290 */ /* 0x000fcc000fffe03f */
[----:B------:R-:W-:-:S05]  /*db50*/  IMAD.U32 R3, RZ, RZ, UR4 ;  /* 0x00000004ff037e24 */ /* 0x000fca000f8e00ff */
[----:B------:R-:W-:-:S04]  /*db60*/  SHF.L.U32 R3, R3, 0x1f, RZ ;  /* 0x0000001f03037819 */ /* 0x000fc800000006ff */
[----:B------:R-:W1:Y:S02]  /*db70*/  SYNCS.PHASECHK.TRANS64.TRYWAIT P1, [R18+URZ+0x38800], R3 ;  /* 0x03880003120075a7 */ /* 0x000e64000802017f */
[----:B-1----:R-:W-:Y:S05]  /*db80*/  @!P1 BRA `(.L_x_2311) ;  /* 0x000001e0000c9947 */ /* 0x002fea0003800000 */
.L_x_2588:
[----:B------:R-:W-:Y:S05]  /*db90*/  BSYNC B1 ;  /* 0x0000000000017941 */ /* 0x000fea0003800000 */
.L_x_2310:
[----:B------:R-:W-:Y:S04]  /*dba0*/  BSSY B1, `(.L_x_2312) ;  /* 0x00000fa000017945 */ /* 0x000fe80003800000 */
[----:B------:R-:W-:Y:S05]  /*dbb0*/  @P0 BRA `(.L_x_2313) ;  /* 0x0000000c00e00947 */ /* 0x000fea0003800000 */
[----:B------:R2:W5:Y:S01]  /*dbc0*/  LDL R61, [R1+0x34] ;  /* 0x00003400013d7983 */ /* 0x0005620000100800 */
[----:B------:R-:W3:Y:S01]  /*dbd0*/  LDC R0, c[0x0][0x3d4] ;  /* 0x0000f500ff007b82 */ /* 0x000ee20000000800 */
[----:B------:R-:W-:Y:S01]  /*dbe0*/  BSSY B2, `(.L_x_2314) ;  /* 0x000007a000027945 */ /* 0x000fe20003800000 */
[-C--:B---3--:R-:W-:Y:S02]  /*dbf0*/  ISETP.GE.AND P0, PT, R19, R0.reuse, PT ;  /* 0x000000001300720c */ /* 0x088fe40003f06270 */
[----:B------:R-:W-:-:S11]  /*dc00*/  ISETP.GE.AND P1, PT, R236, R0, PT ;  /* 0x00000000ec00720c */ /* 0x000fd60003f26270 */
[----:B--2---:R-:W-:Y:S05]  /*dc10*/  @P0 BRA `(.L_x_2315) ;  /* 0x0000000400d80947 */ /* 0x004fea0003800000 */
[----:B-----5:R-:W2:Y:S01]  /*dc20*/  LDS.128 R4, [R61+0x20400] ;  /* 0x020400003d047984 */ /* 0x020ea20000000c00 */
[----:B------:R-:W-:Y:S02]  /*dc30*/  SHF.R.U32.HI R10, RZ, 0x8, R51 ;  /* 0x00000008ff0a7819 */ /* 0x000fe40000011633 */
[----:B------:R-:W-:Y:S02]  /*dc40*/  SHF.R.U32.HI R12, RZ, 0x8, R49 ;  /* 0x00000008ff0c7819 */ /* 0x000fe40000011631 */
[----:B------:R-:W-:Y:S02]  /*dc50*/  SHF.R.U32.HI R0, RZ, 0x8, R50 ;  /* 0x00000008ff007819 */ /* 0x000fe40000011632 */
[----:B------:R-:W-:Y:S02]  /*dc60*/  LOP3.LUT R11, R51, 0xff, RZ, 0xc0, !PT ;  /* 0x000000ff330b7812 */ /* 0x000fe400078ec0ff */
[----:B------:R-:W-:Y:S02]  /*dc70*/  LOP3.LUT R10, R10, 0xff, RZ, 0xc0, !PT ;  /* 0x000000ff0a0a7812 */ /* 0x000fe400078ec0ff */
[----:B0-----:R-:W-:-:S02]  /*dc80*/  LOP3.LUT R15, R49, 0xff, RZ, 0xc0, !PT ;  /* 0x000000ff310f7812 */ /* 0x001fc400078ec0ff */
[----:B------:R-:W-:Y:S02]  /*dc90*/  LOP3.LUT R12, R12, 0xff, RZ, 0xc0, !PT ;  /* 0x000000ff0c0c7812 */ /* 0x000fe400078ec0ff */
[----:B------:R-:W-:Y:S02]  /*dca0*/  SHF.R.U32.HI R14, RZ, 0x10, R49 ;  /* 0x00000010ff0e7819 */ /* 0x000fe40000011631 */
[----:B-1----:R-:W-:Y:S02]  /*dcb0*/  LOP3.LUT R3, R50, 0xff, RZ, 0xc0, !PT ;  /* 0x000000ff32037812 */ /* 0x002fe400078ec0ff */
[----:B------:R-:W-:Y:S02]  /*dcc0*/  LOP3.LUT R0, R0, 0xff, RZ, 0xc0, !PT ;  /* 0x000000ff00007812 */ /* 0x000fe400078ec0ff */
[----:B------:R-:W-:Y:S02]  /*dcd0*/  PRMT R10, R10, 0x7604, R11 ;  /* 0x000076040a0a7816 */ /* 0x000fe4000000000b */
[----:B------:R-:W-:-:S02]  /*dce0*/  SHF.R.U32.HI R11, RZ, 0x10, R51 ;  /* 0x00000010ff0b7819 */ /* 0x000fc40000011633 */
[----:B------:R-:W-:Y:S01]  /*dcf0*/  PRMT R12, R12, 0x7604, R15 ;  /* 0x000076040c0c7816 */ /* 0x000fe2000000000f */
[----:B------:R-:W-:Y:S01]  /*dd00*/  IMAD.U32 R15, R14, 0x10000, RZ ;  /* 0x000100000e0f7824 */ /* 0x000fe200078e00ff */
[----:B------:R-:W-:Y:S02]  /*dd10*/  PRMT R3, R0, 0x7604, R3 ;  /* 0x0000760400037816 */ /* 0x000fe40000000003 */
[----:B------:R-:W-:Y:S02]  /*dd20*/  SHF.R.U32.HI R0, RZ, 0x8, R48 ;  /* 0x00000008ff007819 */ /* 0x000fe40000011630 */
[----:B------:R-:W-:Y:S02]  /*dd30*/  SHF.L.U32 R11, R11, 0x10, RZ ;  /* 0x000000100b0b7819 */ /* 0x000fe400000006ff */
        /* <DEDUP_REMOVED lines=8> */
[----:B------:R-:W-:Y:S02]  /*ddc0*/  LOP3.LUT R50, R11, 0xff000000, R51, 0xf8, !PT ;  /* 0xff0000000b327812 */ /* 0x000fe400078ef833 */
[----:B--2---:R-:W-:Y:S02]  /*ddd0*/  F2FP.F16.E4M3.UNPACK_B R0, R6.H1 ;  /* 0x00000006ff00723e */ /* 0x004fe400030006ff */
[----:B------:R-:W-:Y:S02]  /*dde0*/  F2FP.F16.E4M3.UNPACK_B R51, R52 ;  /* 0x00000034ff33723e */ /* 0x000fe400020006ff */
[--C-:B------:R-:W-:Y:S01]  /*ddf0*/  LOP3.LUT R13, R13, 0xff0000, R48.reuse, 0xf8, !PT ;  /* 0x00ff00000d0d7812 */ /* 0x100fe200078ef830 */
        /* <DEDUP_REMOVED lines=88> */
.L_x_2315:
[----:B------:R-:W-:Y:S05]  /*e380*/  BSYNC B2 ;  /* 0x0000000000027941 */ /* 0x000fea0003800000 */
.L_x_2314:
[----:B------:R-:W-:Y:S05]  /*e390*/  @P1 BRA `(.L_x_2313) ;  /* 0x0000000400e81947 */ /* 0x000fea0003800000 */
[----:B--2--5:R-:W2:Y:S01]  /*e3a0*/  LDS.128 R4, [R61+0x24400] ;  /* 0x024400003d047984 */ /* 0x024ea20000000c00 */
[----:B-1----:R-:W-:Y:S02]  /*e3b0*/  SHF.R.U32.HI R3, RZ, 0x8, R36 ;  /* 0x00000008ff037819 */ /* 0x002fe40000011624 */
[----:B------:R-:W-:Y:S02]  /*e3c0*/  SHF.R.U32.HI R11, RZ, 0x8, R37 ;  /* 0x00000008ff0b7819 */ /* 0x000fe40000011625 */
[----:B0-----:R-:W-:Y:S02]  /*e3d0*/  SHF.R.U32.HI R15, RZ, 0x8, R39 ;  /* 0x00000008ff0f7819 */ /* 0x001fe40000011627 */
        /* <DEDUP_REMOVED lines=26> */
[----:B--2---:R-:W-:-:S02]  /*e580*/  F2FP.F16.E4M3.UNPACK_B R0, R6.H1 ;  /* 0x00000006ff00723e */ /* 0x004fc400030006ff */
        /* <DEDUP_REMOVED lines=91> */
.L_x_2313:
[----:B------:R-:W-:Y:S05]  /*eb40*/  BSYNC B1 ;  /* 0x0000000000017941 */ /* 0x000fea0003800000 */
.L_x_2312:
[----:B------:R-:W-:Y:S04]  /*eb50*/  BSSY B1, `(.L_x_2316) ;  /* 0x00000fa000017945 */ /* 0x000fe80003800000 */
[----:B------:R-:W-:Y:S05]  /*eb60*/  @P2 BRA `(.L_x_2317) ;  /* 0x0000000c00e02947 */ /* 0x000fea0003800000 */
[----:B-----5:R4:W5:Y:S01]  /*eb70*/  LDL R51, [R1+0x34] ;  /* 0x0000340001337983 */ /* 0x0209620000100800 */
[----:B------:R-:W0:Y:S01]  /*eb80*/  LDC R0, c[0x0][0x3d4] ;  /* 0x0000f500ff007b82 */ /* 0x000e220000000800 */
[----:B------:R-:W-:Y:S01]  /*eb90*/  BSSY B2, `(.L_x_2318) ;  /* 0x000007e000027945 */ /* 0x000fe20003800000 */
[-C--:B0-----:R-:W-:Y:S02]  /*eba0*/  ISETP.GE.AND P0, PT, R19, R0.reuse, PT ;  /* 0x000000001300720c */ /* 0x081fe40003f06270 */
[----:B------:R-:W-:-:S11]  /*ebb0*/  ISETP.GE.AND P1, PT, R236, R0, PT ;  /* 0x00000000ec00720c */ /* 0x000fd60003f26270 */
[----:B----4-:R-:W-:Y:S05]  /*ebc0*/  @P0 BRA `(.L_x_2319) ;  /* 0x0000000400e80947 */ /* 0x010fea0003800000 */
[----:B--23-5:R-:W0:Y:S01]  /*ebd0*/  LDS.128 R4, [R51+0x21400] ;  /* 0x0214000033047984 */ /* 0x02ce220000000c00 */
[----:B-1----:R-:W-:Y:S02]  /*ebe0*/  SHF.R.U32.HI R3, RZ, 0x8, R40 ;  /* 0x00000008ff037819 */ /* 0x002fe40000011628 */
        /* <DEDUP_REMOVED lines=120> */
.L_x_2319:
[----:B------:R-:W-:Y:S05]  /*f370*/  BSYNC B2 ;  /* 0x0000000000027941 */ /* 0x000fea0003800000 */
.L_x_2318:
[----:B------:R-:W-:Y:S05]  /*f380*/  @P1 BRA `(.L_x_2317) ;  /* 0x0000000400d81947 */ /* 0x000fea0003800000 */
[----:B0-23-5:R-:W0:Y:S01]  /*f390*/  LDS.128 R4, [R51+0x25400] ;  /* 0x0254000033047984 */ /* 0x02de220000000c00 */
[----:B------:R-:W-:Y:S02]  /*f3a0*/  SHF.R.U32.HI R10, RZ, 0x8, R9 ;  /* 0x00000008ff0a7819 */ /* 0x000fe40000011609 */
[----:B------:R-:W-:Y:S02]  /*f3b0*/  SHF.R.U32.HI R0, RZ, 0x8, R8 ;  /* 0x00000008ff007819 */ /* 0x000fe40000011608 */
[----:B------:R-:W-:Y:S02]  /*f3c0*/  LOP3.LUT R11, R9, 0xff, RZ, 0xc0, !PT ;  /* 0x000000ff090b7812 */ /* 0x000fe400078ec0ff */
[----:B------:R-:W-:Y:S02]  /*f3d0*/  LOP3.LUT R10, R10, 0xff, RZ, 0xc0, !PT ;  /* 0x000000ff0a0a7812 */ /* 0x000fe400078ec0ff */
[----:B------:R-:W-:Y:S02]  /*f3e0*/  SHF.R.U32.HI R12, RZ, 0x8, R21 ;  /* 0x00000008ff0c7819 */ /* 0x000fe40000011615 */
[----:B-1----:R-:W-:-:S02]  /*f3f0*/  LOP3.LUT R3, R8, 0xff, RZ, 0xc0, !PT ;  /* 0x000000ff08037812 */ /* 0x002fc400078ec0ff */
        /* <DEDUP_REMOVED lines=87> */
[--C-:B------:R-:W-:Y:S01]  /*f970*/  HADD2.F32 R3, -RZ, R7.reuse.H1_H1 ;  /* 0x30000007ff037230 */ /* 0x100fe20000004100 */
[----:B------:R-:W-:Y:S01]  /*f980*/  F2FP.SATFINITE.E4M3.F32.PACK_AB_MERGE_C R14, R15, R14, RZ ;  /* 0x0000000e0f0e723e */ /* 0x000fe200048070ff */
        /* <DEDUP_REMOVED lines=20> */
[----:B------:R-:W-:-:S05]  /*fad0*/  F2FP.SATFINITE.E4M3.F32.PACK_AB_MERGE_C R5, R0, R3, R5 ;  /* 0x000000030005723e */ /* 0x000fca0004807005 */
[----:B------:R4:W-:Y:S02]  /*fae0*/  STS.128 [R51+0x25400], R4 ;  /* 0x0254000433007388 */ /* 0x0009e40000000c00 */
.L_x_2317:
[----:B------:R-:W-:Y:S05]  /*faf0*/  BSYNC B1 ;  /* 0x0000000000017941 */ /* 0x000fea0003800000 */
.L_x_2316:
[----:B------:R-:W-:Y:S04]  /*fb00*/  BSSY B1, `(.L_x_2320) ;  /* 0x00000fa000017945 */ /* 0x000fe80003800000 */
[----:B------:R-:W-:Y:S05]  /*fb10*/  @P3 BRA `(.L_x_2321) ;  /* 0x0000000c00e03947 */ /* 0x000fea0003800000 */
[----:B-----5:R0:W5:Y:S01]  /*fb20*/  LDL R40, [R1+0x34] ;  /* 0x0000340001287983 */ /* 0x0201620000100800 */
[----:B------:R-:W1:Y:S01]  /*fb30*/  LDC R0, c[0x0][0x3d4] ;  /* 0x0000f500ff007b82 */ /* 0x000e620000000800 */
[----:B------:R-:W-:Y:S01]  /*fb40*/  BSSY B2, `(.L_x_2322) ;  /* 0x000007a000027945 */ /* 0x000fe20003800000 */
[-C--:B-1----:R-:W-:Y:S02]  /*fb50*/  ISETP.GE.AND P0, PT, R19, R0.reuse, PT ;  /* 0x000000001300720c */ /* 0x082fe40003f06270 */
[----:B------:R-:W-:-:S11]  /*fb60*/  ISETP.GE.AND P1, PT, R236, R0, PT ;  /* 0x00000000ec00720c */ /* 0x000fd60003f26270 */
[----:B0-----:R-:W-:Y:S05]  /*fb70*/  @P0 BRA `(.L_x_2323) ;  /* 0x0000000400d80947 */ /* 0x001fea0003800000 */
[----:B--2345:R-:W0:Y:S01]  /*fb80*/  LDS.128 R4, [R40+0x22400] ;  /* 0x0224000028047984 */ /* 0x03ce220000000c00 */
[----:B------:R-:W-:Y:S02]  /*fb90*/  SHF.R.U32.HI R8, RZ, 0x8, R45 ;  /* 0x00000008ff087819 */ /* 0x000fe4000001162d */
[----:B------:R-:W-:Y:S02]  /*fba0*/  LOP3.LUT R9, R45, 0xff, RZ, 0xc0, !PT ;  /* 0x000000ff2d097812 */ /* 0x000fe400078ec0ff */
[----:B------:R-:W-:Y:S02]  /*fbb0*/  LOP3.LUT R8, R8, 0xff, RZ, 0xc0, !PT ;  /* 0x000000ff08087812 */ /* 0x000fe400078ec0ff */
[----:B------:R-:W-:Y:S02]  /*fbc0*/  SHF.R.U32.HI R0, RZ, 0x8, R44 ;  /* 0x00000008ff007819 */ /* 0x000fe4000001162c */
[----:B------:R-:W-:Y:S02]  /*fbd0*/  SHF.R.U32.HI R10, RZ, 0x8, R47 ;  /* 0x00000008ff0a7819 */ /* 0x000fe4000001162f */
[----:B------:R-:W-:-:S02]  /*fbe0*/  PRMT R8, R8, 0x7604, R9 ;  /* 0x0000760408087816 */ /* 0x000fc40000000009 */
[----:B------:R-:W-:Y:S02]  /*fbf0*/  SHF.R.U32.HI R9, RZ, 0x10, R45 ;  /* 0x00000010ff097819 */ /* 0x000fe4000001162d */
[----:B------:R-:W-:Y:S02]  /*fc00*/  LOP3.LUT R3, R44, 0xff, RZ, 0xc0, !PT ;  /* 0x000000ff2c037812 */ /* 0x000fe400078ec0ff */
[----:B------:R-:W-:Y:S01]  /*fc10*/  LOP3.LUT R0, R0, 0xff, RZ, 0xc0, !PT ;  /* 0x000000ff00007812 */ /* 0x000fe200078ec0ff */
[----:B------:R-:W-:Y:S01]  /*fc20*/  IMAD.U32 R9, R9, 0x10000, RZ ;  /* 0x0001000009097824 */ /* 0x000fe200078e00ff */
[----:B------:R-:W-:Y:S02]  /*fc30*/  LOP3.LUT R13, R47, 0xff, RZ, 0xc0, !PT ;  /* 0x000000ff2f0d7812 */ /* 0x000fe400078ec0ff */
        /* <DEDUP_REMOVED lines=82> */
[----:B------:R-:W-:Y:S01]  /*10160*/  HADD2.F32 R3, -RZ, R7.H1_H1 ;  /* 0x30000007ff037230 */ /* 0x000fe20000004100 */
[----:B------:R-:W-:Y:S01]  /*10170*/  F2FP.SATFINITE.E4M3.F32.PACK_AB_MERGE_C R14, R15, R14, RZ ;  /* 0x0000000e0f0e723e */ /* 0x000fe200048070ff */
        /* <DEDUP_REMOVED lines=17> */
[----:B------:R-:W-:Y:S02]  /*10290*/  F2FP.SATFINITE.E4M3.F32.PACK_AB_MERGE_C R6, R20, R21, R6 ;  /* 0x000000151406723e */ /* 0x000fe40004807006 */
[----:B------:R-:W-:Y:S02]  /*102a0*/  F2FP.SATFINITE.E4M3.F32.PACK_AB_MERGE_C R7, R39, R38, R7 ;  /* 0x000000262707723e */ /* 0x000fe40004807007 */
[----:B------:R-:W-:Y:S02]  /*102b0*/  F2FP.SATFINITE.E4M3.F32.PACK_AB_MERGE_C R4, R10, R11, R14 ;  /* 0x0000000b0a04723e */ /* 0x000fe4000480700e */
[----:B------:R-:W-:-:S05]  /*102c0*/  F2FP.SATFINITE.E4M3.F32.PACK_AB_MERGE_C R5, R0, R3, R5 ;  /* 0x000000030005723e */ /* 0x000fca0004807005 */
[----:B------:R0:W-:Y:S02]  /*102d0*/  STS.128 [R40+0x22400], R4 ;  /* 0x0224000428007388 */ /* 0x0001e40000000c00 */
.L_x_2323:
[----:B------:R-:W-:Y:S05]  /*102e0*/  BSYNC B2 ;  /* 0x0000000000027941 */ /* 0x000fea0003800000 */
.L_x_2322:
[----:B------:R-:W-:Y:S05]  /*102f0*/  @P1 BRA `(.L_x_2321) ;  /* 0x0000000400e81947 */ /* 0x000fea0003800000 */
[----:B0-2345:R-:W0:Y:S01]  /*10300*/  LDS.128 R4, [R40+0x26400] ;  /* 0x0264000028047984 */ /* 0x03de220000000c00 */
[----:B------:R-:W-:Y:S02]  /*10310*/  SHF.R.U32.HI R3, RZ, 0x8, R28 ;  /* 0x00000008ff037819 */ /* 0x000fe4000001161c */
        /* <DEDUP_REMOVED lines=81> */
[----:B------:R-:W-:Y:S01]  /*10830*/  HADD2.F32 R5, -RZ, R4.H1_H1 ;  /* 0x30000004ff057230 */ /* 0x000fe20000004100 */
[----:B------:R-:W-:Y:S01]  /*10840*/  F2FP.SATFINITE.E4M3.F32.PACK_AB_MERGE_C R29, R36, R29, RZ ;  /* 0x0000001d241d723e */ /* 0x000fe200048070ff */
[----:B------:R-:W-:Y:S01]  /*10850*/  HADD2.F32 R9, -RZ, R8.H1_H1 ;  /* 0x30000008ff097230 */ /* 0x000fe20000004100 */
[----:B------:R-:W-:Y:S01]  /*10860*/  F2FP.SATFINITE.E4M3.F32.PACK_AB_MERGE_C R28, R37, R28, RZ ;  /* 0x0000001c251c723e */ /* 0x000fe200048070ff */
[----:B------:R-:W-:-:S02]  /*10870*/  HADD2.F32 R3, -RZ, R0.H1_H1 ;  /* 0x30000000ff037230 */ /* 0x000fc40000004100 */
[C---:B------:R-:W-:Y:S01]  /*10880*/  FMUL.FTZ R11, R5.reuse, R13 ;  /* 0x0000000d050b7220 */ /* 0x040fe20000410000 */
[----:B------:R-:W-:Y:S02]  /*10890*/  HADD2.F32 R8, -RZ, R8.H0_H0 ;  /* 0x20000008ff087230 */ /* 0x000fe40000004100 */
[----:B------:R-:W-:Y:S01]  /*108a0*/  FMUL.FTZ R15, R5, R9 ;  /* 0x00000009050f7220 */ /* 0x000fe20000410000 */
[----:B------:R-:W-:Y:S02]  /*108b0*/  HADD2.F32 R4, -RZ, R4.H0_H0 ;  /* 0x20000004ff047230 */ /* 0x000fe40000004100 */
[C---:B------:R-:W-:Y:S01]  /*108c0*/  FMUL.FTZ R5, R3.reuse, R10 ;  /* 0x0000000a03057220 */ /* 0x040fe20000410000 */
[----:B------:R-:W-:Y:S02]  /*108d0*/  HADD2.F32 R0, -RZ, R0.H0_H0 ;  /* 0x20000000ff007230 */ /* 0x000fe40000004100 */
[-C--:B------:R-:W-:Y:S01]  /*108e0*/  FMUL.FTZ R3, R3, R8.reuse ;  /* 0x0000000803037220 */ /* 0x080fe20000410000 */
[----:B------:R-:W-:Y:S01]  /*108f0*/  F2FP.SATFINITE.E4M3.F32.PACK_AB_MERGE_C R31, R38, R31, R28 ;  /* 0x0000001f261f723e */ /* 0x000fe2000480701c */
        /* <DEDUP_REMOVED lines=10> */
[----:B------:R-:W-:Y:S01]  /*109a0*/  HADD2.F32 R0, -RZ, R6.H1_H1 ;  /* 0x30000006ff007230 */ /* 0x000fe20000004100 */
[----:B------:R-:W-:Y:S01]  /*109b0*/  F2FP.SATFINITE.E4M3.F32.PACK_AB_MERGE_C R30, R20, R21, R29 ;  /* 0x00000015141e723e */ /* 0x000fe2000480701d */
[----:B------:R-:W-:Y:S02]  /*109c0*/  HADD2.F32 R5, -RZ, R12.H0_H0 ;  /* 0x2000000cff057230 */ /* 0x000fe40000004100 */
[----:B------:R-:W-:Y:S01]  /*109d0*/  FMUL.FTZ R12, R3, R8 ;  /* 0x00000008030c7220 */ /* 0x000fe20000410000 */
[----:B------:R-:W-:-:S02]  /*109e0*/  HADD2.F32 R7, -RZ, R7.H0_H0 ;  /* 0x20000007ff077230 */ /* 0x000fc40000004100 */
[C---:B------:R-:W-:Y:S01]  /*109f0*/  FMUL.FTZ R3, R0.reuse, R9 ;  /* 0x0000000900037220 */ /* 0x040fe20000410000 */
[----:B------:R-:W-:Y:S02]  /*10a00*/  HADD2.F32 R6, -RZ, R6.H0_H0 ;  /* 0x20000006ff067230 */ /* 0x000fe40000004100 */
[----:B------:R-:W-:Y:S01]  /*10a10*/  FMUL.FTZ R0, R0, R5 ;  /* 0x0000000500007220 */ /* 0x000fe20000410000 */
[----:B------:R-:W-:Y:S01]  /*10a20*/  F2FP.SATFINITE.E4M3.F32.PACK_AB_MERGE_C R28, R10, R11, R14 ;  /* 0x0000000b0a1c723e */ /* 0x000fe2000480700e */
[C---:B------:R-:W-:Y:S01]  /*10a30*/  FFMA.FTZ R12, R7.reuse, R4, -R12 ;  /* 0x00000004070c7223 */ /* 0x040fe2000001080c */
[----:B------:R-:W-:Y:S01]  /*10a40*/  FFMA.FTZ R13, R7, R8, R13 ;  /* 0x00000008070d7223 */ /* 0x000fe2000001000d */
[C---:B------:R-:W-:Y:S01]  /*10a50*/  FFMA.FTZ R3, R6.reuse, R5, -R3 ;  /* 0x0000000506037223 */ /* 0x040fe20000010803 */
[----:B------:R-:W-:-:S03]  /*10a60*/  FFMA.FTZ R0, R6, R9, R0 ;  /* 0x0000000906007223 */ /* 0x000fc60000010000 */
[----:B------:R-:W-:-:S04]  /*10a70*/  F2FP.SATFINITE.E4M3.F32.PACK_AB_MERGE_C R12, R13, R12, RZ ;  /* 0x0000000c0d0c723e */ /* 0x000fc800048070ff */
[----:B------:R-:W-:-:S05]  /*10a80*/  F2FP.SATFINITE.E4M3.F32.PACK_AB_MERGE_C R29, R0, R3, R12 ;  /* 0x00000003001d723e */ /* 0x000fca000480700c */
[----:B------:R0:W-:Y:S02]  /*10a90*/  STS.128 [R40+0x26400], R28 ;  /* 0x0264001c28007388 */ /* 0x0001e40000000c00 */
.L_x_2321:
[----:B------:R-:W-:Y:S05]  /*10aa0*/  BSYNC B1 ;  /* 0x0000000000017941 */ /* 0x000fea0003800000 */
.L_x_2320:
        /* <DEDUP_REMOVED lines=129> */
.L_x_2326:
[----:B------:R-:W-:Y:S05]  /*112c0*/  BSYNC B1 ;  /* 0x0000000000017941 */ /* 0x000fea0003800000 */
.L_x_2325:
[----:B------:R-:W-:Y:S05]  /*112d0*/  @P1 BRA `(.L_x_2324) ;  /* 0x0000005000201947 */ /* 0x000fea0003800000 */
[----:B0-2345:R-:W0:Y:S01]  /*112e0*/  LDS.128 R4, [R36+0x27400] ;  /* 0x0274000024047984 */ /* 0x03de220000000c00 */
        /* <DEDUP_REMOVED lines=10> */
[----:B------:R-:W-:Y:S02]  /*11390*/  SHF.R.U32.HI R12, RZ, 0x10, R27 ;  /* 0x00000010ff0c7819 */ /* 0x000fe4000001161b */
[----:B------:R-:W-:Y:S02]  /*113a0*/  LOP3.LUT R3, R24, 0xff, RZ, 0xc0, !PT ;  /* 0x000000ff18037812 */ /* 0x000fe400078ec0ff */
        /* <DEDUP_REMOVED lines=104> */
[----:B------:R0:W-:Y:S01]  /*11a30*/  STS.128 [R36+0x27400], R24 ;  /* 0x0274001824007388 */ /* 0x0001e20000000c00 */
[----:B------:R-:W-:Y:S05]  /*11a40*/  BRA `(.L_x_2324) ;  /* 0x0000004800447947 */ /* 0x000fea0003800000 */
.L_x_2285:
[----:B------:R-:W0:Y:S01]  /*11a50*/  LDC R21, c[0x0][0x3d4] ;  /* 0x0000f500ff157b82 */ /* 0x000e220000000800 */
[-C--:B------:R-:W-:Y:S01]  /*11a60*/  ISETP.GE.AND P0, PT, R233, R72.reuse, PT ;  /* 0x00000048e900720c */ /* 0x080fe20003f06270 */
[----:B------:R-:W-:Y:S01]  /*11a70*/  ULDC.64 UR4, c[0x0][0x3c8] ;  /* 0x0000f20000047ab9 */ /* 0x000fe20000000a00 */
[-C--:B------:R-:W-:Y:S01]  /*11a80*/  ISETP.GE.AND P1, PT, R235, R72.reuse, PT ;  /* 0x00000048eb00720c */ /* 0x080fe20003f26270 */
[----:B------:R-:W2:Y:S01]  /*11a90*/  LDL R62, [R1+0x4] ;  /* 0x00000400013e7983 */ /* 0x000ea20000100800 */
[-C--:B------:R-:W-:Y:S01]  /*11aa0*/  ISETP.GE.AND P2, PT, R234, R72.reuse, PT ;  /* 0x00000048ea00720c */ /* 0x080fe20003f46270 */
[----:B------:R-:W-:Y:S01]  /*11ab0*/  ULDC.64 UR6, c[0x0][0x3e0] ;  /* 0x0000f80000067ab9 */ /* 0x000fe20000000a00 */
[----:B------:R-:W-:Y:S02]  /*11ac0*/  ISETP.GE.AND P3, PT, R22, R72, PT ;  /* 0x000000481600720c */ /* 0x000fe40003f66270 */
[CC--:B0-----:R-:W-:Y:S02]  /*11ad0*/  ISETP.GE.OR P0, PT, R16.reuse, R21.reuse, P0 ;  /* 0x000000151000720c */ /* 0x0c1fe40000706670 */
[----:B------:R-:W-:-:S02]  /*11ae0*/  ISETP.GE.OR P1, PT, R16, R21, P1 ;  /* 0x000000151000720c */ /* 0x000fc40000f26670 */
[CC--:B------:R-:W-:Y:S02]  /*11af0*/  ISETP.GE.OR P2, PT, R16.reuse, R21.reuse, P2 ;  /* 0x000000151000720c */ /* 0x0c0fe40001746670 */
[----:B------:R-:W-:-:S07]  /*11b00*/  ISETP.GE.OR P3, PT, R16, R21, P3 ;  /* 0x000000151000720c */ /* 0x000fce0001f66670 */
[----:B------:R-:W0:Y:S01]  /*11b10*/  @!P0 LDC.64 R8, c[0x0][0x3c8] ;  /* 0x0000f200ff088b82 */ /* 0x000e220000000a00 */
[C---:B------:R-:W-:Y:S01]  /*11b20*/  @!P0 LEA R64, P4, R6.reuse, R12, 0x6 ;  /* 0x0000000c06408211 */ /* 0x040fe200078830ff */
[----:B------:R-:W-:Y:S02]  /*11b30*/  @!P1 IMAD R15, R7, 0x60, RZ ;  /* 0x00000060070f9824 */ /* 0x000fe400078e02ff */
[C---:B------:R-:W-:Y:S01]  /*11b40*/  @!P1 IMAD.WIDE.U32 R68, R6.reuse, 0x60, R12 ;  /* 0x0000006006449825 */ /* 0x040fe200078e000c */
[----:B------:R-:W-:-:S03]  /*11b50*/  @!P0 LEA.HI.X R0, R6, R13, R7, 0x6, P4 ;  /* 0x0000000d06008211 */ /* 0x000fc600020f3407 */
[----:B------:R-:W1:Y:S01]  /*11b60*/  @!P1 LDC.64 R32, c[0x0][0x3c8] ;  /* 0x0000f200ff209b82 */ /* 0x000e620000000a00 */
[----:B------:R-:W-:-:S07]  /*11b70*/  @!P1 IMAD.IADD R15, R15, 0x1, R69 ;  /* 0x000000010f0f9824 */ /* 0x000fce00078e0245 */
[----:B------:R-:W3:Y:S01]  /*11b80*/  @!P0 LDC.64 R34, c[0x0][0x3e0] ;  /* 0x0000f800ff228b82 */ /* 0x000ee20000000a00 */
[----:B0-----:R-:W-:-:S04]  /*11b90*/  @!P0 IADD3 R64, P4, P5, R25, R8, R64 ;  /* 0x0000000819408210 */ /* 0x001fc80007d9e040 */
[----:B------:R-:W-:Y:S02]  /*11ba0*/  @!P0 IADD3.X R65, R24, R9, R0, P4, P5 ;  /* 0x0000000918418210 */ /* 0x000fe400027ea400 */
[----:B------:R-:W-:-:S04]  /*11bb0*/  @!P2 IADD3 R3, P4, P5, R25, R28, R12 ;  /* 0x0000001c1903a210 */ /* 0x000fc80007d9e00c */
[----:B------:R-:W-:Y:S02]  /*11bc0*/  @!P2 IADD3.X R14, R24, R27, R13, P4, P5 ;  /* 0x0000001b180ea210 */ /* 0x000fe400027ea40d */
[----:B------:R-:W-:-:S04]  /*11bd0*/  @!P3 IADD3 R8, P4, P5, R25, UR4, R12 ;  /* 0x000000041908bc10 */ /* 0x000fc8000fd9e00c */
[----:B------:R-:W-:Y:S02]  /*11be0*/  @!P3 IADD3.X R9, R24, UR5, R13, P4, P5 ;  /* 0x000000051809bc10 */ /* 0x000fe4000a7ea40d */
[----:B-1----:R-:W-:-:S04]  /*11bf0*/  @!P1 IADD3 R68, P4, P5, R25, R32, R68 ;  /* 0x0000002019449210 */ /* 0x002fc80007d9e044 */
[----:B------:R-:W-:Y:S02]  /*11c00*/  @!P1 IADD3.X R69, R24, R33, R15, P4, P5 ;  /* 0x0000002118459210 */ /* 0x000fe400027ea40f */
[--C-:B------:R-:W-:Y:S01]  /*11c10*/  @!P2 IADD3 R15, P4, P5, R71, R30, R10.reuse ;  /* 0x0000001e470fa210 */ /* 0x100fe20007d9e00a */
[----:B------:R-:W0:Y:S03]  /*11c20*/  @!P2 LDC.64 R24, c[0x0][0x3c8] ;  /* 0x0000f200ff18ab82 */ /* 0x000e260000000a00 */
[----:B------:R-:W-:Y:S01]  /*11c30*/  @!P2 IADD3.X R0, R26, R29, R11, P4, P5 ;  /* 0x0000001d1a00a210 */ /* 0x000fe200027ea40b */
[----:B------:R-:W-:Y:S01]  /*11c40*/  @!P1 IMAD R29, R5, 0x60, RZ ;  /* 0x00000060051d9824 */ /* 0x000fe200078e02ff */
[----:B------:R-:W-:-:S03]  /*11c50*/  @!P3 IADD3 R12, P4, P5, R71, UR6, R10 ;  /* 0x00000006470cbc10 */ /* 0x000fc6000fd9e00a */
[----:B------:R-:W1:Y:S01]  /*11c60*/  @!P1 LDC.64 R30, c[0x0][0x3e0] ;  /* 0x0000f800ff1e9b82 */ /* 0x000e620000000a00 */
[----:B------:R-:W-:Y:S02]  /*11c70*/  @!P3 IADD3.X R13, R26, UR7, R11, P4, P5 ;  /* 0x000000071a0dbc10 */ /* 0x000fe4000a7ea40b */
[----:B------:R-:W-:-:S04]  /*11c80*/  @!P0 LEA R66, P4, R4, R10, 0x6 ;  /* 0x0000000a04428211 */ /* 0x000fc800078830ff */
[C---:B------:R-:W-:Y:S01]  /*11c90*/  @!P0 LEA.HI.X R27, R4.reuse, R11, R5, 0x6, P4 ;  /* 0x0000000b041b8211 */ /* 0x040fe200020f3405 */
[----:B------:R-:W4:Y:S01]  /*11ca0*/  @!P2 LDC.64 R32, c[0x0][0x3e0] ;  /* 0x0000f800ff20ab82 */ /* 0x000f220000000a00 */
[----:B---3--:R-:W-:Y:S01]  /*11cb0*/  @!P0 IADD3 R66, P4, P5, R71, R34, R66 ;  /* 0x0000002247428210 */ /* 0x008fe20007d9e042 */
[----:B------:R-:W-:-:S03]  /*11cc0*/  @!P1 IMAD.WIDE.U32 R10, R4, 0x60, R10 ;  /* 0x00000060040a9825 */ /* 0x000fc600078e000a */
[----:B------:R-:W-:Y:S01]  /*11cd0*/  @!P0 IADD3.X R67, R26, R35, R27, P4, P5 ;  /* 0x000000231a438210 */ /* 0x000fe200027ea41b */
[----:B------:R-:W-:Y:S01]  /*11ce0*/  @!P1 IMAD.IADD R29, R29, 0x1, R11 ;  /* 0x000000011d1d9824 */ /* 0x000fe200078e020b */
[----:B-1----:R-:W-:-:S04]  /*11cf0*/  @!P1 IADD3 R70, P4, P5, R71, R30, R10 ;  /* 0x0000001e47469210 */ /* 0x002fc80007d9e00a */
[----:B------:R-:W-:Y:S02]  /*11d00*/  @!P1 IADD3.X R71, R26, R31, R29, P4, P5 ;  /* 0x0000001f1a479210 */ /* 0x000fe400027ea41d */
[----:B------:R-:W-:Y:S02]  /*11d10*/  CS2R R52, SRZ ;  /* 0x0000000000347805 */ /* 0x000fe4000001ff00 */
[----:B0-----:R-:W-:Y:S02]  /*11d20*/  @!P2 IADD3 R10, P4, R3, R24, RZ ;  /* 0x00000018030aa210 */ /* 0x001fe40007f9e0ff */
[----:B------:R-:W-:Y:S02]  /*11d30*/  CS2R R54, SRZ ;  /* 0x0000000000367805 */ /* 0x000fe4000001ff00 */
[----:B------:R-:W-:Y:S02]  /*11d40*/  CS2R R34, SRZ ;  /* 0x0000000000227805 */ /* 0x000fe4000001ff00 */
[----:B------:R-:W-:-:S02]  /*11d50*/  CS2R R40, SRZ ;  /* 0x0000000000287805 */ /* 0x000fc4000001ff00 */
[----:B------:R-:W-:Y:S02]  /*11d60*/  @!P2 IADD3.X R11, R14, R25, RZ, P4, !PT ;  /* 0x000000190e0ba210 */ /* 0x000fe400027fe4ff */
[----:B------:R-:W-:Y:S02]  /*11d70*/  CS2R R42, SRZ ;  /* 0x00000000002a7805 */ /* 0x000fe4000001ff00 */
[----:B----4-:R-:W-:Y:S02]  /*11d80*/  @!P2 IADD3 R14, P4, R15, R32, RZ ;  /* 0x000000200f0ea210 */ /* 0x010fe40007f9e0ff */
[----:B------:R-:W-:Y:S02]  /*11d90*/  CS2R R24, SRZ ;  /* 0x0000000000187805 */ /* 0x000fe4000001ff00 */
[----:B------:R-:W-:Y:S02]  /*11da0*/  CS2R R26, SRZ ;  /* 0x00000000001a7805 */ /* 0x000fe4000001ff00 */
[----:B------:R-:W-:-:S02]  /*11db0*/  CS2R R28, SRZ ;  /* 0x00000000001c7805 */ /* 0x000fc4000001ff00 */
[----:B------:R-:W-:Y:S01]  /*11dc0*/  CS2R R30, SRZ ;  /* 0x00000000001e7805 */ /* 0x000fe2000001ff00 */
[----:B------:R-:W-:Y:S01]  /*11dd0*/  @!P2 IMAD.X R15, R0, 0x1, R33, P4 ;  /* 0x00000001000fa824 */ /* 0x000fe200020e0621 */
[----:B------:R-:W5:Y:S01]  /*11de0*/  @!P0 LDG.E.128 R40, desc[UR46][R66.64] ;  /* 0x0000002e42288981 */ /* 0x000f62000c1e1d00 */
[----:B------:R-:W0:Y:S03]  /*11df0*/  LDC R0, c[0x0][0x428] ;  /* 0x00010a00ff007b82 */ /* 0x000e260000000800 */
[----:B------:R-:W5:Y:S01]  /*11e00*/  @!P2 LDG.E.128 R52, desc[UR46][R14.64] ;  /* 0x0000002e0e34a981 */ /* 0x000f62000c1e1d00 */
[----:B------:R-:W-:-:S03]  /*11e10*/  CS2R R32, SRZ ;  /* 0x0000000000207805 */ /* 0x000fc6000001ff00 */
[----:B------:R1:W5:Y:S04]  /*11e20*/  @!P3 LDG.E.128 R24, desc[UR46][R8.64] ;  /* 0x0000002e0818b981 */ /* 0x000368000c1e1d00 */
[----:B------:R-:W5:Y:S01]  /*11e30*/  @!P0 LDG.E.128 R32, desc[UR46][R64.64] ;  /* 0x0000002e40208981 */ /* 0x000f62000c1e1d00 */
[----:B------:R-:W-:Y:S02]  /*11e40*/  CS2R R48, SRZ ;  /* 0x0000000000307805 */ /* 0x000fe4000001ff00 */
[----:B------:R-:W-:Y:S01]  /*11e50*/  CS2R R50, SRZ ;  /* 0x0000000000327805 */ /* 0x000fe2000001ff00 */
[----:B------:R-:W5:Y:S01]  /*11e60*/  @!P3 LDG.E.128 R28, desc[UR46][R12.64] ;  /* 0x0000002e0c1cb981 */ /* 0x000f62000c1e1d00 */
[----:B------:R-:W-:Y:S02]  /*11e70*/  CS2R R36, SRZ ;  /* 0x0000000000247805 */ /* 0x000fe4000001ff00 */
[----:B------:R-:W-:-:S02]  /*11e80*/  CS2R R38, SRZ ;  /* 0x0000000000267805 */ /* 0x000fc4000001ff00 */
[----:B------:R3:W5:Y:S01]  /*11e90*/  @!P2 LDG.E.128 R48, desc[UR46][R10.64] ;  /* 0x0000002e0a30a981 */ /* 0x000762000c1e1d00 */
[----:B------:R-:W-:Y:S02]  /*11ea0*/  CS2R R44, SRZ ;  /* 0x00000000002c7805 */ /* 0x000fe4000001ff00 */
[----:B------:R-:W-:Y:S01]  /*11eb0*/  CS2R R46, SRZ ;  /* 0x00000000002e7805 */ /* 0x000fe2000001ff00 */
[----:B------:R4:W5:Y:S01]  /*11ec0*/  @!P1 LDG.E.128 R36, desc[UR46][R68.64] ;  /* 0x0000002e44249981 */ /* 0x000962000c1e1d00 */
[----:B0-----:R-:W-:-:S04]  /*11ed0*/  ISETP.NE.AND P0, PT, R0, 0x1, PT ;  /* 0x000000010000780c */ /* 0x001fc80003f05270 */
[----:B------:R4:W5:Y:S09]  /*11ee0*/  @!P1 LDG.E.128 R44, desc[UR46][R70.64] ;  /* 0x0000002e462c9981 */ /* 0x000972000c1e1d00 */
[----:B------:R-:W0:Y:S08]  /*11ef0*/  @P0 LDC R0, c[0x0][0x42c] ;  /* 0x00010b00ff000b82 */ /* 0x000e300000000800 */
[----:B-1----:R-:W1:Y:S01]  /*11f00*/  @P0 LDC R9, c[0x0][0x430] ;  /* 0x00010c00ff090b82 */ /* 0x002e620000000800 */
[----:B---3--:R-:W-:Y:S01]  /*11f10*/  MOV R10, R58 ;  /* 0x0000003a000a7202 */ /* 0x008fe20000000f00 */
[----:B------:R-:W-:-:S02]  /*11f20*/  IMAD.MOV.U32 R11, RZ, RZ, R57 ;  /* 0x000000ffff0b7224 */ /* 0x000fc400078e0039 */
[----:B--2---:R-:W-:-:S04]  /*11f30*/  IMAD R3, R62, 0x80, R22 ;  /* 0x000000803e037824 */ /* 0x004fc800078e0216 */
[----:B------:R-:W-:-:S04]  /*11f40*/  IMAD R3, R20, 0x20, R3 ;  /* 0x0000002014037824 */ /* 0x000fc800078e0203 */
[----:B0-----:R-:W-:-:S05]  /*11f50*/  @P0 IMAD.HI.U32 R0, R3, R0, RZ ;  /* 0x0000000003000227 */ /* 0x001fca00078e00ff */
[----:B-1----:R-:W-:Y:S01]  /*11f60*/  @P0 SHF.R.U32.HI R3, RZ, R9, R0 ;  /* 0x00000009ff030219 */ /* 0x002fe20000011600 */
[----:B------:R-:W-:-:S03]  /*11f70*/  IMAD.MOV.U32 R62, RZ, RZ, R60 ;  /* 0x000000ffff3e7224 */ /* 0x000fc600078e003c */
[----:B------:R-:W-:Y:S01]  /*11f80*/  SHF.R.S32.HI R13, RZ, 0x1f, R3 ;  /* 0x0000001fff0d7819 */ /* 0x000fe20000011403 */
        /* <DEDUP_REMOVED lines=11> */
[----:B----4-:R-:W-:Y:S08]  /*12040*/  BRA.DIV UR4, `(.L_x_2327) ;  /* 0x0000019a04f07947 */ /* 0x010ff0000b800000 */
.L_x_2591:
[----:B------:R-:W-:-:S03]  /*12050*/  UMOV UR4, 0xffffffff ;  /* 0xffffffff00047882 */ /* 0x000fc60000000000 */
[----:B------:R-:W-:Y:S05]  /*12060*/  BRA.DIV UR4, `(.L_x_2328) ;  /* 0x0000019e04107947 */ /* 0x000fea000b800000 */
.L_x_2594:
[----:B------:R-:W-:-:S03]  /*12070*/  UMOV UR4, 0xffffffff ;  /* 0xffffffff00047882 */ /* 0x000fc60000000000 */
[----:B------:R-:W-:Y:S05]  /*12080*/  BRA.DIV UR4, `(.L_x_2329) ;  /* 0x0000019e04307947 */ /* 0x000fea000b800000 */
.L_x_2597:
[----:B------:R-:W-:-:S03]  /*12090*/  UMOV UR4, 0xffffffff ;  /* 0xffffffff00047882 */ /* 0x000fc60000000000 */
[----:B------:R-:W-:Y:S05]  /*120a0*/  BRA.DIV UR4, `(.L_x_2330) ;  /* 0x0000019e04507947 */ /* 0x000fea000b800000 */
.L_x_2600:
[----:B------:R-:W-:-:S03]  /*120b0*/  UMOV UR4, 0xffffffff ;  /* 0xffffffff00047882 */ /* 0x000fc60000000000 */
[----:B------:R-:W-:Y:S05]  /*120c0*/  BRA.DIV UR4, `(.L_x_2331) ;  /* 0x0000019e04707947 */ /* 0x000fea000b800000 */
.L_x_2603:
[----:B------:R-:W-:-:S03]  /*120d0*/  UMOV UR4, 0xffffffff ;  /* 0xffffffff00047882 */ /* 0x000fc60000000000 */
[----:B------:R-:W-:Y:S05]  /*120e0*/  BRA.DIV UR4, `(.L_x_2332) ;  /* 0x0000019e04907947 */ /* 0x000fea000b800000 */
.L_x_2606:
[----:B------:R-:W-:-:S03]  /*120f0*/  UMOV UR4, 0xffffffff ;  /* 0xffffffff00047882 */ /* 0x000fc60000000000 */
[----:B------:R-:W-:Y:S05]  /*12100*/  BRA.DIV UR4, `(.L_x_2333) ;  /* 0x0000019e04b07947 */ /* 0x000fea000b800000 */
.L_x_2609:
[----:B------:R-:W-:-:S03]  /*12110*/  UMOV UR4, 0xffffffff ;  /* 0xffffffff00047882 */ /* 0x000fc60000000000 */
[----:B------:R-:W-:Y:S05]  /*12120*/  BRA.DIV UR4, `(.L_x_2334) ;  /* 0x0000019e04d07947 */ /* 0x000fea000b800000 */
.L_x_2612:
[----:B------:R-:W-:-:S03]  /*12130*/  UMOV UR4, 0xffffffff ;  /* 0xffffffff00047882 */ /* 0x000fc60000000000 */
[----:B------:R-:W-:Y:S05]  /*12140*/  BRA.DIV UR4, `(.L_x_2335) ;  /* 0x0000019e04f07947 */ /* 0x000fea000b800000 */
.L_x_2615:
[----:B------:R-:W-:-:S03]  /*12150*/  UMOV UR4, 0xffffffff ;  /* 0xffffffff00047882 */ /* 0x000fc60000000000 */
[----:B------:R-:W-:Y:S05]  /*12160*/  BRA.DIV UR4, `(.L_x_2336) ;  /* 0x000001a204107947 */ /* 0x000fea000b800000 */
.L_x_2618:
[----:B------:R-:W-:-:S03]  /*12170*/  UMOV UR4, 0xffffffff ;  /* 0xffffffff00047882 */ /* 0x000fc60000000000 */
[----:B------:R-:W-:Y:S05]  /*12180*/  BRA.DIV UR4, `(.L_x_2337) ;  /* 0x000001a204307947 */ /* 0x000fea000b800000 */
.L_x_2621:
[----:B------:R-:W-:-:S03]  /*12190*/  UMOV UR4, 0xffffffff ;  /* 0xffffffff00047882 */ /* 0x000fc60000000000 */
[----:B------:R-:W-:Y:S05]  /*121a0*/  BRA.DIV UR4, `(.L_x_2338) ;  /* 0x000001a204507947 */ /* 0x000fea000b800000 */
.L_x_2624:
[----:B------:R-:W-:-:S03]  /*121b0*/  UMOV UR4, 0xffffffff ;  /* 0xffffffff00047882 */ /* 0x000fc60000000000 */
[----:B------:R-:W-:Y:S05]  /*121c0*/  BRA.DIV UR4, `(.L_x_2339) ;  /* 0x000001a204707947 */ /* 0x000fea000b800000 */
.L_x_2627:
[----:B------:R-:W-:-:S03]  /*121d0*/  UMOV UR4, 0xffffffff ;  /* 0xffffffff00047882 */ /* 0x000fc60000000000 */
[----:B------:R-:W-:Y:S05]  /*121e0*/  BRA.DIV UR4, `(.L_x_2340) ;  /* 0x000001a204907947 */ /* 0x000fea000b800000 */
.L_x_2630:
[----:B------:R-:W-:-:S03]  /*121f0*/  UMOV UR4, 0xffffffff ;  /* 0xffffffff00047882 */ /* 0x000fc60000000000 */
[----:B------:R-:W-:Y:S05]  /*12200*/  BRA.DIV UR4, `(.L_x_2341) ;  /* 0x000001a204b07947 */ /* 0x000fea000b800000 */
.L_x_2633:
[----:B------:R-:W-:-:S03]  /*12210*/  UMOV UR4, 0xffffffff ;  /* 0xffffffff00047882 */ /* 0x000fc60000000000 */
[----:B------:R-:W-:Y:S05]  /*12220*/  BRA.DIV UR4, `(.L_x_2342) ;  /* 0x000001a204d07947 */ /* 0x000fea000b800000 */
.L_x_2636:
        /* <DEDUP_REMOVED lines=11> */
[----:B------:R-:W0:Y:S02]  /*122e0*/  SYNCS.PHASECHK.TRANS64.TRYWAIT P4, [R18+URZ+0x38800], R3 ;  /* 0x03880003120075a7 */ /* 0x000e24000808017f */
[----:B0-----:R-:W-:Y:S05]  /*122f0*/  @!P4 BRA `(.L_x_2344) ;  /* 0x000001a000c4c947 */ /* 0x001fea0003800000 */
.L_x_2637:
[----:B------:R-:W-:Y:S05]  /*12300*/  BSYNC B1 ;  /* 0x0000000000017941 */ /* 0x000fea0003800000 */
.L_x_2343:
[----:B------:R-:W-:Y:S04]  /*12310*/  BSSY B1, `(.L_x_2345) ;  /* 0x0000104000017945 */ /* 0x000fe80003800000 */
[----:B------:R-:W-:Y:S05]  /*12320*/  @P3 BRA `(.L_x_2346) ;  /* 0x0000001000083947 */ /* 0x000fea0003800000 */
[----:B------:R-:W2:Y:S04]  /*12330*/  LDL R13, [R1+0x14] ;  /* 0x00001400010d7983 */ /* 0x000ea80000100800 */
[----:B------:R-:W3:Y:S04]  /*12340*/  LDL R11, [R1+0x18] ;  /* 0x00001800010b7983 */ /* 0x000ee80000100800 */
[----:B------:R-:W4:Y:S04]  /*12350*/  LDL R10, [R1+0x1c] ;  /* 0x00001c00010a7983 */ /* 0x000f280000100800 */
[----:B------:R-:W4:Y:S01]  /*12360*/  LDL R77, [R1+0x34] ;  /* 0x00003400014d7983 */ /* 0x000f220000100800 */
[----:B-----5:R-:W-:-:S02]  /*12370*/  SHF.R.U32.HI R0, RZ, 0x8, R24 ;  /* 0x00000008ff007819 */ /* 0x020fc40000011618 */
[----:B0-----:R-:W-:Y:S02]  /*12380*/  LOP3.LUT R3, R24, 0xff, RZ, 0xc0, !PT ;  /* 0x000000ff18037812 */ /* 0x001fe400078ec0ff */
[----:B------:R-:W-:Y:S02]  /*12390*/  LOP3.LUT R4, R0, 0xff, RZ, 0xc0, !PT ;  /* 0x000000ff00047812 */ /* 0x000fe400078ec0ff */
[----:B------:R-:W-:Y:S02]  /*123a0*/  LEA.HI R0, R21, R20, RZ, 0x1c ;  /* 0x0000001415007211 */ /* 0x000fe400078fe0ff */
[----:B------:R-:W-:Y:S02]  /*123b0*/  PRMT R12, R4, 0x7604, R3 ;  /* 0x00007604040c7816 */ /* 0x000fe40000000003 */
[----:B------:R-:W-:Y:S02]  /*123c0*/  SHF.R.S32.HI R3, RZ, 0x1f, R0 ;  /* 0x0000001fff037819 */ /* 0x000fe40000011400 */
[----:B------:R-:W-:-:S02]  /*123d0*/  SHF.R.U32.HI R9, RZ, 0x8, R28 ;  /* 0x00000008ff097819 */ /* 0x000fc4000001161c */
[----:B------:R-:W-:Y:S01]  /*123e0*/  LEA.HI R3, R3, R0, RZ, 0x3 ;  /* 0x0000000003037211 */ /* 0x000fe200078f18ff */
[----:B------:R-:W-:Y:S01]  /*123f0*/  IMAD.SHL.U32 R0, R0, 0x10, RZ ;  /* 0x0000001000007824 */ /* 0x000fe200078e00ff */
[----:B------:R-:W-:Y:S02]  /*12400*/  LOP3.LUT R8, R28, 0xff, RZ, 0xc0, !PT ;  /* 0x000000ff1c087812 */ /* 0x000fe400078ec0ff */
[----:B------:R-:W-:Y:S01]  /*12410*/  LOP3.LUT R9, R9, 0xff, RZ, 0xc0, !PT ;  /* 0x000000ff09097812 */ /* 0x000fe200078ec0ff */
[----:B------:R-:W-:Y:S01]  /*12420*/  IMAD.SHL.U32 R3, R3, 0x800, RZ ;  /* 0x0000080003037824 */ /* 0x000fe200078e00ff */
[----:B------:R-:W-:Y:S02]  /*12430*/  SHF.R.U32.HI R6, RZ, 0x8, R25 ;  /* 0x00000008ff067819 */ /* 0x000fe40000011619 */
[----:B------:R-:W-:Y:S02]  /*12440*/  PRMT R61, R9, 0x7604, R8 ;  /* 0x00007604093d7816 */ /* 0x000fe40000000008 */
[----:B------:R-:W-:-:S02]  /*12450*/  LOP3.LUT R3, R3, 0xffffc000, RZ, 0xc0, !PT ;  /* 0xffffc00003037812 */ /* 0x000fc400078ec0ff */
[----:B------:R-:W-:Y:S02]  /*12460*/  SHF.R.U32.HI R9, RZ, 0x8, R29 ;  /* 0x00000008ff097819 */ /* 0x000fe4000001161d */
[----:B------:R-:W-:Y:S02]  /*12470*/  LOP3.LUT R5, R25, 0xff, RZ, 0xc0, !PT ;  /* 0x000000ff19057812 */ /* 0x000fe400078ec0ff */
[----:B------:R-:W-:Y:S02]  /*12480*/  LOP3.LUT R6, R6, 0xff, RZ, 0xc0, !PT ;  /* 0x000000ff06067812 */ /* 0x000fe400078ec0ff */
[----:B------:R-:W-:Y:S02]  /*12490*/  LOP3.LUT R9, R9, 0xff, RZ, 0xc0, !PT ;  /* 0x000000ff09097812 */ /* 0x000fe400078ec0ff */
[----:B------:R-:W-:Y:S02]  /*124a0*/  PRMT R14, R6, 0x7604, R5 ;  /* 0x00007604060e7816 */ /* 0x000fe40000000005 */
[----:B------:R-:W-:-:S02]  /*124b0*/  SHF.R.U32.HI R5, RZ, 0x8, R26 ;  /* 0x00000008ff057819 */ /* 0x000fc4000001161a */
[----:B------:R-:W-:Y:S02]  /*124c0*/  SHF.R.U32.HI R7, RZ, 0x8, R27 ;  /* 0x00000008ff077819 */ /* 0x000fe4000001161b */
[----:B------:R-:W-:Y:S02]  /*124d0*/  LOP3.LUT R8, R30, 0xff, RZ, 0xc0, !PT ;  /* 0x000000ff1e087812 */ /* 0x000fe400078ec0ff */
        /* <DEDUP_REMOVED lines=8> */
[----:B------:R-:W-:Y:S02]  /*12560*/  LOP3.LUT R15, R15, 0xff, RZ, 0xc0, !PT ;  /* 0x000000ff0f0f7812 */ /* 0x000fe400078ec0ff */
[----:B------:R-:W-:-:S02]  /*12570*/  LOP3.LUT R57, R57, 0xff, RZ, 0xc0, !PT ;  /* 0x000000ff39397812 */ /* 0x000fc400078ec0ff */
[----:B------:R-:W-:Y:S02]  /*12580*/  PRMT R15, R15, 0x7054, R58 ;  /* 0x000070540f0f7816 */ /* 0x000fe4000000003a */
[----:B------:R-:W-:Y:S02]  /*12590*/  SHF.R.U32.HI R58, RZ, 0x10, R31 ;  /* 0x00000010ff3a7819 */ /* 0x000fe4000001161f */
[----:B------:R-:W-:Y:S02]  /*125a0*/  PRMT R59, R57, 0x7054, R60 ;  /* 0x00007054393b7816 */ /* 0x000fe4000000003c */
[----:B------:R-:W-:Y:S02]  /*125b0*/  SHF.R.U32.HI R57, RZ, 0x10, R30 ;  /* 0x00000010ff397819 */ /* 0x000fe4000001161e */
[----:B------:R-:W-:Y:S02]  /*125c0*/  LOP3.LUT R58, R58, 0xff, RZ, 0xc0, !PT ;  /* 0x000000ff3a3a7812 */ /* 0x000fe400078ec0ff */
[----:B------:R-:W-:-:S02]  /*125d0*/  LOP3.LUT R57, R57, 0xff, RZ, 0xc0, !PT ;  /* 0x000000ff39397812 */ /* 0x000fc400078ec0ff */
[----:B------:R-:W-:Y:S02]  /*125e0*/  LOP3.LUT R60, R15, 0xff000000, R26, 0xf8, !PT ;  /* 0xff0000000f3c7812 */ /* 0x000fe400078ef81a */
[----:B--2---:R-:W-:Y:S02]  /*125f0*/  LOP3.LUT R0, R13, 0x70, R0, 0xf8, !PT ;  /* 0x000000700d007812 */ /* 0x004fe400078ef800 */
[----:B------:R-:W-:Y:S02]  /*12600*/  SHF.R.U32.HI R13, RZ, 0x8, R31 ;  /* 0x00000008ff0d7819 */ /* 0x000fe4000001161f */
[----:B---3--:R-:W-:Y:S02]  /*12610*/  LOP3.LUT R0, R0, R11, RZ, 0x3c, !PT ;  /* 0x0000000b00007212 */ /* 0x008fe400078e3cff */
[----:B------:R-:W-:Y:S02]  /*12620*/  LOP3.LUT R13, R13, 0xff, RZ, 0xc0, !PT ;  /* 0x000000ff0d0d7812 */ /* 0x000fe400078ec0ff */
[----:B----4-:R-:W-:-:S02]  /*12630*/  IADD3 R3, R0, R3, R10 ;  /* 0x0000000300037210 */ /* 0x010fc40007ffe00a */
[----:B------:R-:W-:Y:S02]  /*12640*/  SHF.R.U32.HI R10, RZ, 0x8, R30 ;  /* 0x00000008ff0a7819 */ /* 0x000fe4000001161e */
[----:B------:R-:W-:Y:S01]  /*12650*/  LOP3.LUT R0, R29, 0xff, RZ, 0xc0, !PT ;  /* 0x000000ff1d007812 */ /* 0x000fe200078ec0ff */
[----:B------:R-:W0:Y:S01]  /*12660*/  LDS.128 R4, [R77+0x20400] ;  /* 0x020400004d047984 */ /* 0x000e220000000c00 */
[----:B------:R-:W-:Y:S02]  /*12670*/  LOP3.LUT R11, R10, 0xff, RZ, 0xc0, !PT ;  /* 0x000000ff0a0b7812 */ /* 0x000fe400078ec0ff */
[----:B------:R-:W-:Y:S02]  /*12680*/  LOP3.LUT R10, R31, 0xff, RZ, 0xc0, !PT ;  /* 0x000000ff1f0a7812 */ /* 0x000fe400078ec0ff */
[----:B------:R-:W-:Y:S02]  /*12690*/  PRMT R65, R9, 0x7604, R0 ;  /* 0x0000760409417816 */ /* 0x000fe40000000000 */
[----:B------:R-:W-:-:S02]  /*126a0*/  IADD3 R0, R18, R3, RZ ;  /* 0x0000000312007210 */ /* 0x000fc40007ffe0ff */
[----:B------:R-:W-:Y:S02]  /*126b0*/  PRMT R62, R11, 0x7604, R8 ;  /* 0x000076040b3e7816 */ /* 0x000fe40000000008 */
[----:B------:R-:W-:Y:S02]  /*126c0*/  PRMT R69, R13, 0x7604, R10 ;  /* 0x000076040d457816 */ /* 0x000fe4000000000a */
[----:B------:R-:W1:Y:S01]  /*126d0*/  LDS.128 R8, [R0+0x20400] ;  /* 0x0204000000087984 */ /* 0x000e620000000c00 */
[----:B------:R-:W-:Y:S02]  /*126e0*/  SHF.R.U32.HI R13, RZ, 0x10, R25 ;  /* 0x00000010ff0d7819 */ /* 0x000fe40000011619 */
[----:B------:R-:W-:Y:S02]  /*126f0*/  SHF.R.U32.HI R3, RZ, 0x10, R24 ;  /* 0x00000010ff037819 */ /* 0x000fe40000011618 */
[----:B------:R-:W-:Y:S02]  /*12700*/  LOP3.LUT R13, R13, 0xff, RZ, 0xc0, !PT ;  /* 0x000000ff0d0d7812 */ /* 0x000fe400078ec0ff */
[----:B------:R-:W-:-:S02]  /*12710*/  LOP3.LUT R3, R3, 0xff, RZ, 0xc0, !PT ;  /* 0x000000ff03037812 */ /* 0x000fc400078ec0ff */
[----:B------:R-:W-:Y:S02]  /*12720*/  PRMT R13, R13, 0x7054, R14 ;  /* 0x000070540d0d7816 */ /* 0x000fe4000000000e */
[----:B------:R-:W-:Y:S02]  /*12730*/  SHF.R.U32.HI R14, RZ, 0x10, R29 ;  /* 0x00000010ff0e7819 */ /* 0x000fe4000001161d */
[----:B------:R-:W-:Y:S02]  /*12740*/  PRMT R3, R3, 0x7054, R12 ;  /* 0x0000705403037816 */ /* 0x000fe4000000000c */
[----:B------:R-:W-:Y:S02]  /*12750*/  LOP3.LUT R14, R14, 0xff, RZ, 0xc0, !PT ;  /* 0x000000ff0e0e7812 */ /* 0x000fe400078ec0ff */
[----:B------:R-:W-:Y:S02]  /*12760*/  SHF.R.U32.HI R12, RZ, 0x10, R28 ;  /* 0x00000010ff0c7819 */ /* 0x000fe4000001161c */
[----:B------:R-:W-:-:S02]  /*12770*/  PRMT R65, R14, 0x7054, R65 ;  /* 0x000070540e417816 */ /* 0x000fc40000000041 */
[----:B------:R-:W-:Y:S02]  /*12780*/  PRMT R69, R58, 0x7054, R69 ;  /* 0x000070543a457816 */ /* 0x000fe40000000045 */
[----:B------:R-:W-:Y:S02]  /*12790*/  LOP3.LUT R65, R65, 0xff000000, R29, 0xf8, !PT ;  /* 0xff00000041417812 */ /* 0x000fe400078ef81d */
[----:B------:R-:W-:Y:S02]  /*127a0*/  LOP3.LUT R58, R13, 0xff000000, R25, 0xf8, !PT ;  /* 0xff0000000d3a7812 */ /* 0x000fe400078ef819 */
[----:B------:R-:W-:Y:S02]  /*127b0*/  LOP3.LUT R12, R12, 0xff, RZ, 0xc0, !PT ;  /* 0x000000ff0c0c7812 */ /* 0x000fe400078ec0ff */
[----:B------:R-:W-:Y:S02]  /*127c0*/  PRMT R67, R57, 0x7054, R62 ;  /* 0x0000705439437816 */ /* 0x000fe4000000003e */
[----:B------:R-:W-:-:S02]  /*127d0*/  LOP3.LUT R69, R69, 0xff000000, R31, 0xf8, !PT ;  /* 0xff00000045457812 */ /* 0x000fc400078ef81f */
[----:B------:R-:W-:Y:S02]  /*127e0*/  F2FP.F16.E4M3.UNPACK_B R62, R65 ;  /* 0x00000041ff3e723e */ /* 0x000fe400020006ff */
[----:B------:R-:W-:Y:S02]  /*127f0*/  F2FP.F16.E4M3.UNPACK_B R31, R58 ;  /* 0x0000003aff1f723e */ /* 0x000fe400020006ff */
[----:B------:R-:W-:Y:S01]  /*12800*/  PRMT R63, R12, 0x7054, R61 ;  /* 0x000070540c3f7816 */ /* 0x000fe2000000003d */
[--C-:B------:R-:W-:Y:S01]  /*12810*/  HADD2.F32 R64, -RZ, R62.reuse.H0_H0 ;  /* 0x2000003eff407230 */ /* 0x100fe20000004100 */
[----:B0-----:R-:W-:Y:S01]  /*12820*/  F2FP.F16.E4M3.UNPACK_B R12, R5 ;  /* 0x00000005ff0c723e */ /* 0x001fe200020006ff */
[----:B------:R-:W-:Y:S01]  /*12830*/  HADD2.F32 R62, -RZ, R62.H1_H1 ;  /* 0x3000003eff3e7230 */ /* 0x000fe20000004100 */
[----:B-1----:R-:W-:Y:S02]  /*12840*/  F2FP.F16.E4M3.UNPACK_B R25, R9 ;  /* 0x00000009ff19723e */ /* 0x002fe400020006ff */
[----:B------:R-:W-:-:S02]  /*12850*/  F2FP.F16.E4M3.UNPACK_B R13, R5.H1 ;  /* 0x00000005ff0d723e */ /* 0x000fc400030006ff */
[----:B------:R-:W-:Y:S01]  /*12860*/  LOP3.LUT R61, R59, 0xff000000, R27, 0xf8, !PT ;  /* 0xff0000003b3d7812 */ /* 0x000fe200078ef81b */
[----:B------:R-:W-:Y:S01]  /*12870*/  HADD2.F32 R5, -RZ, R25.H0_H0 ;  /* 0x20000019ff057230 */ /* 0x000fe20000004100 */
[----:B------:R-:W-:Y:S01]  /*12880*/  LOP3.LUT R57, R3, 0xff000000, R24, 0xf8, !PT ;  /* 0xff00000003397812 */ /* 0x000fe200078ef818 */
[----:B------:R-:W-:Y:S01]  /*12890*/  HADD2.F32 R59, -RZ, R31.H0_H0 ;  /* 0x2000001fff3b7230 */ /* 0x000fe20000004100 */
[-C--:B------:R-:W-:Y:S01]  /*128a0*/  F2FP.F16.E4M3.UNPACK_B R15, R7.reuse ;  /* 0x00000007ff0f723e */ /* 0x080fe200020006ff */
[----:B------:R-:W-:Y:S01]  /*128b0*/  HADD2.F32 R25, -RZ, R25.H1_H1 ;  /* 0x30000019ff197230 */ /* 0x000fe20000004100 */
[----:B------:R-:W-:Y:S01]  /*128c0*/  F2FP.F16.E4M3.UNPACK_B R24, R7.H1 ;  /* 0x00000007ff18723e */ /* 0x000fe200030006ff */
[----:B------:R-:W-:Y:S01]  /*128d0*/  HADD2.F32 R31, -RZ, R31.H1_H1 ;  /* 0x3000001fff1f7230 */ /* 0x000fe20000004100 */
[-C--:B------:R-:W-:Y:S02]  /*128e0*/  F2FP.F16.E4M3.UNPACK_B R7, R6.reuse ;  /* 0x00000006ff07723e */ /* 0x080fe400020006ff */
[----:B------:R-:W-:Y:S01]  /*128f0*/  F2FP.F16.E4M3.UNPACK_B R14, R6.H1 ;  /* 0x00000006ff0e723e */ /* 0x000fe200030006ff */
[--C-:B------:R-:W-:Y:S01]  /*12900*/  HADD2.F32 R6, -RZ, R12.reuse.H0_H0 ;  /* 0x2000000cff067230 */ /* 0x100fe20000004100 */
[----:B------:R-:W-:Y:S01]  /*12910*/  F2FP.F16.E4M3.UNPACK_B R26, R9.H1 ;  /* 0x00000009ff1a723e */ /* 0x000fe200030006ff */
[----:B------:R-:W-:Y:S01]  /*12920*/  FMUL.FTZ R9, R5, R64 ;  /* 0x0000004005097220 */ /* 0x000fe20000410000 */
[----:B------:R-:W-:Y:S01]  /*12930*/  LOP3.LUT R66, R67, 0xff000000, R30, 0xf8, !PT ;  /* 0xff00000043427812 */ /* 0x000fe200078ef81e */
[----:B------:R-:W-:Y:S01]  /*12940*/  FMUL.FTZ R67, R5, R59 ;  /* 0x0000003b05437220 */ /* 0x000fe20000410000 */
[----:B------:R-:W-:Y:S01]  /*12950*/  F2FP.F16.E4M3.UNPACK_B R65, R65.H1 ;  /* 0x00000041ff41723e */ /* 0x000fe200030006ff */
[C---:B------:R-:W-:Y:S01]  /*12960*/  FFMA.FTZ R5, R6.reuse, R59, -R9 ;  /* 0x0000003b06057223 */ /* 0x040fe20000010809 */
[----:B------:R-:W-:Y:S01]  /*12970*/  F2FP.F16.E4M3.UNPACK_B R58, R58.H1 ;  /* 0x0000003aff3a723e */ /* 0x000fe200030006ff */
[----:B------:R-:W-:Y:S01]  /*12980*/  FFMA.FTZ R9, R6, R64, R67 ;  /* 0x0000004006097223 */ /* 0x000fe20000010043 */
[----:B------:R-:W-:Y:S01]  /*12990*/  LOP3.LUT R63, R63, 0xff000000, R28, 0xf8, !PT ;  /* 0xff0000003f3f7812 */ /* 0x000fe200078ef81c */
[----:B------:R-:W-:Y:S01]  /*129a0*/  HADD2.F32 R12, -RZ, R12.H1_H1 ;  /* 0x3000000cff0c7230 */ /* 0x000fe20000004100 */
[-C--:B------:R-:W-:Y:S01]  /*129b0*/  F2FP.F16.E4M3.UNPACK_B R27, R10.reuse ;  /* 0x0000000aff1b723e */ /* 0x080fe200020006ff */
[----:B------:R-:W-:Y:S01]  /*129c0*/  HADD2.F32 R67, -RZ, R65.H0_H0 ;  /* 0x20000041ff437230 */ /* 0x000fe20000004100 */
[----:B------:R-:W-:Y:S01]  /*129d0*/  F2FP.F16.E4M3.UNPACK_B R28, R10.H1 ;  /* 0x0000000aff1c723e */ /* 0x000fe200030006ff */
[----:B------:R-:W-:-:S02]  /*129e0*/  HADD2.F32 R10, -RZ, R26.H0_H0 ;  /* 0x2000001aff0a7230 */ /* 0x000fc40000004100 */
[CC--:B------:R-:W-:Y:S01]  /*129f0*/  FMUL.FTZ R71, R25.reuse, R62.reuse ;  /* 0x0000003e19477220 */ /* 0x0c0fe20000410000 */
[----:B------:R-:W-:Y:S02]  /*12a00*/  HADD2.F32 R59, -RZ, R58.H0_H0 ;  /* 0x2000003aff3b7230 */ /* 0x000fe40000004100 */
[----:B------:R-:W-:Y:S01]  /*12a10*/  FMUL.FTZ R25, R25, R31 ;  /* 0x0000001f19197220 */ /* 0x000fe20000410000 */
[----:B------:R-:W-:Y:S02]  /*12a20*/  HADD2.F32 R6, -RZ, R13.H0_H0 ;  /* 0x2000000dff067230 */ /* 0x000fe40000004100 */
[----:B------:R-:W-:Y:S01]  /*12a30*/  FMUL.FTZ R73, R10, R67 ;  /* 0x000000430a497220 */ /* 0x000fe20000410000 */
[----:B------:R-:W-:Y:S01]  /*12a40*/  FFMA.FTZ R64, R12, R31, -R71 ;  /* 0x0000001f0c407223 */ /* 0x000fe20000010847 */
[----:B------:R-:W-:Y:S01]  /*12a50*/  F2FP.F16.E4M3.UNPACK_B R29, R11 ;  /* 0x0000000bff1d723e */ /* 0x000fe200020006ff */
[----:B------:R-:W-:Y:S01]  /*12a60*/  FMUL.FTZ R10, R10, R59 ;  /* 0x0000003b0a0a7220 */ /* 0x000fe20000410000 */
[----:B------:R-:W-:Y:S01]  /*12a70*/  FFMA.FTZ R62, R12, R62, R25 ;  /* 0x0000003e0c3e7223 */ /* 0x000fe20000010019 */
[----:B------:R-:W-:Y:S01]  /*12a80*/  F2FP.F16.E4M3.UNPACK_B R31, R69 ;  /* 0x00000045ff1f723e */ /* 0x000fe200020006ff */
[----:B------:R-:W-:Y:S01]  /*12a90*/  HADD2.F32 R65, -RZ, R65.H1_H1 ;  /* 0x30000041ff417230 */ /* 0x000fe20000004100 */
[----:B------:R-:W-:Y:S01]  /*12aa0*/  F2FP.F16.E4M3.UNPACK_B R12, R61 ;  /* 0x0000003dff0c723e */ /* 0x000fe200020006ff */
[----:B------:R-:W-:-:S02]  /*12ab0*/  HADD2.F32 R26, -RZ, R26.H1_H1 ;  /* 0x3000001aff1a7230 */ /* 0x000fc40000004100 */
[C---:B------:R-:W-:Y:S01]  /*12ac0*/  FFMA.FTZ R73, R6.reuse, R59, -R73 ;  /* 0x0000003b06497223 */ /* 0x040fe20000010849 */
[----:B------:R-:W-:Y:S02]  /*12ad0*/  HADD2.F32 R58, -RZ, R58.H1_H1 ;  /* 0x3000003aff3a7230 */ /* 0x000fe40000004100 */
[----:B------:R-:W-:Y:S01]  /*12ae0*/  FFMA.FTZ R67, R6, R67, R10 ;  /* 0x0000004306437223 */ /* 0x000fe2000001000a */
[----:B------:R-:W-:Y:S02]  /*12af0*/  HADD2.F32 R13, -RZ, R13.H1_H1 ;  /* 0x3000000dff0d7230 */ /* 0x000fe40000004100 */
[C---:B------:R-:W-:Y:S01]  /*12b00*/  FMUL.FTZ R68, R26.reuse, R65 ;  /* 0x000000411a447220 */ /* 0x040fe20000410000 */
        /* <DEDUP_REMOVED lines=8> */
[----:B------:R-:W-:Y:S01]  /*12b90*/  F2FP.F16.E4M3.UNPACK_B R30, R11.H1 ;  /* 0x0000000bff1e723e */ /* 0x000fe200030006ff */
[----:B------:R-:W-:Y:S01]  /*12ba0*/  FMUL.FTZ R10, R10, R25 ;  /* 0x000000190a0a7220 */ /* 0x000fe20000410000 */
[----:B------:R-:W-:Y:S01]  /*12bb0*/  F2FP.F16.E4M3.UNPACK_B R69, R69.H1 ;  /* 0x00000045ff45723e */ /* 0x000fe200030006ff */
[----:B------:R-:W-:Y:S01]  /*12bc0*/  HADD2.F32 R26, -RZ, R31.H1_H1 ;  /* 0x3000001fff1a7230 */ /* 0x000fe20000004100 */
[----:B------:R-:W-:Y:S01]  /*12bd0*/  F2FP.F16.E4M3.UNPACK_B R61, R61.H1 ;  /* 0x0000003dff3d723e */ /* 0x000fe200030006ff */
        /* <DEDUP_REMOVED lines=8> */
[----:B------:R-:W-:Y:S01]  /*12c60*/  HADD2.F32 R10, -RZ, R30.H0_H0 ;  /* 0x2000001eff0a7230 */ /* 0x000fe20000004100 */
[----:B------:R-:W-:Y:S01]  /*12c70*/  F2FP.F16.E4M3.UNPACK_B R11, R8 ;  /* 0x00000008ff0b723e */ /* 0x000fe200020006ff */
[----:B------:R-:W-:-:S02]  /*12c80*/  HADD2.F32 R13, -RZ, R61.H0_H0 ;  /* 0x2000003dff0d7230 */ /* 0x000fc40000004100 */
        /* <DEDUP_REMOVED lines=9> */
[C---:B------:R-:W-:Y:S01]  /*12d20*/  FFMA.FTZ R76, R6.reuse, R25, R10 ;  /* 0x00000019064c7223 */ /* 0x040fe2000001000a */
[-C--:B------:R-:W-:Y:S01]  /*12d30*/  F2FP.F16.E4M3.UNPACK_B R3, R4.reuse ;  /* 0x00000004ff03723e */ /* 0x080fe200020006ff */
[----:B------:R-:W-:Y:S01]  /*12d40*/  HADD2.F32 R30, -RZ, R30.H1_H1 ;  /* 0x3000001eff1e7230 */ /* 0x000fe20000004100 */
[----:B------:R-:W-:Y:S01]  /*12d50*/  F2FP.F16.E4M3.UNPACK_B R4, R4.H1 ;  /* 0x00000004ff04723e */ /* 0x000fe200030006ff */
[----:B------:R-:W-:Y:S01]  /*12d60*/  FFMA.FTZ R75, R6, R13, -R31 ;  /* 0x0000000d064b7223 */ /* 0x000fe2000001081f */
[----:B------:R-:W-:Y:S01]  /*12d70*/  HADD2.F32 R61, -RZ, R61.H1_H1 ;  /* 0x3000003dff3d7230 */ /* 0x000fe20000004100 */
[----:B------:R-:W-:Y:S01]  /*12d80*/  F2FP.F16.E4M3.UNPACK_B R63, R63 ;  /* 0x0000003fff3f723e */ /* 0x000fe200020006ff */
        /* <DEDUP_REMOVED lines=11> */
[----:B------:R-:W-:Y:S01]  /*12e40*/  FFMA.FTZ R69, R24, R69, R30 ;  /* 0x0000004518457223 */ /* 0x000fe2000001001e */
        /* <DEDUP_REMOVED lines=14> */
[C---:B------:R-:W-:Y:S01]  /*12f30*/  FMUL.FTZ R25, R6.reuse, R15 ;  /* 0x0000000f06197220 */ /* 0x040fe20000410000 */
[----:B------:R-:W-:Y:S01]  /*12f40*/  HADD2.F32 R11, -RZ, R11.H1_H1 ;  /* 0x3000000bff0b7230 */ /* 0x000fe20000004100 */
[----:B------:R-:W-:Y:S01]  /*12f50*/  F2FP.F16.E4M3.UNPACK_B R12, R66.H1 ;  /* 0x00000042ff0c723e */ /* 0x000fe200030006ff */
[----:B------:R-:W-:Y:S01]  /*12f60*/  FMUL.FTZ R29, R6, R13 ;  /* 0x0000000d061d7220 */ /* 0x000fe20000410000 */
[----:B------:R-:W-:Y:S01]  /*12f70*/  HADD2.F32 R4, -RZ, R3.H0_H0 ;  /* 0x20000003ff047230 */ /* 0x000fe20000004100 */
[----:B------:R-:W-:Y:S01]  /*12f80*/  F2FP.F16.E4M3.UNPACK_B R8, R60.H1 ;  /* 0x0000003cff08723e */ /* 0x000fe200030006ff */
[----:B------:R-:W-:-:S02]  /*12f90*/  HADD2.F32 R6, -RZ, R57.H1_H1 ;  /* 0x30000039ff067230 */ /* 0x000fc40000004100 */
[C---:B------:R-:W-:Y:S01]  /*12fa0*/  FMUL.FTZ R24, R11.reuse, R10 ;  /* 0x0000000a0b187220 */ /* 0x040fe20000410000 */
[----:B------:R-:W-:Y:S02]  /*12fb0*/  HADD2.F32 R3, -RZ, R3.H1_H1 ;  /* 0x30000003ff037230 */ /* 0x000fe40000004100 */
[C---:B------:R-:W-:Y:S01]  /*12fc0*/  FFMA.FTZ R25, R4.reuse, R13, -R25 ;  /* 0x0000000d04197223 */ /* 0x040fe20000010819 */
[----:B------:R-:W-:Y:S01]  /*12fd0*/  FFMA.FTZ R29, R4, R15, R29 ;  /* 0x0000000f041d7223 */ /* 0x000fe2000001001d */
[-C--:B------:R-:W-:Y:S01]  /*12fe0*/  FMUL.FTZ R11, R11, R6.reuse ;  /* 0x000000060b0b7220 */ /* 0x080fe20000410000 */
[----:B------:R-:W-:Y:S02]  /*12ff0*/  HADD2.F32 R13, -RZ, R12.H0_H0 ;  /* 0x2000000cff0d7230 */ /* 0x000fe40000004100 */
[C---:B------:R-:W-:Y:S01]  /*13000*/  FFMA.FTZ R24, R3.reuse, R6, -R24 ;  /* 0x0000000603187223 */ /* 0x040fe20000010818 */
[----:B------:R-:W-:Y:S02]  /*13010*/  HADD2.F32 R4, -RZ, R28.H0_H0 ;  /* 0x2000001cff047230 */ /* 0x000fe40000004100 */
[----:B------:R-:W-:Y:S01]  /*13020*/  FFMA.FTZ R10, R3, R10, R11 ;  /* 0x0000000a030a7223 */ /* 0x000fe2000001000b */
[--C-:B------:R-:W-:Y:S01]  /*13030*/  HADD2.F32 R6, -RZ, R8.reuse.H0_H0 ;  /* 0x20000008ff067230 */ /* 0x100fe20000004100 */
[----:B------:R-:W-:Y:S01]  /*13040*/  F2FP.F16.E4M3.UNPACK_B R60, R60 ;  /* 0x0000003cff3c723e */ /* 0x000fe200020006ff */
[----:B------:R-:W-:-:S02]  /*13050*/  HADD2.F32 R11, -RZ, R8.H1_H1 ;  /* 0x30000008ff0b7230 */ /* 0x000fc40000004100 */
[C---:B------:R-:W-:Y:S01]  /*13060*/  FMUL.FTZ R8, R4.reuse, R13 ;  /* 0x0000000d04087220 */ /* 0x040fe20000410000 */
[----:B------:R-:W-:Y:S02]  /*13070*/  HADD2.F32 R3, -RZ, R14.H0_H0 ;  /* 0x2000000eff037230 */ /* 0x000fe40000004100 */
[----:B------:R-:W-:Y:S01]  /*13080*/  FMUL.FTZ R4, R4, R6 ;  /* 0x0000000604047220 */ /* 0x000fe20000410000 */
[----:B------:R-:W-:Y:S01]  /*13090*/  HADD2.F32 R28, -RZ, R28.H1_H1 ;  /* 0x3000001cff1c7230 */ /* 0x000fe20000004100 */
[----:B------:R-:W-:Y:S01]  /*130a0*/  F2FP.F16.E4M3.UNPACK_B R66, R66 ;  /* 0x00000042ff42723e */ /* 0x000fe200020006ff */
[----:B------:R-:W-:Y:S02]  /*130b0*/  HADD2.F32 R15, -RZ, R12.H1_H1 ;  /* 0x3000000cff0f7230 */ /* 0x000fe40000004100 */
[----:B------:R-:W-:Y:S01]  /*130c0*/  FFMA.FTZ R57, R3, R6, -R8 ;  /* 0x0000000603397223 */ /* 0x000fe20000010808 */
[----:B------:R-:W-:Y:S02]  /*130d0*/  HADD2.F32 R14, -RZ, R14.H1_H1 ;  /* 0x3000000eff0e7230 */ /* 0x000fe40000004100 */
[----:B------:R-:W-:Y:S01]  /*130e0*/  FMUL.FTZ R6, R28, R11 ;  /* 0x0000000b1c067220 */ /* 0x000fe20000410000 */
[----:B------:R-:W-:-:S02]  /*130f0*/  HADD2.F32 R8, -RZ, R66.H0_H0 ;  /* 0x20000042ff087230 */ /* 0x000fc40000004100 */
[----:B------:R-:W-:Y:S01]  /*13100*/  FMUL.FTZ R61, R28, R15 ;  /* 0x0000000f1c3d7220 */ /* 0x000fe20000410000 */
[----:B------:R-:W-:Y:S01]  /*13110*/  FFMA.FTZ R28, R3, R13, R4 ;  /* 0x0000000d031c7223 */ /* 0x000fe20000010004 */
[C---:B------:R-:W-:Y:S01]  /*13120*/  FFMA.FTZ R15, R14.reuse, R15, R6 ;  /* 0x0000000f0e0f7223 */ /* 0x040fe20000010006 */
[----:B------:R-:W-:Y:S02]  /*13130*/  HADD2.F32 R6, -RZ, R60.H0_H0 ;  /* 0x2000003cff067230 */ /* 0x000fe40000004100 */
[----:B------:R-:W-:Y:S01]  /*13140*/  FFMA.FTZ R70, R14, R11, -R61 ;  /* 0x0000000b0e467223 */ /* 0x000fe2000001083d */
[--C-:B------:R-:W-:Y:S01]  /*13150*/  HADD2.F32 R4, -RZ, R27.reuse.H0_H0 ;  /* 0x2000001bff047230 */ /* 0x100fe20000004100 */
[----:B------:R-:W-:Y:S01]  /*13160*/  F2FP.SATFINITE.E4M3.F32.PACK_AB_MERGE_C R68, R68, R73, RZ ;  /* 0x000000494444723e */ /* 0x000fe200048070ff */
[----:B------:R-:W-:Y:S01]  /*13170*/  HADD2.F32 R66, -RZ, R66.H1_H1 ;  /* 0x30000042ff427230 */ /* 0x000fe20000004100 */
        /* <DEDUP_REMOVED lines=8> */
[----:B------:R-:W-:Y:S01]  /*13200*/  FMUL.FTZ R27, R27, R60 ;  /* 0x0000003c1b1b7220 */ /* 0x000fe20000410000 */
        /* <DEDUP_REMOVED lines=10> */
[----:B------:R-:W-:Y:S02]  /*132b0*/  F2FP.SATFINITE.E4M3.F32.PACK_AB_MERGE_C R5, R64, R5, R68 ;  /* 0x000000054005723e */ /* 0x000fe40004807044 */
[----:B------:R-:W-:-:S02]  /*132c0*/  F2FP.SATFINITE.E4M3.F32.PACK_AB_MERGE_C R7, R72, R71, R7 ;  /* 0x000000474807723e */ /* 0x000fc40004807007 */
[----:B------:R-:W-:Y:S02]  /*132d0*/  F2FP.SATFINITE.E4M3.F32.PACK_AB_MERGE_C R4, R24, R25, R4 ;  /* 0x000000191804723e */ /* 0x000fe40004807004 */
[----:B------:R-:W-:Y:S02]  /*132e0*/  F2FP.SATFINITE.E4M3.F32.PACK_AB_MERGE_C R8, R10, R29, R8 ;  /* 0x0000001d0a08723e */ /* 0x000fe40004807008 */
[----:B------:R-:W-:Y:S02]  /*132f0*/  F2FP.SATFINITE.E4M3.F32.PACK_AB_MERGE_C R6, R13, R6, R57 ;  /* 0x000000060d06723e */ /* 0x000fe40004807039 */
[----:B------:R-:W-:Y:S02]  /*13300*/  F2FP.SATFINITE.E4M3.F32.PACK_AB_MERGE_C R9, R62, R9, R58 ;  /* 0x000000093e09723e */ /* 0x000fe4000480703a */
[----:B------:R-:W-:Y:S01]  /*13310*/  F2FP.SATFINITE.E4M3.F32.PACK_AB_MERGE_C R11, R74, R65, R11 ;  /* 0x000000414a0b723e */ /* 0x000fe2000480700b */
[----:B------:R1:W-:Y:S01]  /*13320*/  STS.128 [R77+0x20400], R4 ;  /* 0x020400044d007388 */ /* 0x0003e20000000c00 */
[----:B------:R-:W-:-:S05]  /*13330*/  F2FP.SATFINITE.E4M3.F32.PACK_AB_MERGE_C R10, R66, R3, R15 ;  /* 0x00000003420a723e */ /* 0x000fca000480700f */
[----:B------:R1:W-:Y:S02]  /*13340*/  STS.128 [R0+0x20400], R8 ;  /* 0x0204000800007388 */ /* 0x0003e40000000c00 */
.L_x_2346:
[----:B------:R-:W-:Y:S05]  /*13350*/  BSYNC B1 ;  /* 0x0000000000017941 */ /* 0x000fea0003800000 */
.L_x_2345:
[----:B------:R-:W-:Y:S04]  /*13360*/  BSSY B1, `(.L_x_2347) ;  /* 0x00000fd000017945 */ /* 0x000fe80003800000 */
[----:B------:R-:W-:Y:S05]  /*13370*/  @P2 BRA `(.L_x_2348) ;  /* 0x0000000c00ec2947 */ /* 0x000fea0003800000 */
[----:B-1----:R-:W2:Y:S04]  /*13380*/  LDL R8, [R1+0x30] ;  /* 0x0000300001087983 */ /* 0x002ea80000100800 */
[----:B------:R-:W3:Y:S01]  /*13390*/  LDL R69, [R1+0x58] ;  /* 0x0000580001457983 */ /* 0x000ee20000100800 */
[----:B-----5:R-:W-:Y:S02]  /*133a0*/  SHF.R.U32.HI R0, RZ, 0x8, R48 ;  /* 0x00000008ff007819 */ /* 0x020fe40000011630 */
[----:B0-----:R-:W-:Y:S02]  /*133b0*/  LOP3.LUT R3, R48, 0xff, RZ, 0xc0, !PT ;  /* 0x000000ff30037812 */ /* 0x001fe400078ec0ff */
[----:B------:R-:W-:Y:S02]  /*133c0*/  LOP3.LUT R0, R0, 0xff, RZ, 0xc0, !PT ;  /* 0x000000ff00007812 */ /* 0x000fe400078ec0ff */
[----:B------:R-:W-:-:S02]  /*133d0*/  SHF.R.U32.HI R4, RZ, 0x8, R49 ;  /* 0x00000008ff047819 */ /* 0x000fc40000011631 */
[----:B------:R-:W-:Y:S02]  /*133e0*/  PRMT R13, R0, 0x7604, R3 ;  /* 0x00007604000d7816 */ /* 0x000fe40000000003 */
[----:B------:R-:W-:Y:S02]  /*133f0*/  LOP3.LUT R5, R49, 0xff, RZ, 0xc0, !PT ;  /* 0x000000ff31057812 */ /* 0x000fe400078ec0ff */
[----:B------:R-:W-:Y:S02]  /*13400*/  LOP3.LUT R0, R4, 0xff, RZ, 0xc0, !PT ;  /* 0x000000ff04007812 */ /* 0x000fe400078ec0ff */
[----:B------:R-:W-:Y:S02]  /*13410*/  LEA.HI R6, R21, R20, RZ, 0x1c ;  /* 0x0000001415067211 */ /* 0x000fe400078fe0ff */
[----:B------:R-:W-:Y:S01]  /*13420*/  PRMT R12, R0, 0x7604, R5 ;  /* 0x00007604000c7816 */ /* 0x000fe20000000005 */
[----:B------:R-:W-:Y:S01]  /*13430*/  IMAD.SHL.U32 R0, R234, 0x80, RZ ;  /* 0x00000080ea007824 */ /* 0x000fe200078e00ff */
[----:B------:R-:W-:-:S02]  /*13440*/  SHF.R.U32.HI R3, RZ, 0x8, R50 ;  /* 0x00000008ff037819 */ /* 0x000fc40000011632 */
[----:B------:R-:W-:Y:S02]  /*13450*/  SHF.R.S32.HI R5, RZ, 0x1f, R6 ;  /* 0x0000001fff057819 */ /* 0x000fe40000011406 */
[----:B------:R-:W-:Y:S01]  /*13460*/  LOP3.LUT R9, R0, 0x380, RZ, 0xc0, !PT ;  /* 0x0000038000097812 */ /* 0x000fe200078ec0ff */
[----:B------:R-:W-:Y:S01]  /*13470*/  IMAD.SHL.U32 R0, R6, 0x10, RZ ;  /* 0x0000001006007824 */ /* 0x000fe200078e00ff */
[----:B------:R-:W-:Y:S02]  /*13480*/  LOP3.LUT R4, R50, 0xff, RZ, 0xc0, !PT ;  /* 0x000000ff32047812 */ /* 0x000fe400078ec0ff */
[----:B------:R-:W-:Y:S02]  /*13490*/  LOP3.LUT R3, R3, 0xff, RZ, 0xc0, !PT ;  /* 0x000000ff03037812 */ /* 0x000fe400078ec0ff */
[----:B------:R-:W-:Y:S02]  /*134a0*/  LEA.HI R7, R5, R6, RZ, 0x3 ;  /* 0x0000000605077211 */ /* 0x000fe400078f18ff */
[----:B------:R-:W-:-:S02]  /*134b0*/  PRMT R15, R3, 0x7604, R4 ;  /* 0x00007604030f7816 */ /* 0x000fc40000000004 */
[----:B------:R-:W-:Y:S01]  /*134c0*/  LOP3.LUT R0, R9, 0x70, R0, 0xf8, !PT ;  /* 0x0000007009007812 */ /* 0x000fe200078ef800 */
[----:B------:R-:W-:Y:S01]  /*134d0*/  IMAD.SHL.U32 R7, R7, 0x800, RZ ;  /* 0x0000080007077824 */ /* 0x000fe200078e00ff */
[----:B------:R-:W-:Y:S02]  /*134e0*/  SHF.R.U32.HI R3, RZ, 0x8, R51 ;  /* 0x00000008ff037819 */ /* 0x000fe40000011633 */
[----:B------:R-:W-:Y:S02]  /*134f0*/  SHF.R.U32.HI R9, RZ, 0x3, R9 ;  /* 0x00000003ff097819 */ /* 0x000fe40000011609 */
[----:B------:R-:W-:Y:S02]  /*13500*/  LOP3.LUT R4, R51, 0xff, RZ, 0xc0, !PT ;  /* 0x000000ff33047812 */ /* 0x000fe400078ec0ff */
[----:B------:R-:W-:Y:S02]  /*13510*/  LOP3.LUT R3, R3, 0xff, RZ, 0xc0, !PT ;  /* 0x000000ff03037812 */ /* 0x000fe400078ec0ff */
[----:B------:R-:W-:-:S02]  /*13520*/  LOP3.LUT R0, R0, R9, RZ, 0x3c, !PT ;  /* 0x0000000900007212 */ /* 0x000fc400078e3cff */
[----:B------:R-:W-:Y:S02]  /*13530*/  LOP3.LUT R9, R7, 0xffffc000, RZ, 0xc0, !PT ;  /* 0xffffc00007097812 */ /* 0x000fe400078ec0ff */
[----:B------:R-:W-:Y:S02]  /*13540*/  PRMT R14, R3, 0x7604, R4 ;  /* 0x00007604030e7816 */ /* 0x000fe40000000004 */
[----:B------:R-:W-:Y:S02]  /*13550*/  SHF.R.U32.HI R5, RZ, 0x8, R52 ;  /* 0x00000008ff057819 */ /* 0x000fe40000011634 */
[----:B------:R-:W-:Y:S02]  /*13560*/  LOP3.LUT R6, R52, 0xff, RZ, 0xc0, !PT ;  /* 0x000000ff34067812 */ /* 0x000fe400078ec0ff */
[----:B------:R-:W-:Y:S02]  /*13570*/  LOP3.LUT R5, R5, 0xff, RZ, 0xc0, !PT ;  /* 0x000000ff05057812 */ /* 0x000fe400078ec0ff */
[----:B------:R-:W-:-:S02]  /*13580*/  SHF.R.U32.HI R28, RZ, 0x8, R55 ;  /* 0x00000008ff1c7819 */ /* 0x000fc40000011637 */
[----:B------:R-:W-:Y:S02]  /*13590*/  PRMT R27, R5, 0x7604, R6 ;  /* 0x00007604051b7816 */ /* 0x000fe40000000006 */
[----:B------:R-:W-:Y:S02]  /*135a0*/  LOP3.LUT R29, R55, 0xff, RZ, 0xc0, !PT ;  /* 0x000000ff371d7812 */ /* 0x000fe400078ec0ff */
[----:B------:R-:W-:Y:S02]  /*135b0*/  LOP3.LUT R28, R28, 0xff, RZ, 0xc0, !PT ;  /* 0x000000ff1c1c7812 */ /* 0x000fe400078ec0ff */
[----:B------:R-:W-:Y:S02]  /*135c0*/  LOP3.LUT R24, R53, 0xff, RZ, 0xc0, !PT ;  /* 0x000000ff35187812 */ /* 0x000fe400078ec0ff */
[----:B------:R-:W-:Y:S02]  /*135d0*/  PRMT R28, R28, 0x7604, R29 ;  /* 0x000076041c1c7816 */ /* 0x000fe4000000001d */
[----:B------:R-:W-:-:S02]  /*135e0*/  SHF.R.U32.HI R29, RZ, 0x10, R53 ;  /* 0x00000010ff1d7819 */ /* 0x000fc40000011635 */
[----:B------:R-:W-:Y:S02]  /*135f0*/  SHF.R.U32.HI R25, RZ, 0x8, R54 ;  /* 0x00000008ff197819 */ /* 0x000fe40000011636 */
[----:B------:R-:W-:Y:S01]  /*13600*/  LOP3.LUT R26, R54, 0xff, RZ, 0xc0, !PT ;  /* 0x000000ff361a7812 */ /* 0x000fe200078ec0ff */
[----:B------:R-:W-:Y:S01]  /*13610*/  IMAD.U32 R29, R29, 0x10000, RZ ;  /* 0x000100001d1d7824 */ /* 0x000fe200078e00ff */
[----:B------:R-:W-:Y:S02]  /*13620*/  LOP3.LUT R25, R25, 0xff, RZ, 0xc0, !PT ;  /* 0x000000ff19197812 */ /* 0x000fe400078ec0ff */
[----:B------:R-:W-:Y:S02]  /*13630*/  SHF.R.U32.HI R59, RZ, 0x10, R55 ;  /* 0x00000010ff3b7819 */ /* 0x000fe40000011637 */
[----:B------:R-:W-:Y:S02]  /*13640*/  LOP3.LUT R13, R13, 0xff0000, R48, 0xf8, !PT ;  /* 0x00ff00000d0d7812 */ /* 0x000fe400078ef830 */
[----:B------:R-:W-:Y:S01]  /*13650*/  PRMT R57, R25, 0x7604, R26 ;  /* 0x0000760419397816 */ /* 0x000fe2000000001a */
[----:B------:R-:W-:Y:S01]  /*13660*/  IMAD.U32 R59, R59, 0x10000, RZ ;  /* 0x000100003b3b7824 */ /* 0x000fe200078e00ff */
[----:B------:R-:W-:-:S02]  /*13670*/  SHF.R.U32.HI R25, RZ, 0x10, R51 ;  /* 0x00000010ff197819 */ /* 0x000fc40000011633 */
[----:B------:R-:W-:Y:S02]  /*13680*/  LOP3.LUT R15, R15, 0xff0000, R50, 0xf8, !PT ;  /* 0x00ff00000f0f7812 */ /* 0x000fe400078ef832 */
[----:B------:R-:W-:Y:S01]  /*13690*/  LOP3.LUT R59, R28, 0xff0000, R59, 0xf8, !PT ;  /* 0x00ff00001c3b7812 */ /* 0x000fe200078ef83b */
[----:B------:R-:W-:Y:S01]  /*136a0*/  IMAD.U32 R25, R25, 0x10000, RZ ;  /* 0x0001000019197824 */ /* 0x000fe200078e00ff */
[----:B------:R-:W-:Y:S02]  /*136b0*/  LOP3.LUT R57, R57, 0xff0000, R54, 0xf8, !PT ;  /* 0x00ff000039397812 */ /* 0x000fe400078ef836 */
[----:B------:R-:W-:Y:S02]  /*136c0*/  LOP3.LUT R59, R59, 0xff000000, R55, 0xf8, !PT ;  /* 0xff0000003b3b7812 */ /* 0x000fe400078ef837 */
[----:B------:R-:W-:Y:S02]  /*136d0*/  LOP3.LUT R25, R14, 0xff0000, R25, 0xf8, !PT ;  /* 0x00ff00000e197812 */ /* 0x000fe400078ef819 */
[----:B------:R-:W-:-:S02]  /*136e0*/  LOP3.LUT R50, R15, 0xff000000, R50, 0xf8, !PT ;  /* 0xff0000000f327812 */ /* 0x000fc400078ef832 */
[----:B------:R-:W-:Y:S02]  /*136f0*/  LOP3.LUT R54, R57, 0xff000000, R54, 0xf8, !PT ;  /* 0xff00000039367812 */ /* 0x000fe400078ef836 */
[--C-:B------:R-:W-:Y:S02]  /*13700*/  LOP3.LUT R27, R27, 0xff0000, R52.reuse, 0xf8, !PT ;  /* 0x00ff00001b1b7812 */ /* 0x100fe400078ef834 */
[----:B------:R-:W-:Y:S02]  /*13710*/  LOP3.LUT R51, R25, 0xff000000, R51, 0xf8, !PT ;  /* 0xff00000019337812 */ /* 0x000fe400078ef833 */
[----:B------:R-:W-:Y:S02]  /*13720*/  LOP3.LUT R52, R27, 0xff000000, R52, 0xf8, !PT ;  /* 0xff0000001b347812 */ /* 0x000fe400078ef834 */
[----:B--2---:R-:W-:Y:S02]  /*13730*/  IADD3 R3, R0, R9, R8 ;  /* 0x0000000900037210 */ /* 0x004fe40007ffe008 */
[----:B------:R-:W-:Y:S01]  /*13740*/  SHF.R.U32.HI R8, RZ, 0x8, R53 ;  /* 0x00000008ff087819 */ /* 0x000fe20000011635 */
[----:B---3--:R-:W0:Y:S02]  /*13750*/  LDS.128 R4, [R69+0x20400] ;  /* 0x0204000045047984 */ /* 0x008e240000000c00 */
[----:B------:R-:W-:Y:S01]  /*13760*/  IMAD.IADD R0, R18, 0x1, R3 ;  /* 0x0000000112007824 */ /* 0x000fe200078e0203 */
[----:B------:R-:W-:-:S04]  /*13770*/  LOP3.LUT R3, R8, 0xff, RZ, 0xc0, !PT ;  /* 0x000000ff08037812 */ /* 0x000fc800078ec0ff */
[----:B------:R-:W1:Y:S01]  /*13780*/  LDS.128 R8, [R0+0x20400] ;  /* 0x0204000000087984 */ /* 0x000e620000000c00 */
[----:B------:R-:W-:Y:S02]  /*13790*/  PRMT R24, R3, 0x7604, R24 ;  /* 0x0000760403187816 */ /* 0x000fe40000000018 */
[----:B------:R-:W-:Y:S02]  /*137a0*/  SHF.R.U32.HI R3, RZ, 0x10, R49 ;  /* 0x00000010ff037819 */ /* 0x000fe40000011631 */
[----:B------:R-:W-:Y:S02]  /*137b0*/  LOP3.LUT R31, R24, 0xff0000, R29, 0xf8, !PT ;  /* 0x00ff0000181f7812 */ /* 0x000fe400078ef81d */
[----:B------:R-:W-:Y:S02]  /*137c0*/  SHF.L.U32 R3, R3, 0x10, RZ ;  /* 0x0000001003037819 */ /* 0x000fe400000006ff */
[----:B------:R-:W-:Y:S02]  /*137d0*/  LOP3.LUT R29, R13, 0xff000000, R48, 0xf8, !PT ;  /* 0xff0000000d1d7812 */ /* 0x000fe400078ef830 */
[----:B------:R-:W-:-:S02]  /*137e0*/  LOP3.LUT R3, R12, 0xff0000, R3, 0xf8, !PT ;  /* 0x00ff00000c037812 */ /* 0x000fc400078ef803 */
[----:B------:R-:W-:Y:S02]  /*137f0*/  LOP3.LUT R53, R31, 0xff000000, R53, 0xf8, !PT ;  /* 0xff0000001f357812 */ /* 0x000fe400078ef835 */
[----:B------:R-:W-:Y:S02]  /*13800*/  LOP3.LUT R48, R3, 0xff000000, R49, 0xf8, !PT ;  /* 0xff00000003307812 */ /* 0x000fe400078ef831 */
[-C--:B------:R-:W-:Y:S02]  /*13810*/  F2FP.F16.E4M3.UNPACK_B R49, R53.reuse ;  /* 0x00000035ff31723e */ /* 0x080fe400020006ff */
[-C--:B------:R-:W-:Y:S02]  /*13820*/  F2FP.F16.E4M3.UNPACK_B R30, R48.reuse ;  /* 0x00000030ff1e723e */ /* 0x080fe400020006ff */
[----:B------:R-:W-:Y:S01]  /*13830*/  F2FP.F16.E4M3.UNPACK_B R53, R53.H1 ;  /* 0x00000035ff35723e */ /* 0x000fe200030006ff */
[----:B------:R-:W-:Y:S01]  /*13840*/  HADD2.F32 R55, -RZ, R49.H0_H0 ;  /* 0x20000031ff377230 */ /* 0x000fe20000004100 */
[----:B------:R-:W-:Y:S01]  /*13850*/  F2FP.F16.E4M3.UNPACK_B R48, R48.H1 ;  /* 0x00000030ff30723e */ /* 0x000fe200030006ff */
[----:B------:R-:W-:Y:S01]  /*13860*/  HADD2.F32 R31, -RZ, R30.H0_H0 ;  /* 0x2000001eff1f7230 */ /* 0x000fe20000004100 */
[----:B0-----:R-:W-:-:S02]  /*13870*/  F2FP.F16.E4M3.UNPACK_B R12, R5 ;  /* 0x00000005ff0c723e */ /* 0x001fc400020006ff */
[-C--:B------:R-:W-:Y:S02]  /*13880*/  F2FP.F16.E4M3.UNPACK_B R14, R7.reuse ;  /* 0x00000007ff0e723e */ /* 0x080fe400020006ff */
[----:B------:R-:W-:Y:S02]  /*13890*/  F2FP.F16.E4M3.UNPACK_B R15, R7.H1 ;  /* 0x00000007ff0f723e */ /* 0x000fe400030006ff */
[-C--:B-1----:R-:W-:Y:S02]  /*138a0*/  F2FP.F16.E4M3.UNPACK_B R24, R9.reuse ;  /* 0x00000009ff18723e */ /* 0x082fe400020006ff */
[-C--:B------:R-:W-:Y:S02]  /*138b0*/  F2FP.F16.E4M3.UNPACK_B R7, R6.reuse ;  /* 0x00000006ff07723e */ /* 0x080fe400020006ff */
[----:B------:R-:W-:Y:S01]  /*138c0*/  F2FP.F16.E4M3.UNPACK_B R13, R6.H1 ;  /* 0x00000006ff0d723e */ /* 0x000fe200030006ff */
[----:B------:R-:W-:Y:S01]  /*138d0*/  HADD2.F32 R26, -RZ, R24.H0_H0 ;  /* 0x20000018ff1a7230 */ /* 0x000fe20000004100 */
[----:B------:R-:W-:Y:S01]  /*138e0*/  F2FP.F16.E4M3.UNPACK_B R25, R9.H1 ;  /* 0x00000009ff19723e */ /* 0x000fe200030006ff */
[----:B------:R-:W-:Y:S01]  /*138f0*/  HADD2.F32 R6, -RZ, R12.H0_H0 ;  /* 0x2000000cff067230 */ /* 0x000fe20000004100 */
[----:B------:R-:W-:Y:S01]  /*13900*/  F2FP.F16.E4M3.UNPACK_B R27, R11 ;  /* 0x0000000bff1b723e */ /* 0x000fe200020006ff */
[----:B------:R-:W-:-:S02]  /*13910*/  HADD2.F32 R24, -RZ, R24.H1_H1 ;  /* 0x30000018ff187230 */ /* 0x000fc40000004100 */
[C---:B------:R-:W-:Y:S01]  /*13920*/  FMUL.FTZ R60, R26.reuse, R31 ;  /* 0x0000001f1a3c7220 */ /* 0x040fe20000410000 */
[----:B------:R-:W-:Y:S01]  /*13930*/  FMUL.FTZ R57, R26, R55 ;  /* 0x000000371a397220 */ /* 0x000fe20000410000 */
[----:B------:R-:W-:Y:S01]  /*13940*/  F2FP.F16.E4M3.UNPACK_B R28, R11.H1 ;  /* 0x0000000bff1c723e */ /* 0x000fe200030006ff */
[----:B------:R-:W-:Y:S02]  /*13950*/  HADD2.F32 R12, -RZ, R12.H1_H1 ;  /* 0x3000000cff0c7230 */ /* 0x000fe40000004100 */
[C---:B------:R-:W-:Y:S01]  /*13960*/  FFMA.FTZ R60, R6.reuse, R55, R60 ;  /* 0x00000037063c7223 */ /* 0x040fe2000001003c */
[----:B------:R-:W-:Y:S01]  /*13970*/  FFMA.FTZ R58, R6, R31, -R57 ;  /* 0x0000001f063a7223 */ /* 0x000fe20000010839 */
[----:B------:R-:W-:Y:S01]  /*13980*/  HADD2.F32 R55, -RZ, R49.H1_H1 ;  /* 0x30000031ff377230 */ /* 0x000fe20000004100 */
[-C--:B------:R-:W-:Y:S01]  /*13990*/  F2FP.F16.E4M3.UNPACK_B R11, R10.reuse ;  /* 0x0000000aff0b723e */ /* 0x080fe200020006ff */
[----:B------:R-:W-:Y:S01]  /*139a0*/  HADD2.F32 R31, -RZ, R30.H1_H1 ;  /* 0x3000001eff1f7230 */ /* 0x000fe20000004100 */
[----:B------:R-:W-:Y:S01]  /*139b0*/  F2FP.F16.E4M3.UNPACK_B R26, R10.H1 ;  /* 0x0000000aff1a723e */ /* 0x000fe200030006ff */
[----:B------:R-:W-:Y:S01]  /*139c0*/  HADD2.F32 R57, -RZ, R53.H0_H0 ;  /* 0x20000035ff397230 */ /* 0x000fe20000004100 */
[----:B------:R-:W-:Y:S01]  /*139d0*/  F2FP.F16.E4M3.UNPACK_B R5, R5.H1 ;  /* 0x00000005ff05723e */ /* 0x000fe200030006ff */
[----:B------:R-:W-:-:S02]  /*139e0*/  HADD2.F32 R10, -RZ, R25.H0_H0 ;  /* 0x20000019ff0a7230 */ /* 0x000fc40000004100 */
[C---:B------:R-:W-:Y:S01]  /*139f0*/  FMUL.FTZ R61, R24.reuse, R55 ;  /* 0x00000037183d7220 */ /* 0x040fe20000410000 */
[----:B------:R-:W-:Y:S02]  /*13a00*/  HADD2.F32 R49, -RZ, R48.H0_H0 ;  /* 0x20000030ff317230 */ /* 0x000fe40000004100 */
[----:B------:R-:W-:Y:S01]  /*13a10*/  FMUL.FTZ R24, R24, R31 ;  /* 0x0000001f18187220 */ /* 0x000fe20000410000 */
[----:B------:R-:W-:Y:S02]  /*13a20*/  HADD2.F32 R6, -RZ, R5.H0_H0 ;  /* 0x20000005ff067230 */ /* 0x000fe40000004100 */
[----:B------:R-:W-:Y:S01]  /*13a30*/  FMUL.FTZ R63, R10, R57 ;  /* 0x000000390a3f7220 */ /* 0x000fe20000410000 */
[----:B------:R-:W-:Y:S01]  /*13a40*/  FFMA.FTZ R61, R12, R31, -R61 ;  /* 0x0000001f0c3d7223 */ /* 0x000fe2000001083d */
[----:B------:R-:W-:Y:S01]  /*13a50*/  FMUL.FTZ R10, R10, R49 ;  /* 0x000000310a0a7220 */ /* 0x000fe20000410000 */
[----:B------:R-:W-:Y:S01]  /*13a60*/  FFMA.FTZ R55, R12, R55, R24 ;  /* 0x000000370c377223 */ /* 0x000fe20000010018 */
[----:B------:R-:W-:Y:S01]  /*13a70*/  F2FP.F16.E4M3.UNPACK_B R30, R59 ;  /* 0x0000003bff1e723e */ /* 0x000fe200020006ff */
[C---:B------:R-:W-:Y:S01]  /*13a80*/  FFMA.FTZ R63, R6.reuse, R49, -R63 ;  /* 0x00000031063f7223 */ /* 0x040fe2000001083f */
[----:B------:R-:W-:Y:S01]  /*13a90*/  F2FP.F16.E4M3.UNPACK_B R12, R51 ;  /* 0x00000033ff0c723e */ /* 0x000fe200020006ff */
[----:B------:R-:W-:Y:S01]  /*13aa0*/  FFMA.FTZ R57, R6, R57, R10 ;  /* 0x0000003906397223 */ /* 0x000fe2000001000a */
[----:B------:R-:W-:Y:S01]  /*13ab0*/  HADD2.F32 R24, -RZ, R53.H1_H1 ;  /* 0x30000035ff187230 */ /* 0x000fe20000004100 */
[----:B------:R-:W-:Y:S01]  /*13ac0*/  F2FP.F16.E4M3.UNPACK_B R59, R59.H1 ;  /* 0x0000003bff3b723e */ /* 0x000fe200030006ff */
[----:B------:R-:W-:Y:S01]  /*13ad0*/  HADD2.F32 R25, -RZ, R25.H1_H1 ;  /* 0x30000019ff197230 */ /* 0x000fe20000004100 */
[----:B------:R-:W-:Y:S01]  /*13ae0*/  F2FP.F16.E4M3.UNPACK_B R51, R51.H1 ;  /* 0x00000033ff33723e */ /* 0x000fe200030006ff */
[----:B------:R-:W-:Y:S01]  /*13af0*/  HADD2.F32 R49, -RZ, R30.H0_H0 ;  /* 0x2000001eff317230 */ /* 0x000fe20000004100 */
[----:B------:R-:W-:Y:S01]  /*13b00*/  F2FP.F16.E4M3.UNPACK_B R9, R8 ;  /* 0x00000008ff09723e */ /* 0x000fe200020006ff */
[----:B------:R-:W-:-:S02]  /*13b10*/  HADD2.F32 R10, -RZ, R27.H0_H0 ;  /* 0x2000001bff0a7230 */ /* 0x000fc40000004100 */
[C---:B------:R-:W-:Y:S01]  /*13b20*/  FMUL.FTZ R62, R25.reuse, R24 ;  /* 0x00000018193e7220 */ /* 0x040fe20000410000 */
[----:B------:R-:W-:Y:S01]  /*13b30*/  HADD2.F32 R48, -RZ, R48.H1_H1 ;  /* 0x30000030ff307230 */ /* 0x000fe20000004100 */
[----:B------:R-:W-:Y:S01]  /*13b40*/  F2FP.F16.E4M3.UNPACK_B R8, R8.H1 ;  /* 0x00000008ff08723e */ /* 0x000fe200030006ff */
[----:B------:R-:W-:Y:S02]  /*13b50*/  HADD2.F32 R31, -RZ, R12.H0_H0 ;  /* 0x2000000cff1f7230 */ /* 0x000fe40000004100 */
[C---:B------:R-:W-:Y:S01]  /*13b60*/  FMUL.FTZ R53, R10.reuse, R49 ;  /* 0x000000310a357220 */ /* 0x040fe20000410000 */
[----:B------:R-:W-:Y:S02]  /*13b70*/  HADD2.F32 R5, -RZ, R5.H1_H1 ;  /* 0x30000005ff057230 */ /* 0x000fe40000004100 */
[----:B------:R-:W-:Y:S01]  /*13b80*/  FMUL.FTZ R25, R25, R48 ;  /* 0x0000003019197220 */ /* 0x000fe20000410000 */
[----:B------:R-:W-:Y:S02]  /*13b90*/  HADD2.F32 R6, -RZ, R14.H0_H0 ;  /* 0x2000000eff067230 */ /* 0x000fe40000004100 */
[----:B------:R-:W-:Y:S01]  /*13ba0*/  FMUL.FTZ R10, R10, R31 ;  /* 0x0000001f0a0a7220 */ /* 0x000fe20000410000 */
[----:B------:R-:W-:-:S02]  /*13bb0*/  HADD2.F32 R30, -RZ, R30.H1_H1 ;  /* 0x3000001eff1e7230 */ /* 0x000fc40000004100 */
[C---:B------:R-:W-:Y:S01]  /*13bc0*/  FFMA.FTZ R62, R5.reuse, R48, -R62 ;  /* 0x00000030053e7223 */ /* 0x040fe2000001083e */
[----:B------:R-:W-:Y:S01]  /*13bd0*/  FFMA.FTZ R48, R5, R24, R25 ;  /* 0x0000001805307223 */ /* 0x000fe20000010019 */
[C---:B------:R-:W-:Y:S01]  /*13be0*/  FFMA.FTZ R53, R6.reuse, R31, -R53 ;  /* 0x0000001f06357223 */ /* 0x040fe20000010835 */
[----:B------:R-:W-:Y:S01]  /*13bf0*/  FFMA.FTZ R64, R6, R49, R10 ;  /* 0x0000003106407223 */ /* 0x000fe2000001000a */
[----:B------:R-:W-:Y:S01]  /*13c00*/  HADD2.F32 R24, -RZ, R59.H0_H0 ;  /* 0x2000003bff187230 */ /* 0x000fe20000004100 */
[-C--:B------:R-:W-:Y:S01]  /*13c10*/  F2FP.F16.E4M3.UNPACK_B R3, R4.reuse ;  /* 0x00000004ff03723e */ /* 0x080fe200020006ff */
[----:B------:R-:W-:Y:S01]  /*13c20*/  HADD2.F32 R6, -RZ, R28.H0_H0 ;  /* 0x2000001cff067230 */ /* 0x000fe20000004100 */
[----:B------:R-:W-:Y:S01]  /*13c30*/  F2FP.F16.E4M3.UNPACK_B R4, R4.H1 ;  /* 0x00000004ff04723e */ /* 0x000fe200030006ff */
[----:B------:R-:W-:Y:S02]  /*13c40*/  HADD2.F32 R27, -RZ, R27.H1_H1 ;  /* 0x3000001bff1b7230 */ /* 0x000fe40000004100 */
        /* <DEDUP_REMOVED lines=8> */
[----:B------:R-:W-:-:S02]  /*13cd0*/  HADD2.F32 R51, -RZ, R51.H1_H1 ;  /* 0x30000033ff337230 */ /* 0x000fc40000004100 */
[C---:B------:R-:W-:Y:S01]  /*13ce0*/  FFMA.FTZ R68, R5.reuse, R10, -R68 ;  /* 0x0000000a05447223 */ /* 0x040fe20000010844 */
[-C--:B------:R-:W-:Y:S01]  /*13cf0*/  F2FP.F16.E4M3.UNPACK_B R10, R29.reuse.H1 ;  /* 0x0000001dff0a723e */ /* 0x080fe200030006ff */
[C---:B------:R-:W-:Y:S01]  /*13d00*/  FFMA.FTZ R66, R14.reuse, R12, -R25 ;  /* 0x0000000c0e427223 */ /* 0x040fe20000010819 */
[----:B------:R-:W-:Y:S01]  /*13d10*/  FFMA.FTZ R65, R14, R30, R27 ;  /* 0x0000001e0e417223 */ /* 0x000fe2000001001b */
[----:B------:R-:W-:Y:S01]  /*13d20*/  F2FP.F16.E4M3.UNPACK_B R14, R52.H1 ;  /* 0x00000034ff0e723e */ /* 0x000fe200030006ff */
[----:B------:R-:W-:Y:S02]  /*13d30*/  HADD2.F32 R59, -RZ, R59.H1_H1 ;  /* 0x3000003bff3b7230 */ /* 0x000fe40000004100 */
[----:B------:R-:W-:Y:S01]  /*13d40*/  FFMA.FTZ R67, R5, R24, R31 ;  /* 0x0000001805437223 */ /* 0x000fe2000001001f */
        /* <DEDUP_REMOVED lines=8> */
[----:B------:R-:W-:Y:S02]  /*13dd0*/  HADD2.F32 R15, -RZ, R15.H1_H1 ;  /* 0x3000000fff0f7230 */ /* 0x000fe40000004100 */
[C---:B------:R-:W-:Y:S01]  /*13de0*/  FMUL.FTZ R25, R6.reuse, R12 ;  /* 0x0000000c06197220 */ /* 0x040fe20000410000 */
[----:B------:R-:W-:Y:S02]  /*13df0*/  HADD2.F32 R5, -RZ, R4.H0_H0 ;  /* 0x20000004ff057230 */ /* 0x000fe40000004100 */
[----:B------:R-:W-:Y:S01]  /*13e00*/  FMUL.FTZ R28, R6, R24 ;  /* 0x00000018061c7220 */ /* 0x000fe20000410000 */
[----:B------:R-:W-:-:S02]  /*13e10*/  HADD2.F32 R8, -RZ, R8.H1_H1 ;  /* 0x30000008ff087230 */ /* 0x000fc40000004100 */
[C---:B------:R-:W-:Y:S01]  /*13e20*/  FFMA.FTZ R51, R15.reuse, R51, -R30 ;  /* 0x000000330f337223 */ /* 0x040fe2000001081e */
[----:B------:R-:W-:Y:S01]  /*13e30*/  FFMA.FTZ R70, R15, R59, R70 ;  /* 0x0000003b0f467223 */ /* 0x000fe20000010046 */
[C---:B------:R-:W-:Y:S01]  /*13e40*/  FFMA.FTZ R24, R5.reuse, R24, R25 ;  /* 0x0000001805187223 */ /* 0x040fe20000010019 */
[----:B------:R-:W-:Y:S02]  /*13e50*/  HADD2.F32 R25, -RZ, R14.H1_H1 ;  /* 0x3000000eff197230 */ /* 0x000fe40000004100 */
[----:B------:R-:W-:Y:S01]  /*13e60*/  FFMA.FTZ R28, R5, R12, -R28 ;  /* 0x0000000c051c7223 */ /* 0x000fe2000001081c */
[----:B------:R-:W-:Y:S01]  /*13e70*/  HADD2.F32 R15, -RZ, R10.H1_H1 ;  /* 0x3000000aff0f7230 */ /* 0x000fe20000004100 */
[----:B------:R-:W-:Y:S01]  /*13e80*/  F2FP.F16.E4M3.UNPACK_B R10, R54.H1 ;  /* 0x00000036ff0a723e */ /* 0x000fe200030006ff */
        /* <DEDUP_REMOVED lines=11> */
[----:B------:R-:W-:Y:S01]  /*13f40*/  F2FP.F16.E4M3.UNPACK_B R54, R54 ;  /* 0x00000036ff36723e */ /* 0x000fe200020006ff */
        /* <DEDUP_REMOVED lines=24> */
[-C--:B------:R-:W-:Y:S01]  /*140d0*/  FMUL.FTZ R9, R26, R5.reuse ;  /* 0x000000051a097220 */ /* 0x080fe20000410000 */
[----:B------:R-:W-:Y:S02]  /*140e0*/  FFMA.FTZ R26, R3, R8, R4 ;  /* 0x00000008031a7223 */ /* 0x000fe40000010004 */
        /* <DEDUP_REMOVED lines=36> */
.L_x_2348:
[----:B------:R-:W-:Y:S05]  /*14330*/  BSYNC B1 ;  /* 0x0000000000017941 */ /* 0x000fea0003800000 */
.L_x_2347:
[----:B------:R-:W-:Y:S04]  /*14340*/  BSSY B1, `(.L_x_2349) ;  /* 0x0000105000017945 */ /* 0x000fe80003800000 */
[----:B------:R-:W-:Y:S05]  /*14350*/  @P1 BRA `(.L_x_2350) ;  /* 0x00000010000c1947 */ /* 0x000fea0003800000 */
[----:B-12---:R-:W2:Y:S04]  /*14360*/  LDL R11, [R1+0x2c] ;  /* 0x00002c00010b7983 */ /* 0x006ea80000100800 */
[----:B------:R-:W3:Y:S01]  /*14370*/  LDL R61, [R1+0x54] ;  /* 0x00005400013d7983 */ /* 0x000ee20000100800 */
[----:B------:R-:W-:Y:S01]  /*14380*/  LEA.HI R7, R21, R20, RZ, 0x1c ;  /* 0x0000001415077211 */ /* 0x000fe200078fe0ff */
[----:B------:R-:W-:Y:S01]  /*14390*/  IMAD.SHL.U32 R4, R233, 0x80, RZ ;  /* 0x00000080e9047824 */ /* 0x000fe200078e00ff */
[----:B-----5:R-:W-:Y:S02]  /*143a0*/  SHF.R.U32.HI R6, RZ, 0x8, R33 ;  /* 0x00000008ff067819 */ /* 0x020fe40000011621 */
[----:B------:R-:W-:Y:S02]  /*143b0*/  SHF.R.U32.HI R0, RZ, 0x8, R32 ;  /* 0x00000008ff007819 */ /* 0x000fe40000011620 */
[----:B------:R-:W-:-:S02]  /*143c0*/  SHF.R.S32.HI R10, RZ, 0x1f, R7 ;  /* 0x0000001fff0a7819 */ /* 0x000fc40000011407 */
[----:B------:R-:W-:Y:S02]  /*143d0*/  LOP3.LUT R5, R33, 0xff, RZ, 0xc0, !PT ;  /* 0x000000ff21057812 */ /* 0x000fe400078ec0ff */
[----:B------:R-:W-:Y:S02]  /*143e0*/  LOP3.LUT R6, R6, 0xff, RZ, 0xc0, !PT ;  /* 0x000000ff06067812 */ /* 0x000fe400078ec0ff */
[----:B------:R-:W-:Y:S02]  /*143f0*/  LOP3.LUT R9, R4, 0x380, RZ, 0xc0, !PT ;  /* 0x0000038004097812 */ /* 0x000fe400078ec0ff */
[----:B0-----:R-:W-:Y:S02]  /*14400*/  LOP3.LUT R3, R32, 0xff, RZ, 0xc0, !PT ;  /* 0x000000ff20037812 */ /* 0x001fe400078ec0ff */
[----:B------:R-:W-:Y:S02]  /*14410*/  SHF.L.U32 R8, R7, 0x4, RZ ;  /* 0x0000000407087819 */ /* 0x000fe400000006ff */
[----:B------:R-:W-:-:S02]  /*14420*/  LOP3.LUT R4, R0, 0xff, RZ, 0xc0, !PT ;  /* 0x000000ff00047812 */ /* 0x000fc400078ec0ff */
[----:B------:R-:W-:Y:S02]  /*14430*/  LEA.HI R10, R10, R7, RZ, 0x3 ;  /* 0x000000070a0a7211 */ /* 0x000fe400078f18ff */
[----:B------:R-:W-:Y:S02]  /*14440*/  PRMT R14, R6, 0x7604, R5 ;  /* 0x00007604060e7816 */ /* 0x000fe40000000005 */
[----:B------:R-:W-:Y:S01]  /*14450*/  SHF.R.U32.HI R6, RZ, 0x8, R35 ;  /* 0x00000008ff067819 */ /* 0x000fe20000011623 */
[----:B------:R-:W-:Y:S01]  /*14460*/  IMAD.SHL.U32 R10, R10, 0x800, RZ ;  /* 0x000008000a0a7824 */ /* 0x000fe200078e00ff */
[----:B------:R-:W-:Y:S02]  /*14470*/  LOP3.LUT R0, R9, 0x70, R8, 0xf8, !PT ;  /* 0x0000007009007812 */ /* 0x000fe400078ef808 */
[----:B------:R-:W-:Y:S02]  /*14480*/  PRMT R12, R4, 0x7604, R3 ;  /* 0x00007604040c7816 */ /* 0x000fe40000000003 */
[----:B------:R-:W-:-:S02]  /*14490*/  SHF.R.U32.HI R9, RZ, 0x3, R9 ;  /* 0x00000003ff097819 */ /* 0x000fc40000011609 */
[----:B------:R-:W-:Y:S02]  /*144a0*/  SHF.R.U32.HI R4, RZ, 0x8, R34 ;  /* 0x00000008ff047819 */ /* 0x000fe40000011622 */
[----:B------:R-:W-:Y:S02]  /*144b0*/  LOP3.LUT R5, R35, 0xff, RZ, 0xc0, !PT ;  /* 0x000000ff23057812 */ /* 0x000fe400078ec0ff */
[----:B------:R-:W-:Y:S02]  /*144c0*/  LOP3.LUT R6, R6, 0xff, RZ, 0xc0, !PT ;  /* 0x000000ff06067812 */ /* 0x000fe400078ec0ff */
[----:B------:R-:W-:Y:S02]  /*144d0*/  LOP3.LUT R0, R0, R9, RZ, 0x3c, !PT ;  /* 0x0000000900007212 */ /* 0x000fe400078e3cff */
[----:B------:R-:W-:Y:S02]  /*144e0*/  LOP3.LUT R3, R34, 0xff, RZ, 0xc0, !PT ;  /* 0x000000ff22037812 */ /* 0x000fe400078ec0ff */
[----:B------:R-:W-:-:S02]  /*144f0*/  SHF.R.U32.HI R8, RZ, 0x8, R40 ;  /* 0x00000008ff087819 */ /* 0x000fc40000011628 */
[----:B------:R-:W-:Y:S02]  /*14500*/  LOP3.LUT R4, R4, 0xff, RZ, 0xc0, !PT ;  /* 0x000000ff04047812 */ /* 0x000fe400078ec0ff */
[----:B------:R-:W-:Y:S02]  /*14510*/  LOP3.LUT R9, R10, 0xffffc000, RZ, 0xc0, !PT ;  /* 0xffffc0000a097812 */ /* 0x000fe400078ec0ff */
[----:B------:R-:W-:Y:S02]  /*14520*/  PRMT R26, R6, 0x7604, R5 ;  /* 0x00007604061a7816 */ /* 0x000fe40000000005 */
[----:B------:R-:W-:Y:S02]  /*14530*/  SHF.R.U32.HI R5, RZ, 0x8, R41 ;  /* 0x00000008ff057819 */ /* 0x000fe40000011629 */
[----:B------:R-:W-:Y:S02]  /*14540*/  LOP3.LUT R7, R40, 0xff, RZ, 0xc0, !PT ;  /* 0x000000ff28077812 */ /* 0x000fe400078ec0ff */
[----:B------:R-:W-:-:S02]  /*14550*/  LOP3.LUT R8, R8, 0xff, RZ, 0xc0, !PT ;  /* 0x000000ff08087812 */ /* 0x000fc400078ec0ff */
[----:B------:R-:W-:Y:S02]  /*14560*/  PRMT R24, R4, 0x7604, R3 ;  /* 0x0000760404187816 */ /* 0x000fe40000000003 */
[----:B------:R-:W-:Y:S02]  /*14570*/  SHF.R.U32.HI R6, RZ, 0x8, R42 ;  /* 0x00000008ff067819 */ /* 0x000fe4000001162a */
[----:B------:R-:W-:Y:S02]  /*14580*/  LOP3.LUT R5, R5, 0xff, RZ, 0xc0, !PT ;  /* 0x000000ff05057812 */ /* 0x000fe400078ec0ff */
[----:B------:R-:W-:Y:S02]  /*14590*/  SHF.R.U32.HI R13, RZ, 0x8, R43 ;  /* 0x00000008ff0d7819 */ /* 0x000fe4000001162b */
[----:B------:R-:W-:Y:S02]  /*145a0*/  PRMT R27, R8, 0x7604, R7 ;  /* 0x00007604081b7816 */ /* 0x000fe40000000007 */
[----:B------:R-:W-:-:S02]  /*145b0*/  LOP3.LUT R7, R6, 0xff, RZ, 0xc0, !PT ;  /* 0x000000ff06077812 */ /* 0x000fc400078ec0ff */
[----:B------:R-:W-:Y:S02]  /*145c0*/  LOP3.LUT R4, R42, 0xff, RZ, 0xc0, !PT ;  /* 0x000000ff2a047812 */ /* 0x000fe400078ec0ff */
[----:B------:R-:W-:Y:S02]  /*145d0*/  LOP3.LUT R6, R43, 0xff, RZ, 0xc0, !PT ;  /* 0x000000ff2b067812 */ /* 0x000fe400078ec0ff */
[----:B------:R-:W-:Y:S02]  /*145e0*/  LOP3.LUT R13, R13, 0xff, RZ, 0xc0, !PT ;  /* 0x000000ff0d0d7812 */ /* 0x000fe400078ec0ff */
[----:B------:R-:W-:Y:S02]  /*145f0*/  PRMT R31, R7, 0x7604, R4 ;  /* 0x00007604071f7816 */ /* 0x000fe40000000004 */
[----:B------:R-:W-:Y:S02]  /*14600*/  PRMT R49, R13, 0x7604, R6 ;  /* 0x000076040d317816 */ /* 0x000fe40000000006 */
[----:B------:R-:W-:-:S02]  /*14610*/  SHF.R.U32.HI R15, RZ, 0x10, R34 ;  /* 0x00000010ff0f7819 */ /* 0x000fc40000011622 */
[----:B------:R-:W-:Y:S02]  /*14620*/  SHF.R.U32.HI R13, RZ, 0x10, R33 ;  /* 0x00000010ff0d7819 */ /* 0x000fe40000011621 */
[----:B------:R-:W-:Y:S02]  /*14630*/  LOP3.LUT R15, R15, 0xff, RZ, 0xc0, !PT ;  /* 0x000000ff0f0f7812 */ /* 0x000fe400078ec0ff */
[----:B------:R-:W-:Y:S02]  /*14640*/  LOP3.LUT R13, R13, 0xff, RZ, 0xc0, !PT ;  /* 0x000000ff0d0d7812 */ /* 0x000fe400078ec0ff */
[----:B------:R-:W-:Y:S02]  /*14650*/  PRMT R15, R15, 0x7054, R24 ;  /* 0x000070540f0f7816 */ /* 0x000fe40000000018 */
[----:B------:R-:W-:Y:S02]  /*14660*/  SHF.R.U32.HI R25, RZ, 0x10, R35 ;  /* 0x00000010ff197819 */ /* 0x000fe40000011623 */
[----:B------:R-:W-:-:S02]  /*14670*/  PRMT R13, R13, 0x7054, R14 ;  /* 0x000070540d0d7816 */ /* 0x000fc4000000000e */
[----:B------:R-:W-:Y:S02]  /*14680*/  SHF.R.U32.HI R24, RZ, 0x10, R42 ;  /* 0x00000010ff187819 */ /* 0x000fe4000001162a */
[----:B------:R-:W-:Y:S02]  /*14690*/  SHF.R.U32.HI R14, RZ, 0x10, R41 ;  /* 0x00000010ff0e7819 */ /* 0x000fe40000011629 */
[----:B------:R-:W-:Y:S02]  /*146a0*/  LOP3.LUT R25, R25, 0xff, RZ, 0xc0, !PT ;  /* 0x000000ff19197812 */ /* 0x000fe400078ec0ff */
[----:B------:R-:W-:Y:S02]  /*146b0*/  LOP3.LUT R24, R24, 0xff, RZ, 0xc0, !PT ;  /* 0x000000ff18187812 */ /* 0x000fe400078ec0ff */
[----:B------:R-:W-:Y:S02]  /*146c0*/  LOP3.LUT R14, R14, 0xff, RZ, 0xc0, !PT ;  /* 0x000000ff0e0e7812 */ /* 0x000fe400078ec0ff */
[----:B------:R-:W-:-:S02]  /*146d0*/  PRMT R25, R25, 0x7054, R26 ;  /* 0x0000705419197816 */ /* 0x000fc4000000001a */
[----:B------:R-:W-:Y:S02]  /*146e0*/  PRMT R31, R24, 0x7054, R31 ;  /* 0x00007054181f7816 */ /* 0x000fe4000000001f */
[----:B------:R-:W-:Y:S02]  /*146f0*/  SHF.R.U32.HI R26, RZ, 0x10, R43 ;  /* 0x00000010ff1a7819 */ /* 0x000fe4000001162b */
[----:B------:R-:W-:Y:S02]  /*14700*/  LOP3.LUT R48, R31, 0xff000000, R42, 0xf8, !PT ;  /* 0xff0000001f307812 */ /* 0x000fe400078ef82a */
[----:B------:R-:W-:Y:S02]  /*14710*/  LOP3.LUT R26, R26, 0xff, RZ, 0xc0, !PT ;  /* 0x000000ff1a1a7812 */ /* 0x000fe400078ec0ff */
[----:B------:R-:W-:Y:S02]  /*14720*/  LOP3.LUT R34, R15, 0xff000000, R34, 0xf8, !PT ;  /* 0xff0000000f227812 */ /* 0x000fe400078ef822 */
[----:B------:R-:W-:-:S02]  /*14730*/  PRMT R49, R26, 0x7054, R49 ;  /* 0x000070541a317816 */ /* 0x000fc40000000031 */
[----:B------:R-:W-:Y:S02]  /*14740*/  LOP3.LUT R35, R25, 0xff000000, R35, 0xf8, !PT ;  /* 0xff00000019237812 */ /* 0x000fe400078ef823 */
[----:B------:R-:W-:Y:S02]  /*14750*/  LOP3.LUT R50, R49, 0xff000000, R43, 0xf8, !PT ;  /* 0xff00000031327812 */ /* 0x000fe400078ef82b */
[----:B--2---:R-:W-:Y:S02]  /*14760*/  IADD3 R3, R0, R9, R11 ;  /* 0x0000000900037210 */ /* 0x004fe40007ffe00b */
[----:B------:R-:W-:Y:S01]  /*14770*/  LOP3.LUT R0, R41, 0xff, RZ, 0xc0, !PT ;  /* 0x000000ff29007812 */ /* 0x000fe200078ec0ff */
[----:B---3--:R-:W0:Y:S03]  /*14780*/  LDS.128 R8, [R61+0x20400] ;  /* 0x020400003d087984 */ /* 0x008e260000000c00 */
[----:B------:R-:W-:Y:S01]  /*14790*/  PRMT R29, R5, 0x7604, R0 ;  /* 0x00007604051d7816 */ /* 0x000fe20000000000 */
[----:B------:R-:W-:Y:S01]  /*147a0*/  IMAD.IADD R0, R18, 0x1, R3 ;  /* 0x0000000112007824 */ /* 0x000fe200078e0203 */
[----:B------:R-:W-:-:S02]  /*147b0*/  SHF.R.U32.HI R3, RZ, 0x10, R32 ;  /* 0x00000010ff037819 */ /* 0x000fc40000011620 */
[----:B------:R-:W-:Y:S02]  /*147c0*/  PRMT R29, R14, 0x7054, R29 ;  /* 0x000070540e1d7816 */ /* 0x000fe4000000001d */
[----:B------:R-:W1:Y:S01]  /*147d0*/  LDS.128 R4, [R0+0x20400] ;  /* 0x0204000000047984 */ /* 0x000e620000000c00 */
[----:B------:R-:W-:Y:S02]  /*147e0*/  LOP3.LUT R3, R3, 0xff, RZ, 0xc0, !PT ;  /* 0x000000ff03037812 */ /* 0x000fe400078ec0ff */
[----:B------:R-:W-:Y:S02]  /*147f0*/  LOP3.LUT R41, R29, 0xff000000, R41, 0xf8, !PT ;  /* 0xff0000001d297812 */ /* 0x000fe400078ef829 */
[----:B------:R-:W-:Y:S02]  /*14800*/  PRMT R3, R3, 0x7054, R12 ;  /* 0x0000705403037816 */ /* 0x000fe4000000000c */
[----:B------:R-:W-:Y:S02]  /*14810*/  SHF.R.U32.HI R12, RZ, 0x10, R40 ;  /* 0x00000010ff0c7819 */ /* 0x000fe40000011628 */
[----:B------:R-:W-:-:S02]  /*14820*/  LOP3.LUT R30, R3, 0xff000000, R32, 0xf8, !PT ;  /* 0xff000000031e7812 */ /* 0x000fc400078ef820 */
[----:B------:R-:W-:Y:S02]  /*14830*/  LOP3.LUT R32, R13, 0xff000000, R33, 0xf8, !PT ;  /* 0xff0000000d207812 */ /* 0x000fe400078ef821 */
[----:B------:R-:W-:Y:S02]  /*14840*/  LOP3.LUT R12, R12, 0xff, RZ, 0xc0, !PT ;  /* 0x000000ff0c0c7812 */ /* 0x000fe400078ec0ff */
[-C--:B------:R-:W-:Y:S02]  /*14850*/  F2FP.F16.E4M3.UNPACK_B R31, R32.reuse ;  /* 0x00000020ff1f723e */ /* 0x080fe400020006ff */
[----:B------:R-:W-:Y:S02]  /*14860*/  PRMT R27, R12, 0x7054, R27 ;  /* 0x000070540c1b7816 */ /* 0x000fe4000000001b */
[-C--:B------:R-:W-:Y:S01]  /*14870*/  F2FP.F16.E4M3.UNPACK_B R42, R41.reuse ;  /* 0x00000029ff2a723e */ /* 0x080fe200020006ff */
[--C-:B------:R-:W-:Y:S01]  /*14880*/  HADD2.F32 R33, -RZ, R31.reuse.H0_H0 ;  /* 0x2000001fff217230 */ /* 0x100fe20000004100 */
[----:B------:R-:W-:Y:S01]  /*14890*/  F2FP.F16.E4M3.UNPACK_B R41, R41.H1 ;  /* 0x00000029ff29723e */ /* 0x000fe200030006ff */
[----:B------:R-:W-:Y:S01]  /*148a0*/  HADD2.F32 R31, -RZ, R31.H1_H1 ;  /* 0x3000001fff1f7230 */ /* 0x000fe20000004100 */
[----:B------:R-:W-:Y:S01]  /*148b0*/  F2FP.F16.E4M3.UNPACK_B R32, R32.H1 ;  /* 0x00000020ff20723e */ /* 0x000fe200030006ff */
[----:B------:R-:W-:Y:S01]  /*148c0*/  HADD2.F32 R43, -RZ, R42.H0_H0 ;  /* 0x2000002aff2b7230 */ /* 0x000fe20000004100 */
[----:B------:R-:W-:-:S02]  /*148d0*/  LOP3.LUT R40, R27, 0xff000000, R40, 0xf8, !PT ;  /* 0xff0000001b287812 */ /* 0x000fc400078ef828 */
[----:B0-----:R-:W-:Y:S02]  /*148e0*/  F2FP.F16.E4M3.UNPACK_B R12, R9 ;  /* 0x00000009ff0c723e */ /* 0x001fe400020006ff */
[-C--:B------:R-:W-:Y:S02]  /*148f0*/  F2FP.F16.E4M3.UNPACK_B R14, R11.reuse ;  /* 0x0000000bff0e723e */ /* 0x080fe400020006ff */
[----:B------:R-:W-:Y:S02]  /*14900*/  F2FP.F16.E4M3.UNPACK_B R15, R11.H1 ;  /* 0x0000000bff0f723e */ /* 0x000fe400030006ff */
[-C--:B------:R-:W-:Y:S02]  /*14910*/  F2FP.F16.E4M3.UNPACK_B R11, R10.reuse ;  /* 0x0000000aff0b723e */ /* 0x080fe400020006ff */
[-C--:B-1----:R-:W-:Y:S02]  /*14920*/  F2FP.F16.E4M3.UNPACK_B R24, R5.reuse ;  /* 0x00000005ff18723e */ /* 0x082fe400020006ff */
[----:B------:R-:W-:Y:S01]  /*14930*/  F2FP.F16.E4M3.UNPACK_B R13, R10.H1 ;  /* 0x0000000aff0d723e */ /* 0x000fe200030006ff */
[----:B------:R-:W-:Y:S01]  /*14940*/  HADD2.F32 R10, -RZ, R12.H0_H0 ;  /* 0x2000000cff0a7230 */ /* 0x000fe20000004100 */
[----:B------:R-:W-:Y:S01]  /*14950*/  F2FP.F16.E4M3.UNPACK_B R25, R5.H1 ;  /* 0x00000005ff19723e */ /* 0x000fe200030006ff */
[--C-:B------:R-:W-:Y:S01]  /*14960*/  HADD2.F32 R26, -RZ, R24.reuse.H0_H0 ;  /* 0x20000018ff1a7230 */ /* 0x100fe20000004100 */
[-C--:B------:R-:W-:Y:S01]  /*14970*/  F2FP.F16.E4M3.UNPACK_B R28, R7.reuse ;  /* 0x00000007ff1c723e */ /* 0x080fe200020006ff */
[----:B------:R-:W-:Y:S01]  /*14980*/  HADD2.F32 R24, -RZ, R24.H1_H1 ;  /* 0x30000018ff187230 */ /* 0x000fe20000004100 */
[----:B------:R-:W-:Y:S01]  /*14990*/  F2FP.F16.E4M3.UNPACK_B R29, R7.H1 ;  /* 0x00000007ff1d723e */ /* 0x000fe200030006ff */
[----:B------:R-:W-:Y:S01]  /*149a0*/  HADD2.F32 R12, -RZ, R12.H1_H1 ;  /* 0x3000000cff0c7230 */ /* 0x000fe20000004100 */
[-C--:B------:R-:W-:Y:S01]  /*149b0*/  F2FP.F16.E4M3.UNPACK_B R5, R4.reuse ;  /* 0x00000004ff05723e */ /* 0x080fe200020006ff */
[C---:B------:R-:W-:Y:S01]  /*149c0*/  FMUL.FTZ R49, R26.reuse, R43 ;  /* 0x0000002b1a317220 */ /* 0x040fe20000410000 */
[----:B------:R-:W-:Y:S01]  /*149d0*/  F2FP.F16.E4M3.UNPACK_B R7, R4.H1 ;  /* 0x00000004ff07723e */ /* 0x000fe200030006ff */
[-C--:B------:R-:W-:Y:S01]  /*149e0*/  FMUL.FTZ R4, R26, R33.reuse ;  /* 0x000000211a047220 */ /* 0x080fe20000410000 */
[-C--:B------:R-:W-:Y:S01]  /*149f0*/  F2FP.F16.E4M3.UNPACK_B R26, R6.reuse ;  /* 0x00000006ff1a723e */ /* 0x080fe200020006ff */
[C---:B------:R-:W-:Y:S01]  /*14a00*/  FFMA.FTZ R51, R10.reuse, R33, -R49 ;  /* 0x000000210a337223 */ /* 0x040fe20000010831 */
[----:B------:R-:W-:Y:S01]  /*14a10*/  F2FP.F16.E4M3.UNPACK_B R27, R6.H1 ;  /* 0x00000006ff1b723e */ /* 0x000fe200030006ff */
[----:B------:R-:W-:Y:S01]  /*14a20*/  FFMA.FTZ R52, R10, R43, R4 ;  /* 0x0000002b0a347223 */ /* 0x000fe20000010004 */
[----:B------:R-:W-:Y:S01]  /*14a30*/  HADD2.F32 R43, -RZ, R42.H1_H1 ;  /* 0x3000002aff2b7230 */ /* 0x000fe20000004100 */
[----:B------:R-:W-:Y:S01]  /*14a40*/  F2FP.F16.E4M3.UNPACK_B R9, R9.H1 ;  /* 0x00000009ff09723e */ /* 0x000fe200030006ff */
[----:B------:R-:W-:Y:S01]  /*14a50*/  HADD2.F32 R49, -RZ, R41.H0_H0 ;  /* 0x20000029ff317230 */ /* 0x000fe20000004100 */
[----:B------:R-:W-:Y:S01]  /*14a60*/  F2FP.F16.E4M3.UNPACK_B R10, R35 ;  /* 0x00000023ff0a723e */ /* 0x000fe200020006ff */
[----:B------:R-:W-:-:S02]  /*14a70*/  HADD2.F32 R6, -RZ, R25.H0_H0 ;  /* 0x20000019ff067230 */ /* 0x000fc40000004100 */
[C---:B------:R-:W-:Y:S01]  /*14a80*/  FMUL.FTZ R53, R24.reuse, R43 ;  /* 0x0000002b18357220 */ /* 0x040fe20000410000 */
[----:B------:R-:W-:Y:S02]  /*14a90*/  HADD2.F32 R33, -RZ, R32.H0_H0 ;  /* 0x20000020ff217230 */ /* 0x000fe40000004100 */
[----:B------:R-:W-:Y:S01]  /*14aa0*/  FMUL.FTZ R24, R24, R31 ;  /* 0x0000001f18187220 */ /* 0x000fe20000410000 */
[----:B------:R-:W-:Y:S02]  /*14ab0*/  HADD2.F32 R4, -RZ, R9.H0_H0 ;  /* 0x20000009ff047230 */ /* 0x000fe40000004100 */
[----:B------:R-:W-:Y:S01]  /*14ac0*/  FMUL.FTZ R55, R6, R49 ;  /* 0x0000003106377220 */ /* 0x000fe20000410000 */
[C---:B------:R-:W-:Y:S01]  /*14ad0*/  FFMA.FTZ R42, R12.reuse, R31, -R53 ;  /* 0x0000001f0c2a7223 */ /* 0x040fe20000010835 */
[----:B------:R-:W-:Y:S01]  /*14ae0*/  FFMA.FTZ R43, R12, R43, R24 ;  /* 0x0000002b0c2b7223 */ /* 0x000fe20000010018 */
[-C--:B------:R-:W-:Y:S01]  /*14af0*/  FMUL.FTZ R6, R6, R33.reuse ;  /* 0x0000002106067220 */ /* 0x080fe20000410000 */
[----:B------:R-:W-:Y:S01]  /*14b00*/  F2FP.F16.E4M3.UNPACK_B R24, R50 ;  /* 0x00000032ff18723e */ /* 0x000fe200020006ff */
[----:B------:R-:W-:Y:S01]  /*14b10*/  FFMA.FTZ R55, R4, R33, -R55 ;  /* 0x0000002104377223 */ /* 0x000fe20000010837 */
[----:B------:R-:W-:-:S02]  /*14b20*/  HADD2.F32 R12, -RZ, R41.H1_H1 ;  /* 0x30000029ff0c7230 */ /* 0x000fc40000004100 */
[----:B------:R-:W-:Y:S01]  /*14b30*/  FFMA.FTZ R49, R4, R49, R6 ;  /* 0x0000003104317223 */ /* 0x000fe20000010006 */
[----:B------:R-:W-:Y:S01]  /*14b40*/  HADD2.F32 R6, -RZ, R28.H0_H0 ;  /* 0x2000001cff067230 */ /* 0x000fe20000004100 */
[----:B------:R-:W-:Y:S01]  /*14b50*/  F2FP.F16.E4M3.UNPACK_B R50, R50.H1 ;  /* 0x00000032ff32723e */ /* 0x000fe200030006ff */
[----:B------:R-:W-:Y:S01]  /*14b60*/  HADD2.F32 R33, -RZ, R24.H0_H0 ;  /* 0x20000018ff217230 */ /* 0x000fe20000004100 */
[----:B------:R-:W-:Y:S01]  /*14b70*/  F2FP.F16.E4M3.UNPACK_B R35, R35.H1 ;  /* 0x00000023ff23723e */ /* 0x000fe200030006ff */
[----:B------:R-:W-:Y:S01]  /*14b80*/  HADD2.F32 R25, -RZ, R25.H1_H1 ;  /* 0x30000019ff197230 */ /* 0x000fe20000004100 */
[----:B------:R-:W-:Y:S01]  /*14b90*/  F2FP.F16.E4M3.UNPACK_B R3, R8 ;  /* 0x00000008ff03723e */ /* 0x000fe200020006ff */
[----:B------:R-:W-:Y:S02]  /*14ba0*/  HADD2.F32 R31, -RZ, R10.H0_H0 ;  /* 0x2000000aff1f7230 */ /* 0x000fe40000004100 */
[----:B------:R-:W-:Y:S01]  /*14bb0*/  FMUL.FTZ R41, R6, R33 ;  /* 0x0000002106297220 */ /* 0x000fe20000410000 */
[----:B------:R-:W-:-:S02]  /*14bc0*/  HADD2.F32 R32, -RZ, R32.H1_H1 ;  /* 0x30000020ff207230 */ /* 0x000fc40000004100 */
[C---:B------:R-:W-:Y:S01]  /*14bd0*/  FMUL.FTZ R54, R25.reuse, R12 ;  /* 0x0000000c19367220 */ /* 0x040fe20000410000 */
[----:B------:R-:W-:Y:S02]  /*14be0*/  HADD2.F32 R4, -RZ, R14.H0_H0 ;  /* 0x2000000eff047230 */ /* 0x000fe40000004100 */
[-C--:B------:R-:W-:Y:S01]  /*14bf0*/  FMUL.FTZ R6, R6, R31.reuse ;  /* 0x0000001f06067220 */ /* 0x080fe20000410000 */
[----:B------:R-:W-:Y:S02]  /*14c00*/  HADD2.F32 R9, -RZ, R9.H1_H1 ;  /* 0x30000009ff097230 */ /* 0x000fe40000004100 */
[----:B------:R-:W-:Y:S01]  /*14c10*/  FMUL.FTZ R25, R25, R32 ;  /* 0x0000002019197220 */ /* 0x000fe20000410000 */
[----:B------:R-:W-:Y:S02]  /*14c20*/  HADD2.F32 R28, -RZ, R28.H1_H1 ;  /* 0x3000001cff1c7230 */ /* 0x000fe40000004100 */
[----:B------:R-:W-:Y:S01]  /*14c30*/  FFMA.FTZ R41, R4, R31, -R41 ;  /* 0x0000001f04297223 */ /* 0x000fe20000010829 */
[----:B------:R-:W-:-:S02]  /*14c40*/  HADD2.F32 R31, -RZ, R24.H1_H1 ;  /* 0x30000018ff1f7230 */ /* 0x000fc40000004100 */
[C---:B------:R-:W-:Y:S01]  /*14c50*/  FFMA.FTZ R54, R9.reuse, R32, -R54 ;  /* 0x0000002009367223 */ /* 0x040fe20000010836 */
[----:B------:R-:W-:Y:S01]  /*14c60*/  FFMA.FTZ R53, R4, R33, R6 ;  /* 0x0000002104357223 */ /* 0x000fe20000010006 */
[----:B------:R-:W-:Y:S01]  /*14c70*/  FFMA.FTZ R32, R9, R12, R25 ;  /* 0x0000000c09207223 */ /* 0x000fe20000010019 */
[----:B------:R-:W-:Y:S02]  /*14c80*/  HADD2.F32 R33, -RZ, R50.H0_H0 ;  /* 0x20000032ff217230 */ /* 0x000fe40000004100 */
[----:B------:R-:W-:Y:S01]  /*14c90*/  FMUL.FTZ R57, R28, R31 ;  /* 0x0000001f1c397220 */ /* 0x000fe20000410000 */
[----:B------:R-:W-:Y:S01]  /*14ca0*/  HADD2.F32 R6, -RZ, R29.H0_H0 ;  /* 0x2000001dff067230 */ /* 0x000fe20000004100 */
[----:B------:R-:W-:Y:S01]  /*14cb0*/  F2FP.F16.E4M3.UNPACK_B R12, R40.H1 ;  /* 0x00000028ff0c723e */ /* 0x000fe200030006ff */
[----:B------:R-:W-:Y:S01]  /*14cc0*/  HADD2.F32 R9, -RZ, R10.H1_H1 ;  /* 0x3000000aff097230 */ /* 0x000fe20000004100 */
[----:B------:R-:W-:Y:S01]  /*14cd0*/  F2FP.F16.E4M3.UNPACK_B R8, R8.H1 ;  /* 0x00000008ff08723e */ /* 0x000fe200030006ff */
[----:B------:R-:W-:-:S02]  /*14ce0*/  HADD2.F32 R25, -RZ, R35.H0_H0 ;  /* 0x20000023ff197230 */ /* 0x000fc40000004100 */
[----:B------:R-:W-:Y:S01]  /*14cf0*/  FMUL.FTZ R59, R6, R33 ;  /* 0x00000021063b7220 */ /* 0x000fe20000410000 */
[----:B------:R-:W-:Y:S02]  /*14d00*/  HADD2.F32 R14, -RZ, R14.H1_H1 ;  /* 0x3000000eff0e7230 */ /* 0x000fe40000004100 */
[----:B------:R-:W-:Y:S01]  /*14d10*/  FMUL.FTZ R28, R28, R9 ;  /* 0x000000091c1c7220 */ /* 0x000fe20000410000 */
[----:B------:R-:W-:Y:S02]  /*14d20*/  HADD2.F32 R4, -RZ, R15.H0_H0 ;  /* 0x2000000fff047230 */ /* 0x000fe40000004100 */
[----:B------:R-:W-:Y:S01]  /*14d30*/  FMUL.FTZ R6, R6, R25 ;  /* 0x0000001906067220 */ /* 0x000fe20000410000 */
[----:B------:R-:W-:Y:S02]  /*14d40*/  HADD2.F32 R10, -RZ, R35.H1_H1 ;  /* 0x30000023ff0a7230 */ /* 0x000fe40000004100 */
[C---:B------:R-:W-:Y:S01]  /*14d50*/  FFMA.FTZ R58, R14.reuse, R9, -R57 ;  /* 0x000000090e3a7223 */ /* 0x040fe20000010839 */
[----:B------:R-:W-:Y:S01]  /*14d60*/  F2FP.F16.E4M3.UNPACK_B R9, R30.H1 ;  /* 0x0000001eff09723e */ /* 0x000fe200030006ff */
[----:B------:R-:W-:Y:S01]  /*14d70*/  FFMA.FTZ R60, R14, R31, R28 ;  /* 0x0000001f0e3c7223 */ /* 0x000fe2000001001c */
[----:B------:R-:W-:Y:S01]  /*14d80*/  FFMA.FTZ R57, R4, R33, R6 ;  /* 0x0000002104397223 */ /* 0x000fe20000010006 */
[----:B------:R-:W-:-:S02]  /*14d90*/  HADD2.F32 R50, -RZ, R50.H1_H1 ;  /* 0x30000032ff327230 */ /* 0x000fc40000004100 */
[----:B------:R-:W-:Y:S01]  /*14da0*/  FFMA.FTZ R59, R4, R25, -R59 ;  /* 0x00000019043b7223 */ /* 0x000fe2000001083b */
[----:B------:R-:W-:Y:S01]  /*14db0*/  HADD2.F32 R29, -RZ, R29.H1_H1 ;  /* 0x3000001dff1d7230 */ /* 0x000fe20000004100 */
[----:B------:R-:W-:Y:S01]  /*14dc0*/  F2FP.F16.E4M3.UNPACK_B R40, R40 ;  /* 0x00000028ff28723e */ /* 0x000fe200020006ff */
[----:B------:R-:W-:Y:S01]  /*14dd0*/  HADD2.F32 R31, -RZ, R12.H0_H0 ;  /* 0x2000000cff1f7230 */ /* 0x000fe20000004100 */
[----:B------:R-:W-:Y:S01]  /*14de0*/  F2FP.F16.E4M3.UNPACK_B R30, R30 ;  /* 0x0000001eff1e723e */ /* 0x000fe200020006ff */
        /* <DEDUP_REMOVED lines=9> */
[C---:B------:R-:W-:Y:S01]  /*14e80*/  FFMA.FTZ R29, R4.reuse, R25, -R29 ;  /* 0x00000019041d7223 */ /* 0x040fe2000001081d */
[----:B------:R-:W-:Y:S02]  /*14e90*/  HADD2.F32 R15, -RZ, R15.H1_H1 ;  /* 0x3000000fff0f7230 */ /* 0x000fe40000004100 */
[----:B------:R-:W-:Y:S01]  /*14ea0*/  FFMA.FTZ R31, R4, R31, R6 ;  /* 0x0000001f041f7223 */ /* 0x000fe20000010006 */
[----:B------:R-:W-:-:S02]  /*14eb0*/  HADD2.F32 R9, -RZ, R9.H1_H1 ;  /* 0x30000009ff097230 */ /* 0x000fc40000004100 */
[----:B------:R-:W-:Y:S01]  /*14ec0*/  FMUL.FTZ R25, R7, R12 ;  /* 0x0000000c07197220 */ /* 0x000fe20000410000 */
        /* <DEDUP_REMOVED lines=8> */
[----:B------:R-:W-:-:S02]  /*14f50*/  HADD2.F32 R7, -RZ, R30.H0_H0 ;  /* 0x2000001eff077230 */ /* 0x000fc40000004100 */
[----:B------:R-:W-:Y:S02]  /*14f60*/  HADD2.F32 R4, -RZ, R3.H0_H0 ;  /* 0x20000003ff047230 */ /* 0x000fe40000004100 */
[C---:B------:R-:W-:Y:S01]  /*14f70*/  FMUL.FTZ R9, R6.reuse, R15 ;  /* 0x0000000f06097220 */ /* 0x040fe20000410000 */
[----:B------:R-:W-:Y:S02]  /*14f80*/  HADD2.F32 R40, -RZ, R40.H1_H1 ;  /* 0x30000028ff287230 */ /* 0x000fe40000004100 */
[-C--:B------:R-:W-:Y:S01]  /*14f90*/  FMUL.FTZ R25, R6, R7.reuse ;  /* 0x0000000706197220 */ /* 0x080fe20000410000 */
[----:B------:R-:W-:Y:S02]  /*14fa0*/  HADD2.F32 R5, -RZ, R5.H1_H1 ;  /* 0x30000005ff057230 */ /* 0x000fe40000004100 */
[----:B------:R-:W-:Y:S01]  /*14fb0*/  FFMA.FTZ R12, R4, R7, -R9 ;  /* 0x00000007040c7223 */ /* 0x000fe20000010809 */
[----:B------:R-:W-:Y:S01]  /*14fc0*/  HADD2.F32 R30, -RZ, R30.H1_H1 ;  /* 0x3000001eff1e7230 */ /* 0x000fe20000004100 */
[----:B------:R-:W-:Y:S01]  /*14fd0*/  F2FP.F16.E4M3.UNPACK_B R7, R48.H1 ;  /* 0x00000030ff07723e */ /* 0x000fe200030006ff */
[----:B------:R-:W-:-:S02]  /*14fe0*/  HADD2.F32 R3, -RZ, R3.H1_H1 ;  /* 0x30000003ff037230 */ /* 0x000fc40000004100 */
[C---:B------:R-:W-:Y:S01]  /*14ff0*/  FMUL.FTZ R8, R5.reuse, R40 ;  /* 0x0000002805087220 */ /* 0x040fe20000410000 */
[----:B------:R-:W-:Y:S01]  /*15000*/  FFMA.FTZ R25, R4, R15, R25 ;  /* 0x0000000f04197223 */ /* 0x000fe20000010019 */
[----:B------:R-:W-:Y:S01]  /*15010*/  F2FP.F16.E4M3.UNPACK_B R6, R34.H1 ;  /* 0x00000022ff06723e */ /* 0x000fe200030006ff */
[-C--:B------:R-:W-:Y:S01]  /*15020*/  FMUL.FTZ R5, R5, R30.reuse ;  /* 0x0000001e05057220 */ /* 0x080fe20000410000 */
[C---:B------:R-:W-:Y:S01]  /*15030*/  FFMA.FTZ R15, R3.reuse, R30, -R8 ;  /* 0x0000001e030f7223 */ /* 0x040fe20000010808 */
[----:B------:R-:W-:Y:S01]  /*15040*/  HADD2.F32 R8, -RZ, R7.H0_H0 ;  /* 0x20000007ff087230 */ /* 0x000fe20000004100 */
[----:B------:R-:W-:Y:S01]  /*15050*/  F2FP.F16.E4M3.UNPACK_B R34, R34 ;  /* 0x00000022ff22723e */ /* 0x000fe200020006ff */
[----:B------:R-:W-:Y:S02]  /*15060*/  HADD2.F32 R4, -RZ, R27.H0_H0 ;  /* 0x2000001bff047230 */ /* 0x000fe40000004100 */
[----:B------:R-:W-:Y:S01]  /*15070*/  FFMA.FTZ R40, R3, R40, R5 ;  /* 0x0000002803287223 */ /* 0x000fe20000010005 */
[----:B------:R-:W-:Y:S01]  /*15080*/  HADD2.F32 R5, -RZ, R6.H0_H0 ;  /* 0x20000006ff057230 */ /* 0x000fe20000004100 */
[----:B------:R-:W-:Y:S01]  /*15090*/  F2FP.F16.E4M3.UNPACK_B R48, R48 ;  /* 0x00000030ff30723e */ /* 0x000fe200020006ff */
[----:B------:R-:W-:-:S02]  /*150a0*/  HADD2.F32 R3, -RZ, R13.H0_H0 ;  /* 0x2000000dff037230 */ /* 0x000fc40000004100 */
[C---:B------:R-:W-:Y:S01]  /*150b0*/  FMUL.FTZ R28, R4.reuse, R8 ;  /* 0x00000008041c7220 */ /* 0x040fe20000410000 */
[----:B------:R-:W-:Y:S02]  /*150c0*/  HADD2.F32 R10, -RZ, R7.H1_H1 ;  /* 0x30000007ff0a7230 */ /* 0x000fe40000004100 */
[-C--:B------:R-:W-:Y:S01]  /*150d0*/  FMUL.FTZ R4, R4, R5.reuse ;  /* 0x0000000504047220 */ /* 0x080fe20000410000 */
[----:B------:R-:W-:Y:S02]  /*150e0*/  HADD2.F32 R27, -RZ, R27.H1_H1 ;  /* 0x3000001bff1b7230 */ /* 0x000fe40000004100 */
[----:B------:R-:W-:Y:S01]  /*150f0*/  FFMA.FTZ R28, R3, R5, -R28 ;  /* 0x00000005031c7223 */ /* 0x000fe2000001081c */
[----:B------:R-:W-:Y:S02]  /*15100*/  HADD2.F32 R6, -RZ, R6.H1_H1 ;  /* 0x30000006ff067230 */ /* 0x000fe40000004100 */
[----:B------:R-:W-:Y:S02]  /*15110*/  HADD2.F32 R13, -RZ, R13.H1_H1 ;  /* 0x3000000dff0d7230 */ /* 0x000fe40000004100 */
[C---:B------:R-:W-:Y:S01]  /*15120*/  FMUL.FTZ R30, R27.reuse, R10 ;  /* 0x0000000a1b1e7220 */ /* 0x040fe20000410000 */
[----:B------:R-:W-:Y:S01]  /*15130*/  FMUL.FTZ R5, R27, R6 ;  /* 0x000000061b057220 */ /* 0x000fe20000410000 */
[----:B------:R-:W-:-:S02]  /*15140*/  FFMA.FTZ R27, R3, R8, R4 ;  /* 0x00000008031b7223 */ /* 0x000fc40000010004 */
[C---:B------:R-:W-:Y:S01]  /*15150*/  FFMA.FTZ R33, R13.reuse, R6, -R30 ;  /* 0x000000060d217223 */ /* 0x040fe2000001081e */
[----:B------:R-:W-:Y:S02]  /*15160*/  HADD2.F32 R6, -RZ, R48.H0_H0 ;  /* 0x20000030ff067230 */ /* 0x000fe40000004100 */
[----:B------:R-:W-:Y:S01]  /*15170*/  FFMA.FTZ R30, R13, R10, R5 ;  /* 0x0000000a0d1e7223 */ /* 0x000fe20000010005 */
[----:B------:R-:W-:Y:S02]  /*15180*/  HADD2.F32 R5, -RZ, R34.H0_H0 ;  /* 0x20000022ff057230 */ /* 0x000fe40000004100 */
[----:B------:R-:W-:Y:S02]  /*15190*/  HADD2.F32 R4, -RZ, R26.H0_H0 ;  /* 0x2000001aff047230 */ /* 0x000fe40000004100 */
[----:B------:R-:W-:Y:S01]  /*151a0*/  HADD2.F32 R48, -RZ, R48.H1_H1 ;  /* 0x30000030ff307230 */ /* 0x000fe20000004100 */
[----:B------:R-:W-:Y:S01]  /*151b0*/  F2FP.SATFINITE.E4M3.F32.PACK_AB_MERGE_C R27, R30, R27, RZ ;  /* 0x0000001b1e1b723e */ /* 0x000fe200048070ff */
[----:B------:R-:W-:-:S02]  /*151c0*/  HADD2.F32 R26, -RZ, R26.H1_H1 ;  /* 0x3000001aff1a7230 */ /* 0x000fc40000004100 */
[C---:B------:R-:W-:Y:S01]  /*151d0*/  FMUL.FTZ R8, R4.reuse, R6 ;  /* 0x0000000604087220 */ /* 0x040fe20000410000 */
[----:B------:R-:W-:Y:S02]  /*151e0*/  HADD2.F32 R34, -RZ, R34.H1_H1 ;  /* 0x30000022ff227230 */ /* 0x000fe40000004100 */
        /* <DEDUP_REMOVED lines=26> */
.L_x_2350:
[----:B------:R-:W-:Y:S05]  /*15390*/  BSYNC B1 ;  /* 0x0000000000017941 */ /* 0x000fea0003800000 */
.L_x_2349:
[----:B------:R-:W-:Y:S05]  /*153a0*/  @P0 BRA `(.L_x_2324) ;  /* 0x0000000c00ec0947 */ /* 0x000fea0003800000 */
[----:B-----5:R-:W4:Y:S04]  /*153b0*/  LDL R24, [R1+0x28] ;  /* 0x0000280001187983 */ /* 0x020f280000100800 */
[----:B------:R-:W4:Y:S01]  /*153c0*/  LDL R49, [R1+0x50] ;  /* 0x0000500001317983 */ /* 0x000f220000100800 */
[----:B-123--:R-:W-:Y:S02]  /*153d0*/  SHF.R.U32.HI R0, RZ, 0x8, R36 ;  /* 0x00000008ff007819 */ /* 0x00efe40000011624 */
[----:B0-----:R-:W-:Y:S02]  /*153e0*/  LOP3.LUT R3, R36, 0xff, RZ, 0xc0, !PT ;  /* 0x000000ff24037812 */ /* 0x001fe400078ec0ff */
[----:B------:R-:W-:Y:S02]  /*153f0*/  SHF.R.U32.HI R4, RZ, 0x8, R37 ;  /* 0x00000008ff047819 */ /* 0x000fe40000011625 */
[----:B------:R-:W-:-:S02]  /*15400*/  LOP3.LUT R0, R0, 0xff, RZ, 0xc0, !PT ;  /* 0x000000ff00007812 */ /* 0x000fc400078ec0ff */
[----:B------:R-:W-:Y:S02]  /*15410*/  LOP3.LUT R5, R37, 0xff, RZ, 0xc0, !PT ;  /* 0x000000ff25057812 */ /* 0x000fe400078ec0ff */
[----:B------:R-:W-:Y:S02]  /*15420*/  LOP3.LUT R4, R4, 0xff, RZ, 0xc0, !PT ;  /* 0x000000ff04047812 */ /* 0x000fe400078ec0ff */
[----:B------:R-:W-:Y:S01]  /*15430*/  PRMT R13, R0, 0x7604, R3 ;  /* 0x00007604000d7816 */ /* 0x000fe20000000003 */
[----:B------:R-:W-:Y:S01]  /*15440*/  IMAD.SHL.U32 R0, R235, 0x80, RZ ;  /* 0x00000080eb007824 */ /* 0x000fe200078e00ff */
[----:B------:R-:W-:Y:S02]  /*15450*/  LEA.HI R20, R21, R20, RZ, 0x1c ;  /* 0x0000001415147211 */ /* 0x000fe400078fe0ff */
[----:B------:R-:W-:Y:S02]  /*15460*/  SHF.R.U32.HI R6, RZ, 0x8, R38 ;  /* 0x00000008ff067819 */ /* 0x000fe40000011626 */
[----:B------:R-:W-:-:S02]  /*15470*/  PRMT R12, R4, 0x7604, R5 ;  /* 0x00007604040c7816 */ /* 0x000fc40000000005 */
[----:B------:R-:W-:Y:S02]  /*15480*/  SHF.R.S32.HI R5, RZ, 0x1f, R20 ;  /* 0x0000001fff057819 */ /* 0x000fe40000011414 */
[----:B------:R-:W-:Y:S01]  /*15490*/  LOP3.LUT R9, R0, 0x380, RZ, 0xc0, !PT ;  /* 0x0000038000097812 */ /* 0x000fe200078ec0ff */
[----:B------:R-:W-:Y:S01]  /*154a0*/  IMAD.SHL.U32 R0, R20, 0x10, RZ ;  /* 0x0000001014007824 */ /* 0x000fe200078e00ff */
[----:B------:R-:W-:Y:S02]  /*154b0*/  LOP3.LUT R3, R38, 0xff, RZ, 0xc0, !PT ;  /* 0x000000ff26037812 */ /* 0x000fe400078ec0ff */
[----:B------:R-:W-:Y:S02]  /*154c0*/  LOP3.LUT R6, R6, 0xff, RZ, 0xc0, !PT ;  /* 0x000000ff06067812 */ /* 0x000fe400078ec0ff */
[----:B------:R-:W-:Y:S02]  /*154d0*/  LEA.HI R7, R5, R20, RZ, 0x3 ;  /* 0x0000001405077211 */ /* 0x000fe400078f18ff */
[----:B------:R-:W-:-:S02]  /*154e0*/  PRMT R15, R6, 0x7604, R3 ;  /* 0x00007604060f7816 */ /* 0x000fc40000000003 */
[----:B------:R-:W-:Y:S02]  /*154f0*/  SHF.R.U32.HI R3, RZ, 0x8, R39 ;  /* 0x00000008ff037819 */ /* 0x000fe40000011627 */
[----:B------:R-:W-:Y:S02]  /*15500*/  LOP3.LUT R0, R9, 0x70, R0, 0xf8, !PT ;  /* 0x0000007009007812 */ /* 0x000fe400078ef800 */
[----:B------:R-:W-:Y:S02]  /*15510*/  SHF.R.U32.HI R9, RZ, 0x3, R9 ;  /* 0x00000003ff097819 */ /* 0x000fe40000011609 */
[----:B------:R-:W-:Y:S02]  /*15520*/  SHF.L.U32 R7, R7, 0xb, RZ ;  /* 0x0000000b07077819 */ /* 0x000fe400000006ff */
[----:B------:R-:W-:Y:S02]  /*15530*/  LOP3.LUT R4, R39, 0xff, RZ, 0xc0, !PT ;  /* 0x000000ff27047812 */ /* 0x000fe400078ec0ff */
[----:B------:R-:W-:-:S02]  /*15540*/  LOP3.LUT R3, R3, 0xff, RZ, 0xc0, !PT ;  /* 0x000000ff03037812 */ /* 0x000fc400078ec0ff */
[----:B------:R-:W-:Y:S02]  /*15550*/  LOP3.LUT R0, R0, R9, RZ, 0x3c, !PT ;  /* 0x0000000900007212 */ /* 0x000fe400078e3cff */
[----:B------:R-:W-:Y:S02]  /*15560*/  LOP3.LUT R7, R7, 0xffffc000, RZ, 0xc0, !PT ;  /* 0xffffc00007077812 */ /* 0x000fe400078ec0ff */
[----:B------:R-:W-:Y:S02]  /*15570*/  PRMT R14, R3, 0x7604, R4 ;  /* 0x00007604030e7816 */ /* 0x000fe40000000004 */
[----:B------:R-:W-:Y:S02]  /*15580*/  SHF.R.U32.HI R5, RZ, 0x8, R44 ;  /* 0x00000008ff057819 */ /* 0x000fe4000001162c */
[----:B------:R-:W-:Y:S02]  /*15590*/  LOP3.LUT R6, R44, 0xff, RZ, 0xc0, !PT ;  /* 0x000000ff2c067812 */ /* 0x000fe400078ec0ff */
[----:B------:R-:W-:-:S02]  /*155a0*/  LOP3.LUT R5, R5, 0xff, RZ, 0xc0, !PT ;  /* 0x000000ff05057812 */ /* 0x000fc400078ec0ff */
[----:B------:R-:W-:Y:S02]  /*155b0*/  SHF.R.U32.HI R4, RZ, 0x8, R45 ;  /* 0x00000008ff047819 */ /* 0x000fe4000001162d */
[----:B------:R-:W-:Y:S02]  /*155c0*/  PRMT R25, R5, 0x7604, R6 ;  /* 0x0000760405197816 */ /* 0x000fe40000000006 */
[----:B------:R-:W-:Y:S02]  /*155d0*/  SHF.R.U32.HI R26, RZ, 0x8, R47 ;  /* 0x00000008ff1a7819 */ /* 0x000fe4000001162f */
[----:B------:R-:W-:Y:S02]  /*155e0*/  LOP3.LUT R20, R45, 0xff, RZ, 0xc0, !PT ;  /* 0x000000ff2d147812 */ /* 0x000fe400078ec0ff */
[----:B------:R-:W-:Y:S02]  /*155f0*/  LOP3.LUT R27, R47, 0xff, RZ, 0xc0, !PT ;  /* 0x000000ff2f1b7812 */ /* 0x000fe400078ec0ff */
[----:B------:R-:W-:-:S02]  /*15600*/  LOP3.LUT R26, R26, 0xff, RZ, 0xc0, !PT ;  /* 0x000000ff1a1a7812 */ /* 0x000fc400078ec0ff */
[----:B------:R-:W-:Y:S02]  /*15610*/  SHF.R.U32.HI R21, RZ, 0x8, R46 ;  /* 0x00000008ff157819 */ /* 0x000fe4000001162e */
[----:B------:R-:W-:Y:S02]  /*15620*/  PRMT R26, R26, 0x7604, R27 ;  /* 0x000076041a1a7816 */ /* 0x000fe4000000001b */
[----:B------:R-:W-:Y:S02]  /*15630*/  SHF.R.U32.HI R27, RZ, 0x10, R45 ;  /* 0x00000010ff1b7819 */ /* 0x000fe4000001162d */
[----:B------:R-:W-:Y:S02]  /*15640*/  LOP3.LUT R21, R21, 0xff, RZ, 0xc0, !PT ;  /* 0x000000ff15157812 */ /* 0x000fe400078ec0ff */
[----:B------:R-:W-:Y:S01]  /*15650*/  LOP3.LUT R13, R13, 0xff0000, R36, 0xf8, !PT ;  /* 0x00ff00000d0d7812 */ /* 0x000fe200078ef824 */
[----:B------:R-:W-:Y:S01]  /*15660*/  IMAD.U32 R27, R27, 0x10000, RZ ;  /* 0x000100001b1b7824 */ /* 0x000fe200078e00ff */
[----:B------:R-:W-:-:S02]  /*15670*/  SHF.R.U32.HI R31, RZ, 0x10, R47 ;  /* 0x00000010ff1f7819 */ /* 0x000fc4000001162f */
[----:B------:R-:W-:Y:S02]  /*15680*/  LOP3.LUT R25, R25, 0xff0000, R44, 0xf8, !PT ;  /* 0x00ff000019197812 */ /* 0x000fe400078ef82c */
[----:B------:R-:W-:Y:S02]  /*15690*/  LOP3.LUT R28, R13, 0xff000000, R36, 0xf8, !PT ;  /* 0xff0000000d1c7812 */ /* 0x000fe400078ef824 */
[----:B------:R-:W-:Y:S02]  /*156a0*/  SHF.L.U32 R31, R31, 0x10, RZ ;  /* 0x000000101f1f7819 */ /* 0x000fe400000006ff */
[----:B------:R-:W-:Y:S02]  /*156b0*/  LOP3.LUT R32, R25, 0xff000000, R44, 0xf8, !PT ;  /* 0xff00000019207812 */ /* 0x000fe400078ef82c */
[----:B------:R-:W-:Y:S02]  /*156c0*/  LOP3.LUT R31, R26, 0xff0000, R31, 0xf8, !PT ;  /* 0x00ff00001a1f7812 */ /* 0x000fe400078ef81f */
[----:B------:R-:W-:-:S04]  /*156d0*/  LOP3.LUT R15, R15, 0xff0000, R38, 0xf8, !PT ;  /* 0x00ff00000f0f7812 */ /* 0x000fc800078ef826 */
[----:B------:R-:W-:Y:S02]  /*156e0*/  LOP3.LUT R30, R15, 0xff000000, R38, 0xf8, !PT ;  /* 0xff0000000f1e7812 */ /* 0x000fe400078ef826 */
[----:B----4-:R-:W-:Y:S02]  /*156f0*/  IADD3 R3, R0, R7, R24 ;  /* 0x0000000700037210 */ /* 0x010fe40007ffe018 */
[----:B------:R-:W-:Y:S01]  /*15700*/  LOP3.LUT R24, R46, 0xff, RZ, 0xc0, !PT ;  /* 0x000000ff2e187812 */ /* 0x000fe200078ec0ff */
[----:B------:R-:W0:Y:S02]  /*15710*/  LDS.128 R8, [R49+0x20400] ;  /* 0x0204000031087984 */ /* 0x000e240000000c00 */
[----:B------:R-:W-:Y:S01]  /*15720*/  IMAD.IADD R0, R18, 0x1, R3 ;  /* 0x0000000112007824 */ /* 0x000fe200078e0203 */
[----:B------:R-:W-:Y:S02]  /*15730*/  LOP3.LUT R3, R4, 0xff, RZ, 0xc0, !PT ;  /* 0x000000ff04037812 */ /* 0x000fe400078ec0ff */
[----:B------:R-:W-:-:S02]  /*15740*/  PRMT R29, R21, 0x7604, R24 ;  /* 0x00007604151d7816 */ /* 0x000fc40000000018 */
[----:B------:R-:W1:Y:S01]  /*15750*/  LDS.128 R4, [R0+0x20400] ;  /* 0x0204000000047984 */ /* 0x000e620000000c00 */
[----:B------:R-:W-:Y:S02]  /*15760*/  PRMT R20, R3, 0x7604, R20 ;  /* 0x0000760403147816 */ /* 0x000fe40000000014 */
[----:B------:R-:W-:Y:S02]  /*15770*/  SHF.R.U32.HI R3, RZ, 0x10, R37 ;  /* 0x00000010ff037819 */ /* 0x000fe40000011625 */
[----:B------:R-:W-:Y:S02]  /*15780*/  SHF.R.U32.HI R21, RZ, 0x10, R39 ;  /* 0x00000010ff157819 */ /* 0x000fe40000011627 */
[----:B------:R-:W-:Y:S01]  /*15790*/  LOP3.LUT R27, R20, 0xff0000, R27, 0xf8, !PT ;  /* 0x00ff0000141b7812 */ /* 0x000fe200078ef81b */
[----:B------:R-:W-:Y:S01]  /*157a0*/  IMAD.U32 R3, R3, 0x10000, RZ ;  /* 0x0001000003037824 */ /* 0x000fe200078e00ff */
[----:B------:R-:W-:Y:S01]  /*157b0*/  LOP3.LUT R29, R29, 0xff0000, R46, 0xf8, !PT ;  /* 0x00ff00001d1d7812 */ /* 0x000fe200078ef82e */
[----:B------:R-:W-:Y:S01]  /*157c0*/  IMAD.U32 R21, R21, 0x10000, RZ ;  /* 0x0001000015157824 */ /* 0x000fe200078e00ff */
[----:B------:R-:W-:-:S02]  /*157d0*/  LOP3.LUT R44, R27, 0xff000000, R45, 0xf8, !PT ;  /* 0xff0000001b2c7812 */ /* 0x000fc400078ef82d */
[----:B------:R-:W-:Y:S02]  /*157e0*/  LOP3.LUT R3, R12, 0xff0000, R3, 0xf8, !PT ;  /* 0x00ff00000c037812 */ /* 0x000fe400078ef803 */
[----:B------:R-:W-:Y:S02]  /*157f0*/  LOP3.LUT R34, R29, 0xff000000, R46, 0xf8, !PT ;  /* 0xff0000001d227812 */ /* 0x000fe400078ef82e */
[----:B------:R-:W-:Y:S02]  /*15800*/  LOP3.LUT R36, R3, 0xff000000, R37, 0xf8, !PT ;  /* 0xff00000003247812 */ /* 0x000fe400078ef825 */
[----:B------:R-:W-:Y:S02]  /*15810*/  F2FP.F16.E4M3.UNPACK_B R33, R44 ;  /* 0x0000002cff21723e */ /* 0x000fe400020006ff */
[----:B------:R-:W-:Y:S02]  /*15820*/  F2FP.F16.E4M3.UNPACK_B R29, R36 ;  /* 0x00000024ff1d723e */ /* 0x000fe400020006ff */
[----:B------:R-:W-:Y:S01]  /*15830*/  LOP3.LUT R21, R14, 0xff0000, R21, 0xf8, !PT ;  /* 0x00ff00000e157812 */ /* 0x000fe200078ef815 */
[----:B------:R-:W-:Y:S01]  /*15840*/  HADD2.F32 R35, -RZ, R33.H0_H0 ;  /* 0x20000021ff237230 */ /* 0x000fe20000004100 */
[----:B------:R-:W-:Y:S01]  /*15850*/  LOP3.LUT R46, R31, 0xff000000, R47, 0xf8, !PT ;  /* 0xff0000001f2e7812 */ /* 0x000fe200078ef82f */
[--C-:B------:R-:W-:Y:S01]  /*15860*/  HADD2.F32 R31, -RZ, R29.reuse.H0_H0 ;  /* 0x2000001dff1f7230 */ /* 0x100fe20000004100 */
[----:B------:R-:W-:Y:S01]  /*15870*/  LOP3.LUT R38, R21, 0xff000000, R39, 0xf8, !PT ;  /* 0xff00000015267812 */ /* 0x000fe200078ef827 */
[----:B------:R-:W-:Y:S01]  /*15880*/  HADD2.F32 R29, -RZ, R29.H1_H1 ;  /* 0x3000001dff1d7230 */ /* 0x000fe20000004100 */
[----:B------:R-:W-:Y:S01]  /*15890*/  F2FP.F16.E4M3.UNPACK_B R44, R44.H1 ;  /* 0x0000002cff2c723e */ /* 0x000fe200030006ff */
[----:B------:R-:W-:Y:S01]  /*158a0*/  HADD2.F32 R33, -RZ, R33.H1_H1 ;  /* 0x30000021ff217230 */ /* 0x000fe20000004100 */
[----:B------:R-:W-:-:S02]  /*158b0*/  F2FP.F16.E4M3.UNPACK_B R36, R36.H1 ;  /* 0x00000024ff24723e */ /* 0x000fc400030006ff */
[----:B0-----:R-:W-:Y:S02]  /*158c0*/  F2FP.F16.E4M3.UNPACK_B R12, R9 ;  /* 0x00000009ff0c723e */ /* 0x001fe400020006ff */
        /* <DEDUP_REMOVED lines=8> */
[-C--:B------:R-:W-:Y:S01]  /*15950*/  F2FP.F16.E4M3.UNPACK_B R26, R7.reuse ;  /* 0x00000007ff1a723e */ /* 0x080fe200020006ff */
[----:B------:R-:W-:Y:S01]  /*15960*/  HADD2.F32 R20, -RZ, R20.H1_H1 ;  /* 0x30000014ff147230 */ /* 0x000fe20000004100 */
[----:B------:R-:W-:Y:S01]  /*15970*/  F2FP.F16.E4M3.UNPACK_B R27, R7.H1 ;  /* 0x00000007ff1b723e */ /* 0x000fe200030006ff */
[C---:B------:R-:W-:Y:S01]  /*15980*/  FMUL.FTZ R37, R24.reuse, R35 ;  /* 0x0000002318257220 */ /* 0x040fe20000410000 */
[-C--:B------:R-:W-:Y:S01]  /*15990*/  F2FP.F16.E4M3.UNPACK_B R5, R4.reuse ;  /* 0x00000004ff05723e */ /* 0x080fe200020006ff */
[----:B------:R-:W-:Y:S01]  /*159a0*/  HADD2.F32 R12, -RZ, R12.H1_H1 ;  /* 0x3000000cff0c7230 */ /* 0x000fe20000004100 */
[----:B------:R-:W-:Y:S01]  /*159b0*/  F2FP.F16.E4M3.UNPACK_B R7, R4.H1 ;  /* 0x00000004ff07723e */ /* 0x000fe200030006ff */
[-C--:B------:R-:W-:Y:S01]  /*159c0*/  FMUL.FTZ R4, R24, R31.reuse ;  /* 0x0000001f18047220 */ /* 0x080fe20000410000 */
[-C--:B------:R-:W-:Y:S01]  /*159d0*/  F2FP.F16.E4M3.UNPACK_B R24, R6.reuse ;  /* 0x00000006ff18723e */ /* 0x080fe200020006ff */
[C---:B------:R-:W-:Y:S01]  /*159e0*/  FFMA.FTZ R37, R10.reuse, R31, -R37 ;  /* 0x0000001f0a257223 */ /* 0x040fe20000010825 */
[----:B------:R-:W-:Y:S01]  /*159f0*/  F2FP.F16.E4M3.UNPACK_B R25, R6.H1 ;  /* 0x00000006ff19723e */ /* 0x000fe200030006ff */
[----:B------:R-:W-:Y:S01]  /*15a00*/  FFMA.FTZ R39, R10, R35, R4 ;  /* 0x000000230a277223 */ /* 0x000fe20000010004 */
[----:B------:R-:W-:Y:S01]  /*15a10*/  F2FP.F16.E4M3.UNPACK_B R9, R9.H1 ;  /* 0x00000009ff09723e */ /* 0x000fe200030006ff */
[----:B------:R-:W-:-:S02]  /*15a20*/  HADD2.F32 R35, -RZ, R44.H0_H0 ;  /* 0x2000002cff237230 */ /* 0x000fc40000004100 */
[C---:B------:R-:W-:Y:S01]  /*15a30*/  FMUL.FTZ R41, R20.reuse, R33 ;  /* 0x0000002114297220 */ /* 0x040fe20000410000 */
[----:B------:R-:W-:Y:S02]  /*15a40*/  HADD2.F32 R6, -RZ, R21.H0_H0 ;  /* 0x20000015ff067230 */ /* 0x000fe40000004100 */
[-C--:B------:R-:W-:Y:S01]  /*15a50*/  FMUL.FTZ R10, R20, R29.reuse ;  /* 0x0000001d140a7220 */ /* 0x080fe20000410000 */
[----:B------:R-:W-:Y:S02]  /*15a60*/  HADD2.F32 R31, -RZ, R36.H0_H0 ;  /* 0x20000024ff1f7230 */ /* 0x000fe40000004100 */
[----:B------:R-:W-:Y:S01]  /*15a70*/  FFMA.FTZ R20, R12, R29, -R41 ;  /* 0x0000001d0c147223 */ /* 0x000fe20000010829 */
[----:B------:R-:W-:Y:S02]  /*15a80*/  HADD2.F32 R4, -RZ, R9.H0_H0 ;  /* 0x20000009ff047230 */ /* 0x000fe40000004100 */
[----:B------:R-:W-:Y:S01]  /*15a90*/  FMUL.FTZ R43, R6, R35 ;  /* 0x00000023062b7220 */ /* 0x000fe20000410000 */
[----:B------:R-:W-:Y:S01]  /*15aa0*/  FFMA.FTZ R40, R12, R33, R10 ;  /* 0x000000210c287223 */ /* 0x000fe2000001000a */
[-C--:B------:R-:W-:Y:S01]  /*15ab0*/  FMUL.FTZ R6, R6, R31.reuse ;  /* 0x0000001f06067220 */ /* 0x080fe20000410000 */
[----:B------:R-:W-:Y:S01]  /*15ac0*/  F2FP.F16.E4M3.UNPACK_B R12, R46 ;  /* 0x0000002eff0c723e */ /* 0x000fe200020006ff */
[C---:B------:R-:W-:Y:S01]  /*15ad0*/  FFMA.FTZ R43, R4.reuse, R31, -R43 ;  /* 0x0000001f042b7223 */ /* 0x040fe2000001082b */
[----:B------:R-:W-:Y:S01]  /*15ae0*/  F2FP.F16.E4M3.UNPACK_B R10, R38 ;  /* 0x00000026ff0a723e */ /* 0x000fe200020006ff */
[----:B------:R-:W-:Y:S01]  /*15af0*/  FFMA.FTZ R35, R4, R35, R6 ;  /* 0x0000002304237223 */ /* 0x000fe20000010006 */
[----:B------:R-:W-:Y:S01]  /*15b00*/  HADD2.F32 R6, -RZ, R26.H0_H0 ;  /* 0x2000001aff067230 */ /* 0x000fe20000004100 */
[----:B------:R-:W-:Y:S01]  /*15b10*/  F2FP.F16.E4M3.UNPACK_B R46, R46.H1 ;  /* 0x0000002eff2e723e */ /* 0x000fe200030006ff */
[----:B------:R-:W-:Y:S01]  /*15b20*/  HADD2.F32 R31, -RZ, R12.H0_H0 ;  /* 0x2000000cff1f7230 */ /* 0x000fe20000004100 */
[----:B------:R-:W-:Y:S01]  /*15b30*/  F2FP.F16.E4M3.UNPACK_B R38, R38.H1 ;  /* 0x00000026ff26723e */ /* 0x000fe200030006ff */
[----:B------:R-:W-:Y:S01]  /*15b40*/  HADD2.F32 R44, -RZ, R44.H1_H1 ;  /* 0x3000002cff2c7230 */ /* 0x000fe20000004100 */
[----:B------:R-:W-:Y:S01]  /*15b50*/  F2FP.F16.E4M3.UNPACK_B R3, R8 ;  /* 0x00000008ff03723e */ /* 0x000fe200020006ff */
[----:B------:R-:W-:-:S02]  /*15b60*/  HADD2.F32 R21, -RZ, R21.H1_H1 ;  /* 0x30000015ff157230 */ /* 0x000fc40000004100 */
[C---:B------:R-:W-:Y:S01]  /*15b70*/  FMUL.FTZ R33, R6.reuse, R31 ;  /* 0x0000001f06217220 */ /* 0x040fe20000410000 */
[----:B------:R-:W-:Y:S01]  /*15b80*/  HADD2.F32 R29, -RZ, R10.H0_H0 ;  /* 0x2000000aff1d7230 */ /* 0x000fe20000004100 */
[----:B------:R-:W-:Y:S01]  /*15b90*/  F2FP.F16.E4M3.UNPACK_B R8, R8.H1 ;  /* 0x00000008ff08723e */ /* 0x000fe200030006ff */
[----:B------:R-:W-:Y:S02]  /*15ba0*/  HADD2.F32 R36, -RZ, R36.H1_H1 ;  /* 0x30000024ff247230 */ /* 0x000fe40000004100 */
[C---:B------:R-:W-:Y:S01]  /*15bb0*/  FMUL.FTZ R42, R21.reuse, R44 ;  /* 0x0000002c152a7220 */ /* 0x040fe20000410000 */
[----:B------:R-:W-:Y:S02]  /*15bc0*/  HADD2.F32 R4, -RZ, R14.H0_H0 ;  /* 0x2000000eff047230 */ /* 0x000fe40000004100 */
[----:B------:R-:W-:Y:S01]  /*15bd0*/  FMUL.FTZ R6, R6, R29 ;  /* 0x0000001d06067220 */ /* 0x000fe20000410000 */
[----:B------:R-:W-:Y:S02]  /*15be0*/  HADD2.F32 R9, -RZ, R9.H1_H1 ;  /* 0x30000009ff097230 */ /* 0x000fe40000004100 */
[----:B------:R-:W-:Y:S01]  /*15bf0*/  FMUL.FTZ R21, R21, R36 ;  /* 0x0000002415157220 */ /* 0x000fe20000410000 */
[----:B------:R-:W-:-:S02]  /*15c00*/  HADD2.F32 R26, -RZ, R26.H1_H1 ;  /* 0x3000001aff1a7230 */ /* 0x000fc40000004100 */
[C---:B------:R-:W-:Y:S01]  /*15c10*/  FFMA.FTZ R33, R4.reuse, R29, -R33 ;  /* 0x0000001d04217223 */ /* 0x040fe20000010821 */
[----:B------:R-:W-:Y:S02]  /*15c20*/  HADD2.F32 R29, -RZ, R12.H1_H1 ;  /* 0x3000000cff1d7230 */ /* 0x000fe40000004100 */
[----:B------:R-:W-:Y:S01]  /*15c30*/  FFMA.FTZ R41, R4, R31, R6 ;  /* 0x0000001f04297223 */ /* 0x000fe20000010006 */
[C---:B------:R-:W-:Y:S01]  /*15c40*/  FFMA.FTZ R42, R9.reuse, R36, -R42 ;  /* 0x00000024092a7223 */ /* 0x040fe2000001082a */
[----:B------:R-:W-:Y:S01]  /*15c50*/  FFMA.FTZ R44, R9, R44, R21 ;  /* 0x0000002c092c7223 */ /* 0x000fe20000010015 */
[----:B------:R-:W-:Y:S02]  /*15c60*/  HADD2.F32 R31, -RZ, R46.H0_H0 ;  /* 0x2000002eff1f7230 */ /* 0x000fe40000004100 */
[----:B------:R-:W-:Y:S01]  /*15c70*/  FMUL.FTZ R45, R26, R29 ;  /* 0x0000001d1a2d7220 */ /* 0x000fe20000410000 */
[----:B------:R-:W-:Y:S02]  /*15c80*/  HADD2.F32 R6, -RZ, R27.H0_H0 ;  /* 0x2000001bff067230 */ /* 0x000fe40000004100 */
        /* <DEDUP_REMOVED lines=41> */
[----:B------:R-:W-:Y:S01]  /*15f20*/  HADD2.F32 R7, -RZ, R28.H0_H0 ;  /* 0x2000001cff077230 */ /* 0x000fe20000004100 */
[----:B------:R-:W-:Y:S01]  /*15f30*/  F2FP.SATFINITE.E4M3.F32.PACK_AB_MERGE_C R35, R44, R35, RZ ;  /* 0x000000232c23723e */ /* 0x000fe200048070ff */
[----:B------:R-:W-:-:S02]  /*15f40*/  HADD2.F32 R4, -RZ, R3.H0_H0 ;  /* 0x20000003ff047230 */ /* 0x000fc40000004100 */
[C---:B------:R-:W-:Y:S01]  /*15f50*/  FMUL.FTZ R9, R6.reuse, R15 ;  /* 0x0000000f06097220 */ /* 0x040fe20000410000 */
[----:B------:R-:W-:Y:S02]  /*15f60*/  HADD2.F32 R32, -RZ, R32.H1_H1 ;  /* 0x30000020ff207230 */ /* 0x000fe40000004100 */
        /* <DEDUP_REMOVED lines=8> */
[----:B------:R-:W-:Y:S01]  /*15ff0*/  FMUL.FTZ R5, R5, R28 ;  /* 0x0000001c05057220 */ /* 0x000fe20000410000 */
[----:B------:R-:W-:Y:S01]  /*16000*/  F2FP.F16.E4M3.UNPACK_B R6, R30.H1 ;  /* 0x0000001eff06723e */ /* 0x000fe200030006ff */
[----:B------:R-:W-:Y:S01]  /*16010*/  FFMA.FTZ R28, R3, R28, -R8 ;  /* 0x0000001c031c7223 */ /* 0x000fe20000010808 */
[----:B------:R-:W-:-:S02]  /*16020*/  HADD2.F32 R8, -RZ, R7.H0_H0 ;  /* 0x20000007ff087230 */ /* 0x000fc40000004100 */
[----:B------:R-:W-:Y:S01]  /*16030*/  FFMA.FTZ R32, R3, R32, R5 ;  /* 0x0000002003207223 */ /* 0x000fe20000010005 */
[----:B------:R-:W-:Y:S01]  /*16040*/  HADD2.F32 R4, -RZ, R25.H0_H0 ;  /* 0x20000019ff047230 */ /* 0x000fe20000004100 */
[----:B------:R-:W-:Y:S01]  /*16050*/  F2FP.F16.E4M3.UNPACK_B R34, R34 ;  /* 0x00000022ff22723e */ /* 0x000fe200020006ff */
[----:B------:R-:W-:Y:S01]  /*16060*/  HADD2.F32 R5, -RZ, R6.H0_H0 ;  /* 0x20000006ff057230 */ /* 0x000fe20000004100 */
[----:B------:R-:W-:Y:S01]  /*16070*/  F2FP.F16.E4M3.UNPACK_B R30, R30 ;  /* 0x0000001eff1e723e */ /* 0x000fe200020006ff */
[----:B------:R-:W-:Y:S02]  /*16080*/  HADD2.F32 R3, -RZ, R13.H0_H0 ;  /* 0x2000000dff037230 */ /* 0x000fe40000004100 */
[C---:B------:R-:W-:Y:S01]  /*16090*/  FMUL.FTZ R26, R4.reuse, R8 ;  /* 0x00000008041a7220 */ /* 0x040fe20000410000 */
[----:B------:R-:W-:Y:S02]  /*160a0*/  HADD2.F32 R10, -RZ, R7.H1_H1 ;  /* 0x30000007ff0a7230 */ /* 0x000fe40000004100 */
[----:B------:R-:W-:Y:S01]  /*160b0*/  FMUL.FTZ R4, R4, R5 ;  /* 0x0000000504047220 */ /* 0x000fe20000410000 */
[----:B------:R-:W-:-:S02]  /*160c0*/  HADD2.F32 R25, -RZ, R25.H1_H1 ;  /* 0x30000019ff197230 */ /* 0x000fc40000004100 */
[----:B------:R-:W-:Y:S01]  /*160d0*/  FFMA.FTZ R26, R3, R5, -R26 ;  /* 0x00000005031a7223 */ /* 0x000fe2000001081a */
[----:B------:R-:W-:Y:S01]  /*160e0*/  HADD2.F32 R6, -RZ, R6.H1_H1 ;  /* 0x30000006ff067230 */ /* 0x000fe20000004100 */
[----:B------:R-:W-:Y:S01]  /*160f0*/  F2FP.SATFINITE.E4M3.F32.PACK_AB_MERGE_C R45, R46, R45, RZ ;  /* 0x0000002d2e2d723e */ /* 0x000fe200048070ff */
[----:B------:R-:W-:Y:S02]  /*16100*/  HADD2.F32 R13, -RZ, R13.H1_H1 ;  /* 0x3000000dff0d7230 */ /* 0x000fe40000004100 */
[C---:B------:R-:W-:Y:S01]  /*16110*/  FMUL.FTZ R36, R25.reuse, R10 ;  /* 0x0000000a19247220 */ /* 0x040fe20000410000 */
[----:B------:R-:W-:Y:S01]  /*16120*/  F2FP.SATFINITE.E4M3.F32.PACK_AB_MERGE_C R14, R14, R29, RZ ;  /* 0x0000001d0e0e723e */ /* 0x000fe200048070ff */
[----:B------:R-:W-:Y:S01]  /*16130*/  FMUL.FTZ R5, R25, R6 ;  /* 0x0000000619057220 */ /* 0x000fe20000410000 */
[----:B------:R-:W-:Y:S01]  /*16140*/  FFMA.FTZ R25, R3, R8, R4 ;  /* 0x0000000803197223 */ /* 0x000fe20000010004 */
[----:B------:R-:W-:Y:S01]  /*16150*/  FFMA.FTZ R31, R13, R6, -R36 ;  /* 0x000000060d1f7223 */ /* 0x000fe20000010824 */
[----:B------:R-:W-:-:S02]  /*16160*/  HADD2.F32 R6, -RZ, R34.H0_H0 ;  /* 0x20000022ff067230 */ /* 0x000fc40000004100 */
[----:B------:R-:W-:Y:S01]  /*16170*/  FFMA.FTZ R10, R13, R10, R5 ;  /* 0x0000000a0d0a7223 */ /* 0x000fe20000010005 */
[----:B------:R-:W-:Y:S01]  /*16180*/  HADD2.F32 R4, -RZ, R24.H0_H0 ;  /* 0x20000018ff047230 */ /* 0x000fe20000004100 */
[----:B------:R-:W-:Y:S01]  /*16190*/  F2FP.SATFINITE.E4M3.F32.PACK_AB_MERGE_C R32, R32, R21, R14 ;  /* 0x000000152020723e */ /* 0x000fe2000480700e */
[----:B------:R-:W-:Y:S02]  /*161a0*/  HADD2.F32 R5, -RZ, R30.H0_H0 ;  /* 0x2000001eff057230 */ /* 0x000fe40000004100 */
        /* <DEDUP_REMOVED lines=10> */
[C---:B------:R-:W-:Y:S01]  /*16250*/  FFMA.FTZ R8, R3.reuse, R5, -R8 ;  /* 0x0000000503087223 */ /* 0x040fe20000010808 */
[----:B------:R-:W-:Y:S01]  /*16260*/  FFMA.FTZ R3, R3, R6, R7 ;  /* 0x0000000603037223 */ /* 0x000fe20000010007 */
[C---:B------:R-:W-:Y:S01]  /*16270*/  FFMA.FTZ R13, R11.reuse, R30, -R4 ;  /* 0x0000001e0b0d7223 */ /* 0x040fe20000010804 */
[----:B------:R-:W-:Y:S01]  /*16280*/  F2FP.SATFINITE.E4M3.F32.PACK_AB_MERGE_C R7, R38, R47, RZ ;  /* 0x0000002f2607723e */ /* 0x000fe200048070ff */
        /* <DEDUP_REMOVED lines=11> */
[----:B------:R4:W-:Y:S04]  /*16340*/  STS.128 [R49+0x20400], R4 ;  /* 0x0204000431007388 */ /* 0x0009e80000000c00 */
[----:B------:R4:W-:Y:S02]  /*16350*/  STS.128 [R0+0x20400], R32 ;  /* 0x0204002000007388 */ /* 0x0009e40000000c00 */
.L_x_2324:
[----:B------:R-:W-:Y:S05]  /*16360*/  BSYNC B0 ;  /* 0x0000000000007941 */ /* 0x000fea0003800000 */
.L_x_2284:
        /* <DEDUP_REMOVED lines=8> */
.L_x_2282:
[----:B--234-:R-:W-:-:S05]  /*163f0*/  IMAD.U32 R0, RZ, RZ, UR45 ;  /* 0x0000002dff007e24 */ /* 0x01cfca000f8e00ff */
[----:B------:R-:W-:-:S13]  /*16400*/  ISETP.NE.AND P1, PT, R0, 0x3, PT ;  /* 0x000000030000780c */ /* 0x000fda0003f25270 */
[----:B------:R-:W-:Y:S05]  /*16410*/  @!P1 BRA `(.L_x_2351) ;  /* 0x0000000000049947 */ /* 0x000fea0003800000 */
[----:B------:R-:W-:Y:S01]  /*16420*/  BPT.TRAP 0x1 ;  /* 0x000000040000795c */ /* 0x000fe20000300000 */
.L_x_2351:
[----:B------:R-:W-:Y:S01]  /*16430*/  IMAD R0, R152, 0x8, R18 ;  /* 0x0000000898007824 */ /* 0x000fe200078e0212 */
[----:B01----:R-:W-:-:S04]  /*16440*/  SHF.L.U32 R3, R237, 0x1f, RZ ;  /* 0x0000001fed037819 */ /* 0x003fc800000006ff */
[----:B------:R0:W1:Y:S01]  /*16450*/  SYNCS.PHASECHK.TRANS64.TRYWAIT P2, [R0+URZ+0x38830], R3 ;  /* 0x03883003000075a7 */ /* 0x000062000804017f */
[----:B------:R-:W-:Y:S05]  /*16460*/  @!P1 BRA `(.L_x_2352) ;  /* 0x0000000000049947 */ /* 0x000fea0003800000 */
[----:B------:R-:W-:Y:S01]  /*16470*/  BPT.TRAP 0x1 ;  /* 0x000000040000795c */ /* 0x000fe20000300000 */
.L_x_2352:
[----:B------:R-:W2:Y:S01]  /*16480*/  S2R R4, SR_TID.X ;  /* 0x0000000000047919 */ /* 0x000ea20000002100 */
[----:B------:R-:W-:Y:S01]  /*16490*/  IMAD.MOV.U32 R151, RZ, RZ, RZ ;  /* 0x000000ffff977224 */ /* 0x000fe200078e00ff */
[----:B--2---:R-:W-:-:S04]  /*164a0*/  LOP3.LUT R4, R4, 0x7f, RZ, 0xc0, !PT ;  /* 0x0000007f04047812 */ /* 0x004fc800078ec0ff */
[----:B------:R-:W-:Y:S01]  /*164b0*/  ISETP.NE.AND P0, PT, R4, RZ, PT ;  /* 0x000000ff0400720c */ /* 0x000fe20003f05270 */
[----:B-1----:R-:W-:-:S12]  /*164c0*/  @P2 BRA `(.L_x_2353) ;  /* 0x0000000000082947 */ /* 0x002fd80003800000 */
[----:B------:R-:W1:Y:S02]  /*164d0*/  SYNCS.PHASECHK.TRANS64.TRYWAIT P2, [R0+URZ+0x38830], R3 ;  /* 0x03883003000075a7 */ /* 0x000e64000804017f */
[----:B-1----:R-:W-:Y:S05]  /*164e0*/  @!P2 BRA `(.L_x_2354) ;  /* 0x00000160005ca947 */ /* 0x002fea0003800000 */
.L_x_2353:
[----:B------:R-:W-:Y:S05]  /*164f0*/  WARPSYNC.ALL ;  /* 0x0000000000007948 */ /* 0x000fea0003800000 */
[----:B01----:R-:W-:Y:S01]  /*16500*/  VIADD R3, R18, 0x28400 ;  /* 0x0002840012037836 */ /* 0x003fe20000000000 */
[----:B------:R-:W-:Y:S01]  /*16510*/  R2UR UR12, R56 ;  /* 0x00000000380c72ca */ /* 0x000fe200000e0000 */
[----:B------:R-:W-:Y:S01]  /*16520*/  IMAD.MOV.U32 R5, RZ, RZ, 0x40000040 ;  /* 0x40000040ff057424 */ /* 0x000fe200078e00ff */
[----:B------:R-:W-:Y:S01]  /*16530*/  UMOV UR13, 0x40000040 ;  /* 0x40000040000d7882 */ /* 0x000fe20000000000 */
[----:B------:R-:W-:Y:S01]  /*16540*/  IMAD.MOV.U32 R7, RZ, RZ, 0x40000040 ;  /* 0x40000040ff077424 */ /* 0x000fe200078e00ff */
[----:B------:R-:W-:Y:S01]  /*16550*/  SHF.R.U32.HI R3, RZ, 0x4, R3 ;  /* 0x00000004ff037819 */ /* 0x000fe20000011603 */
[----:B------:R-:W-:Y:S01]  /*16560*/  UMOV UR9, 0x40000040 ;  /* 0x4000004000097882 */ /* 0x000fe20000000000 */
[----:B------:R-:W-:Y:S01]  /*16570*/  UMOV UR5, 0x40000040 ;  /* 0x4000004000057882 */ /* 0x000fe20000000000 */
[----:B------:R-:W-:Y:S01]  /*16580*/  UMOV UR17, 0x40000040 ;  /* 0x4000004000117882 */ /* 0x000fe20000000000 */
[----:B------:R-:W-:Y:S01]  /*16590*/  LOP3.LUT R3, R3, 0x3fff, RZ, 0xc0, !PT ;  /* 0x00003fff03037812 */ /* 0x000fe200078ec0ff */
[----:B------:R-:W-:Y:S01]  /*165a0*/  UMOV UR21, 0x40000040 ;  /* 0x4000004000157882 */ /* 0x000fe20000000000 */
[----:B------:R-:W-:Y:S01]  /*165b0*/  UMOV UR25, 0x40000040 ;  /* 0x4000004000197882 */ /* 0x000fe20000000000 */
[----:B------:R-:W2:Y:S01]  /*165c0*/  LDL R90, [R1+0x20] ;  /* 0x00002000015a7983 */ /* 0x000ea20000100800 */
[----:B------:R-:W-:-:S03]  /*165d0*/  LOP3.LUT R13, R3, 0x10000, RZ, 0xfc, !PT ;  /* 0x00010000030d7812 */ /* 0x000fc600078efcff */
[----:B------:R-:W3:Y:S01]  /*165e0*/  LDL R92, [R1+0xc] ;  /* 0x00000c00015c7983 */ /* 0x000ee20000100800 */
[----:B------:R-:W-:-:S03]  /*165f0*/  LEA R4, R152, R13, 0xb ;  /* 0x0000000d98047211 */ /* 0x000fc600078e58ff */
[----:B------:R-:W4:Y:S01]  /*16600*/  LDL R91, [R1+0x3c] ;  /* 0x00003c00015b7983 */ /* 0x000f220000100800 */
[----:B------:R-:W-:-:S03]  /*16610*/  R2UR UR14, R4 ;  /* 0x00000000040e72ca */ /* 0x000fc600000e0000 */
[----:B------:R-:W3:Y:S01]  /*16620*/  LDL R89, [R1+0x38] ;  /* 0x0000380001597983 */ /* 0x000ee20000100800 */
[----:B------:R-:W-:Y:S01]  /*16630*/  R2UR UR15, R5 ;  /* 0x00000000050f72ca */ /* 0x000fe200000e0000 */
[----:B------:R-:W-:Y:S01]  /*16640*/  ULOP3.LUT UR12, UR12, 0x10000, URZ, 0xfc, !UPT ;  /* 0x000100000c0c7892 */ /* 0x000fe2000f8efc3f */
[----:B-----5:R-:W-:Y:S01]  /*16650*/  WARPGROUP.ARRIVE ;  /* 0x00000000000079c5 */ /* 0x020fe20000000000 */
[----:B------:R-:W4:Y:S01]  /*16660*/  LDL R88, [R1+0x4] ;  /* 0x0000040001587983 */ /* 0x000f220000100800 */
[----:B------:R-:W-:Y:S01]  /*16670*/  UMOV UR29, 0x40000040 ;  /* 0x40000040001d7882 */ /* 0x000fe20000000000 */
[----:B------:R-:W-:Y:S01]  /*16680*/  UMOV UR33, 0x40000040 ;  /* 0x4000004000217882 */ /* 0x000fe20000000000 */
[----:B------:R-:W-:Y:S01]  /*16690*/  @!P0 VIADD R0, R0, 0x38840 ;  /* 0x0003884000008836 */ /* 0x000fe20000000000 */
[----:B------:R-:W-:Y:S01]  /*166a0*/  ULDC UR48, c[0x0][0x988] ;  /* 0x0002620000307ab9 */ /* 0x000fe20000000800 */
[----:B------:R-:W-:-:S05]  /*166b0*/  ULDC UR49, c[0x0][0x988] ;  /* 0x0002620000317ab9 */ /* 0x000fca0000000800 */
[----:B------:R-:W-:Y:S01]  /*166c0*/  QGMMA.64x128x32.F32.E4M3.E4M3 R24, gdesc[UR12], RZ, !UPT, gsb0 ;  /* 0x01e000000c1879f3 */ /* 0x000fe2000c0008ff */
[----:B------:R-:W-:Y:S01]  /*166d0*/  VIADD R6, R4, 0x2 ;  /* 0x0000000204067836 */ /* 0x000fe20000000000 */
[----:B------:R-:W-:-:S04]  /*166e0*/  R2UR UR11, R7 ;  /* 0x00000000070b72ca */ /* 0x000fc800000e0000 */
[----:B------:R-:W-:Y:S01]  /*166f0*/  R2UR UR10, R6 ;  /* 0x00000000060a72ca */ /* 0x000fe200000e0000 */
[----:B------:R-:W-:Y:S01]  /*16700*/  UIADD3 UR8, UR12, 0x2, URZ ;  /* 0x000000020c087890 */ /* 0x000fe2000fffe03f */
[----:B------:R-:W-:Y:S01]  /*16710*/  VIADD R6, R4, 0x4 ;  /* 0x0000000404067836 */ /* 0x000fe20000000000 */
[----:B------:R-:W-:-:S04]  /*16720*/  MOV R7, 0x40000040 ;  /* 0x4000004000077802 */ /* 0x000fc80000000f00 */
[----:B------:R-:W-:Y:S02]  /*16730*/  R2UR UR6, R6 ;  /* 0x00000000060672ca */ /* 0x000fe400000e0000 */
[----:B------:R-:W-:Y:S01]  /*16740*/  R2UR UR7, R7 ;  /* 0x00000000070772ca */ /* 0x000fe200000e0000 */
[----:B------:R-:W-:Y:S01]  /*16750*/  UIADD3 UR4, UR12, 0x4, URZ ;  /* 0x000000040c047890 */ /* 0x000fe2000fffe03f */
[----:B------:R-:W-:Y:S02]  /*16760*/  WARPGROUP.DEPBAR.LE gsb0, 0x0 ;  /* 0x00008000000079c5 */ /* 0x000fe40000010000 */
[----:B------:R-:W-:-:S06]  /*16770*/  WARPGROUP.ARRIVE ;  /* 0x00000000000079c5 */ /* 0x000fcc0000000000 */
[----:B------:R-:W-:Y:S01]  /*16780*/  QGMMA.64x128x32.F32.E4M3.E4M3 R24, gdesc[UR8], R24, gsb0 ;  /* 0x01e00000081879f3 */ /* 0x000fe20008000818 */
[----:B------:R-:W-:Y:S02]  /*16790*/  VIADD R6, R4, 0x6 ;  /* 0x0000000604067836 */ /* 0x000fe40000000000 */
[----:B------:R-:W-:-:S03]  /*167a0*/  IMAD.MOV.U32 R7, RZ, RZ, 0x40000040 ;  /* 0x40000040ff077424 */ /* 0x000fc600078e00ff */
[----:B------:R-:W-:Y:S02]  /*167b0*/  R2UR UR18, R6 ;  /* 0x00000000061272ca */ /* 0x000fe400000e0000 */
[----:B------:R-:W-:Y:S01]  /*167c0*/  R2UR UR19, R7 ;  /* 0x00000000071372ca */ /* 0x000fe200000e0000 */
[----:B------:R-:W-:Y:S01]  /*167d0*/  UIADD3 UR16, UR12, 0x6, URZ ;  /* 0x000000060c107890 */ /* 0x000fe2000fffe03f */
[----:B------:R-:W-:Y:S02]  /*167e0*/  WARPGROUP.DEPBAR.LE gsb0, 0x0 ;  /* 0x00008000000079c5 */ /* 0x000fe40000010000 */
[----:B------:R-:W-:-:S06]  /*167f0*/  WARPGROUP.ARRIVE ;  /* 0x00000000000079c5 */ /* 0x000fcc0000000000 */
[----:B------:R-:W-:Y:S01]  /*16800*/  QGMMA.64x128x32.F32.E4M3.E4M3 R24, gdesc[UR4], R24, gsb0 ;  /* 0x01e00000041879f3 */ /* 0x000fe20008000818 */
[----:B------:R-:W-:Y:S01]  /*16810*/  VIADD R6, R4, 0x400 ;  /* 0x0000040004067836 */ /* 0x000fe20000000000 */
[----:B------:R-:W-:Y:S01]  /*16820*/  UIADD3 UR20, UR12, 0x400, URZ ;  /* 0x000004000c147890 */ /* 0x000fe2000fffe03f */
[----:B------:R-:W-:Y:S01]  /*16830*/  IMAD.MOV.U32 R7, RZ, RZ, 0x40000040 ;  /* 0x40000040ff077424 */ /* 0x000fe200078e00ff */
[----:B------:R-:W-:Y:S02]  /*16840*/  UIADD3 UR24, UR12, 0x402, URZ ;  /* 0x000004020c187890 */ /* 0x000fe4000fffe03f */
[----:B------:R-:W-:Y:S01]  /*16850*/  R2UR UR22, R6 ;  /* 0x00000000061672ca */ /* 0x000fe200000e0000 */
[----:B------:R-:W-:Y:S01]  /*16860*/  UIADD3 UR28, UR12, 0x404, URZ ;  /* 0x000004040c1c7890 */ /* 0x000fe2000fffe03f */
[----:B------:R-:W-:Y:S02]  /*16870*/  R2UR UR23, R7 ;  /* 0x00000000071772ca */ /* 0x000fe400000e0000 */
[----:B------:R-:W-:Y:S01]  /*16880*/  MOV R5, 0x40000040 ;  /* 0x4000004000057802 */ /* 0x000fe20000000f00 */
[----:B------:R-:W-:Y:S01]  /*16890*/  UIADD3 UR32, UR12, 0x406, URZ ;  /* 0x000004060c207890 */ /* 0x000fe2000fffe03f */
[----:B----4-:R-:W-:Y:S01]  /*168a0*/  IMAD R91, R88, 0x80, R91 ;  /* 0x00000080585b7824 */ /* 0x010fe200078e025b */
[----:B------:R-:W-:Y:S01]  /*168b0*/  ULDC UR6, c[0x0][0x988] ;  /* 0x0002620000067ab9 */ /* 0x000fe20000000800 */
[----:B------:R-:W-:-:S02]  /*168c0*/  WARPGROUP.DEPBAR.LE gsb0, 0x0 ;  /* 0x00008000000079c5 */ /* 0x000fc40000010000 */
[----:B------:R-:W-:-:S06]  /*168d0*/  WARPGROUP.ARRIVE ;  /* 0x00000000000079c5 */ /* 0x000fcc0000000000 */
[----:B------:R-:W-:Y:S01]  /*168e0*/  QGMMA.64x128x32.F32.E4M3.E4M3 R24, gdesc[UR16], R24, gsb0 ;  /* 0x01e00000101879f3 */ /* 0x000fe20008000818 */
[----:B------:R-:W-:Y:S01]  /*168f0*/  IMAD.MOV.U32 R7, RZ, RZ, 0x40000040 ;  /* 0x40000040ff077424 */ /* 0x000fe200078e00ff */
[----:B------:R-:W-:-:S04]  /*16900*/  IADD3 R6, R4, 0x402, RZ ;  /* 0x0000040204067810 */ /* 0x000fc80007ffe0ff */
[----:B------:R-:W-:Y:S02]  /*16910*/  R2UR UR26, R6 ;  /* 0x00000000061a72ca */ /* 0x000fe400000e0000 */
[----:B------:R-:W-:Y:S01]  /*16920*/  R2UR UR27, R7 ;  /* 0x00000000071b72ca */ /* 0x000fe200000e0000 */
[----:B------:R-:W-:Y:S02]  /*16930*/  WARPGROUP.DEPBAR.LE gsb0, 0x0 ;  /* 0x00008000000079c5 */ /* 0x000fe40000010000 */
[----:B------:R-:W-:-:S06]  /*16940*/  WARPGROUP.ARRIVE ;  /* 0x00000000000079c5 */ /* 0x000fcc0000000000 */
[----:B------:R-:W-:Y:S01]  /*16950*/  QGMMA.64x128x32.F32.E4M3.E4M3 R24, gdesc[UR20], R24, gsb0 ;  /* 0x01e00000141879f3 */ /* 0x000fe20008000818 */
[----:B------:R-:W-:Y:S02]  /*16960*/  VIADD R6, R4, 0x404 ;  /* 0x0000040404067836 */ /* 0x000fe40000000000 */
[----:B------:R-:W-:-:S03]  /*16970*/  IMAD.MOV.U32 R7, RZ, RZ, 0x40000040 ;  /* 0x40000040ff077424 */ /* 0x000fc600078e00ff */
[----:B------:R-:W-:Y:S02]  /*16980*/  R2UR UR30, R6 ;  /* 0x00000000061e72ca */ /* 0x000fe400000e0000 */
[----:B------:R-:W-:Y:S01]  /*16990*/  R2UR UR31, R7 ;  /* 0x00000000071f72ca */ /* 0x000fe200000e0000 */
[----:B------:R-:W-:Y:S02]  /*169a0*/  WARPGROUP.DEPBAR.LE gsb0, 0x0 ;  /* 0x00008000000079c5 */ /* 0x000fe40000010000 */
[----:B------:R-:W-:-:S06]  /*169b0*/  WARPGROUP.ARRIVE ;  /* 0x00000000000079c5 */ /* 0x000fcc0000000000 */
[----:B------:R-:W-:Y:S01]  /*169c0*/  QGMMA.64x128x32.F32.E4M3.E4M3 R24, gdesc[UR24], R24, gsb0 ;  /* 0x01e00000181879f3 */ /* 0x000fe20008000818 */
[----:B------:R-:W-:Y:S01]  /*169d0*/  VIADD R4, R4, 0x406 ;  /* 0x0000040604047836 */ /* 0x000fe20000000000 */
[----:B------:R-:W-:-:S04]  /*169e0*/  R2UR UR35, R5 ;  /* 0x00000000052372ca */ /* 0x000fc800000e0000 */
[----:B------:R-:W-:Y:S01]  /*169f0*/  R2UR UR34, R4 ;  /* 0x00000000042272ca */ /* 0x000fe200000e0000 */
[----:B------:R-:W-:Y:S02]  /*16a00*/  WARPGROUP.DEPBAR.LE gsb0, 0x0 ;  /* 0x00008000000079c5 */ /* 0x000fe40000010000 */
[----:B------:R-:W-:-:S06]  /*16a10*/  WARPGROUP.ARRIVE ;  /* 0x00000000000079c5 */ /* 0x000fcc0000000000 */
[----:B------:R-:W-:Y:S03]  /*16a20*/  QGMMA.64x128x32.F32.E4M3.E4M3 R24, gdesc[UR28], R24, gsb0 ;  /* 0x01e000001c1879f3 */ /* 0x000fe60008000818 */
[----:B------:R-:W-:Y:S02]  /*16a30*/  WARPGROUP.DEPBAR.LE gsb0, 0x0 ;  /* 0x00008000000079c5 */ /* 0x000fe40000010000 */
[----:B------:R-:W-:-:S07]  /*16a40*/  WARPGROUP.ARRIVE ;  /* 0x00000000000079c5 */ /* 0x000fce0000000000 */
[----:B------:R-:W-:Y:S03]  /*16a50*/  QGMMA.64x128x32.F32.E4M3.E4M3 R24, gdesc[UR32], R24, gsb0 ;  /* 0x01e00000201879f3 */ /* 0x000fe60008000818 */
[----:B------:R-:W-:Y:S02]  /*16a60*/  WARPGROUP.DEPBAR.LE gsb0, 0x0 ;  /* 0x00008000000079c5 */ /* 0x000fe40000010000 */
[C---:B------:R-:W-:Y:S01]  /*16a70*/  FMUL.FTZ R26, R2.reuse, R26 ;  /* 0x0000001a021a7220 */ /* 0x040fe20000410000 */
[----:B------:R-:W-:-:S03]  /*16a80*/  FMUL.FTZ R7, R2, R32 ;  /* 0x0000002002077220 */ /* 0x000fc60000410000 */
[----:B------:R0:W1:Y:S01]  /*16a90*/  MUFU.TANH R32, R26 ;  /* 0x0000001a00207308 */ /* 0x0000620000002400 */
[C---:B------:R-:W-:Y:S01]  /*16aa0*/  FMUL.FTZ R30, R2.reuse, R30 ;  /* 0x0000001e021e7220 */ /* 0x040fe20000410000 */
[----:B------:R-:W-:Y:S01]  /*16ab0*/  FMUL.FTZ R9, R2, R33 ;  /* 0x0000002102097220 */ /* 0x000fe20000410000 */
[----:B0-----:R-:W-:-:S05]  /*16ac0*/  IMAD.MOV.U32 R26, RZ, RZ, -0x80 ;  /* 0xffffff80ff1a7424 */ /* 0x001fca00078e00ff */
[----:B------:R2:W-:Y:S01]  /*16ad0*/  MUFU.TANH R33, R30 ;  /* 0x0000001e00217308 */ /* 0x0005e20000002400 */
[----:B------:R-:W-:Y:S02]  /*16ae0*/  IMAD R26, R133, R26, 0x80 ;  /* 0x00000080851a7424 */ /* 0x000fe400078e021a */
[----:B------:R-:W-:Y:S02]  /*16af0*/  FMUL.FTZ R27, R2, R27 ;  /* 0x0000001b021b7220 */ /* 0x000fe40000410000 */
[----:B--2---:R-:W-:-:S05]  /*16b00*/  IMAD.IADD R30, R90, 0x1, R26 ;  /* 0x000000015a1e7824 */ /* 0x004fca00078e021a */
[----:B---3--:R-:W-:Y:S01]  /*16b10*/  IADD3 R26, -R92, 0x1, R30 ;  /* 0x000000015c1a7810 */ /* 0x008fe20007ffe11e */
[----:B------:R-:W0:Y:S01]  /*16b20*/  MUFU.TANH R27, R27 ;  /* 0x0000001b001b7308 */ /* 0x000e220000002400 */
[----:B------:R-:W-:-:S03]  /*16b30*/  FMUL.FTZ R31, R2, R31 ;  /* 0x0000001f021f7220 */ /* 0x000fc60000410000 */
[C---:B------:R-:W-:Y:S02]  /*16b40*/  IMAD R26, R89.reuse, -0x2, R26 ;  /* 0xfffffffe591a7824 */ /* 0x040fe400078e021a */
[C---:B------:R-:W-:Y:S01]  /*16b50*/  FMUL.FTZ R12, R2.reuse, R41 ;  /* 0x00000029020c7220 */ /* 0x040fe20000410000 */
[----:B------:R-:W-:Y:S02]  /*16b60*/  IMAD R30, R89, -0x2, R30 ;  /* 0xfffffffe591e7824 */ /* 0x000fe400078e021e */
[----:B------:R-:W-:Y:S01]  /*16b70*/  FMUL.FTZ R34, R2, R34 ;  /* 0x0000002202227220 */ /* 0x000fe20000410000 */
[----:B------:R-:W-:Y:S01]  /*16b80*/  IADD3 R41, R26, 0x8, R91 ;  /* 0x000000081a297810 */ /* 0x000fe20007ffe05b */
[C---:B------:R-:W-:Y:S01]  /*16b90*/  FMUL.FTZ R11, R2.reuse, R40 ;  /* 0x00000028020b7220 */ /* 0x040fe20000410000 */
[----:B------:R-:W2:Y:S01]  /*16ba0*/  MUFU.TANH R31, R31 ;  /* 0x0000001f001f7308 */ /* 0x000ea20000002400 */
[----:B------:R-:W-:Y:S01]  /*16bb0*/  FMUL.FTZ R35, R2, R35 ;  /* 0x0000002302237220 */ /* 0x000fe20000410000 */
[----:B------:R-:W-:Y:S01]  /*16bc0*/  VIMNMX R40, R30, R41, PT ;  /* 0x000000291e287248 */ /* 0x000fe20003fe0100 */
[----:B------:R-:W-:-:S03]  /*16bd0*/  FMUL.FTZ R38, R2, R38 ;  /* 0x0000002602267220 */ /* 0x000fc60000410000 */
[C---:B------:R-:W-:Y:S02]  /*16be0*/  ISETP.GT.AND P2, PT, R40.reuse, RZ, PT ;  /* 0x000000ff2800720c */ /* 0x040fe40003f44270 */
[----:B------:R-:W3:Y:S01]  /*16bf0*/  MUFU.TANH R34, R34 ;  /* 0x0000002200227308 */ /* 0x000ee20000002400 */
[----:B------:R-:W-:Y:S01]  /*16c00*/  ISETP.GT.AND P3, PT, R40, 0x1, PT ;  /* 0x000000012800780c */ /* 0x000fe20003f64270 */
[----:B------:R-:W-:Y:S01]  /*16c10*/  FMUL.FTZ R39, R2, R39 ;  /* 0x0000002702277220 */ /* 0x000fe20000410000 */
[----:B------:R-:W-:Y:S02]  /*16c20*/  ISETP.GT.AND P4, PT, R40, 0x8, PT ;  /* 0x000000082800780c */ /* 0x000fe40003f84270 */
[----:B-1----:R-:W-:Y:S02]  /*16c30*/  FSEL R101, R32, -INF , P2 ;  /* 0xff80000020657808 */ /* 0x002fe40001000000 */
[----:B0-----:R-:W-:Y:S01]  /*16c40*/  FSEL R103, R27, -INF , P3 ;  /* 0xff8000001b677808 */ /* 0x001fe20001800000 */
[----:B------:R-:W0:Y:S01]  /*16c50*/  MUFU.TANH R35, R35 ;  /* 0x0000002300237308 */ /* 0x000e220000002400 */
[----:B------:R-:W-:Y:S01]  /*16c60*/  ISETP.GT.AND P2, PT, R40, 0x9, PT ;  /* 0x000000092800780c */ /* 0x000fe20003f44270 */
[----:B------:R-:W-:Y:S01]  /*16c70*/  FMUL.FTZ R42, R2, R42 ;  /* 0x0000002a022a7220 */ /* 0x000fe20000410000 */
[----:B------:R-:W-:-:S02]  /*16c80*/  FSEL R105, R33, -INF , P4 ;  /* 0xff80000021697808 */ /* 0x000fc40002000000 */
[----:B------:R-:W-:-:S03]  /*16c90*/  FMNMX.FTZ R32, R101, R103, !PT ;  /* 0x0000006765207209 */ /* 0x000fc60007810000 */
[----:B------:R-:W1:Y:S01]  /*16ca0*/  MUFU.TANH R38, R38 ;  /* 0x0000002600267308 */ /* 0x000e620000002400 */
[----:B------:R-:W-:Y:S01]  /*16cb0*/  ISETP.GT.AND P3, PT, R40, 0x10, PT ;  /* 0x000000102800780c */ /* 0x000fe20003f64270 */
[----:B------:R-:W-:Y:S01]  /*16cc0*/  FMUL.FTZ R43, R2, R43 ;  /* 0x0000002b022b7220 */ /* 0x000fe20000410000 */
[----:B--2---:R-:W-:Y:S02]  /*16cd0*/  FSEL R99, R31, -INF , P2 ;  /* 0xff8000001f637808 */ /* 0x004fe40001000000 */
[----:B------:R-:W-:-:S03]  /*16ce0*/  FMNMX.FTZ R32, R105, R32, !PT ;  /* 0x0000002069207209 */ /* 0x000fc60007810000 */
[----:B------:R-:W2:Y:S01]  /*16cf0*/  MUFU.TANH R39, R39 ;  /* 0x0000002700277308 */ /* 0x000ea20000002400 */
[----:B------:R-:W-:Y:S01]  /*16d00*/  ISETP.GT.AND P2, PT, R40, 0x11, PT ;  /* 0x000000112800780c */ /* 0x000fe20003f44270 */
[----:B------:R-:W-:Y:S01]  /*16d10*/  FMUL.FTZ R46, R2, R46 ;  /* 0x0000002e022e7220 */ /* 0x000fe20000410000 */
[----:B---3--:R-:W-:Y:S02]  /*16d20*/  FSEL R97, R34, -INF , P3 ;  /* 0xff80000022617808 */ /* 0x008fe40001800000 */
[----:B------:R-:W-:-:S03]  /*16d30*/  FMNMX.FTZ R32, R99, R32, !PT ;  /* 0x0000002063207209 */ /* 0x000fc60007810000 */
[----:B------:R-:W3:Y:S01]  /*16d40*/  MUFU.TANH R42, R42 ;  /* 0x0000002a002a7308 */ /* 0x000ee20000002400 */
[----:B------:R-:W-:Y:S02]  /*16d50*/  ISETP.GT.AND P3, PT, R40, 0x18, PT ;  /* 0x000000182800780c */ /* 0x000fe40003f64270 */
[----:B0-----:R-:W-:Y:S02]  /*16d60*/  FSEL R95, R35, -INF , P2 ;  /* 0xff800000235f7808 */ /* 0x001fe40001000000 */
[----:B------:R-:W-:-:S03]  /*16d70*/  FMNMX.FTZ R32, R97, R32, !PT ;  /* 0x0000002061207209 */ /* 0x000fc60007810000 */
[----:B------:R-:W0:Y:S01]  /*16d80*/  MUFU.TANH R43, R43 ;  /* 0x0000002b002b7308 */ /* 0x000e220000002400 */
[----:B------:R-:W-:Y:S01]  /*16d90*/  FMUL.FTZ R47, R2, R47 ;  /* 0x0000002f022f7220 */ /* 0x000fe20000410000 */
[----:B------:R-:W-:Y:S01]  /*16da0*/  ISETP.GT.AND P2, PT, R40, 0x19, PT ;  /* 0x000000192800780c */ /* 0x000fe20003f44270 */
[----:B------:R-:W-:Y:S01]  /*16db0*/  FMUL.FTZ R50, R2, R50 ;  /* 0x0000003202327220 */ /* 0x000fe20000410000 */
[----:B-1----:R-:W-:Y:S02]  /*16dc0*/  FSEL R93, R38, -INF , P3 ;  /* 0xff800000265d7808 */ /* 0x002fe40001800000 */
[----:B------:R-:W-:Y:S02]  /*16dd0*/  FMNMX.FTZ R32, R95, R32, !PT ;  /* 0x000000205f207209 */ /* 0x000fe40007810000 */
[----:B------:R-:W1:Y:S01]  /*16de0*/  MUFU.TANH R46, R46 ;  /* 0x0000002e002e7308 */ /* 0x000e620000002400 */
[----:B------:R-:W-:Y:S01]  /*16df0*/  FMUL.FTZ R15, R2, R45 ;  /* 0x0000002d020f7220 */ /* 0x000fe20000410000 */
[----:B------:R-:W-:-:S02]  /*16e00*/  ISETP.GT.AND P3, PT, R40, 0x20, PT ;  /* 0x000000202800780c */ /* 0x000fc40003f64270 */
[----:B--2---:R-:W-:Y:S02]  /*16e10*/  FSEL R89, R39, -INF , P2 ;  /* 0xff80000027597808 */ /* 0x004fe40001000000 */
[----:B------:R-:W-:Y:S02]  /*16e20*/  FMNMX.FTZ R32, R93, R32, !PT ;  /* 0x000000205d207209 */ /* 0x000fe40007810000 */
[----:B------:R-:W2:Y:S01]  /*16e30*/  MUFU.TANH R45, R47 ;  /* 0x0000002f002d7308 */ /* 0x000ea20000002400 */
[C---:B------:R-:W-:Y:S01]  /*16e40*/  FMUL.FTZ R51, R2.reuse, R51 ;  /* 0x0000003302337220 */ /* 0x040fe20000410000 */
[----:B------:R-:W-:Y:S01]  /*16e50*/  FMUL.FTZ R27, R2, R67 ;  /* 0x00000043021b7220 */ /* 0x000fe20000410000 */
[----:B------:R-:W-:Y:S01]  /*16e60*/  ISETP.GT.AND P2, PT, R40, 0x21, PT ;  /* 0x000000212800780c */ /* 0x000fe20003f44270 */
[----:B------:R-:W-:Y:S01]  /*16e70*/  FMUL.FTZ R54, R2, R54 ;  /* 0x0000003602367220 */ /* 0x000fe20000410000 */
[----:B---3--:R-:W-:Y:S02]  /*16e80*/  FSEL R67, R42, -INF , P3 ;  /* 0xff8000002a437808 */ /* 0x008fe40001800000 */
[----:B------:R-:W-:Y:S01]  /*16e90*/  FMNMX.FTZ R32, R89, R32, !PT ;  /* 0x0000002059207209 */ /* 0x000fe20007810000 */
[----:B------:R-:W3:Y:S01]  /*16ea0*/  MUFU.TANH R50, R50 ;  /* 0x0000003200327308 */ /* 0x000ee20000002400 */
[C---:B------:R-:W-:Y:S01]  /*16eb0*/  FMUL.FTZ R6, R2.reuse, R29 ;  /* 0x0000001d02067220 */ /* 0x040fe20000410000 */
[C---:B------:R-:W-:Y:S01]  /*16ec0*/  FMUL.FTZ R8, R2.reuse, R36 ;  /* 0x0000002402087220 */ /* 0x040fe20000410000 */
[----:B------:R-:W-:Y:S01]  /*16ed0*/  FMUL.FTZ R29, R2, R57 ;  /* 0x00000039021d7220 */ /* 0x000fe20000410000 */
[----:B------:R-:W-:Y:S01]  /*16ee0*/  ISETP.GT.AND P3, PT, R40, 0x28, PT ;  /* 0x000000282800780c */ /* 0x000fe20003f64270 */
[----:B------:R-:W-:Y:S01]  /*16ef0*/  FMUL.FTZ R55, R2, R55 ;  /* 0x0000003702377220 */ /* 0x000fe20000410000 */
[----:B0-----:R-:W-:-:S02]  /*16f00*/  FSEL R57, R43, -INF , P2 ;  /* 0xff8000002b397808 */ /* 0x001fc40001000000 */
[----:B------:R1:W0:Y:S01]  /*16f10*/  MUFU.TANH R36, R51 ;  /* 0x0000003300247308 */ /* 0x0002220000002400 */
[----:B------:R-:W-:Y:S02]  /*16f20*/  FMNMX.FTZ R32, R67, R32, !PT ;  /* 0x0000002043207209 */ /* 0x000fe40007810000 */
[----:B------:R-:W-:Y:S02]  /*16f30*/  ISETP.GT.AND P2, PT, R40, 0x29, PT ;  /* 0x000000292800780c */ /* 0x000fe40003f44270 */
[----:B------:R-:W-:-:S03]  /*16f40*/  FMNMX.FTZ R32, R57, R32, !PT ;  /* 0x0000002039207209 */ /* 0x000fc60007810000 */
[----:B------:R-:W-:Y:S01]  /*16f50*/  MUFU.TANH R54, R54 ;  /* 0x0000003600367308 */ /* 0x000fe20000002400 */
[----:B-1----:R-:W-:Y:S01]  /*16f60*/  FSEL R51, R46, -INF , P3 ;  /* 0xff8000002e337808 */ /* 0x002fe20001800000 */
[----:B------:R-:W-:Y:S01]  /*16f70*/  FMUL.FTZ R58, R2, R58 ;  /* 0x0000003a023a7220 */ /* 0x000fe20000410000 */
[----:B------:R-:W-:Y:S01]  /*16f80*/  ISETP.GT.AND P3, PT, R40, 0x30, PT ;  /* 0x000000302800780c */ /* 0x000fe20003f64270 */
[C---:B------:R-:W-:Y:S01]  /*16f90*/  FMUL.FTZ R59, R2.reuse, R59 ;  /* 0x0000003b023b7220 */ /* 0x040fe20000410000 */
[----:B--2---:R-:W-:Y:S02]  /*16fa0*/  FSEL R45, R45, -INF , P2 ;  /* 0xff8000002d2d7808 */ /* 0x004fe40001000000 */
[----:B------:R-:W-:Y:S01]  /*16fb0*/  FMNMX.FTZ R32, R51, R32, !PT ;  /* 0x0000002033207209 */ /* 0x000fe20007810000 */
[----:B------:R-:W1:Y:S01]  /*16fc0*/  MUFU.TANH R55, R55 ;  /* 0x0000003700377308 */ /* 0x000e620000002400 */
[----:B------:R-:W-:Y:S01]  /*16fd0*/  FMUL.FTZ R10, R2, R37 ;  /* 0x00000025020a7220 */ /* 0x000fe20000410000 */
[----:B------:R-:W-:-:S02]  /*16fe0*/  ISETP.GT.AND P2, PT, R40, 0x31, PT ;  /* 0x000000312800780c */ /* 0x000fc40003f44270 */
[----:B---3--:R-:W-:Y:S02]  /*16ff0*/  FSEL R35, R50, -INF , P3 ;  /* 0xff80000032237808 */ /* 0x008fe40001800000 */
[----:B------:R-:W-:Y:S02]  /*17000*/  FMNMX.FTZ R32, R45, R32, !PT ;  /* 0x000000202d207209 */ /* 0x000fe40007810000 */
[----:B------:R-:W2:Y:S01]  /*17010*/  MUFU.TANH R37, R58 ;  /* 0x0000003a00257308 */ /* 0x000ea20000002400 */
[----:B------:R-:W-:Y:S01]  /*17020*/  FMUL.FTZ R62, R2, R62 ;  /* 0x0000003e023e7220 */ /* 0x000fe20000410000 */
[----:B------:R-:W-:Y:S01]  /*17030*/  ISETP.GT.AND P3, PT, R40, 0x38, PT ;  /* 0x000000382800780c */ /* 0x000fe20003f64270 */
[----:B------:R-:W-:Y:S01]  /*17040*/  FMUL.FTZ R63, R2, R63 ;  /* 0x0000003f023f7220 */ /* 0x000fe20000410000 */
[----:B0-----:R-:W-:Y:S02]  /*17050*/  FSEL R33, R36, -INF , P2 ;  /* 0xff80000024217808 */ /* 0x001fe40001000000 */
[----:B------:R-:W-:-:S02]  /*17060*/  FMNMX.FTZ R32, R35, R32, !PT ;  /* 0x0000002023207209 */ /* 0x000fc40007810000 */
[----:B------:R-:W0:Y:S01]  /*17070*/  MUFU.TANH R59, R59 ;  /* 0x0000003b003b7308 */ /* 0x000e220000002400 */
[----:B------:R-:W-:Y:S01]  /*17080*/  FMUL.FTZ R21, R2, R49 ;  /* 0x0000003102157220 */ /* 0x000fe20000410000 */
[----:B------:R-:W-:Y:S02]  /*17090*/  ISETP.GT.AND P2, PT, R40, 0x39, PT ;  /* 0x000000392800780c */ /* 0x000fe40003f44270 */
[----:B------:R-:W-:-:S04]  /*170a0*/  FMNMX.FTZ R32, R33, R32, !PT ;  /* 0x0000002021207209 */ /* 0x000fc80007810000 */
[----:B------:R-:W3:Y:S01]  /*170b0*/  MUFU.TANH R41, R62 ;  /* 0x0000003e00297308 */ /* 0x000ee20000002400 */
[----:B------:R-:W-:Y:S01]  /*170c0*/  FMUL.FTZ R66, R2, R66 ;  /* 0x0000004202427220 */ /* 0x000fe20000410000 */
[----:B-1----:R-:W-:-:S06]  /*170d0*/  FSEL R31, R55, -INF , P2 ;  /* 0xff800000371f7808 */ /* 0x002fcc0001000000 */
[----:B------:R1:W-:Y:S01]  /*170e0*/  MUFU.TANH R49, R27 ;  /* 0x0000001b00317308 */ /* 0x0003e20000002400 */
[----:B------:R-:W-:Y:S02]  /*170f0*/  ISETP.GT.AND P2, PT, R40, 0x41, PT ;  /* 0x000000412800780c */ /* 0x000fe40003f44270 */
[----:B-1----:R-:W-:-:S05]  /*17100*/  FSEL R27, R54, -INF , P3 ;  /* 0xff800000361b7808 */ /* 0x002fca0001800000 */
[----:B------:R-:W1:Y:S01]  /*17110*/  MUFU.TANH R63, R63 ;  /* 0x0000003f003f7308 */ /* 0x000e620000002400 */
[----:B------:R-:W-:Y:S02]  /*17120*/  ISETP.GT.AND P3, PT, R40, 0x40, PT ;  /* 0x000000402800780c */ /* 0x000fe40003f64270 */
[----:B------:R-:W-:Y:S02]  /*17130*/  FMNMX.FTZ R32, R27, R32, !PT ;  /* 0x000000201b207209 */ /* 0x000fe40007810000 */
[----:B--2---:R-:W-:Y:S02]  /*17140*/  FSEL R37, R37, -INF , P3 ;  /* 0xff80000025257808 */ /* 0x004fe40001800000 */
[----:B------:R-:W-:Y:S01]  /*17150*/  FMNMX.FTZ R32, R31, R32, !PT ;  /* 0x000000201f207209 */ /* 0x000fe20007810000 */
[----:B------:R-:W2:Y:S01]  /*17160*/  MUFU.TANH R47, R66 ;  /* 0x00000042002f7308 */ /* 0x000ea20000002400 */
[----:B------:R-:W-:Y:S01]  /*17170*/  FMUL.FTZ R70, R2, R70 ;  /* 0x0000004602467220 */ /* 0x000fe20000410000 */
[----:B------:R-:W-:Y:S01]  /*17180*/  ISETP.GT.AND P3, PT, R40, 0x48, PT ;  /* 0x000000482800780c */ /* 0x000fe20003f64270 */
[C---:B------:R-:W-:Y:S01]  /*17190*/  FMUL.FTZ R3, R2.reuse, R25 ;  /* 0x0000001902037220 */ /* 0x040fe20000410000 */
[----:B0-----:R-:W-:Y:S01]  /*171a0*/  FSEL R39, R59, -INF , P2 ;  /* 0xff8000003b277808 */ /* 0x001fe20001000000 */
[C---:B------:R-:W-:Y:S01]  /*171b0*/  FMUL.FTZ R71, R2.reuse, R71 ;  /* 0x0000004702477220 */ /* 0x040fe20000410000 */
[----:B------:R-:W-:Y:S01]  /*171c0*/  FMNMX.FTZ R32, R37, R32, !PT ;  /* 0x0000002025207209 */ /* 0x000fe20007810000 */
[----:B------:R-:W-:Y:S01]  /*171d0*/  FMUL.FTZ R25, R2, R53 ;  /* 0x0000003502197220 */ /* 0x000fe20000410000 */
[----:B------:R-:W-:Y:S01]  /*171e0*/  ISETP.GT.AND P2, PT, R40, 0x49, PT ;  /* 0x000000492800780c */ /* 0x000fe20003f44270 */
[----:B------:R-:W0:Y:S01]  /*171f0*/  MUFU.TANH R53, R70 ;  /* 0x0000004600357308 */ /* 0x000e220000002400 */
[----:B---3--:R-:W-:Y:S01]  /*17200*/  FSEL R41, R41, -INF , P3 ;  /* 0xff80000029297808 */ /* 0x008fe20001800000 */
[C---:B------:R-:W-:Y:S01]  /*17210*/  FMUL.FTZ R74, R2.reuse, R74 ;  /* 0x0000004a024a7220 */ /* 0x040fe20000410000 */
[----:B------:R-:W-:Y:S01]  /*17220*/  FMNMX.FTZ R32, R39, R32, !PT ;  /* 0x0000002027207209 */ /* 0x000fe20007810000 */
[----:B------:R-:W-:Y:S01]  /*17230*/  FMUL.FTZ R75, R2, R75 ;  /* 0x0000004b024b7220 */ /* 0x000fe20000410000 */
[----:B------:R-:W-:-:S02]  /*17240*/  ISETP.GT.AND P3, PT, R40, 0x50, PT ;  /* 0x000000502800780c */ /* 0x000fc40003f64270 */
[----:B-1----:R-:W-:Y:S01]  /*17250*/  FSEL R43, R63, -INF , P2 ;  /* 0xff8000003f2b7808 */ /* 0x002fe20001000000 */
[----:B------:R-:W1:Y:S01]  /*17260*/  MUFU.TANH R71, R71 ;  /* 0x0000004700477308 */ /* 0x000e620000002400 */
[----:B------:R-:W-:Y:S01]  /*17270*/  FMNMX.FTZ R32, R41, R32, !PT ;  /* 0x0000002029207209 */ /* 0x000fe20007810000 */
[----:B------:R-:W-:Y:S01]  /*17280*/  FMUL.FTZ R78, R2, R78 ;  /* 0x0000004e024e7220 */ /* 0x000fe20000410000 */
[C---:B------:R-:W-:Y:S02]  /*17290*/  ISETP.GT.AND P2, PT, R40.reuse, 0x51, PT ;  /* 0x000000512800780c */ /* 0x040fe40003f44270 */
[----:B--2---:R-:W-:Y:S02]  /*172a0*/  FSEL R47, R47, -INF , P3 ;  /* 0xff8000002f2f7808 */ /* 0x004fe40001800000 */
[----:B------:R-:W-:Y:S01]  /*172b0*/  FMNMX.FTZ R32, R43, R32, !PT ;  /* 0x000000202b207209 */ /* 0x000fe20007810000 */
[----:B------:R-:W2:Y:S01]  /*172c0*/  MUFU.TANH R74, R74 ;  /* 0x0000004a004a7308 */ /* 0x000ea20000002400 */
[----:B------:R-:W-:Y:S01]  /*172d0*/  ISETP.GT.AND P3, PT, R40, 0x58, PT ;  /* 0x000000582800780c */ /* 0x000fe20003f64270 */
[----:B------:R-:W-:Y:S01]  /*172e0*/  FMUL.FTZ R79, R2, R79 ;  /* 0x0000004f024f7220 */ /* 0x000fe20000410000 */
[----:B------:R-:W-:-:S02]  /*172f0*/  FSEL R49, R49, -INF , P2 ;  /* 0xff80000031317808 */ /* 0x000fc40001000000 */
[----:B------:R-:W-:-:S03]  /*17300*/  FMNMX.FTZ R32, R47, R32, !PT ;  /* 0x000000202f207209 */ /* 0x000fc60007810000 */
[----:B------:R-:W3:Y:S01]  /*17310*/  MUFU.TANH R75, R75 ;  /* 0x0000004b004b7308 */ /* 0x000ee20000002400 */
[----:B------:R-:W-:Y:S01]  /*17320*/  ISETP.GT.AND P2, PT, R40, 0x59, PT ;  /* 0x000000592800780c */ /* 0x000fe20003f44270 */
[----:B------:R-:W-:Y:S01]  /*17330*/  FMUL.FTZ R82, R2, R82 ;  /* 0x0000005202527220 */ /* 0x000fe20000410000 */
[----:B0-----:R-:W-:Y:S02]  /*17340*/  FSEL R53, R53, -INF , P3 ;  /* 0xff80000035357808 */ /* 0x001fe40001800000 */
[----:B------:R-:W-:-:S03]  /*17350*/  FMNMX.FTZ R32, R49, R32, !PT ;  /* 0x0000002031207209 */ /* 0x000fc60007810000 */
[----:B------:R-:W0:Y:S01]  /*17360*/  MUFU.TANH R78, R78 ;  /* 0x0000004e004e7308 */ /* 0x000e220000002400 */
[----:B------:R-:W-:Y:S01]  /*17370*/  ISETP.GT.AND P3, PT, R40, 0x60, PT ;  /* 0x000000602800780c */ /* 0x000fe20003f64270 */
[----:B------:R-:W-:Y:S01]  /*17380*/  FMUL.FTZ R83, R2, R83 ;  /* 0x0000005302537220 */ /* 0x000fe20000410000 */
[----:B-1----:R-:W-:Y:S02]  /*17390*/  FSEL R55, R71, -INF , P2 ;  /* 0xff80000047377808 */ /* 0x002fe40001000000 */
        /* <DEDUP_REMOVED lines=16> */
[----:B------:R-:W-:Y:S02]  /*174a0*/  ISETP.GT.AND P3, PT, R40, 0x70, PT ;  /* 0x000000702800780c */ /* 0x000fe40003f64270 */
[----:B-1----:R-:W-:Y:S02]  /*174b0*/  FSEL R75, R79, -INF , P2 ;  /* 0xff8000004f4b7808 */ /* 0x002fe40001000000 */
[----:B------:R-:W-:-:S03]  /*174c0*/  FMNMX.FTZ R32, R71, R32, !PT ;  /* 0x0000002047207209 */ /* 0x000fc60007810000 */
[----:B------:R-:W1:Y:S01]  /*174d0*/  MUFU.TANH R87, R87 ;  /* 0x0000005700577308 */ /* 0x000e620000002400 */
[----:B------:R-:W-:Y:S02]  /*174e0*/  ISETP.GT.AND P2, PT, R40, 0x71, PT ;  /* 0x000000712800780c */ /* 0x000fe40003f44270 */
[----:B--2---:R-:W-:Y:S02]  /*174f0*/  FSEL R79, R82, -INF , P3 ;  /* 0xff800000524f7808 */ /* 0x004fe40001800000 */
[----:B------:R-:W-:Y:S02]  /*17500*/  FMNMX.FTZ R32, R75, R32, !PT ;  /* 0x000000204b207209 */ /* 0x000fe40007810000 */
[----:B------:R-:W-:Y:S02]  /*17510*/  ISETP.GT.AND P3, PT, R40, 0x78, PT ;  /* 0x000000782800780c */ /* 0x000fe40003f64270 */
[----:B---3--:R-:W-:Y:S02]  /*17520*/  FSEL R83, R83, -INF , P2 ;  /* 0xff80000053537808 */ /* 0x008fe40001000000 */
[----:B------:R-:W-:Y:S01]  /*17530*/  FMNMX.FTZ R34, R79, R32, !PT ;  /* 0x000000204f227209 */ /* 0x000fe20007810000 */
[----:B------:R-:W-:Y:S01]  /*17540*/  FMUL.FTZ R32, R2, R61 ;  /* 0x0000003d02207220 */ /* 0x000fe20000410000 */
[----:B------:R-:W-:-:S02]  /*17550*/  ISETP.GT.AND P2, PT, R40, 0x79, PT ;  /* 0x000000792800780c */ /* 0x000fc40003f44270 */
[----:B0-----:R-:W-:Y:S02]  /*17560*/  FSEL R61, R86, -INF , P3 ;  /* 0xff800000563d7808 */ /* 0x001fe40001800000 */
[----:B------:R-:W-:Y:S02]  /*17570*/  FMNMX.FTZ R34, R83, R34, !PT ;  /* 0x0000002253227209 */ /* 0x000fe40007810000 */
[----:B-1----:R-:W-:Y:S02]  /*17580*/  FSEL R87, R87, -INF , P2 ;  /* 0xff80000057577808 */ /* 0x002fe40001000000 */
[----:B------:R-:W-:-:S04]  /*17590*/  FMNMX.FTZ R34, R61, R34, !PT ;  /* 0x000000223d227209 */ /* 0x000fc80007810000 */
[----:B------:R-:W-:-:S05]  /*175a0*/  FMNMX.FTZ R34, R87, R34, !PT ;  /* 0x0000002257227209 */ /* 0x000fca0007810000 */
[----:B------:R-:W0:Y:S01]  /*175b0*/  SHFL.BFLY PT, R107, R34, 0x2, 0x1f ;  /* 0x0c401f00226b7f89 */ /* 0x000e2200000e0000 */
[----:B------:R1:W-:Y:S01]  /*175c0*/  MUFU.TANH R36, R32 ;  /* 0x0000002000247308 */ /* 0x0003e20000002400 */
[----:B------:R-:W-:Y:S01]  /*175d0*/  FMUL.FTZ R4, R2, R24 ;  /* 0x0000001802047220 */ /* 0x000fe20000410000 */
[----:B0-----:R-:W-:-:S05]  /*175e0*/  FMNMX.FTZ R107, R34, R107, !PT ;  /* 0x0000006b226b7209 */ /* 0x001fca0007810000 */
[----:B-1----:R-:W0:Y:S01]  /*175f0*/  SHFL.BFLY PT, R32, R107, 0x1, 0x1f ;  /* 0x0c201f006b207f89 */ /* 0x002e2200000e0000 */
[----:B------:R-:W-:Y:S01]  /*17600*/  FMUL.FTZ R5, R2, R28 ;  /* 0x0000001c02057220 */ /* 0x000fe20000410000 */
[----:B------:R-:W1:Y:S01]  /*17610*/  MUFU.TANH R4, R4 ;  /* 0x0000000400047308 */ /* 0x000e620000002400 */
[----:B------:R-:W-:-:S07]  /*17620*/  IMAD.U32 R166, RZ, RZ, UR6 ;  /* 0x00000006ffa67e24 */ /* 0x000fce000f8e00ff */
[----:B------:R-:W2:Y:S01]  /*17630*/  MUFU.TANH R3, R3 ;  /* 0x0000000300037308 */ /* 0x000ea20000002400 */
[----:B------:R-:W-:-:S07]  /*17640*/  VIADDMNMX R30, R91, R26, R30, PT ;  /* 0x0000001a5b1e7246 */ /* 0x000fce000380011e */
[----:B------:R-:W3:Y:S01]  /*17650*/  MUFU.TANH R5, R5 ;  /* 0x0000000500057308 */ /* 0x000ee20000002400 */
[----:B0-----:R-:W-:-:S07]  /*17660*/  FMNMX.FTZ R167, R107, R32, !PT ;  /* 0x000000206ba77209 */ /* 0x001fce0007810000 */
[----:B------:R-:W0:Y:S01]  /*17670*/  MUFU.TANH R6, R6 ;  /* 0x0000000600067308 */ /* 0x000e220000002400 */
[C---:B------:R-:W-:Y:S01]  /*17680*/  FSETP.NEU.FTZ.AND P2, PT, R167.reuse, -INF , PT ;  /* 0xff800000a700780b */ /* 0x040fe20003f5d000 */
[----:B------:R-:W-:-:S01]  /*17690*/  FFMA.FTZ R34, R167, R166, -8 ;  /* 0xc1000000a7227423 */ /* 0x000fc200000100a6 */
[----:B------:R-:W-:Y:S01]  /*176a0*/  FMUL.FTZ R77, R2, R77 ;  /* 0x0000004d024d7220 */ /* 0x000fe20000410000 */
[----:B------:R-:W-:-:S03]  /*176b0*/  ISETP.GT.AND P3, PT, R30, 0x1, PT ;  /* 0x000000011e00780c */ /* 0x000fc60003f64270 */
[----:B------:R-:W-:Y:S01]  /*176c0*/  FSEL R34, R34, RZ, P2 ;  /* 0x000000ff22227208 */ /* 0x000fe20001000000 */
[----:B------:R-:W4:Y:S01]  /*176d0*/  MUFU.TANH R7, R7 ;  /* 0x0000000700077308 */ /* 0x000f220000002400 */
[----:B------:R-:W-:Y:S01]  /*176e0*/  ISETP.GT.AND P2, PT, R30, RZ, PT ;  /* 0x000000ff1e00720c */ /* 0x000fe20003f44270 */
[C---:B------:R-:W-:Y:S01]  /*176f0*/  FMUL.FTZ R14, R2.reuse, R44 ;  /* 0x0000002c020e7220 */ /* 0x040fe20000410000 */
[----:B------:R-:W-:Y:S01]  /*17700*/  FMUL.FTZ R73, R2, R73 ;  /* 0x0000004902497220 */ /* 0x000fe20000410000 */
[----:B------:R-:W-:-:S04]  /*17710*/  ISETP.GT.AND P4, PT, R30, 0x8, PT ;  /* 0x000000081e00780c */ /* 0x000fc80003f84270 */
[----:B------:R1:W-:Y:S01]  /*17720*/  MUFU.TANH R44, R77 ;  /* 0x0000004d002c7308 */ /* 0x0003e20000002400 */
[----:B------:R-:W-:-:S07]  /*17730*/  FMUL.FTZ R69, R2, R69 ;  /* 0x0000004502457220 */ /* 0x000fce0000410000 */
[----:B------:R-:W-:Y:S01]  /*17740*/  MUFU.TANH R9, R9 ;  /* 0x0000000900097308 */ /* 0x000fe20000002400 */
[----:B-1----:R-:W-:Y:S02]  /*17750*/  FSEL R77, R4, -INF , P2 ;  /* 0xff800000044d7808 */ /* 0x002fe40001000000 */
[----:B--2---:R-:W-:Y:S02]  /*17760*/  FSEL R4, R3, -INF , P3 ;  /* 0xff80000003047808 */ /* 0x004fe40001800000 */
[----:B------:R-:W-:Y:S02]  /*17770*/  ISETP.GT.AND P2, PT, R30, 0x9, PT ;  /* 0x000000091e00780c */ /* 0x000fe40003f44270 */
[----:B------:R-:W-:Y:S01]  /*17780*/  FMNMX.FTZ R50, R77, R4, !PT ;  /* 0x000000044d327209 */ /* 0x000fe20007810000 */
[----:B------:R-:W1:Y:S01]  /*17790*/  MUFU.TANH R8, R8 ;  /* 0x0000000800087308 */ /* 0x000e620000002400 */
[----:B------:R-:W-:Y:S01]  /*177a0*/  FMUL.FTZ R81, R2, R81 ;  /* 0x0000005102517220 */ /* 0x000fe20000410000 */
[----:B------:R-:W-:-:S06]  /*177b0*/  ISETP.GT.AND P3, PT, R30, 0x10, PT ;  /* 0x000000101e00780c */ /* 0x000fcc0003f64270 */
[----:B------:R3:W-:Y:S01]  /*177c0*/  MUFU.TANH R42, R73 ;  /* 0x00000049002a7308 */ /* 0x0007e20000002400 */
[----:B------:R-:W-:Y:S01]  /*177d0*/  FMUL.FTZ R85, R2, R85 ;  /* 0x0000005502557220 */ /* 0x000fe20000410000 */
[----:B---3--:R-:W-:-:S06]  /*177e0*/  FSEL R73, R5, -INF , P4 ;  /* 0xff80000005497808 */ /* 0x008fcc0002000000 */
[----:B------:R-:W2:Y:S01]  /*177f0*/  MUFU.TANH R10, R10 ;  /* 0x0000000a000a7308 */ /* 0x000ea20000002400 */
[----:B------:R-:W-:-:S07]  /*17800*/  FMNMX.FTZ R50, R73, R50, !PT ;  /* 0x0000003249327209 */ /* 0x000fce0007810000 */
[----:B------:R0:W-:Y:S01]  /*17810*/  MUFU.TANH R40, R69 ;  /* 0x0000004500287308 */ /* 0x0001e20000002400 */
[----:B------:R-:W-:Y:S01]  /*17820*/  FMUL.FTZ R20, R2, R48 ;  /* 0x0000003002147220 */ /* 0x000fe20000410000 */
[----:B0-----:R-:W-:-:S06]  /*17830*/  FSEL R69, R6, -INF , P2 ;  /* 0xff80000006457808 */ /* 0x001fcc0001000000 */
[----:B------:R-:W0:Y:S01]  /*17840*/  MUFU.TANH R11, R11 ;  /* 0x0000000b000b7308 */ /* 0x000e220000002400 */
[----:B------:R-:W-:Y:S02]  /*17850*/  ISETP.GT.AND P2, PT, R30, 0x11, PT ;  /* 0x000000111e00780c */ /* 0x000fe40003f44270 */
[----:B------:R-:W-:-:S05]  /*17860*/  FMNMX.FTZ R50, R69, R50, !PT ;  /* 0x0000003245327209 */ /* 0x000fca0007810000 */
[----:B------:R4:W-:Y:S02]  /*17870*/  MUFU.TANH R46, R81 ;  /* 0x00000051002e7308 */ /* 0x0009e40000002400 */
[----:B----4-:R-:W-:-:S06]  /*17880*/  FSEL R81, R7, -INF , P3 ;  /* 0xff80000007517808 */ /* 0x010fcc0001800000 */
[----:B------:R-:W3:Y:S01]  /*17890*/  MUFU.TANH R12, R12 ;  /* 0x0000000c000c7308 */ /* 0x000ee20000002400 */
[----:B------:R-:W-:Y:S02]  /*178a0*/  ISETP.GT.AND P3, PT, R30, 0x18, PT ;  /* 0x000000181e00780c */ /* 0x000fe40003f64270 */
[----:B------:R-:W-:-:S05]  /*178b0*/  FMNMX.FTZ R50, R81, R50, !PT ;  /* 0x0000003251327209 */ /* 0x000fca0007810000 */
[----:B------:R4:W-:Y:S01]  /*178c0*/  MUFU.TANH R48, R85 ;  /* 0x0000005500307308 */ /* 0x0009e20000002400 */
[----:B-1----:R-:W-:Y:S01]  /*178d0*/  FSEL R91, R8, -INF , P3 ;  /* 0xff800000085b7808 */ /* 0x002fe20001800000 */
[----:B------:R-:W-:Y:S01]  /*178e0*/  FFMA.FTZ R6, R95, R166, -R34 ;  /* 0x000000a65f067223 */ /* 0x000fe20000010822 */
[----:B----4-:R-:W-:-:S05]  /*178f0*/  FSEL R85, R9, -INF , P2 ;  /* 0xff80000009557808 */ /* 0x010fca0001000000 */
[----:B------:R-:W1:Y:S01]  /*17900*/  MUFU.TANH R14, R14 ;  /* 0x0000000e000e7308 */ /* 0x000e620000002400 */
[C---:B------:R-:W-:Y:S02]  /*17910*/  ISETP.GT.AND P2, PT, R30.reuse, 0x19, PT ;  /* 0x000000191e00780c */ /* 0x040fe40003f44270 */
[----:B------:R-:W-:Y:S02]  /*17920*/  FMNMX.FTZ R50, R85, R50, !PT ;  /* 0x0000003255327209 */ /* 0x000fe40007810000 */
[----:B------:R-:W-:Y:S02]  /*17930*/  ISETP.GT.AND P3, PT, R30, 0x20, PT ;  /* 0x000000201e00780c */ /* 0x000fe40003f64270 */
[----:B--2---:R-:W-:Y:S01]  /*17940*/  FSEL R95, R10, -INF , P2 ;  /* 0xff8000000a5f7808 */ /* 0x004fe20001000000 */
[----:B------:R-:W2:Y:S01]  /*17950*/  MUFU.TANH R15, R15 ;  /* 0x0000000f000f7308 */ /* 0x000ea20000002400 */
[----:B------:R-:W-:Y:S01]  /*17960*/  FMNMX.FTZ R50, R91, R50, !PT ;  /* 0x000000325b327209 */ /* 0x000fe20007810000 */
[----:B------:R-:W-:Y:S01]  /*17970*/  FFMA.FTZ R5, R97, R166, -R34 ;  /* 0x000000a661057223 */ /* 0x000fe20000010822 */
[----:B------:R-:W-:Y:S01]  /*17980*/  ISETP.GT.AND P2, PT, R30, 0x21, PT ;  /* 0x000000211e00780c */ /* 0x000fe20003f44270 */
[----:B------:R-:W-:Y:S01]  /*17990*/  FMUL.FTZ R24, R2, R52 ;  /* 0x0000003402187220 */ /* 0x000fe20000410000 */
[----:B0-----:R-:W-:-:S02]  /*179a0*/  FSEL R97, R11, -INF , P3 ;  /* 0xff8000000b617808 */ /* 0x001fc40001800000 */
[----:B------:R-:W-:Y:S01]  /*179b0*/  FMNMX.FTZ R50, R95, R50, !PT ;  /* 0x000000325f327209 */ /* 0x000fe20007810000 */
[----:B------:R-:W0:Y:S01]  /*179c0*/  MUFU.TANH R20, R20 ;  /* 0x0000001400147308 */ /* 0x000e220000002400 */
[----:B------:R-:W-:-:S01]  /*179d0*/  FFMA.FTZ R7, R93, R166, -R34 ;  /* 0x000000a65d077223 */ /* 0x000fc20000010822 */
[----:B------:R-:W-:Y:S02]  /*179e0*/  ISETP.GT.AND P3, PT, R30, 0x28, PT ;  /* 0x000000281e00780c */ /* 0x000fe40003f64270 */
[----:B---3--:R-:W-:Y:S02]  /*179f0*/  FSEL R93, R12, -INF , P2 ;  /* 0xff8000000c5d7808 */ /* 0x008fe40001000000 */
[----:B------:R-:W-:Y:S02]  /*17a00*/  FMNMX.FTZ R50, R97, R50, !PT ;  /* 0x0000003261327209 */ /* 0x000fe40007810000 */
[----:B------:R-:W3:Y:S01]  /*17a10*/  MUFU.TANH R21, R21 ;  /* 0x0000001500157308 */ /* 0x000ee20000002400 */
[----:B------:R-:W-:-:S01]  /*17a20*/  FFMA.FTZ R3, R99, R166, -R34 ;  /* 0x000000a663037223 */ /* 0x000fc20000010822 */
[----:B------:R-:W-:Y:S01]  /*17a30*/  ISETP.GT.AND P2, PT, R30, 0x29, PT ;  /* 0x000000291e00780c */ /* 0x000fe20003f44270 */
[----:B------:R-:W-:Y:S01]  /*17a40*/  FMUL.FTZ R28, R2, R56 ;  /* 0x00000038021c7220 */ /* 0x000fe20000410000 */
[----:B-1----:R-:W-:-:S02]  /*17a50*/  FSEL R99, R14, -INF , P3 ;  /* 0xff8000000e637808 */ /* 0x002fc40001800000 */
[----:B------:R-:W-:Y:S02]  /*17a60*/  FMNMX.FTZ R50, R93, R50, !PT ;  /* 0x000000325d327209 */ /* 0x000fe40007810000 */
[----:B------:R-:W-:Y:S01]  /*17a70*/  MUFU.TANH R24, R24 ;  /* 0x0000001800187308 */ /* 0x000fe20000002400 */
[----:B------:R-:W-:-:S01]  /*17a80*/  FFMA.FTZ R8, R89, R166, -R34 ;  /* 0x000000a659087223 */ /* 0x000fc20000010822 */
[----:B------:R-:W-:Y:S02]  /*17a90*/  ISETP.GT.AND P3, PT, R30, 0x30, PT ;  /* 0x000000301e00780c */ /* 0x000fe40003f64270 */
[----:B--2---:R-:W-:Y:S02]  /*17aa0*/  FSEL R89, R15, -INF , P2 ;  /* 0xff8000000f597808 */ /* 0x004fe40001000000 */
[----:B------:R-:W-:Y:S02]  /*17ab0*/  FMNMX.FTZ R50, R99, R50, !PT ;  /* 0x0000003263327209 */ /* 0x000fe40007810000 */
[----:B------:R-:W1:Y:S01]  /*17ac0*/  MUFU.TANH R25, R25 ;  /* 0x0000001900197308 */ /* 0x000e620000002400 */
[----:B------:R-:W-:-:S01]  /*17ad0*/  FFMA.FTZ R32, R101, R166, -R34 ;  /* 0x000000a665207223 */ /* 0x000fc20000010822 */
[----:B------:R-:W-:Y:S01]  /*17ae0*/  ISETP.GT.AND P2, PT, R30, 0x31, PT ;  /* 0x000000311e00780c */ /* 0x000fe20003f44270 */
[----:B------:R-:W-:Y:S01]  /*17af0*/  FMUL.FTZ R60, R2, R60 ;  /* 0x0000003c023c7220 */ /* 0x000fe20000410000 */
[----:B0-----:R-:W-:-:S02]  /*17b00*/  FSEL R101, R20, -INF , P3 ;  /* 0xff80000014657808 */ /* 0x001fc40001800000 */
[----:B------:R-:W-:Y:S02]  /*17b10*/  FMNMX.FTZ R50, R89, R50, !PT ;  /* 0x0000003259327209 */ /* 0x000fe40007810000 */
[----:B------:R-:W0:Y:S01]  /*17b20*/  MUFU.TANH R28, R28 ;  /* 0x0000001c001c7308 */ /* 0x000e220000002400 */
[----:B------:R-:W-:Y:S01]  /*17b30*/  FMUL.FTZ R65, R2, R65 ;  /* 0x0000004102417220 */ /* 0x000fe20000410000 */
[----:B------:R-:W-:Y:S01]  /*17b40*/  FFMA.FTZ R9, R67, R166, -R34 ;  /* 0x000000a643097223 */ /* 0x000fe20000010822 */
[C---:B------:R-:W-:Y:S02]  /*17b50*/  ISETP.GT.AND P3, PT, R30.reuse, 0x38, PT ;  /* 0x000000381e00780c */ /* 0x040fe40003f64270 */
[----:B---3--:R-:W-:Y:S02]  /*17b60*/  FSEL R67, R21, -INF , P2 ;  /* 0xff80000015437808 */ /* 0x008fe40001000000 */
[----:B------:R-:W-:Y:S01]  /*17b70*/  FMNMX.FTZ R50, R101, R50, !PT ;  /* 0x0000003265327209 */ /* 0x000fe20007810000 */
[----:B------:R-:W2:Y:S01]  /*17b80*/  MUFU.TANH R29, R29 ;  /* 0x0000001d001d7308 */ /* 0x000ea20000002400 */
[----:B------:R-:W-:Y:S01]  /*17b90*/  ISETP.GT.AND P2, PT, R30, 0x39, PT ;  /* 0x000000391e00780c */ /* 0x000fe20003f44270 */
[----:B------:R-:W-:Y:S01]  /*17ba0*/  FMUL.FTZ R64, R2, R64 ;  /* 0x0000004002407220 */ /* 0x000fe20000410000 */
[----:B------:R-:W-:-:S05]  /*17bb0*/  FMNMX.FTZ R50, R67, R50, !PT ;  /* 0x0000003243327209 */ /* 0x000fca0007810000 */
[----:B------:R3:W-:Y:S01]  /*17bc0*/  MUFU.TANH R38, R65 ;  /* 0x0000004100267308 */ /* 0x0007e20000002400 */
[----:B------:R-:W-:-:S01]  /*17bd0*/  FFMA.FTZ R10, R57, R166, -R34 ;  /* 0x000000a6390a7223 */ /* 0x000fc20000010822 */
[----:B-1----:R-:W-:-:S06]  /*17be0*/  FSEL R57, R25, -INF , P2 ;  /* 0xff80000019397808 */ /* 0x002fcc0001000000 */
[----:B------:R-:W1:Y:S01]  /*17bf0*/  MUFU.TANH R60, R60 ;  /* 0x0000003c003c7308 */ /* 0x000e620000002400 */
[----:B---3--:R-:W-:-:S01]  /*17c00*/  FFMA.FTZ R65, R103, R166, -R34 ;  /* 0x000000a667417223 */ /* 0x008fc20000010822 */
[----:B------:R-:W-:Y:S02]  /*17c10*/  FSEL R103, R24, -INF , P3 ;  /* 0xff80000018677808 */ /* 0x000fe40001800000 */
[----:B------:R-:W-:Y:S02]  /*17c20*/  ISETP.GT.AND P3, PT, R30, 0x40, PT ;  /* 0x000000401e00780c */ /* 0x000fe40003f64270 */
[----:B------:R-:W-:Y:S01]  /*17c30*/  FMNMX.FTZ R50, R103, R50, !PT ;  /* 0x0000003267327209 */ /* 0x000fe20007810000 */
[----:B------:R-:W-:-:S01]  /*17c40*/  FFMA.FTZ R26, R105, R166, -R34 ;  /* 0x000000a6691a7223 */ /* 0x000fc20000010822 */
[----:B------:R-:W3:Y:S01]  /*17c50*/  MUFU.TANH R64, R64 ;  /* 0x0000004000407308 */ /* 0x000ee20000002400 */
[----:B------:R-:W-:Y:S01]  /*17c60*/  ISETP.GT.AND P2, PT, R30, 0x41, PT ;  /* 0x000000411e00780c */ /* 0x000fe20003f44270 */
[----:B------:R-:W-:Y:S01]  /*17c70*/  FMUL.FTZ R68, R2, R68 ;  /* 0x0000004402447220 */ /* 0x000fe20000410000 */
[----:B0-----:R-:W-:-:S02]  /*17c80*/  FSEL R105, R28, -INF , P3 ;  /* 0xff8000001c697808 */ /* 0x001fc40001800000 */
[----:B------:R-:W-:Y:S01]  /*17c90*/  FMNMX.FTZ R50, R57, R50, !PT ;  /* 0x0000003239327209 */ /* 0x000fe20007810000 */
[----:B------:R-:W-:-:S01]  /*17ca0*/  FFMA.FTZ R11, R51, R166, -R34 ;  /* 0x000000a6330b7223 */ /* 0x000fc20000010822 */
[C---:B------:R-:W-:Y:S02]  /*17cb0*/  ISETP.GT.AND P3, PT, R30.reuse, 0x48, PT ;  /* 0x000000481e00780c */ /* 0x040fe40003f64270 */
[----:B--2---:R-:W-:Y:S02]  /*17cc0*/  FSEL R51, R29, -INF , P2 ;  /* 0xff8000001d337808 */ /* 0x004fe40001000000 */
[----:B------:R-:W-:Y:S01]  /*17cd0*/  FMNMX.FTZ R50, R105, R50, !PT ;  /* 0x0000003269327209 */ /* 0x000fe20007810000 */
[----:B------:R-:W0:Y:S01]  /*17ce0*/  MUFU.TANH R68, R68 ;  /* 0x0000004400447308 */ /* 0x000e220000002400 */
[----:B------:R-:W-:Y:S01]  /*17cf0*/  ISETP.GT.AND P2, PT, R30, 0x49, PT ;  /* 0x000000491e00780c */ /* 0x000fe20003f44270 */
[----:B------:R-:W-:Y:S01]  /*17d00*/  FMUL.FTZ R72, R2, R72 ;  /* 0x0000004802487220 */ /* 0x000fe20000410000 */
[----:B-1----:R-:W-:-:S02]  /*17d10*/  FSEL R107, R60, -INF , P3 ;  /* 0xff8000003c6b7808 */ /* 0x002fc40001800000 */
[----:B------:R-:W-:Y:S02]  /*17d20*/  FMNMX.FTZ R50, R51, R50, !PT ;  /* 0x0000003233327209 */ /* 0x000fe40007810000 */
[----:B------:R-:W-:Y:S02]  /*17d30*/  ISETP.GT.AND P3, PT, R30, 0x50, PT ;  /* 0x000000501e00780c */ /* 0x000fe40003f64270 */
[----:B------:R-:W-:Y:S02]  /*17d40*/  FSEL R109, R36, -INF , P2 ;  /* 0xff800000246d7808 */ /* 0x000fe40001000000 */
[----:B------:R-:W-:Y:S01]  /*17d50*/  FMNMX.FTZ R50, R107, R50, !PT ;  /* 0x000000326b327209 */ /* 0x000fe20007810000 */
[----:B------:R-:W1:Y:S01]  /*17d60*/  MUFU.TANH R72, R72 ;  /* 0x0000004800487308 */ /* 0x000e620000002400 */
[----:B------:R-:W-:Y:S01]  /*17d70*/  ISETP.GT.AND P2, PT, R30, 0x51, PT ;  /* 0x000000511e00780c */ /* 0x000fe20003f44270 */
[----:B------:R-:W-:Y:S01]  /*17d80*/  FMUL.FTZ R76, R2, R76 ;  /* 0x0000004c024c7220 */ /* 0x000fe20000410000 */
[----:B---3--:R-:W-:-:S02]  /*17d90*/  FSEL R111, R64, -INF , P3 ;  /* 0xff800000406f7808 */ /* 0x008fc40001800000 */
[----:B------:R-:W-:Y:S02]  /*17da0*/  FMNMX.FTZ R50, R109, R50, !PT ;  /* 0x000000326d327209 */ /* 0x000fe40007810000 */
[----:B------:R-:W-:Y:S02]  /*17db0*/  ISETP.GT.AND P3, PT, R30, 0x58, PT ;  /* 0x000000581e00780c */ /* 0x000fe40003f64270 */
[----:B------:R-:W-:Y:S02]  /*17dc0*/  FSEL R113, R38, -INF , P2 ;  /* 0xff80000026717808 */ /* 0x000fe40001000000 */
[----:B------:R-:W-:Y:S01]  /*17dd0*/  FMNMX.FTZ R50, R111, R50, !PT ;  /* 0x000000326f327209 */ /* 0x000fe20007810000 */
[----:B------:R-:W2:Y:S01]  /*17de0*/  MUFU.TANH R76, R76 ;  /* 0x0000004c004c7308 */ /* 0x000ea20000002400 */
[----:B------:R-:W-:-:S01]  /*17df0*/  FFMA.FTZ R14, R45, R166, -R34 ;  /* 0x000000a62d0e7223 */ /* 0x000fc20000010822 */
[----:B------:R-:W-:Y:S01]  /*17e00*/  ISETP.GT.AND P2, PT, R30, 0x59, PT ;  /* 0x000000591e00780c */ /* 0x000fe20003f44270 */
[----:B------:R-:W-:Y:S01]  /*17e10*/  FMUL.FTZ R80, R2, R80 ;  /* 0x0000005002507220 */ /* 0x000fe20000410000 */
[----:B0-----:R-:W-:-:S02]  /*17e20*/  FSEL R45, R68, -INF , P3 ;  /* 0xff800000442d7808 */ /* 0x001fc40001800000 */
[----:B------:R-:W-:Y:S02]  /*17e30*/  FMNMX.FTZ R50, R113, R50, !PT ;  /* 0x0000003271327209 */ /* 0x000fe40007810000 */
[----:B------:R-:W-:Y:S02]  /*17e40*/  ISETP.GT.AND P3, PT, R30, 0x60, PT ;  /* 0x000000601e00780c */ /* 0x000fe40003f64270 */
[----:B------:R-:W-:Y:S02]  /*17e50*/  FSEL R115, R40, -INF , P2 ;  /* 0xff80000028737808 */ /* 0x000fe40001000000 */
        /* <DEDUP_REMOVED lines=10> */
[----:B------:R-:W-:Y:S02]  /*17f00*/  ISETP.GT.AND P2, PT, R30, 0x69, PT ;  /* 0x000000691e00780c */ /* 0x000fe40003f44270 */
[----:B--2---:R-:W-:-:S02]  /*17f10*/  FSEL R121, R76, -INF , P3 ;  /* 0xff8000004c797808 */ /* 0x004fc40001800000 */
[----:B------:R-:W-:Y:S02]  /*17f20*/  FMNMX.FTZ R50, R119, R50, !PT ;  /* 0x0000003277327209 */ /* 0x000fe40007810000 */
[----:B------:R-:W-:Y:S02]  /*17f30*/  ISETP.GT.AND P3, PT, R30, 0x70, PT ;  /* 0x000000701e00780c */ /* 0x000fe40003f64270 */
[----:B------:R-:W-:Y:S02]  /*17f40*/  FSEL R123, R44, -INF , P2 ;  /* 0xff8000002c7b7808 */ /* 0x000fe40001000000 */
[----:B------:R-:W-:Y:S02]  /*17f50*/  FMNMX.FTZ R50, R121, R50, !PT ;  /* 0x0000003279327209 */ /* 0x000fe40007810000 */
[----:B------:R-:W-:Y:S02]  /*17f60*/  ISETP.GT.AND P2, PT, R30, 0x71, PT ;  /* 0x000000711e00780c */ /* 0x000fe40003f44270 */
[----:B0-----:R-:W-:-:S02]  /*17f70*/  FSEL R125, R80, -INF , P3 ;  /* 0xff800000507d7808 */ /* 0x001fc40001800000 */
[----:B------:R-:W-:Y:S02]  /*17f80*/  FMNMX.FTZ R50, R123, R50, !PT ;  /* 0x000000327b327209 */ /* 0x000fe40007810000 */
[----:B------:R-:W-:Y:S02]  /*17f90*/  ISETP.GT.AND P3, PT, R30, 0x78, PT ;  /* 0x000000781e00780c */ /* 0x000fe40003f64270 */
[----:B------:R-:W-:Y:S02]  /*17fa0*/  FSEL R127, R46, -INF , P2 ;  /* 0xff8000002e7f7808 */ /* 0x000fe40001000000 */
[----:B------:R-:W-:Y:S02]  /*17fb0*/  FMNMX.FTZ R50, R125, R50, !PT ;  /* 0x000000327d327209 */ /* 0x000fe40007810000 */
[----:B------:R-:W-:Y:S02]  /*17fc0*/  ISETP.GT.AND P2, PT, R30, 0x79, PT ;  /* 0x000000791e00780c */ /* 0x000fe40003f44270 */
[----:B-1----:R-:W-:-:S02]  /*17fd0*/  FSEL R129, R84, -INF , P3 ;  /* 0xff80000054817808 */ /* 0x002fc40001800000 */
[----:B------:R-:W-:Y:S02]  /*17fe0*/  FMNMX.FTZ R50, R127, R50, !PT ;  /* 0x000000327f327209 */ /* 0x000fe40007810000 */
[----:B------:R-:W-:Y:S02]  /*17ff0*/  FSEL R131, R48, -INF , P2 ;  /* 0xff80000030837808 */ /* 0x000fe40001000000 */
[----:B------:R-:W-:-:S04]  /*18000*/  FMNMX.FTZ R50, R129, R50, !PT ;  /* 0x0000003281327209 */ /* 0x000fc80007810000 */
[----:B------:R-:W-:Y:S01]  /*18010*/  FMNMX.FTZ R50, R131, R50, !PT ;  /* 0x0000003283327209 */ /* 0x000fe20007810000 */
[----:B------:R-:W-:-:S04]  /*18020*/  FFMA.FTZ R15, R33, R166, -R34 ;  /* 0x000000a6210f7223 */ /* 0x000fc80000010822 */
[----:B------:R-:W0:Y:S01]  /*18030*/  SHFL.BFLY PT, R33, R50, 0x2, 0x1f ;  /* 0x0c401f0032217f89 */ /* 0x000e2200000e0000 */
[----:B------:R-:W-:-:S01]  /*18040*/  FFMA.FTZ R24, R39, R166, -R34 ;  /* 0x000000a627187223 */ /* 0x000fc20000010822 */
[----:B0-----:R-:W-:-:S05]  /*18050*/  FMNMX.FTZ R39, R50, R33, !PT ;  /* 0x0000002132277209 */ /* 0x001fca0007810000 */
[----:B------:R-:W0:Y:S01]  /*18060*/  SHFL.BFLY PT, R42, R39, 0x1, 0x1f ;  /* 0x0c201f00272a7f89 */ /* 0x000e2200000e0000 */
[----:B------:R-:W-:-:S01]  /*18070*/  FFMA.FTZ R29, R41, R166, -R34 ;  /* 0x000000a6291d7223 */ /* 0x000fc20000010822 */
[----:B------:R-:W-:Y:S01]  /*18080*/  MUFU.EX2 R32, R32 ;  /* 0x0000002000207308 */ /* 0x000fe20000000800 */
[----:B0-----:R-:W-:-:S04]  /*18090*/  FMNMX.FTZ R191, R39, R42, !PT ;  /* 0x0000002a27bf7209 */ /* 0x001fc80007810000 */
[C---:B------:R-:W-:Y:S01]  /*180a0*/  FSETP.NEU.FTZ.AND P2, PT, R191.reuse, -INF , PT ;  /* 0xff800000bf00780b */ /* 0x040fe20003f5d000 */
[----:B------:R-:W-:-:S05]  /*180b0*/  FFMA.FTZ R41, R191, R166, -8 ;  /* 0xc1000000bf297423 */ /* 0x000fca00000100a6 */
[----:B------:R-:W-:-:S05]  /*180c0*/  FSEL R46, R41, RZ, P2 ;  /* 0x000000ff292e7208 */ /* 0x000fca0001000000 */
[-CC-:B------:R-:W-:Y:S01]  /*180d0*/  FFMA.FTZ R41, R77, R166.reuse, -R46.reuse ;  /* 0x000000a64d297223 */ /* 0x180fe2000001082e */
[----:B------:R-:W-:-:S01]  /*180e0*/  FFMA.FTZ R228, R4, R166, -R46 ;  /* 0x000000a604e47223 */ /* 0x000fc2000001082e */
[-CC-:B------:R-:W-:Y:S01]  /*180f0*/  FFMA.FTZ R73, R73, R166.reuse, -R46.reuse ;  /* 0x000000a649497223 */ /* 0x180fe2000001082e */
[----:B------:R-:W0:Y:S01]  /*18100*/  MUFU.EX2 R65, R65 ;  /* 0x0000004100417308 */ /* 0x000e220000000800 */
[----:B------:R-:W-:-:S01]  /*18110*/  FFMA.FTZ R69, R69, R166, -R46 ;  /* 0x000000a645457223 */ /* 0x000fc2000001082e */
[----:B------:R-:W-:-:S06]  /*18120*/  FFMA.FTZ R36, R43, R166, -R34 ;  /* 0x000000a62b247223 */ /* 0x000fcc0000010822 */
[----:B------:R-:W-:Y:S01]  /*18130*/  MUFU.EX2 R41, R41 ;  /* 0x0000002900297308 */ /* 0x000fe20000000800 */
[----:B------:R-:W-:-:S07]  /*18140*/  FFMA.FTZ R43, R81, R166, -R46 ;  /* 0x000000a6512b7223 */ /* 0x000fce000001082e */
[----:B------:R-:W1:Y:S01]  /*18150*/  MUFU.EX2 R228, R228 ;  /* 0x000000e400e47308 */ /* 0x000e620000000800 */
[----:B------:R-:W-:-:S07]  /*18160*/  FFMA.FTZ R44, R85, R166, -R46 ;  /* 0x000000a6552c7223 */ /* 0x000fce000001082e */
[----:B------:R-:W2:Y:S08]  /*18170*/  MUFU.EX2 R26, R26 ;  /* 0x0000001a001a7308 */ /* 0x000eb00000000800 */
[----:B------:R-:W3:Y:S01]  /*18180*/  MUFU.EX2 R73, R73 ;  /* 0x0000004900497308 */ /* 0x000ee20000000800 */
[----:B------:R-:W-:-:S07]  /*18190*/  IADD3 R4, R90, -R92, RZ ;  /* 0x8000005c5a047210 */ /* 0x000fce0007ffe0ff */
[----:B------:R-:W4:Y:S01]  /*181a0*/  MUFU.EX2 R3, R3 ;  /* 0x0000000300037308 */ /* 0x000f220000000800 */
[----:B------:R-:W-:-:S01]  /*181b0*/  FFMA.FTZ R20, R27, R166, -R34 ;  /* 0x000000a61b147223 */ /* 0x000fc20000010822 */
[----:B------:R-:W-:-:S06]  /*181c0*/  FFMA.FTZ R91, R91, R166, -R46 ;  /* 0x000000a65b5b7223 */ /* 0x000fcc000001082e */
[----:B------:R-:W4:Y:S01]  /*181d0*/  MUFU.EX2 R48, R69 ;  /* 0x0000004500307308 */ /* 0x000f220000000800 */
[----:B------:R-:W-:-:S01]  /*181e0*/  FFMA.FTZ R27, R47, R166, -R34 ;  /* 0x000000a62f1b7223 */ /* 0x000fc20000010822 */
[----:B0-----:R-:W-:-:S06]  /*181f0*/  FADD.FTZ R47, R32, R65 ;  /* 0x00000041202f7221 */ /* 0x001fcc0000010000 */
[----:B------:R-:W0:Y:S01]  /*18200*/  MUFU.EX2 R5, R5 ;  /* 0x0000000500057308 */ /* 0x000e220000000800 */
[----:B-1----:R-:W-:-:S01]  /*18210*/  FADD.FTZ R62, R41, R228 ;  /* 0x000000e4293e7221 */ /* 0x002fc20000010000 */
[----:B------:R-:W-:-:S06]  /*18220*/  IMAD R4, R88, 0x80, R4 ;  /* 0x0000008058047824 */ /* 0x000fcc00078e0204 */
[----:B------:R-:W1:Y:S01]  /*18230*/  MUFU.EX2 R43, R43 ;  /* 0x0000002b002b7308 */ /* 0x000e620000000800 */
[----:B------:R-:W-:-:S01]  /*18240*/  FFMA.FTZ R95, R95, R166, -R46 ;  /* 0x000000a65f5f7223 */ /* 0x000fc2000001082e */
[----:B--2---:R-:W-:-:S06]  /*18250*/  FADD.FTZ R64, R26, R47 ;  /* 0x0000002f1a407221 */ /* 0x004fcc0000010000 */
[----:B------:R-:W2:Y:S01]  /*18260*/  MUFU.EX2 R6, R6 ;  /* 0x0000000600067308 */ /* 0x000ea20000000800 */
[----:B---3--:R-:W-:-:S01]  /*18270*/  FADD.FTZ R47, R73, R62 ;  /* 0x0000003e492f7221 */ /* 0x008fc20000010000 */
[----:B------:R-:W-:-:S06]  /*18280*/  FFMA.FTZ R28, R49, R166, -R34 ;  /* 0x000000a6311c7223 */ /* 0x000fcc0000010822 */
[----:B------:R-:W3:Y:S01]  /*18290*/  MUFU.EX2 R44, R44 ;  /* 0x0000002c002c7308 */ /* 0x000ee20000000800 */
[----:B------:R-:W-:-:S01]  /*182a0*/  FFMA.FTZ R224, R97, R166, -R46 ;  /* 0x000000a661e07223 */ /* 0x000fc2000001082e */
[----:B------:R-:W-:Y:S01]  /*182b0*/  SHF.R.S32.HI R49, RZ, 0x1f, R4 ;  /* 0x0000001fff317819 */ /* 0x000fe20000011404 */
[----:B----4-:R-:W-:-:S05]  /*182c0*/  FADD.FTZ R64, R3, R64 ;  /* 0x0000004003407221 */ /* 0x010fca0000010000 */
[----:B------:R-:W4:Y:S01]  /*182d0*/  MUFU.EX2 R7, R7 ;  /* 0x0000000700077308 */ /* 0x000f220000000800 */
[----:B------:R-:W-:-:S01]  /*182e0*/  FADD.FTZ R62, R48, R47 ;  /* 0x0000002f303e7221 */ /* 0x000fc20000010000 */
[----:B------:R-:W-:-:S06]  /*182f0*/  FFMA.FTZ R93, R93, R166, -R46 ;  /* 0x000000a65d5d7223 */ /* 0x000fcc000001082e */
[----:B------:R-:W4:Y:S01]  /*18300*/  MUFU.EX2 R91, R91 ;  /* 0x0000005b005b7308 */ /* 0x000f220000000800 */
[----:B------:R-:W-:Y:S01]  /*18310*/  LEA.HI R4, R49, R4, RZ, 0x7 ;  /* 0x0000000431047211 */ /* 0x000fe200078f38ff */
[----:B0-----:R-:W-:-:S06]  /*18320*/  FADD.FTZ R49, R5, R64 ;  /* 0x0000004005317221 */ /* 0x001fcc0000010000 */
[----:B------:R-:W0:Y:S01]  /*18330*/  MUFU.EX2 R8, R8 ;  /* 0x0000000800087308 */ /* 0x000e220000000800 */
[----:B-1----:R-:W-:-:S01]  /*18340*/  FADD.FTZ R47, R43, R62 ;  /* 0x0000003e2b2f7221 */ /* 0x002fc20000010000 */
[----:B------:R-:W-:-:S06]  /*18350*/  FFMA.FTZ R99, R99, R166, -R46 ;  /* 0x000000a663637223 */ /* 0x000fcc000001082e */
[----:B------:R-:W1:Y:S01]  /*18360*/  MUFU.EX2 R50, R95 ;  /* 0x0000005f00327308 */ /* 0x000e620000000800 */
[----:B--2---:R-:W-:-:S01]  /*18370*/  FADD.FTZ R64, R6, R49 ;  /* 0x0000003106407221 */ /* 0x004fc20000010000 */
[----:B---3--:R-:W-:-:S06]  /*18380*/  FADD.FTZ R62, R44, R47 ;  /* 0x0000002f2c3e7221 */ /* 0x008fcc0000010000 */
[----:B------:R-:W2:Y:S08]  /*18390*/  MUFU.EX2 R9, R9 ;  /* 0x0000000900097308 */ /* 0x000eb00000000800 */
[----:B------:R-:W3:Y:S01]  /*183a0*/  MUFU.EX2 R224, R224 ;  /* 0x000000e000e07308 */ /* 0x000ee20000000800 */
[----:B------:R-:W-:-:S01]  /*183b0*/  FFMA.FTZ R89, R89, R166, -R46 ;  /* 0x000000a659597223 */ /* 0x000fc2000001082e */
[----:B----4-:R-:W-:-:S06]  /*183c0*/  FADD.FTZ R49, R7, R64 ;  /* 0x0000004007317221 */ /* 0x010fcc0000010000 */
[----:B------:R-:W4:Y:S01]  /*183d0*/  MUFU.EX2 R10, R10 ;  /* 0x0000000a000a7308 */ /* 0x000f220000000800 */
[----:B------:R-:W-:-:S01]  /*183e0*/  FFMA.FTZ R12, R35, R166, -R34 ;  /* 0x000000a6230c7223 */ /* 0x000fc20000010822 */
[----:B------:R-:W-:-:S06]  /*183f0*/  FADD.FTZ R47, R91, R62 ;  /* 0x0000003e5b2f7221 */ /* 0x000fcc0000010000 */
[----:B------:R-:W4:Y:S01]  /*18400*/  MUFU.EX2 R93, R93 ;  /* 0x0000005d005d7308 */ /* 0x000f220000000800 */
[----:B------:R-:W-:-:S01]  /*18410*/  FFMA.FTZ R101, R101, R166, -R46 ;  /* 0x000000a665657223 */ /* 0x000fc2000001082e */
[----:B0-----:R-:W-:-:S06]  /*18420*/  FADD.FTZ R62, R8, R49 ;  /* 0x00000031083e7221 */ /* 0x001fcc0000010000 */
[----:B------:R-:W0:Y:S01]  /*18430*/  MUFU.EX2 R11, R11 ;  /* 0x0000000b000b7308 */ /* 0x000e220000000800 */
[----:B-1----:R-:W-:-:S07]  /*18440*/  FADD.FTZ R47, R50, R47 ;  /* 0x0000002f322f7221 */ /* 0x002fce0000010000 */
[----:B------:R-:W1:Y:S01]  /*18450*/  MUFU.EX2 R99, R99 ;  /* 0x0000006300637308 */ /* 0x000e620000000800 */
[----:B------:R-:W-:-:S01]  /*18460*/  FFMA.FTZ R67, R67, R166, -R46 ;  /* 0x000000a643437223 */ /* 0x000fc2000001082e */
[----:B--2---:R-:W-:-:S06]  /*18470*/  FADD.FTZ R49, R9, R62 ;  /* 0x0000003e09317221 */ /* 0x004fcc0000010000 */
[----:B------:R-:W2:Y:S01]  /*18480*/  MUFU.EX2 R14, R14 ;  /* 0x0000000e000e7308 */ /* 0x000ea20000000800 */
[----:B---3--:R-:W-:-:S01]  /*18490*/  FADD.FTZ R62, R224, R47 ;  /* 0x0000002fe03e7221 */ /* 0x008fc20000010000 */
[----:B------:R-:W-:-:S06]  /*184a0*/  FFMA.FTZ R103, R103, R166, -R46 ;  /* 0x000000a667677223 */ /* 0x000fcc000001082e */
[----:B------:R-:W3:Y:S01]  /*184b0*/  MUFU.EX2 R52, R89 ;  /* 0x0000005900347308 */ /* 0x000ee20000000800 */
[----:B----4-:R-:W-:-:S01]  /*184c0*/  FADD.FTZ R66, R10, R49 ;  /* 0x000000310a427221 */ /* 0x010fc20000010000 */
[----:B------:R-:W-:-:S06]  /*184d0*/  FADD.FTZ R64, R93, R62 ;  /* 0x0000003e5d407221 */ /* 0x000fcc0000010000 */
[----:B------:R-:W4:Y:S08]  /*184e0*/  MUFU.EX2 R12, R12 ;  /* 0x0000000c000c7308 */ /* 0x000f300000000800 */
[----:B------:R-:W4:Y:S01]  /*184f0*/  MUFU.EX2 R101, R101 ;  /* 0x0000006500657308 */ /* 0x000f220000000800 */
[----:B------:R-:W-:-:S01]  /*18500*/  FFMA.FTZ R57, R57, R166, -R46 ;  /* 0x000000a639397223 */ /* 0x000fc2000001082e */
[----:B0-----:R-:W-:-:S06]  /*18510*/  FADD.FTZ R49, R11, R66 ;  /* 0x000000420b317221 */ /* 0x001fcc0000010000 */
[----:B------:R-:W0:Y:S01]  /*18520*/  MUFU.EX2 R15, R15 ;  /* 0x0000000f000f7308 */ /* 0x000e220000000800 */
[----:B-1----:R-:W-:-:S01]  /*18530*/  FADD.FTZ R47, R99, R64 ;  /* 0x00000040632f7221 */ /* 0x002fc20000010000 */
[----:B------:R-:W-:-:S06]  /*18540*/  FFMA.FTZ R105, R105, R166, -R46 ;  /* 0x000000a669697223 */ /* 0x000fcc000001082e */
[----:B------:R-:W1:Y:S01]  /*18550*/  MUFU.EX2 R54, R67 ;  /* 0x0000004300367308 */ /* 0x000e620000000800 */
[----:B--2---:R-:W-:-:S01]  /*18560*/  FADD.FTZ R49, R14, R49 ;  /* 0x000000310e317221 */ /* 0x004fc20000010000 */
[----:B------:R-:W-:-:S06]  /*18570*/  FFMA.FTZ R25, R31, R166, -R34 ;  /* 0x000000a61f197223 */ /* 0x000fcc0000010822 */
[----:B------:R-:W2:Y:S01]  /*18580*/  MUFU.EX2 R20, R20 ;  /* 0x0000001400147308 */ /* 0x000ea20000000800 */
[----:B---3--:R-:W-:-:S07]  /*18590*/  FADD.FTZ R64, R52, R47 ;  /* 0x0000002f34407221 */ /* 0x008fce0000010000 */
[----:B------:R-:W3:Y:S01]  /*185a0*/  MUFU.EX2 R103, R103 ;  /* 0x0000006700677308 */ /* 0x000ee20000000800 */
[----:B------:R-:W-:-:S01]  /*185b0*/  FFMA.FTZ R51, R51, R166, -R46 ;  /* 0x000000a633337223 */ /* 0x000fc2000001082e */
[----:B----4-:R-:W-:Y:S01]  /*185c0*/  FADD.FTZ R66, R12, R49 ;  /* 0x000000310c427221 */ /* 0x010fe20000010000 */
[----:B------:R-:W-:-:S05]  /*185d0*/  FADD.FTZ R47, R101, R64 ;  /* 0x00000040652f7221 */ /* 0x000fca0000010000 */
[----:B------:R-:W4:Y:S01]  /*185e0*/  MUFU.EX2 R56, R57 ;  /* 0x0000003900387308 */ /* 0x000f220000000800 */
[----:B------:R-:W-:-:S01]  /*185f0*/  FFMA.FTZ R107, R107, R166, -R46 ;  /* 0x000000a66b6b7223 */ /* 0x000fc2000001082e */
[----:B------:R-:W-:Y:S01]  /*18600*/  F2FP.SATFINITE.E4M3.F32.PACK_AB_MERGE_C R229, R3, R26, RZ ;  /* 0x0000001a03e5723e */ /* 0x000fe200048070ff */
[----:B0-----:R-:W-:-:S05]  /*18610*/  FADD.FTZ R3, R15, R66 ;  /* 0x000000420f037221 */ /* 0x001fca0000010000 */
[----:B------:R-:W0:Y:S01]  /*18620*/  MUFU.EX2 R105, R105 ;  /* 0x0000006900697308 */ /* 0x000e220000000800 */
[----:B-1----:R-:W-:-:S01]  /*18630*/  FADD.FTZ R26, R54, R47 ;  /* 0x0000002f361a7221 */ /* 0x002fc20000010000 */
[----:B------:R-:W-:Y:S01]  /*18640*/  FFMA.FTZ R109, R109, R166, -R46 ;  /* 0x000000a66d6d7223 */ /* 0x000fe2000001082e */
[----:B--2---:R-:W-:-:S05]  /*18650*/  FADD.FTZ R64, R20, R3 ;  /* 0x0000000314407221 */ /* 0x004fca0000010000 */
[----:B------:R-:W1:Y:S01]  /*18660*/  MUFU.EX2 R25, R25 ;  /* 0x0000001900197308 */ /* 0x000e620000000800 */
[----:B---3--:R-:W-:-:S01]  /*18670*/  FADD.FTZ R3, R103, R26 ;  /* 0x0000001a67037221 */ /* 0x008fc20000010000 */
[----:B------:R-:W-:-:S06]  /*18680*/  FFMA.FTZ R21, R37, R166, -R34 ;  /* 0x000000a625157223 */ /* 0x000fcc0000010822 */
[----:B------:R-:W2:Y:S01]  /*18690*/  MUFU.EX2 R58, R51 ;  /* 0x00000033003a7308 */ /* 0x000ea20000000800 */
[----:B------:R-:W-:-:S01]  /*186a0*/  FFMA.FTZ R111, R111, R166, -R46 ;  /* 0x000000a66f6f7223 */ /* 0x000fc2000001082e */
[----:B------:R-:W-:Y:S01]  /*186b0*/  F2FP.SATFINITE.E4M3.F32.PACK_AB_MERGE_C R225, R14, R11, RZ ;  /* 0x0000000b0ee1723e */ /* 0x000fe200048070ff */
[----:B----4-:R-:W-:-:S05]  /*186c0*/  FADD.FTZ R14, R56, R3 ;  /* 0x00000003380e7221 */ /* 0x010fca0000010000 */
[----:B------:R-:W3:Y:S01]  /*186d0*/  MUFU.EX2 R107, R107 ;  /* 0x0000006b006b7308 */ /* 0x000ee20000000800 */
[----:B------:R-:W-:Y:S01]  /*186e0*/  @!P0 PRMT R0, RZ, 0x654, R0 ;  /* 0x00000654ff008816 */ /* 0x000fe20000000000 */
[----:B------:R-:W-:-:S06]  /*186f0*/  FFMA.FTZ R113, R113, R166, -R46 ;  /* 0x000000a671717223 */ /* 0x000fcc000001082e */
[----:B------:R-:W4:Y:S01]  /*18700*/  MUFU.EX2 R60, R109 ;  /* 0x0000006d003c7308 */ /* 0x000f220000000800 */
[----:B0-----:R-:W-:-:S01]  /*18710*/  FADD.FTZ R3, R105, R14 ;  /* 0x0000000e69037221 */ /* 0x001fc20000010000 */
[----:B------:R-:W-:Y:S01]  /*18720*/  FFMA.FTZ R45, R45, R166, -R46 ;  /* 0x000000a62d2d7223 */ /* 0x000fe2000001082e */
[----:B------:R0:W-:Y:S01]  /*18730*/  @!P0 SYNCS.ARRIVE.TRANS64.RED.A1T0 RZ, [R0+URZ], RZ ;  /* 0x000000ff00ff89a7 */ /* 0x0001e2000810043f */
[----:B-1----:R-:W-:-:S04]  /*18740*/  F2FP.SATFINITE.E4M3.F32.PACK_AB_MERGE_C R227, R25, R20, RZ ;  /* 0x0000001419e3723e */ /* 0x002fc800048070ff */
[----:B------:R-:W1:Y:S01]  /*18750*/  MUFU.EX2 R21, R21 ;  /* 0x0000001500157308 */ /* 0x000e620000000800 */
[----:B--2---:R-:W-:-:S07]  /*18760*/  FADD.FTZ R20, R58, R3 ;  /* 0x000000033a147221 */ /* 0x004fce0000010000 */
[----:B------:R-:W2:Y:S01]  /*18770*/  MUFU.EX2 R111, R111 ;  /* 0x0000006f006f7308 */ /* 0x000ea20000000800 */
[----:B------:R-:W-:-:S01]  /*18780*/  FFMA.FTZ R115, R115, R166, -R46 ;  /* 0x000000a673737223 */ /* 0x000fc2000001082e */
[----:B---3--:R-:W-:-:S06]  /*18790*/  FADD.FTZ R3, R107, R20 ;  /* 0x000000146b037221 */ /* 0x008fcc0000010000 */
[----:B------:R-:W3:Y:S01]  /*187a0*/  MUFU.EX2 R24, R24 ;  /* 0x0000001800187308 */ /* 0x000ee20000000800 */
[----:B------:R-:W-:-:S07]  /*187b0*/  FFMA.FTZ R117, R117, R166, -R46 ;  /* 0x000000a675757223 */ /* 0x000fce000001082e */
[----:B0-----:R-:W0:Y:S01]  /*187c0*/  MUFU.EX2 R0, R113 ;  /* 0x0000007100007308 */ /* 0x001e220000000800 */
[C---:B----4-:R-:W-:Y:S01]  /*187d0*/  F2FP.SATFINITE.E4M3.F32.PACK_AB_MERGE_C R107, R60.reuse, R107, RZ ;  /* 0x0000006b3c6b723e */ /* 0x050fe200048070ff */
[----:B------:R-:W-:Y:S01]  /*187e0*/  FADD.FTZ R64, R25, R64 ;  /* 0x0000004019407221 */ /* 0x000fe20000010000 */
[----:B------:R-:W-:-:S05]  /*187f0*/  FADD.FTZ R60, R60, R3 ;  /* 0x000000033c3c7221 */ /* 0x000fca0000010000 */
[----:B------:R-:W4:Y:S08]  /*18800*/  MUFU.EX2 R29, R29 ;  /* 0x0000001d001d7308 */ /* 0x000f300000000800 */
[----:B------:R-:W4:Y:S01]  /*18810*/  MUFU.EX2 R45, R45 ;  /* 0x0000002d002d7308 */ /* 0x000f220000000800 */
[----:B------:R-:W-:-:S01]  /*18820*/  FFMA.FTZ R119, R119, R166, -R46 ;  /* 0x000000a677777223 */ /* 0x000fc2000001082e */
[----:B------:R-:W-:-:S06]  /*18830*/  F2FP.SATFINITE.E4M3.F32.PACK_AB_MERGE_C R231, R8, R7, RZ ;  /* 0x0000000708e7723e */ /* 0x000fcc00048070ff */
[----:B------:R-:W4:Y:S01]  /*18840*/  MUFU.EX2 R36, R36 ;  /* 0x0000002400247308 */ /* 0x000f220000000800 */
[----:B-1----:R-:W-:-:S01]  /*18850*/  FADD.FTZ R7, R21, R64 ;  /* 0x0000004015077221 */ /* 0x002fc20000010000 */
[----:B--2---:R-:W-:-:S06]  /*18860*/  FADD.FTZ R3, R111, R60 ;  /* 0x0000003c6f037221 */ /* 0x004fcc0000010000 */
[----:B------:R-:W1:Y:S01]  /*18870*/  MUFU.EX2 R62, R115 ;  /* 0x00000073003e7308 */ /* 0x000e620000000800 */
[----:B------:R-:W-:-:S01]  /*18880*/  FFMA.FTZ R30, R53, R166, -R34 ;  /* 0x000000a6351e7223 */ /* 0x000fc20000010822 */
[----:B------:R-:W-:Y:S01]  /*18890*/  FFMA.FTZ R121, R121, R166, -R46 ;  /* 0x000000a679797223 */ /* 0x000fe2000001082e */
[----:B------:R-:W-:-:S05]  /*188a0*/  F2FP.SATFINITE.E4M3.F32.PACK_AB_MERGE_C R225, R10, R9, R225 ;  /* 0x000000090ae1723e */ /* 0x000fca00048070e1 */
[----:B------:R-:W2:Y:S01]  /*188b0*/  MUFU.EX2 R27, R27 ;  /* 0x0000001b001b7308 */ /* 0x000ea20000000800 */
[----:B---3--:R-:W-:-:S01]  /*188c0*/  FADD.FTZ R26, R24, R7 ;  /* 0x00000007181a7221 */ /* 0x008fc20000010000 */
[----:B0-----:R-:W-:-:S06]  /*188d0*/  FADD.FTZ R10, R0, R3 ;  /* 0x00000003000a7221 */ /* 0x001fcc0000010000 */
[----:B------:R-:W0:Y:S01]  /*188e0*/  MUFU.EX2 R117, R117 ;  /* 0x0000007500757308 */ /* 0x000e220000000800 */
[----:B------:R-:W-:-:S01]  /*188f0*/  FFMA.FTZ R31, R55, R166, -R34 ;  /* 0x000000a6371f7223 */ /* 0x000fc20000010822 */
[----:B------:R-:W-:Y:S01]  /*18900*/  FFMA.FTZ R123, R123, R166, -R46 ;  /* 0x000000a67b7b7223 */ /* 0x000fe2000001082e */
[----:B----4-:R-:W-:-:S05]  /*18910*/  FADD.FTZ R7, R29, R26 ;  /* 0x0000001a1d077221 */ /* 0x010fca0000010000 */
[----:B------:R-:W3:Y:S01]  /*18920*/  MUFU.EX2 R28, R28 ;  /* 0x0000001c001c7308 */ /* 0x000ee20000000800 */
[----:B------:R-:W-:-:S01]  /*18930*/  FADD.FTZ R3, R45, R10 ;  /* 0x0000000a2d037221 */ /* 0x000fc20000010000 */
[----:B------:R-:W-:-:S06]  /*18940*/  FFMA.FTZ R33, R59, R166, -R34 ;  /* 0x000000a63b217223 */ /* 0x000fcc0000010822 */
[----:B------:R-:W4:Y:S01]  /*18950*/  MUFU.EX2 R8, R119 ;  /* 0x0000007700087308 */ /* 0x000f220000000800 */
[----:B------:R-:W-:-:S01]  /*18960*/  FFMA.FTZ R125, R125, R166, -R46 ;  /* 0x000000a67d7d7223 */ /* 0x000fc2000001082e */
[C---:B------:R-:W-:Y:S01]  /*18970*/  F2FP.SATFINITE.E4M3.F32.PACK_AB_MERGE_C R221, R36.reuse, R29, RZ ;  /* 0x0000001d24dd723e */ /* 0x040fe200048070ff */
[----:B------:R-:W-:-:S01]  /*18980*/  FADD.FTZ R36, R36, R7 ;  /* 0x0000000724247221 */ /* 0x000fc20000010000 */
[----:B-1----:R-:W-:-:S04]  /*18990*/  F2FP.SATFINITE.E4M3.F32.PACK_AB_MERGE_C R45, R62, R45, RZ ;  /* 0x0000002d3e2d723e */ /* 0x002fc800048070ff */
[----:B------:R-:W1:Y:S01]  /*189a0*/  MUFU.EX2 R30, R30 ;  /* 0x0000001e001e7308 */ /* 0x000e620000000800 */
[----:B------:R-:W-:-:S01]  /*189b0*/  FADD.FTZ R62, R62, R3 ;  /* 0x000000033e3e7221 */ /* 0x000fc20000010000 */
[----:B------:R-:W-:-:S06]  /*189c0*/  FFMA.FTZ R40, R63, R166, -R34 ;  /* 0x000000a63f287223 */ /* 0x000fcc0000010822 */
[----:B------:R-:W1:Y:S01]  /*189d0*/  MUFU.EX2 R121, R121 ;  /* 0x0000007900797308 */ /* 0x000e620000000800 */
[----:B------:R-:W-:-:S01]  /*189e0*/  FFMA.FTZ R127, R127, R166, -R46 ;  /* 0x000000a67f7f7223 */ /* 0x000fc2000001082e */
[----:B------:R-:W-:-:S06]  /*189f0*/  FFMA.FTZ R38, R71, R166, -R34 ;  /* 0x000000a647267223 */ /* 0x000fcc0000010822 */
[----:B------:R-:W1:Y:S01]  /*18a00*/  MUFU.EX2 R14, R123 ;  /* 0x0000007b000e7308 */ /* 0x000e620000000800 */
[----:B------:R-:W-:-:S01]  /*18a10*/  FFMA.FTZ R35, R75, R166, -R34 ;  /* 0x000000a64b237223 */ /* 0x000fc20000010822 */
[----:B--2---:R-:W-:Y:S01]  /*18a20*/  FADD.FTZ R7, R27, R36 ;  /* 0x000000241b077221 */ /* 0x004fe20000010000 */
[----:B0-----:R-:W-:-:S05]  /*18a30*/  FADD.FTZ R3, R117, R62 ;  /* 0x0000003e75037221 */ /* 0x001fca0000010000 */
[----:B------:R-:W0:Y:S01]  /*18a40*/  MUFU.EX2 R31, R31 ;  /* 0x0000001f001f7308 */ /* 0x000e220000000800 */
[----:B------:R-:W-:-:S01]  /*18a50*/  FFMA.FTZ R129, R129, R166, -R46 ;  /* 0x000000a681817223 */ /* 0x000fc2000001082e */
[----:B------:R-:W-:Y:S01]  /*18a60*/  F2FP.SATFINITE.E4M3.F32.PACK_AB_MERGE_C R231, R6, R5, R231 ;  /* 0x0000000506e7723e */ /* 0x000fe200048070e7 */
[----:B---3--:R-:W-:-:S05]  /*18a70*/  FADD.FTZ R7, R28, R7 ;  /* 0x000000071c077221 */ /* 0x008fca0000010000 */
[----:B------:R-:W2:Y:S01]  /*18a80*/  MUFU.EX2 R33, R33 ;  /* 0x0000002100217308 */ /* 0x000ea20000000800 */
[----:B----4-:R-:W-:-:S07]  /*18a90*/  FADD.FTZ R10, R8, R3 ;  /* 0x00000003080a7221 */ /* 0x010fce0000010000 */
[----:B------:R-:W3:Y:S01]  /*18aa0*/  MUFU.EX2 R125, R125 ;  /* 0x0000007d007d7308 */ /* 0x000ee20000000800 */
[----:B------:R-:W-:-:S01]  /*18ab0*/  FFMA.FTZ R37, R79, R166, -R34 ;  /* 0x000000a64f257223 */ /* 0x000fc20000010822 */
[-CC-:B------:R-:W-:Y:S01]  /*18ac0*/  FFMA.FTZ R83, R83, R166.reuse, -R34.reuse ;  /* 0x000000a653537223 */ /* 0x180fe20000010822 */
[----:B------:R-:W-:-:S01]  /*18ad0*/  FFMA.FTZ R39, R61, R166, -R34 ;  /* 0x000000a63d277223 */ /* 0x000fc20000010822 */
[----:B------:R-:W-:-:S04]  /*18ae0*/  F2FP.SATFINITE.E4M3.F32.PACK_AB_MERGE_C R227, R15, R12, R227 ;  /* 0x0000000c0fe3723e */ /* 0x000fc800048070e3 */
[----:B------:R-:W4:Y:S01]  /*18af0*/  MUFU.EX2 R40, R40 ;  /* 0x0000002800287308 */ /* 0x000f220000000800 */
[----:B------:R-:W-:-:S01]  /*18b00*/  FFMA.FTZ R34, R87, R166, -R34 ;  /* 0x000000a657227223 */ /* 0x000fc20000010822 */
[----:B-1----:R-:W-:Y:S01]  /*18b10*/  FADD.FTZ R12, R30, R7 ;  /* 0x000000071e0c7221 */ /* 0x002fe20000010000 */
[----:B------:R-:W-:-:S05]  /*18b20*/  FADD.FTZ R3, R121, R10 ;  /* 0x0000000a79037221 */ /* 0x000fca0000010000 */
[----:B------:R-:W1:Y:S01]  /*18b30*/  MUFU.EX2 R6, R127 ;  /* 0x0000007f00067308 */ /* 0x000e620000000800 */
[----:B------:R-:W-:Y:S01]  /*18b40*/  F2FP.SATFINITE.E4M3.F32.PACK_AB_MERGE_C R121, R14, R121, RZ ;  /* 0x000000790e79723e */ /* 0x000fe200048070ff */
[----:B0-----:R-:W-:-:S06]  /*18b50*/  FADD.FTZ R12, R31, R12 ;  /* 0x0000000c1f0c7221 */ /* 0x001fcc0000010000 */
[----:B------:R-:W-:Y:S01]  /*18b60*/  MUFU.EX2 R38, R38 ;  /* 0x0000002600267308 */ /* 0x000fe20000000800 */
[----:B------:R-:W-:-:S07]  /*18b70*/  FADD.FTZ R14, R14, R3 ;  /* 0x000000030e0e7221 */ /* 0x000fce0000010000 */
[----:B------:R-:W0:Y:S08]  /*18b80*/  MUFU.EX2 R35, R35 ;  /* 0x0000002300237308 */ /* 0x000e300000000800 */
[----:B------:R-:W0:Y:S01]  /*18b90*/  MUFU.EX2 R129, R129 ;  /* 0x0000008100817308 */ /* 0x000e220000000800 */
[----:B------:R-:W-:-:S01]  /*18ba0*/  FFMA.FTZ R46, R131, R166, -R46 ;  /* 0x000000a6832e7223 */ /* 0x000fc2000001082e */
[----:B--2---:R-:W-:Y:S01]  /*18bb0*/  FADD.FTZ R5, R33, R12 ;  /* 0x0000000c21057221 */ /* 0x004fe20000010000 */
[----:B---3--:R-:W-:-:S05]  /*18bc0*/  FADD.FTZ R3, R125, R14 ;  /* 0x0000000e7d037221 */ /* 0x008fca0000010000 */
[----:B------:R-:W-:Y:S01]  /*18bd0*/  MUFU.EX2 R39, R39 ;  /* 0x0000002700277308 */ /* 0x000fe20000000800 */
[----:B----4-:R-:W-:-:S01]  /*18be0*/  FADD.FTZ R5, R40, R5 ;  /* 0x0000000528057221 */ /* 0x010fc20000010000 */
[----:B-1----:R-:W-:-:S06]  /*18bf0*/  FADD.FTZ R10, R6, R3 ;  /* 0x00000003060a7221 */ /* 0x002fcc0000010000 */
[----:B------:R-:W1:Y:S01]  /*18c00*/  MUFU.EX2 R34, R34 ;  /* 0x0000002200227308 */ /* 0x000e620000000800 */
[----:B------:R-:W-:-:S07]  /*18c10*/  SHF.R.S32.HI R4, RZ, 0x7, R4 ;  /* 0x00000007ff047819 */ /* 0x000fce0000011404 */
[----:B------:R-:W2:Y:S01]  /*18c20*/  MUFU.EX2 R37, R37 ;  /* 0x0000002500257308 */ /* 0x000ea20000000800 */
[----:B0-----:R-:W-:Y:S01]  /*18c30*/  F2FP.SATFINITE.E4M3.F32.PACK_AB_MERGE_C R217, R35, R38, RZ ;  /* 0x0000002623d9723e */ /* 0x001fe200048070ff */
[----:B------:R-:W-:-:S06]  /*18c40*/  FADD.FTZ R38, R38, R5 ;  /* 0x0000000526267221 */ /* 0x000fcc0000010000 */
[----:B------:R-:W0:Y:S01]  /*18c50*/  MUFU.EX2 R42, R83 ;  /* 0x00000053002a7308 */ /* 0x000e220000000800 */
[----:B------:R-:W-:-:S01]  /*18c60*/  FADD.FTZ R3, R129, R10 ;  /* 0x0000000a81037221 */ /* 0x000fc20000010000 */
[----:B------:R-:W-:Y:S01]  /*18c70*/  VIADD R10, R133, 0xfffffffe ;  /* 0xfffffffe850a7836 */ /* 0x000fe20000000000 */
[----:B------:R-:W-:-:S05]  /*18c80*/  VIMNMX R14, RZ, R4, !PT ;  /* 0x00000004ff0e7248 */ /* 0x000fca0007fe0100 */
[----:B------:R-:W3:Y:S01]  /*18c90*/  MUFU.EX2 R46, R46 ;  /* 0x0000002e002e7308 */ /* 0x000ee20000000800 */
[----:B------:R-:W-:-:S01]  /*18ca0*/  FADD.FTZ R38, R35, R38 ;  /* 0x0000002623267221 */ /* 0x000fc20000010000 */
[----:B------:R-:W-:Y:S02]  /*18cb0*/  ISETP.GE.AND P0, PT, R10, R14, PT ;  /* 0x0000000e0a00720c */ /* 0x000fe40003f06270 */
[----:B-1----:R-:W-:Y:S01]  /*18cc0*/  F2FP.SATFINITE.E4M3.F32.PACK_AB_MERGE_C R7, R34, R39, RZ ;  /* 0x000000272207723e */ /* 0x002fe200048070ff */
[----:B--2---:R-:W-:Y:S01]  /*18cd0*/  FADD.FTZ R5, R37, R38 ;  /* 0x0000002625057221 */ /* 0x004fe20000010000 */
[----:B------:R-:W-:Y:S02]  /*18ce0*/  F2FP.SATFINITE.E4M3.F32.PACK_AB_MERGE_C R222, R0, R111, R45 ;  /* 0x0000006f00de723e */ /* 0x000fe4000480702d */
[C---:B0-----:R-:W-:Y:S01]  /*18cf0*/  F2FP.SATFINITE.E4M3.F32.PACK_AB_MERGE_C R219, R42.reuse, R37, R7 ;  /* 0x000000252adb723e */ /* 0x041fe20004807007 */
[----:B------:R-:W-:-:S01]  /*18d00*/  FADD.FTZ R42, R42, R5 ;  /* 0x000000052a2a7221 */ /* 0x000fc20000010000 */
[----:B------:R-:W-:-:S02]  /*18d10*/  F2FP.SATFINITE.E4M3.F32.PACK_AB_MERGE_C R48, R48, R73, RZ ;  /* 0x000000493030723e */ /* 0x000fc400048070ff */
[----:B------:R-:W-:Y:S01]  /*18d20*/  F2FP.SATFINITE.E4M3.F32.PACK_AB_MERGE_C R230, R50, R91, RZ ;  /* 0x0000005b32e6723e */ /* 0x000fe200048070ff */
[----:B------:R-:W-:Y:S01]  /*18d30*/  FADD.FTZ R39, R39, R42 ;  /* 0x0000002a27277221 */ /* 0x000fe20000010000 */
[----:B------:R-:W-:Y:S02]  /*18d40*/  F2FP.SATFINITE.E4M3.F32.PACK_AB_MERGE_C R52, R52, R99, RZ ;  /* 0x000000633434723e */ /* 0x000fe400048070ff */
[----:B---3--:R-:W-:Y:S02]  /*18d50*/  F2FP.SATFINITE.E4M3.F32.PACK_AB_MERGE_C R0, R46, R129, RZ ;  /* 0x000000812e00723e */ /* 0x008fe400048070ff */
[----:B------:R-:W-:Y:S02]  /*18d60*/  F2FP.SATFINITE.E4M3.F32.PACK_AB_MERGE_C R56, R56, R103, RZ ;  /* 0x000000673838723e */ /* 0x000fe400048070ff */
[----:B------:R-:W-:Y:S01]  /*18d70*/  F2FP.SATFINITE.E4M3.F32.PACK_AB_MERGE_C R223, R31, R30, RZ ;  /* 0x0000001e1fdf723e */ /* 0x000fe200048070ff */
[----:B------:R-:W-:-:S01]  /*18d80*/  FADD.FTZ R3, R46, R3 ;  /* 0x000000032e037221 */ /* 0x000fc20000010000 */
[----:B------:R-:W-:Y:S01]  /*18d90*/  F2FP.SATFINITE.E4M3.F32.PACK_AB_MERGE_C R218, R6, R125, R0 ;  /* 0x0000007d06da723e */ /* 0x000fe20004807000 */
[----:B------:R-:W-:-:S01]  /*18da0*/  FADD.FTZ R0, R34, R39 ;  /* 0x0000002722007221 */ /* 0x000fc20000010000 */
[----:B------:R-:W-:Y:S01]  /*18db0*/  F2FP.SATFINITE.E4M3.F32.PACK_AB_MERGE_C R229, R65, R32, R229 ;  /* 0x0000002041e5723e */ /* 0x000fe200048070e5 */
[----:B------:R-:W-:Y:S01]  /*18dc0*/  IMAD.MOV.U32 R150, RZ, RZ, R151 ;  /* 0x000000ffff967224 */ /* 0x000fe200078e0097 */
[----:B------:R-:W-:Y:S01]  /*18dd0*/  F2FP.SATFINITE.E4M3.F32.PACK_AB_MERGE_C R221, R24, R21, R221 ;  /* 0x0000001518dd723e */ /* 0x000fe200048070dd */
[----:B------:R-:W-:Y:S01]  /*18de0*/  IMAD.MOV.U32 R148, RZ, RZ, R151 ;  /* 0x000000ffff947224 */ /* 0x000fe200078e0097 */
[----:B------:R-:W-:Y:S01]  /*18df0*/  F2FP.SATFINITE.E4M3.F32.PACK_AB_MERGE_C R223, R28, R27, R223 ;  /* 0x0000001b1cdf723e */ /* 0x000fe200048070df */
[----:B------:R-:W-:Y:S01]  /*18e00*/  IMAD.MOV.U32 R147, RZ, RZ, R151 ;  /* 0x000000ffff937224 */ /* 0x000fe200078e0097 */
[----:B------:R-:W-:Y:S01]  /*18e10*/  F2FP.SATFINITE.E4M3.F32.PACK_AB_MERGE_C R217, R40, R33, R217 ;  /* 0x0000002128d9723e */ /* 0x000fe200048070d9 */
[--C-:B------:R-:W-:Y:S01]  /*18e20*/  IMAD.MOV.U32 R146, RZ, RZ, R151.reuse ;  /* 0x000000ffff927224 */ /* 0x100fe200078e0097 */
[----:B------:R-:W-:Y:S01]  /*18e30*/  F2FP.SATFINITE.E4M3.F32.PACK_AB_MERGE_C R228, R228, R41, R48 ;  /* 0x00000029e4e4723e */ /* 0x000fe20004807030 */
[--C-:B------:R-:W-:Y:S01]  /*18e40*/  IMAD.MOV.U32 R145, RZ, RZ, R151.reuse ;  /* 0x000000ffff917224 */ /* 0x100fe200078e0097 */
[----:B------:R-:W-:Y:S01]  /*18e50*/  F2FP.SATFINITE.E4M3.F32.PACK_AB_MERGE_C R230, R44, R43, R230 ;  /* 0x0000002b2ce6723e */ /* 0x000fe200048070e6 */
[--C-:B------:R-:W-:Y:S01]  /*18e60*/  IMAD.MOV.U32 R143, RZ, RZ, R151.reuse ;  /* 0x000000ffff8f7224 */ /* 0x100fe200078e0097 */
[----:B------:R-:W-:Y:S01]  /*18e70*/  F2FP.SATFINITE.E4M3.F32.PACK_AB_MERGE_C R224, R93, R224, R52 ;  /* 0x000000e05de0723e */ /* 0x000fe20004807034 */
[--C-:B------:R-:W-:Y:S01]  /*18e80*/  IMAD.MOV.U32 R142, RZ, RZ, R151.reuse ;  /* 0x000000ffff8e7224 */ /* 0x100fe200078e0097 */
[----:B------:R-:W-:Y:S01]  /*18e90*/  F2FP.SATFINITE.E4M3.F32.PACK_AB_MERGE_C R226, R54, R101, R56 ;  /* 0x0000006536e2723e */ /* 0x000fe20004807038 */
[----:B------:R-:W-:Y:S01]  /*18ea0*/  IMAD.MOV.U32 R141, RZ, RZ, R151 ;  /* 0x000000ffff8d7224 */ /* 0x000fe200078e0097 */
[----:B------:R-:W-:Y:S01]  /*18eb0*/  F2FP.SATFINITE.E4M3.F32.PACK_AB_MERGE_C R220, R58, R105, R107 ;  /* 0x000000693adc723e */ /* 0x000fe2000480706b */
[----:B------:R-:W-:Y:S01]  /*18ec0*/  IMAD.MOV.U32 R140, RZ, RZ, R151 ;  /* 0x000000ffff8c7224 */ /* 0x000fe200078e0097 */
[----:B------:R-:W-:Y:S01]  /*18ed0*/  F2FP.SATFINITE.E4M3.F32.PACK_AB_MERGE_C R216, R8, R117, R121 ;  /* 0x0000007508d8723e */ /* 0x000fe20004807079 */
        /* <DEDUP_REMOVED lines=122> */
[----:B------:R-:W-:Y:S01]  /*19680*/  CS2R R148, SRZ ;  /* 0x0000000000947805 */ /* 0x000fe2000001ff00 */
[----:B------:R-:W-:Y:S01]  /*19690*/  IMAD.MOV.U32 R4, RZ, RZ, R237 ;  /* 0x000000ffff047224 */ /* 0x000fe200078e00ed */
[----:B------:R-:W-:Y:S01]  /*196a0*/  CS2R R146, SRZ ;  /* 0x0000000000927805 */ /* 0x000fe2000001ff00 */
[----:B------:R-:W-:Y:S01]  /*196b0*/  IMAD.MOV.U32 R11, RZ, RZ, R152 ;  /* 0x000000ffff0b7224 */ /* 0x000fe200078e0098 */
        /* <DEDUP_REMOVED lines=60> */
[----:B------:R-:W-:-:S07]  /*19a80*/  CS2R R24, SRZ ;  /* 0x0000000000187805 */ /* 0x000fce000001ff00 */
.L_x_2366:
[----:B------:R-:W2:Y:S01]  /*19a90*/  LDL R5, [R1] ;  /* 0x0000000001057983 */ /* 0x000ea20000100800 */
[----:B------:R-:W-:Y:S01]  /*19aa0*/  ISETP.NE.AND P0, PT, R11, 0x1, PT ;  /* 0x000000010b00780c */ /* 0x000fe20003f05270 */
[----:B------:R-:W-:Y:S05]  /*19ab0*/  YIELD ;  /* 0x0000000000007946 */ /* 0x000fea0003800000 */
[----:B------:R-:W-:-:S04]  /*19ac0*/  SEL R237, RZ, 0x1, P0 ;  /* 0x00000001ffed7807 */ /* 0x000fc80000000000 */
[----:B------:R-:W-:Y:S02]  /*19ad0*/  LOP3.LUT R237, R4, R237, RZ, 0x3c, !PT ;  /* 0x000000ed04ed7212 */ /* 0x000fe400078e3cff */
[----:B--2---:R-:W-:-:S13]  /*19ae0*/  ISETP.NE.AND P0, PT, R5, RZ, PT ;  /* 0x000000ff0500720c */ /* 0x004fda0003f05270 */
[----:B------:R-:W-:Y:S05]  /*19af0*/  @P0 BRA `(.L_x_2356) ;  /* 0x00000000003c0947 */ /* 0x000fea0003800000 */
[----:B------:R-:W-:Y:S05]  /*19b00*/  @!P1 BRA `(.L_x_2357) ;  /* 0x0000000000049947 */ /* 0x000fea0003800000 */
[----:B------:R-:W-:Y:S01]  /*19b10*/  BPT.TRAP 0x1 ;  /* 0x000000040000795c */ /* 0x000fe20000300000 */
.L_x_2357:
[----:B------:R-:W-:Y:S02]  /*19b20*/  IADD3 R5, R11, 0x1, RZ ;  /* 0x000000010b057810 */ /* 0x000fe40007ffe0ff */
[----:B------:R-:W-:Y:S02]  /*19b30*/  SHF.L.U32 R6, R237, 0x1f, RZ ;  /* 0x0000001fed067819 */ /* 0x000fe400000006ff */
[----:B------:R-:W-:-:S04]  /*19b40*/  ISETP.NE.AND P2, PT, R5, 0x2, PT ;  /* 0x000000020500780c */ /* 0x000fc80003f45270 */
[----:B------:R-:W-:-:S05]  /*19b50*/  SEL R5, R5, RZ, P2 ;  /* 0x000000ff05057207 */ /* 0x000fca0001000000 */
[----:B------:R-:W-:-:S04]  /*19b60*/  IMAD R5, R5, 0x8, R18 ;  /* 0x0000000805057824 */ /* 0x000fc800078e0212 */
[----:B------:R0:W1:Y:S01]  /*19b70*/  SYNCS.PHASECHK.TRANS64.TRYWAIT P2, [R5+URZ+0x38830], R6 ;  /* 0x03883006050075a7 */ /* 0x000062000804017f */
[----:B------:R-:W-:Y:S05]  /*19b80*/  @!P1 BRA `(.L_x_2358) ;  /* 0x0000000000049947 */ /* 0x000fea0003800000 */
[----:B------:R-:W-:Y:S01]  /*19b90*/  BPT.TRAP 0x1 ;  /* 0x000000040000795c */ /* 0x000fe20000300000 */
.L_x_2358:
[----:B------:R-:W-:Y:S04]  /*19ba0*/  BSSY B0, `(.L_x_2356) ;  /* 0x0000004000007945 */ /* 0x000fe80003800000 */
[----:B-1----:R-:W-:Y:S05]  /*19bb0*/  @P2 BRA `(.L_x_2359) ;  /* 0x0000000000082947 */ /* 0x002fea0003800000 */
[----:B------:R-:W1:Y:S02]  /*19bc0*/  SYNCS.PHASECHK.TRANS64.TRYWAIT P2, [R5+URZ+0x38830], R6 ;  /* 0x03883006050075a7 */ /* 0x000e64000804017f */
[----:B-1----:R-:W-:Y:S05]  /*19bd0*/  @!P2 BRA `(.L_x_2360) ;  /* 0x0000012800b4a947 */ /* 0x002fea0003800000 */
.L_x_2359:
[----:B------:R-:W-:Y:S05]  /*19be0*/  BSYNC B0 ;  /* 0x0000000000007941 */ /* 0x000fea0003800000 */
.L_x_2356:
[----:B01----:R-:W0:Y:S01]  /*19bf0*/  S2R R5, SR_TID.X ;  /* 0x0000000000057919 */ /* 0x003e220000002100 */
[----:B------:R-:W-:Y:S01]  /*19c00*/  VIADD R12, R11, 0x1 ;  /* 0x000000010b0c7836 */ /* 0x000fe20000000000 */
[----:B------:R-:W-:Y:S05]  /*19c10*/  WARPSYNC.ALL ;  /* 0x0000000000007948 */ /* 0x000fea0003800000 */
[C---:B------:R-:W-:Y:S01]  /*19c20*/  ISETP.NE.AND P2, PT, R12.reuse, 0x2, PT ;  /* 0x000000020c00780c */ /* 0x040fe20003f45270 */
[----:B------:R-:W-:Y:S01]  /*19c30*/  IMAD.MOV.U32 R7, RZ, RZ, 0x40000040 ;  /* 0x40000040ff077424 */ /* 0x000fe200078e00ff */
[----:B------:R-:W-:Y:S01]  /*19c40*/  MOV R155, 0x40000040 ;  /* 0x40000040009b7802 */ /* 0x000fe20000000f00 */
[----:B------:R-:W-:Y:S01]  /*19c50*/  IMAD.MOV.U32 R153, RZ, RZ, 0x40000040 ;  /* 0x40000040ff997424 */ /* 0x000fe200078e00ff */
[----:B------:R-:W-:Y:S01]  /*19c60*/  SEL R12, R12, RZ, P2 ;  /* 0x000000ff0c0c7207 */ /* 0x000fe20001000000 */
[----:B------:R-:W-:Y:S01]  /*19c70*/  IMAD.MOV.U32 R21, RZ, RZ, 0x40000040 ;  /* 0x40000040ff157424 */ /* 0x000fe200078e00ff */
[----:B------:R-:W-:-:S02]  /*19c80*/  R2UR UR15, R7 ;  /* 0x00000000070f72ca */ /* 0x000fc400000e0000 */
[----:B------:R-:W-:Y:S01]  /*19c90*/  R2UR UR11, R153 ;  /* 0x00000000990b72ca */ /* 0x000fe200000e0000 */
[----:B------:R-:W-:Y:S01]  /*19ca0*/  IMAD R6, R12, 0x800, R13 ;  /* 0x000008000c067824 */ /* 0x000fe200078e020d */
[----:B------:R-:W-:Y:S02]  /*19cb0*/  R2UR UR7, R155 ;  /* 0x000000009b0772ca */ /* 0x000fe400000e0000 */
[----:B------:R-:W-:Y:S01]  /*19cc0*/  R2UR UR23, R153 ;  /* 0x00000000991772ca */ /* 0x000fe200000e0000 */
[C---:B------:R-:W-:Y:S01]  /*19cd0*/  VIADD R154, R6.reuse, 0x4 ;  /* 0x00000004069a7836 */ /* 0x040fe20000000000 */
[C---:B------:R-:W-:Y:S01]  /*19ce0*/  IADD3 R152, R6.reuse, 0x2, RZ ;  /* 0x0000000206987810 */ /* 0x040fe20007ffe0ff */
[C---:B------:R-:W-:Y:S01]  /*19cf0*/  VIADD R20, R6.reuse, 0x6 ;  /* 0x0000000606147836 */ /* 0x040fe20000000000 */
[----:B------:R-:W-:Y:S02]  /*19d00*/  R2UR UR14, R6 ;  /* 0x00000000060e72ca */ /* 0x000fe400000e0000 */
[----:B------:R-:W-:Y:S01]  /*19d10*/  R2UR UR10, R152 ;  /* 0x00000000980a72ca */ /* 0x000fe200000e0000 */
[----:B------:R-:W-:Y:S01]  /*19d20*/  VIADD R152, R6, 0x400 ;  /* 0x0000040006987836 */ /* 0x000fe20000000000 */
[----:B------:R-:W-:Y:S01]  /*19d30*/  R2UR UR6, R154 ;  /* 0x000000009a0672ca */ /* 0x000fe200000e0000 */
[----:B------:R-:W-:Y:S01]  /*19d40*/  VIADD R154, R6, 0x404 ;  /* 0x00000404069a7836 */ /* 0x000fe20000000000 */
[----:B------:R-:W-:-:S02]  /*19d50*/  R2UR UR31, R155 ;  /* 0x000000009b1f72ca */ /* 0x000fc400000e0000 */
[----:B------:R-:W-:Y:S02]  /*19d60*/  R2UR UR22, R152 ;  /* 0x00000000981672ca */ /* 0x000fe400000e0000 */
[----:B0-----:R-:W-:Y:S02]  /*19d70*/  SHF.R.U32.HI R5, RZ, 0x7, R5 ;  /* 0x00000007ff057819 */ /* 0x001fe40000011605 */
[----:B------:R-:W-:Y:S02]  /*19d80*/  R2UR UR30, R154 ;  /* 0x000000009a1e72ca */ /* 0x000fe400000e0000 */
[----:B------:R-:W-:Y:S01]  /*19d90*/  R2UR UR18, R20 ;  /* 0x00000000141272ca */ /* 0x000fe200000e0000 */
[----:B------:R-:W-:Y:S01]  /*19da0*/  VIADD R5, R5, 0x8 ;  /* 0x0000000805057836 */ /* 0x000fe20000000000 */
[C---:B------:R-:W-:Y:S01]  /*19db0*/  R2UR UR19, R21.reuse ;  /* 0x00000000151372ca */ /* 0x040fe200000e0000 */
[----:B------:R-:W-:Y:S01]  /*19dc0*/  VIADD R20, R6, 0x402 ;  /* 0x0000040206147836 */ /* 0x000fe20000000000 */
[----:B------:R-:W-:-:S02]  /*19dd0*/  R2UR UR27, R21 ;  /* 0x00000000151b72ca */ /* 0x000fc400000e0000 */
[----:B------:R0:W-:Y:S01]  /*19de0*/  BAR.SYNC.DEFER_BLOCKING R5, 0x100 ;  /* 0x000400050000751d */ /* 0x0001e20000010000 */
[----:B------:R-:W-:Y:S02]  /*19df0*/  IADD3 R6, R6, 0x406, RZ ;  /* 0x0000040606067810 */ /* 0x000fe40007ffe0ff */
        /* <DEDUP_REMOVED lines=30> */
.L_x_2362:
[----:B------:R-:W-:Y:S01]  /*19fe0*/  SHF.L.U32 R4, R4, 0x1f, RZ ;  /* 0x0000001f04047819 */ /* 0x000fe200000006ff */
[----:B------:R-:W-:-:S04]  /*19ff0*/  IMAD R5, R11, 0x8, R18 ;  /* 0x000000080b057824 */ /* 0x000fc800078e0212 */
[----:B------:R0:W1:Y:S01]  /*1a000*/  SYNCS.PHASECHK.TRANS64.TRYWAIT P0, [R5+URZ+0x38850], R4 ;  /* 0x03885004050075a7 */ /* 0x000062000800017f */
[----:B------:R-:W-:Y:S05]  /*1a010*/  @!P1 BRA `(.L_x_2363) ;  /* 0x0000000000049947 */ /* 0x000fea0003800000 */
[----:B------:R-:W-:Y:S01]  /*1a020*/  BPT.TRAP 0x1 ;  /* 0x000000040000795c */ /* 0x000fe20000300000 */
.L_x_2363:
[----:B-1----:R-:W-:Y:S05]  /*1a030*/  @P0 BRA `(.L_x_2361) ;  /* 0x0000000000080947 */ /* 0x002fea0003800000 */
[----:B------:R-:W1:Y:S02]  /*1a040*/  SYNCS.PHASECHK.TRANS64.TRYWAIT P0, [R5+URZ+0x38850], R4 ;  /* 0x03885004050075a7 */ /* 0x000e64000800017f */
[----:B-1----:R-:W-:Y:S05]  /*1a050*/  @!P0 BRA `(.L_x_2364) ;  /* 0x0000012400a88947 */ /* 0x002fea0003800000 */
.L_x_2361:
[----:B01----:R-:W-:Y:S01]  /*1a060*/  VIADD R4, R18, 0x400 ;  /* 0x0000040012047836 */ /* 0x003fe20000000000 */
[----:B------:R-:W-:Y:S05]  /*1a070*/  WARPSYNC.ALL ;  /* 0x0000000000007948 */ /* 0x000fea0003800000 */
[----:B------:R-:W-:Y:S01]  /*1a080*/  SHF.R.U32.HI R4, RZ, 0x4, R4 ;  /* 0x00000004ff047819 */ /* 0x000fe20000011604 */
[----:B------:R-:W-:Y:S01]  /*1a090*/  IMAD.MOV.U32 R5, RZ, RZ, 0x40000040 ;  /* 0x40000040ff057424 */ /* 0x000fe200078e00ff */
[----:B------:R-:W-:Y:S02]  /*1a0a0*/  WARPGROUP.ARRIVE ;  /* 0x00000000000079c5 */ /* 0x000fe40000000000 */
[----:B------:R-:W-:-:S02]  /*1a0b0*/  LOP3.LUT R4, R4, 0x3fff, RZ, 0xc0, !PT ;  /* 0x00003fff04047812 */ /* 0x000fc400078ec0ff */
[----:B------:R-:W-:Y:S02]  /*1a0c0*/  R2UR UR7, R5 ;  /* 0x00000000050772ca */ /* 0x000fe400000e0000 */
[----:B------:R-:W-:-:S05]  /*1a0d0*/  LOP3.LUT R4, R4, 0x10000, RZ, 0xfc, !PT ;  /* 0x0001000004047812 */ /* 0x000fca00078efcff */
[----:B------:R-:W-:-:S05]  /*1a0e0*/  IMAD R4, R11, 0x800, R4 ;  /* 0x000008000b047824 */ /* 0x000fca00078e0204 */
[----:B------:R-:W-:-:S13]  /*1a0f0*/  R2UR UR6, R4 ;  /* 0x00000000040672ca */ /* 0x000fda00000e0000 */
[----:B------:R-:W-:Y:S01]  /*1a100*/  QGMMA.64x256x32.F32.E4M3.E4M3 R24, R228, gdesc[UR4], R24, gsb0 ;  /* 0x03e00004e4187df3 */ /* 0x000fe20008000818 */
[----:B------:R-:W-:Y:S01]  /*1a110*/  IMAD.MOV.U32 R7, RZ, RZ, 0x40000040 ;  /* 0x40000040ff077424 */ /* 0x000fe200078e00ff */
[----:B------:R-:W-:-:S04]  /*1a120*/  IADD3 R6, R4, 0x2, RZ ;  /* 0x0000000204067810 */ /* 0x000fc80007ffe0ff */
[----:B------:R-:W-:Y:S02]  /*1a130*/  R2UR UR6, R6 ;  /* 0x00000000060672ca */ /* 0x000fe400000e0000 */
[----:B------:R-:W-:Y:S01]  /*1a140*/  R2UR UR7, R7 ;  /* 0x00000000070772ca */ /* 0x000fe200000e0000 */
[----:B------:R-:W-:Y:S02]  /*1a150*/  WARPGROUP.DEPBAR.LE gsb0, 0x0 ;  /* 0x00008000000079c5 */ /* 0x000fe40000010000 */
[----:B------:R-:W-:Y:S01]  /*1a160*/  WARPGROUP.ARRIVE ;  /* 0x00000000000079c5 */ /* 0x000fe20000000000 */
[----:B------:R-:W2:Y:S04]  /*1a170*/  LDL R228, [R1+0x20] ;  /* 0x0000200001e47983 */ /* 0x000ea80000100800 */
[----:B------:R-:W2:-:S12]  /*1a180*/  LDL R229, [R1+0xc] ;  /* 0x00000c0001e57983 */ /* 0x000e980000100800 */
[----:B------:R-:W-:Y:S01]  /*1a190*/  QGMMA.64x256x32.F32.E4M3.E4M3 R24, R224, gdesc[UR4], R24, gsb0 ;  /* 0x03e00004e0187df3 */ /* 0x000fe20008000818 */
[----:B------:R-:W3:Y:S04]  /*1a1a0*/  LDL R230, [R1+0x38] ;  /* 0x0000380001e67983 */ /* 0x000ee80000100800 */
[----:B------:R-:W4:Y:S01]  /*1a1b0*/  LDL R231, [R1+0x3c] ;  /* 0x00003c0001e77983 */ /* 0x000f220000100800 */
[----:B------:R-:W-:-:S03]  /*1a1c0*/  WARPGROUP.DEPBAR.LE gsb0, 0x0 ;  /* 0x00008000000079c5 */ /* 0x000fc60000010000 */
[----:B------:R-:W5:Y:S01]  /*1a1d0*/  LDL R227, [R1+0x4] ;  /* 0x0000040001e37983 */ /* 0x000f620000100800 */
[----:B------:R-:W-:Y:S01]  /*1a1e0*/  VIADD R6, R4, 0x4 ;  /* 0x0000000404067836 */ /* 0x000fe20000000000 */
[----:B------:R-:W-:Y:S01]  /*1a1f0*/  WARPGROUP.ARRIVE ;  /* 0x00000000000079c5 */ /* 0x000fe20000000000 */
[----:B------:R-:W-:Y:S02]  /*1a200*/  IMAD.MOV.U32 R7, RZ, RZ, 0x40000040 ;  /* 0x40000040ff077424 */ /* 0x000fe400078e00ff */
[----:B------:R-:W-:Y:S01]  /*1a210*/  FMUL.FTZ R15, R2, R156 ;  /* 0x0000009c020f7220 */ /* 0x000fe20000410000 */
[----:B------:R-:W-:Y:S01]  /*1a220*/  VIADD R4, R4, 0x6 ;  /* 0x0000000604047836 */ /* 0x000fe20000000000 */
[----:B------:R-:W-:Y:S01]  /*1a230*/  R2UR UR6, R6 ;  /* 0x00000000060672ca */ /* 0x000fe200000e0000 */
[C---:B------:R-:W-:Y:S01]  /*1a240*/  FMUL.FTZ R156, R2.reuse, R163 ;  /* 0x000000a3029c7220 */ /* 0x040fe20000410000 */
[----:B------:R-:W-:Y:S01]  /*1a250*/  R2UR UR7, R7 ;  /* 0x00000000070772ca */ /* 0x000fe200000e0000 */
[C---:B------:R-:W-:Y:S01]  /*1a260*/  FMUL.FTZ R163, R2.reuse, R170 ;  /* 0x000000aa02a37220 */ /* 0x040fe20000410000 */
[----:B------:R-:W-:Y:S01]  /*1a270*/  FMUL.FTZ R170, R2, R178 ;  /* 0x000000b202aa7220 */ /* 0x000fe20000410000 */
[----:B------:R-:W-:-:S02]  /*1a280*/  IMAD.MOV.U32 R178, RZ, RZ, -0x80 ;  /* 0xffffff80ffb27424 */ /* 0x000fc400078e00ff */
[C---:B------:R-:W-:Y:S01]  /*1a290*/  FMUL.FTZ R6, R2.reuse, R153 ;  /* 0x0000009902067220 */ /* 0x040fe20000410000 */
[C---:B------:R-:W-:Y:S01]  /*1a2a0*/  FMUL.FTZ R153, R2.reuse, R160 ;  /* 0x000000a002997220 */ /* 0x040fe20000410000 */
[C---:B------:R-:W-:Y:S01]  /*1a2b0*/  FMUL.FTZ R160, R2.reuse, R167 ;  /* 0x000000a702a07220 */ /* 0x040fe20000410000 */
[C---:B------:R-:W-:Y:S01]  /*1a2c0*/  FMUL.FTZ R167, R2.reuse, R175 ;  /* 0x000000af02a77220 */ /* 0x040fe20000410000 */
[C---:B------:R-:W-:Y:S01]  /*1a2d0*/  FMUL.FTZ R175, R2.reuse, R181 ;  /* 0x000000b502af7220 */ /* 0x040fe20000410000 */
[C---:B------:R-:W-:Y:S01]  /*1a2e0*/  FMUL.FTZ R20, R2.reuse, R157 ;  /* 0x0000009d02147220 */ /* 0x040fe20000410000 */
[----:B------:R-:W-:Y:S01]  /*1a2f0*/  MUFU.TANH R6, R6 ;  /* 0x0000000600067308 */ /* 0x000fe20000002400 */
[----:B------:R-:W-:Y:S01]  /*1a300*/  MOV R5, 0x40000040 ;  /* 0x4000004000057802 */ /* 0x000fe20000000f00 */
[----:B------:R-:W-:Y:S01]  /*1a310*/  FMUL.FTZ R21, R2, R158 ;  /* 0x0000009e02157220 */ /* 0x000fe20000410000 */
[----:B------:R-:W-:Y:S01]  /*1a320*/  QGMMA.64x256x32.F32.E4M3.E4M3 R24, R220, gdesc[UR4], R24, gsb0 ;  /* 0x03e00004dc187df3 */ /* 0x000fe20008000818 */
[----:B------:R-:W-:Y:S01]  /*1a330*/  R2UR UR6, R4 ;  /* 0x00000000040672ca */ /* 0x000fe200000e0000 */
[C---:B------:R-:W-:Y:S01]  /*1a340*/  FMUL.FTZ R4, R2.reuse, R152 ;  /* 0x0000009802047220 */ /* 0x040fe20000410000 */
[C---:B------:R-:W-:Y:S01]  /*1a350*/  FMUL.FTZ R152, R2.reuse, R159 ;  /* 0x0000009f02987220 */ /* 0x040fe20000410000 */
[C---:B------:R-:W-:Y:S01]  /*1a360*/  FMUL.FTZ R159, R2.reuse, R166 ;  /* 0x000000a6029f7220 */ /* 0x040fe20000410000 */
[C---:B------:R-:W-:Y:S01]  /*1a370*/  FMUL.FTZ R166, R2.reuse, R174 ;  /* 0x000000ae02a67220 */ /* 0x040fe20000410000 */
[----:B------:R-:W-:Y:S01]  /*1a380*/  FMUL.FTZ R174, R2, R180 ;  /* 0x000000b402ae7220 */ /* 0x000fe20000410000 */
[----:B------:R-:W-:Y:S01]  /*1a390*/  IMAD R180, R10, R178, 0x1 ;  /* 0x000000010ab47424 */ /* 0x000fe200078e02b2 */
[----:B------:R-:W0:Y:S01]  /*1a3a0*/  MUFU.TANH R4, R4 ;  /* 0x0000000400047308 */ /* 0x000e220000002400 */
[----:B------:R-:W-:Y:S01]  /*1a3b0*/  R2UR UR7, R5 ;  /* 0x00000000050772ca */ /* 0x000fe200000e0000 */
        /* <DEDUP_REMOVED lines=48> */
[----:B------:R-:W-:-:S06]  /*1a6c0*/  FMUL.FTZ R215, R2, R215 ;  /* 0x000000d702d77220 */ /* 0x000fcc0000410000 */
[----:B------:R-:W1:Y:S08]  /*1a6d0*/  MUFU.TANH R161, R161 ;  /* 0x000000a100a17308 */ /* 0x000e700000002400 */
[----:B------:R1:W-:Y:S08]  /*1a6e0*/  MUFU.TANH R178, R186 ;  /* 0x000000ba00b27308 */ /* 0x0003f00000002400 */
        /* <DEDUP_REMOVED lines=24> */
[----:B------:R-:W-:-:S07]  /*1a870*/  WARPGROUP.DEPBAR.LE gsb0, 0x0 ;  /* 0x00008000000079c5 */ /* 0x000fce0000010000 */
[----:B------:R-:W-:Y:S01]  /*1a880*/  MUFU.TANH R7, R7 ;  /* 0x0000000700077308 */ /* 0x000fe20000002400 */
[----:B------:R-:W-:Y:S01]  /*1a890*/  WARPGROUP.ARRIVE ;  /* 0x00000000000079c5 */ /* 0x000fe20000000000 */
[----:B-----5:R-:W-:-:S06]  /*1a8a0*/  IMAD R180, R227, 0x80, R180 ;  /* 0x00000080e3b47824 */ /* 0x020fcc00078e02b4 */
[----:B------:R-:W-:Y:S01]  /*1a8b0*/  MUFU.TANH R194, R194 ;  /* 0x000000c200c27308 */ /* 0x000fe20000002400 */
[----:B------:R-:W-:Y:S01]  /*1a8c0*/  QGMMA.64x256x32.F32.E4M3.E4M3 R24, R216, gdesc[UR4], R24, gsb0 ;  /* 0x03e00004d8187df3 */ /* 0x000fe20008000818 */
[----:B--2---:R-:W-:-:S06]  /*1a8d0*/  IADD3 R181, -R229, R180, R228 ;  /* 0x000000b4e5b57210 */ /* 0x004fcc0007ffe1e4 */
[----:B------:R2:W-:Y:S01]  /*1a8e0*/  MUFU.TANH R180, R187 ;  /* 0x000000bb00b47308 */ /* 0x0005e20000002400 */
[----:B---3--:R-:W-:-:S04]  /*1a8f0*/  IMAD R181, R230, -0x2, R181 ;  /* 0xfffffffee6b57824 */ /* 0x008fc800078e02b5 */
[----:B----4-:R-:W-:Y:S02]  /*1a900*/  IMAD.IADD R181, R231, 0x1, R181 ;  /* 0x00000001e7b57824 */ /* 0x010fe400078e02b5 */
[----:B------:R-:W3:Y:S01]  /*1a910*/  S2R R231, SR_TID.X ;  /* 0x0000000000e77919 */ /* 0x000ee20000002100 */
[----:B------:R-:W-:Y:S02]  /*1a920*/  MUFU.TANH R195, R195 ;  /* 0x000000c300c37308 */ /* 0x000fe40000002400 */
[C---:B------:R-:W-:Y:S02]  /*1a930*/  ISETP.GT.AND P0, PT, R181.reuse, RZ, PT ;  /* 0x000000ffb500720c */ /* 0x040fe40003f04270 */
[C---:B------:R-:W-:Y:S02]  /*1a940*/  ISETP.GT.AND P2, PT, R181.reuse, 0x1, PT ;  /* 0x00000001b500780c */ /* 0x040fe40003f44270 */
[----:B0-----:R-:W-:Y:S02]  /*1a950*/  FSEL R4, R4, -INF , P0 ;  /* 0xff80000004047808 */ /* 0x001fe40000000000 */
[----:B------:R-:W-:Y:S01]  /*1a960*/  ISETP.GT.AND P0, PT, R181, 0x8, PT ;  /* 0x00000008b500780c */ /* 0x000fe20003f04270 */
[----:B------:R-:W-:Y:S01]  /*1a970*/  MUFU.TANH R198, R198 ;  /* 0x000000c600c67308 */ /* 0x000fe20000002400 */
[----:B------:R-:W-:-:S02]  /*1a980*/  FSEL R6, R6, -INF , P2 ;  /* 0xff80000006067808 */ /* 0x000fc40001000000 */
[----:B------:R-:W-:Y:S02]  /*1a990*/  FMNMX.FTZ R185, R4, R9, !PT ;  /* 0x0000000904b97209 */ /* 0x000fe40007810000 */
[----:B------:R-:W-:Y:S02]  /*1a9a0*/  ISETP.GT.AND P2, PT, R181, 0x9, PT ;  /* 0x00000009b500780c */ /* 0x000fe40003f44270 */
[----:B-1----:R-:W-:Y:S01]  /*1a9b0*/  FSEL R183, R15, -INF , P0 ;  /* 0xff8000000fb77808 */ /* 0x002fe20000000000 */
[----:B------:R-:W-:Y:S01]  /*1a9c0*/  MUFU.TANH R199, R199 ;  /* 0x000000c700c77308 */ /* 0x000fe20000002400 */
[----:B------:R-:W-:Y:S02]  /*1a9d0*/  FMNMX.FTZ R185, R6, R185, !PT ;  /* 0x000000b906b97209 */ /* 0x000fe40007810000 */
[----:B------:R-:W-:Y:S02]  /*1a9e0*/  ISETP.GT.AND P0, PT, R181, 0x10, PT ;  /* 0x00000010b500780c */ /* 0x000fe40003f04270 */
[----:B------:R-:W-:-:S02]  /*1a9f0*/  FSEL R20, R20, -INF , P2 ;  /* 0xff80000014147808 */ /* 0x000fc40001000000 */
[----:B------:R-:W-:Y:S01]  /*1aa00*/  FMNMX.FTZ R185, R183, R185, !PT ;  /* 0x000000b9b7b97209 */ /* 0x000fe20007810000 */
[----:B------:R0:W-:Y:S01]  /*1aa10*/  MUFU.TANH R15, R190 ;  /* 0x000000be000f7308 */ /* 0x0001e20000002400 */
[----:B------:R-:W-:Y:S02]  /*1aa20*/  ISETP.GT.AND P2, PT, R181, 0x11, PT ;  /* 0x00000011b500780c */ /* 0x000fe40003f44270 */
[----:B------:R-:W-:Y:S02]  /*1aa30*/  FSEL R153, R153, -INF , P0 ;  /* 0xff80000099997808 */ /* 0x000fe40000000000 */
[----:B------:R-:W-:Y:S02]  /*1aa40*/  FMNMX.FTZ R186, R20, R185, !PT ;  /* 0x000000b914ba7209 */ /* 0x000fe40007810000 */
[----:B------:R-:W-:Y:S01]  /*1aa50*/  ISETP.GT.AND P0, PT, R181, 0x18, PT ;  /* 0x00000018b500780c */ /* 0x000fe20003f04270 */
[----:B------:R1:W4:Y:S01]  /*1aa60*/  MUFU.TANH R185, R192 ;  /* 0x000000c000b97308 */ /* 0x0003220000002400 */
[----:B------:R-:W-:-:S02]  /*1aa70*/  FSEL R154, R154, -INF , P2 ;  /* 0xff8000009a9a7808 */ /* 0x000fc40001000000 */
[----:B------:R-:W-:Y:S02]  /*1aa80*/  FMNMX.FTZ R186, R153, R186, !PT ;  /* 0x000000ba99ba7209 */ /* 0x000fe40007810000 */
[----:B------:R-:W-:Y:S02]  /*1aa90*/  ISETP.GT.AND P2, PT, R181, 0x19, PT ;  /* 0x00000019b500780c */ /* 0x000fe40003f44270 */
[----:B------:R-:W-:Y:S01]  /*1aaa0*/  FSEL R157, R157, -INF , P0 ;  /* 0xff8000009d9d7808 */ /* 0x000fe20000000000 */
[----:B------:R-:W-:Y:S01]  /*1aab0*/  MUFU.TANH R159, R159 ;  /* 0x0000009f009f7308 */ /* 0x000fe20000002400 */
[----:B--2---:R-:W-:Y:S02]  /*1aac0*/  FMNMX.FTZ R187, R154, R186, !PT ;  /* 0x000000ba9abb7209 */ /* 0x004fe40007810000 */
[----:B------:R-:W-:Y:S02]  /*1aad0*/  ISETP.GT.AND P0, PT, R181, 0x20, PT ;  /* 0x00000020b500780c */ /* 0x000fe40003f04270 */
[----:B------:R-:W-:-:S02]  /*1aae0*/  FSEL R158, R158, -INF , P2 ;  /* 0xff8000009e9e7808 */ /* 0x000fc40001000000 */
[----:B------:R-:W-:Y:S01]  /*1aaf0*/  FMNMX.FTZ R187, R157, R187, !PT ;  /* 0x000000bb9dbb7209 */ /* 0x000fe20007810000 */
[----:B------:R2:W5:Y:S01]  /*1ab00*/  MUFU.TANH R186, R193 ;  /* 0x000000c100ba7308 */ /* 0x0005620000002400 */
[----:B------:R-:W-:Y:S02]  /*1ab10*/  ISETP.GT.AND P2, PT, R181, 0x21, PT ;  /* 0x00000021b500780c */ /* 0x000fe40003f44270 */
[----:B------:R-:W-:Y:S02]  /*1ab20*/  FSEL R161, R161, -INF , P0 ;  /* 0xff800000a1a17808 */ /* 0x000fe40000000000 */
[----:B------:R-:W-:Y:S02]  /*1ab30*/  FMNMX.FTZ R188, R158, R187, !PT ;  /* 0x000000bb9ebc7209 */ /* 0x000fe40007810000 */
[----:B------:R-:W-:Y:S01]  /*1ab40*/  ISETP.GT.AND P0, PT, R181, 0x28, PT ;  /* 0x00000028b500780c */ /* 0x000fe20003f04270 */
[----:B------:R3:W5:Y:S01]  /*1ab50*/  MUFU.TANH R187, R196 ;  /* 0x000000c400bb7308 */ /* 0x0007620000002400 */
[----:B------:R-:W-:-:S02]  /*1ab60*/  FSEL R162, R162, -INF , P2 ;  /* 0xff800000a2a27808 */ /* 0x000fc40001000000 */
[----:B------:R-:W-:Y:S02]  /*1ab70*/  FMNMX.FTZ R188, R161, R188, !PT ;  /* 0x000000bca1bc7209 */ /* 0x000fe40007810000 */
[----:B------:R-:W-:Y:S02]  /*1ab80*/  ISETP.GT.AND P2, PT, R181, 0x29, PT ;  /* 0x00000029b500780c */ /* 0x000fe40003f44270 */
[----:B------:R-:W-:Y:S01]  /*1ab90*/  FSEL R165, R165, -INF , P0 ;  /* 0xff800000a5a57808 */ /* 0x000fe20000000000 */
[----:B------:R-:W-:Y:S01]  /*1aba0*/  MUFU.TANH R202, R202 ;  /* 0x000000ca00ca7308 */ /* 0x000fe20000002400 */
[----:B------:R-:W-:Y:S02]  /*1abb0*/  FMNMX.FTZ R189, R162, R188, !PT ;  /* 0x000000bca2bd7209 */ /* 0x000fe40007810000 */
[----:B------:R-:W-:Y:S02]  /*1abc0*/  ISETP.GT.AND P0, PT, R181, 0x30, PT ;  /* 0x00000030b500780c */ /* 0x000fe40003f04270 */
[----:B------:R-:W-:-:S02]  /*1abd0*/  FSEL R168, R168, -INF , P2 ;  /* 0xff800000a8a87808 */ /* 0x000fc40001000000 */
[----:B------:R-:W-:Y:S01]  /*1abe0*/  FMNMX.FTZ R189, R165, R189, !PT ;  /* 0x000000bda5bd7209 */ /* 0x000fe20007810000 */
[----:B------:R5:W5:Y:S01]  /*1abf0*/  MUFU.TANH R188, R197 ;  /* 0x000000c500bc7308 */ /* 0x000b620000002400 */
[----:B------:R-:W-:Y:S02]  /*1ac00*/  ISETP.GT.AND P2, PT, R181, 0x31, PT ;  /* 0x00000031b500780c */ /* 0x000fe40003f44270 */
[----:B------:R-:W-:Y:S02]  /*1ac10*/  FSEL R169, R169, -INF , P0 ;  /* 0xff800000a9a97808 */ /* 0x000fe40000000000 */
[----:B0-----:R-:W-:Y:S02]  /*1ac20*/  FMNMX.FTZ R190, R168, R189, !PT ;  /* 0x000000bda8be7209 */ /* 0x001fe40007810000 */
[----:B------:R-:W-:Y:S01]  /*1ac30*/  ISETP.GT.AND P0, PT, R181, 0x38, PT ;  /* 0x00000038b500780c */ /* 0x000fe20003f04270 */
[----:B------:R0:W0:Y:S01]  /*1ac40*/  MUFU.TANH R189, R200 ;  /* 0x000000c800bd7308 */ /* 0x0000220000002400 */
[----:B------:R-:W-:-:S02]  /*1ac50*/  FSEL R171, R171, -INF , P2 ;  /* 0xff800000abab7808 */ /* 0x000fc40001000000 */
[----:B------:R-:W-:Y:S02]  /*1ac60*/  FMNMX.FTZ R190, R169, R190, !PT ;  /* 0x000000bea9be7209 */ /* 0x000fe40007810000 */
[----:B------:R-:W-:Y:S02]  /*1ac70*/  ISETP.GT.AND P2, PT, R181, 0x39, PT ;  /* 0x00000039b500780c */ /* 0x000fe40003f44270 */
[----:B------:R-:W-:Y:S01]  /*1ac80*/  FSEL R174, R174, -INF , P0 ;  /* 0xff800000aeae7808 */ /* 0x000fe20000000000 */
[----:B------:R-:W-:Y:S01]  /*1ac90*/  MUFU.TANH R203, R203 ;  /* 0x000000cb00cb7308 */ /* 0x000fe20000002400 */
[----:B-1----:R-:W-:Y:S02]  /*1aca0*/  FMNMX.FTZ R192, R171, R190, !PT ;  /* 0x000000beabc07209 */ /* 0x002fe40007810000 */
[----:B------:R-:W-:Y:S02]  /*1acb0*/  ISETP.GT.AND P0, PT, R181, 0x40, PT ;  /* 0x00000040b500780c */ /* 0x000fe40003f04270 */
[----:B------:R-:W-:-:S02]  /*1acc0*/  FSEL R175, R175, -INF , P2 ;  /* 0xff800000afaf7808 */ /* 0x000fc40001000000 */
[----:B------:R-:W-:Y:S01]  /*1acd0*/  FMNMX.FTZ R192, R174, R192, !PT ;  /* 0x000000c0aec07209 */ /* 0x000fe20007810000 */
[----:B------:R-:W1:Y:S01]  /*1ace0*/  MUFU.TANH R190, R201 ;  /* 0x000000c900be7308 */ /* 0x000e620000002400 */
[----:B------:R-:W-:Y:S02]  /*1acf0*/  ISETP.GT.AND P2, PT, R181, 0x41, PT ;  /* 0x00000041b500780c */ /* 0x000fe40003f44270 */
[----:B------:R-:W-:Y:S02]  /*1ad00*/  FSEL R177, R177, -INF , P0 ;  /* 0xff800000b1b17808 */ /* 0x000fe40000000000 */
[----:B--2---:R-:W-:Y:S02]  /*1ad10*/  FMNMX.FTZ R193, R175, R192, !PT ;  /* 0x000000c0afc17209 */ /* 0x004fe40007810000 */
[----:B------:R-:W-:Y:S01]  /*1ad20*/  ISETP.GT.AND P0, PT, R181, 0x48, PT ;  /* 0x00000048b500780c */ /* 0x000fe20003f04270 */
[----:B------:R-:W2:Y:S01]  /*1ad30*/  MUFU.TANH R192, R204 ;  /* 0x000000cc00c07308 */ /* 0x000ea20000002400 */
[----:B------:R-:W-:-:S02]  /*1ad40*/  FSEL R179, R179, -INF , P2 ;  /* 0xff800000b3b37808 */ /* 0x000fc40001000000 */
[----:B------:R-:W-:Y:S02]  /*1ad50*/  FMNMX.FTZ R193, R177, R193, !PT ;  /* 0x000000c1b1c17209 */ /* 0x000fe40007810000 */
[----:B------:R-:W-:Y:S02]  /*1ad60*/  ISETP.GT.AND P2, PT, R181, 0x49, PT ;  /* 0x00000049b500780c */ /* 0x000fe40003f44270 */
[----:B------:R-:W-:Y:S01]  /*1ad70*/  FSEL R182, R182, -INF , P0 ;  /* 0xff800000b6b67808 */ /* 0x000fe20000000000 */
[----:B------:R-:W-:Y:S01]  /*1ad80*/  MUFU.TANH R167, R167 ;  /* 0x000000a700a77308 */ /* 0x000fe20000002400 */
[----:B---3--:R-:W-:Y:S02]  /*1ad90*/  FMNMX.FTZ R196, R179, R193, !PT ;  /* 0x000000c1b3c47209 */ /* 0x008fe40007810000 */
[----:B------:R-:W-:Y:S02]  /*1ada0*/  ISETP.GT.AND P0, PT, R181, 0x50, PT ;  /* 0x00000050b500780c */ /* 0x000fe40003f04270 */
[----:B------:R-:W-:-:S02]  /*1adb0*/  FSEL R184, R184, -INF , P2 ;  /* 0xff800000b8b87808 */ /* 0x000fc40001000000 */
[----:B------:R-:W-:Y:S01]  /*1adc0*/  FMNMX.FTZ R196, R182, R196, !PT ;  /* 0x000000c4b6c47209 */ /* 0x000fe20007810000 */
[----:B------:R-:W3:Y:S01]  /*1add0*/  MUFU.TANH R193, R205 ;  /* 0x000000cd00c17308 */ /* 0x000ee20000002400 */
[----:B------:R-:W-:Y:S02]  /*1ade0*/  ISETP.GT.AND P2, PT, R181, 0x51, PT ;  /* 0x00000051b500780c */ /* 0x000fe40003f44270 */
[----:B----4-:R-:W-:Y:S02]  /*1adf0*/  FSEL R185, R185, -INF , P0 ;  /* 0xff800000b9b97808 */ /* 0x010fe40000000000 */
[----:B-----5:R-:W-:Y:S02]  /*1ae00*/  FMNMX.FTZ R197, R184, R196, !PT ;  /* 0x000000c4b8c57209 */ /* 0x020fe40007810000 */
[----:B------:R-:W-:Y:S01]  /*1ae10*/  ISETP.GT.AND P0, PT, R181, 0x58, PT ;  /* 0x00000058b500780c */ /* 0x000fe20003f04270 */
[----:B------:R4:W5:Y:S01]  /*1ae20*/  MUFU.TANH R196, R208 ;  /* 0x000000d000c47308 */ /* 0x0009620000002400 */
[----:B------:R-:W-:-:S02]  /*1ae30*/  FSEL R186, R186, -INF , P2 ;  /* 0xff800000baba7808 */ /* 0x000fc40001000000 */
[----:B------:R-:W-:Y:S02]  /*1ae40*/  FMNMX.FTZ R197, R185, R197, !PT ;  /* 0x000000c5b9c57209 */ /* 0x000fe40007810000 */
[----:B------:R-:W-:Y:S02]  /*1ae50*/  ISETP.GT.AND P2, PT, R181, 0x59, PT ;  /* 0x00000059b500780c */ /* 0x000fe40003f44270 */
[----:B------:R-:W-:Y:S02]  /*1ae60*/  FSEL R187, R187, -INF , P0 ;  /* 0xff800000bbbb7808 */ /* 0x000fe40000000000 */
[----:B0-----:R-:W-:Y:S01]  /*1ae70*/  FMNMX.FTZ R200, R186, R197, !PT ;  /* 0x000000c5bac87209 */ /* 0x001fe20007810000 */
[----:B----4-:R-:W-:Y:S01]  /*1ae80*/  FMUL.FTZ R208, R2, R211 ;  /* 0x000000d302d07220 */ /* 0x010fe20000410000 */
[----:B------:R-:W-:Y:S01]  /*1ae90*/  ISETP.GT.AND P0, PT, R181, 0x60, PT ;  /* 0x00000060b500780c */ /* 0x000fe20003f04270 */
[----:B------:R-:W0:Y:S01]  /*1aea0*/  MUFU.TANH R197, R209 ;  /* 0x000000d100c57308 */ /* 0x000e220000002400 */
[----:B------:R-:W-:-:S02]  /*1aeb0*/  FSEL R188, R188, -INF , P2 ;  /* 0xff800000bcbc7808 */ /* 0x000fc40001000000 */
[----:B------:R-:W-:Y:S02]  /*1aec0*/  FMNMX.FTZ R200, R187, R200, !PT ;  /* 0x000000c8bbc87209 */ /* 0x000fe40007810000 */
[----:B------:R-:W-:Y:S02]  /*1aed0*/  ISETP.GT.AND P2, PT, R181, 0x61, PT ;  /* 0x00000061b500780c */ /* 0x000fe40003f44270 */
[----:B------:R-:W-:Y:S01]  /*1aee0*/  FSEL R189, R189, -INF , P0 ;  /* 0xff800000bdbd7808 */ /* 0x000fe20000000000 */
[----:B------:R-:W-:Y:S01]  /*1aef0*/  MUFU.TANH R208, R208 ;  /* 0x000000d000d07308 */ /* 0x000fe20000002400 */
[----:B------:R-:W-:Y:S02]  /*1af00*/  FMNMX.FTZ R201, R188, R200, !PT ;  /* 0x000000c8bcc97209 */ /* 0x000fe40007810000 */
[----:B------:R-:W-:Y:S02]  /*1af10*/  ISETP.GT.AND P0, PT, R181, 0x68, PT ;  /* 0x00000068b500780c */ /* 0x000fe40003f04270 */
[----:B-1----:R-:W-:-:S02]  /*1af20*/  FSEL R190, R190, -INF , P2 ;  /* 0xff800000bebe7808 */ /* 0x002fc40001000000 */
[----:B------:R-:W-:Y:S01]  /*1af30*/  FMNMX.FTZ R201, R189, R201, !PT ;  /* 0x000000c9bdc97209 */ /* 0x000fe20007810000 */
[----:B------:R-:W1:Y:S01]  /*1af40*/  MUFU.TANH R200, R212 ;  /* 0x000000d400c87308 */ /* 0x000e620000002400 */
[C---:B------:R-:W-:Y:S02]  /*1af50*/  ISETP.GT.AND P2, PT, R181.reuse, 0x69, PT ;  /* 0x00000069b500780c */ /* 0x040fe40003f44270 */
[----:B--2---:R-:W-:Y:S02]  /*1af60*/  FSEL R192, R192, -INF , P0 ;  /* 0xff800000c0c07808 */ /* 0x004fe40000000000 */
[----:B------:R-:W-:Y:S02]  /*1af70*/  FMNMX.FTZ R204, R190, R201, !PT ;  /* 0x000000c9becc7209 */ /* 0x000fe40007810000 */
[----:B------:R-:W-:Y:S01]  /*1af80*/  ISETP.GT.AND P0, PT, R181, 0x70, PT ;  /* 0x00000070b500780c */ /* 0x000fe20003f04270 */
[----:B------:R-:W2:Y:S01]  /*1af90*/  MUFU.TANH R201, R213 ;  /* 0x000000d500c97308 */ /* 0x000ea20000002400 */
[----:B---3--:R-:W-:-:S02]  /*1afa0*/  FSEL R193, R193, -INF , P2 ;  /* 0xff800000c1c17808 */ /* 0x008fc40001000000 */
[----:B------:R-:W-:Y:S02]  /*1afb0*/  FMNMX.FTZ R204, R192, R204, !PT ;  /* 0x000000ccc0cc7209 */ /* 0x000fe40007810000 */
[----:B------:R-:W-:Y:S02]  /*1afc0*/  ISETP.GT.AND P2, PT, R181, 0x71, PT ;  /* 0x00000071b500780c */ /* 0x000fe40003f44270 */
[----:B-----5:R-:W-:Y:S02]  /*1afd0*/  FSEL R196, R196, -INF , P0 ;  /* 0xff800000c4c47808 */ /* 0x020fe40000000000 */
[----:B------:R-:W-:Y:S02]  /*1afe0*/  FMNMX.FTZ R205, R193, R204, !PT ;  /* 0x000000ccc1cd7209 */ /* 0x000fe40007810000 */
[----:B------:R-:W-:Y:S01]  /*1aff0*/  ISETP.GT.AND P0, PT, R181, 0x78, PT ;  /* 0x00000078b500780c */ /* 0x000fe20003f04270 */
[----:B------:R3:W4:Y:S01]  /*1b000*/  MUFU.TANH R204, R191 ;  /* 0x000000bf00cc7308 */ /* 0x0007220000002400 */
[----:B0-----:R-:W-:-:S02]  /*1b010*/  FSEL R197, R197, -INF , P2 ;  /* 0xff800000c5c57808 */ /* 0x001fc40001000000 */
[----:B------:R-:W-:Y:S02]  /*1b020*/  FMNMX.FTZ R205, R196, R205, !PT ;  /* 0x000000cdc4cd7209 */ /* 0x000fe40007810000 */
[C---:B------:R-:W-:Y:S01]  /*1b030*/  ISETP.GT.AND P2, PT, R181.reuse, 0x79, PT ;  /* 0x00000079b500780c */ /* 0x040fe20003f44270 */
[----:B------:R-:W-:Y:S01]  /*1b040*/  VIADD R181, R181, 0x8 ;  /* 0x00000008b5b57836 */ /* 0x000fe20000000000 */
[----:B-1----:R-:W-:Y:S02]  /*1b050*/  FSEL R200, R200, -INF , P0 ;  /* 0xff800000c8c87808 */ /* 0x002fe40000000000 */
[----:B------:R-:W-:Y:S02]  /*1b060*/  FMNMX.FTZ R205, R197, R205, !PT ;  /* 0x000000cdc5cd7209 */ /* 0x000fe40007810000 */
[----:B--2---:R-:W-:Y:S02]  /*1b070*/  FSEL R201, R201, -INF , P2 ;  /* 0xff800000c9c97808 */ /* 0x004fe40001000000 */
[----:B---3--:R-:W-:-:S02]  /*1b080*/  FMNMX.FTZ R191, R200, R205, !PT ;  /* 0x000000cdc8bf7209 */ /* 0x008fc40007810000 */
[----:B------:R-:W-:Y:S02]  /*1b090*/  ISETP.GT.AND P4, PT, R181, RZ, PT ;  /* 0x000000ffb500720c */ /* 0x000fe40003f84270 */
[----:B------:R-:W-:Y:S02]  /*1b0a0*/  FMNMX.FTZ R191, R201, R191, !PT ;  /* 0x000000bfc9bf7209 */ /* 0x000fe40007810000 */
[----:B------:R-:W-:Y:S02]  /*1b0b0*/  FSEL R5, R5, -INF , P4 ;  /* 0xff80000005057808 */ /* 0x000fe40002000000 */
[C---:B------:R-:W-:Y:S01]  /*1b0c0*/  ISETP.GT.AND P2, PT, R181.reuse, 0x8, PT ;  /* 0x00000008b500780c */ /* 0x040fe20003f44270 */
[----:B------:R-:W0:Y:S01]  /*1b0d0*/  SHFL.BFLY PT, R205, R191, 0x2, 0x1f ;  /* 0x0c401f00bfcd7f89 */ /* 0x000e2200000e0000 */
[C---:B------:R-:W-:Y:S02]  /*1b0e0*/  ISETP.GT.AND P3, PT, R181.reuse, 0x9, PT ;  /* 0x00000009b500780c */ /* 0x040fe40003f64270 */
[----:B------:R-:W-:-:S02]  /*1b0f0*/  ISETP.GT.AND P5, PT, R181, 0x10, PT ;  /* 0x00000010b500780c */ /* 0x000fc40003fa4270 */
[----:B------:R-:W-:Y:S02]  /*1b100*/  ISETP.GT.AND P4, PT, R181, 0x11, PT ;  /* 0x00000011b500780c */ /* 0x000fe40003f84270 */
[----:B------:R-:W-:Y:S02]  /*1b110*/  FSEL R21, R21, -INF , P2 ;  /* 0xff80000015157808 */ /* 0x000fe40001000000 */
[----:B------:R-:W-:Y:S02]  /*1b120*/  FSEL R152, R152, -INF , P3 ;  /* 0xff80000098987808 */ /* 0x000fe40001800000 */
[----:B------:R-:W-:Y:S02]  /*1b130*/  FSEL R155, R155, -INF , P5 ;  /* 0xff8000009b9b7808 */ /* 0x000fe40002800000 */
[----:B------:R-:W-:Y:S02]  /*1b140*/  FSEL R156, R156, -INF , P4 ;  /* 0xff8000009c9c7808 */ /* 0x000fe40002000000 */
[----:B------:R-:W-:-:S02]  /*1b150*/  ISETP.GT.AND P2, PT, R181, 0x19, PT ;  /* 0x00000019b500780c */ /* 0x000fc40003f44270 */
[C---:B------:R-:W-:Y:S02]  /*1b160*/  ISETP.GT.AND P3, PT, R181.reuse, 0x20, PT ;  /* 0x00000020b500780c */ /* 0x040fe40003f64270 */
[C---:B------:R-:W-:Y:S02]  /*1b170*/  ISETP.GT.AND P5, PT, R181.reuse, 0x21, PT ;  /* 0x00000021b500780c */ /* 0x040fe40003fa4270 */
[----:B------:R-:W-:Y:S02]  /*1b180*/  ISETP.GT.AND P4, PT, R181, 0x28, PT ;  /* 0x00000028b500780c */ /* 0x000fe40003f84270 */
[----:B------:R-:W-:Y:S02]  /*1b190*/  FSEL R160, R160, -INF , P2 ;  /* 0xff800000a0a07808 */ /* 0x000fe40001000000 */
[----:B0-----:R-:W-:Y:S01]  /*1b1a0*/  FMNMX.FTZ R191, R191, R205, !PT ;  /* 0x000000cdbfbf7209 */ /* 0x001fe20007810000 */
[C---:B------:R-:W-:Y:S01]  /*1b1b0*/  FMUL.FTZ R205, R2.reuse, R206 ;  /* 0x000000ce02cd7220 */ /* 0x040fe20000410000 */
[C---:B------:R-:W-:Y:S01]  /*1b1c0*/  FMUL.FTZ R206, R2.reuse, R207 ;  /* 0x000000cf02ce7220 */ /* 0x040fe20000410000 */
[----:B------:R-:W-:Y:S01]  /*1b1d0*/  FSEL R163, R163, -INF , P3 ;  /* 0xff800000a3a37808 */ /* 0x000fe20001800000 */
[----:B------:R-:W-:Y:S01]  /*1b1e0*/  FMUL.FTZ R207, R2, R210 ;  /* 0x000000d202cf7220 */ /* 0x000fe20000410000 */
[----:B------:R-:W-:Y:S01]  /*1b1f0*/  FSEL R164, R164, -INF , P5 ;  /* 0xff800000a4a47808 */ /* 0x000fe20002800000 */
[----:B------:R-:W0:Y:S01]  /*1b200*/  SHFL.BFLY PT, R209, R191, 0x1, 0x1f ;  /* 0x0c201f00bfd17f89 */ /* 0x000e2200000e0000 */
[----:B------:R-:W-:Y:S01]  /*1b210*/  FSEL R211, R166, -INF , P4 ;  /* 0xff800000a6d37808 */ /* 0x000fe20002000000 */
[----:B------:R-:W1:Y:S01]  /*1b220*/  MUFU.TANH R205, R205 ;  /* 0x000000cd00cd7308 */ /* 0x000e620000002400 */
[C---:B------:R-:W-:Y:S01]  /*1b230*/  ISETP.GT.AND P2, PT, R181.reuse, 0x30, PT ;  /* 0x00000030b500780c */ /* 0x040fe20003f44270 */
[----:B------:R-:W-:Y:S01]  /*1b240*/  FMUL.FTZ R210, R2, R214 ;  /* 0x000000d602d27220 */ /* 0x000fe20000410000 */
[----:B------:R-:W-:-:S02]  /*1b250*/  ISETP.GT.AND P3, PT, R181, 0x31, PT ;  /* 0x00000031b500780c */ /* 0x000fc40003f64270 */
[C---:B------:R-:W-:Y:S02]  /*1b260*/  ISETP.GT.AND P5, PT, R181.reuse, 0x38, PT ;  /* 0x00000038b500780c */ /* 0x040fe40003fa4270 */
[----:B------:R-:W-:Y:S01]  /*1b270*/  ISETP.GT.AND P4, PT, R181, 0x39, PT ;  /* 0x00000039b500780c */ /* 0x000fe20003f84270 */
[----:B------:R-:W2:Y:S01]  /*1b280*/  MUFU.TANH R206, R206 ;  /* 0x000000ce00ce7308 */ /* 0x000ea20000002400 */
[----:B------:R-:W-:Y:S02]  /*1b290*/  FSEL R170, R170, -INF , P2 ;  /* 0xff800000aaaa7808 */ /* 0x000fe40001000000 */
[----:B------:R-:W-:Y:S02]  /*1b2a0*/  FSEL R172, R172, -INF , P3 ;  /* 0xff800000acac7808 */ /* 0x000fe40001800000 */
[----:B------:R-:W-:Y:S02]  /*1b2b0*/  FSEL R173, R173, -INF , P5 ;  /* 0xff800000adad7808 */ /* 0x000fe40002800000 */
[----:B------:R-:W-:Y:S01]  /*1b2c0*/  FSEL R176, R176, -INF , P4 ;  /* 0xff800000b0b07808 */ /* 0x000fe20002000000 */
[----:B------:R-:W3:Y:S01]  /*1b2d0*/  MUFU.TANH R207, R207 ;  /* 0x000000cf00cf7308 */ /* 0x000ee20000002400 */
[----:B------:R-:W-:-:S02]  /*1b2e0*/  ISETP.GT.AND P2, PT, R181, 0x40, PT ;  /* 0x00000040b500780c */ /* 0x000fc40003f44270 */
[C---:B------:R-:W-:Y:S02]  /*1b2f0*/  ISETP.GT.AND P3, PT, R181.reuse, 0x41, PT ;  /* 0x00000041b500780c */ /* 0x040fe40003f64270 */
[C---:B------:R-:W-:Y:S02]  /*1b300*/  ISETP.GT.AND P5, PT, R181.reuse, 0x48, PT ;  /* 0x00000048b500780c */ /* 0x040fe40003fa4270 */
[----:B------:R-:W-:Y:S01]  /*1b310*/  ISETP.GT.AND P4, PT, R181, 0x49, PT ;  /* 0x00000049b500780c */ /* 0x000fe20003f84270 */
[----:B------:R-:W5:Y:S01]  /*1b320*/  MUFU.TANH R210, R210 ;  /* 0x000000d200d27308 */ /* 0x000f620000002400 */
[----:B------:R-:W-:Y:S01]  /*1b330*/  FSEL R178, R178, -INF , P2 ;  /* 0xff800000b2b27808 */ /* 0x000fe20001000000 */
[----:B------:R-:W-:Y:S02]  /*1b340*/  WARPGROUP.DEPBAR.LE gsb0, 0x0 ;  /* 0x00008000000079c5 */ /* 0x000fe40000010000 */
[----:B------:R-:W-:Y:S02]  /*1b350*/  FSEL R180, R180, -INF , P3 ;  /* 0xff800000b4b47808 */ /* 0x000fe40001800000 */
[----:B------:R-:W-:-:S02]  /*1b360*/  FSEL R15, R15, -INF , P5 ;  /* 0xff8000000f0f7808 */ /* 0x000fc40002800000 */
[----:B----4-:R-:W-:Y:S02]  /*1b370*/  FSEL R204, R204, -INF , P4 ;  /* 0xff800000cccc7808 */ /* 0x010fe40002000000 */
[C---:B------:R-:W-:Y:S02]  /*1b380*/  ISETP.GT.AND P0, PT, R181.reuse, 0x1, PT ;  /* 0x00000001b500780c */ /* 0x040fe40003f04270 */
[C---:B------:R-:W-:Y:S02]  /*1b390*/  ISETP.GT.AND P2, PT, R181.reuse, 0x50, PT ;  /* 0x00000050b500780c */ /* 0x040fe40003f44270 */
[C---:B------:R-:W-:Y:S02]  /*1b3a0*/  ISETP.GT.AND P3, PT, R181.reuse, 0x51, PT ;  /* 0x00000051b500780c */ /* 0x040fe40003f64270 */
[C---:B------:R-:W-:Y:S02]  /*1b3b0*/  ISETP.GT.AND P5, PT, R181.reuse, 0x58, PT ;  /* 0x00000058b500780c */ /* 0x040fe40003fa4270 */
[----:B------:R-:W-:-:S02]  /*1b3c0*/  ISETP.GT.AND P4, PT, R181, 0x59, PT ;  /* 0x00000059b500780c */ /* 0x000fc40003f84270 */
[----:B------:R-:W-:Y:S02]  /*1b3d0*/  FSEL R7, R7, -INF , P0 ;  /* 0xff80000007077808 */ /* 0x000fe40000000000 */
[----:B------:R-:W-:Y:S02]  /*1b3e0*/  FSEL R194, R194, -INF , P2 ;  /* 0xff800000c2c27808 */ /* 0x000fe40001000000 */
[----:B------:R-:W-:Y:S02]  /*1b3f0*/  FSEL R195, R195, -INF , P3 ;  /* 0xff800000c3c37808 */ /* 0x000fe40001800000 */
[----:B------:R-:W-:Y:S02]  /*1b400*/  FSEL R198, R198, -INF , P5 ;  /* 0xff800000c6c67808 */ /* 0x000fe40002800000 */
[----:B------:R-:W-:Y:S02]  /*1b410*/  FSEL R199, R199, -INF , P4 ;  /* 0xff800000c7c77808 */ /* 0x000fe40002000000 */
[----:B------:R-:W-:-:S02]  /*1b420*/  ISETP.GT.AND P0, PT, R181, 0x18, PT ;  /* 0x00000018b500780c */ /* 0x000fc40003f04270 */
[C---:B------:R-:W-:Y:S02]  /*1b430*/  ISETP.GT.AND P2, PT, R181.reuse, 0x60, PT ;  /* 0x00000060b500780c */ /* 0x040fe40003f44270 */
[C---:B------:R-:W-:Y:S02]  /*1b440*/  ISETP.GT.AND P3, PT, R181.reuse, 0x61, PT ;  /* 0x00000061b500780c */ /* 0x040fe40003f64270 */
[C---:B------:R-:W-:Y:S02]  /*1b450*/  ISETP.GT.AND P5, PT, R181.reuse, 0x68, PT ;  /* 0x00000068b500780c */ /* 0x040fe40003fa4270 */
[----:B------:R-:W-:Y:S02]  /*1b460*/  ISETP.GT.AND P4, PT, R181, 0x69, PT ;  /* 0x00000069b500780c */ /* 0x000fe40003f84270 */
[----:B------:R-:W-:Y:S02]  /*1b470*/  FSEL R159, R159, -INF , P0 ;  /* 0xff8000009f9f7808 */ /* 0x000fe40000000000 */
[----:B------:R-:W-:-:S02]  /*1b480*/  FSEL R202, R202, -INF , P2 ;  /* 0xff800000caca7808 */ /* 0x000fc40001000000 */
[----:B------:R-:W-:Y:S02]  /*1b490*/  FSEL R203, R203, -INF , P3 ;  /* 0xff800000cbcb7808 */ /* 0x000fe40001800000 */
[----:B-1----:R-:W-:Y:S02]  /*1b4a0*/  FSEL R205, R205, -INF , P5 ;  /* 0xff800000cdcd7808 */ /* 0x002fe40002800000 */
[----:B--2---:R-:W-:Y:S02]  /*1b4b0*/  FSEL R206, R206, -INF , P4 ;  /* 0xff800000cece7808 */ /* 0x004fe40002000000 */
[C---:B------:R-:W-:Y:S02]  /*1b4c0*/  ISETP.GT.AND P0, PT, R181.reuse, 0x29, PT ;  /* 0x00000029b500780c */ /* 0x040fe40003f04270 */
[C---:B------:R-:W-:Y:S02]  /*1b4d0*/  ISETP.GT.AND P2, PT, R181.reuse, 0x70, PT ;  /* 0x00000070b500780c */ /* 0x040fe40003f44270 */
[----:B------:R-:W-:-:S02]  /*1b4e0*/  ISETP.GT.AND P3, PT, R181, 0x71, PT ;  /* 0x00000071b500780c */ /* 0x000fc40003f64270 */
[C---:B------:R-:W-:Y:S02]  /*1b4f0*/  ISETP.GT.AND P5, PT, R181.reuse, 0x78, PT ;  /* 0x00000078b500780c */ /* 0x040fe40003fa4270 */
[----:B------:R-:W-:Y:S02]  /*1b500*/  ISETP.GT.AND P4, PT, R181, 0x79, PT ;  /* 0x00000079b500780c */ /* 0x000fe40003f84270 */
[----:B------:R-:W-:Y:S02]  /*1b510*/  FMNMX.FTZ R181, R5, R8, !PT ;  /* 0x0000000805b57209 */ /* 0x000fe40007810000 */
[----:B------:R-:W-:Y:S02]  /*1b520*/  FSEL R212, R167, -INF , P0 ;  /* 0xff800000a7d47808 */ /* 0x000fe40000000000 */
[----:B------:R-:W-:Y:S02]  /*1b530*/  FMNMX.FTZ R181, R7, R181, !PT ;  /* 0x000000b507b57209 */ /* 0x000fe40007810000 */
[----:B0-----:R-:W-:-:S02]  /*1b540*/  FMNMX.FTZ R191, R191, R209, !PT ;  /* 0x000000d1bfbf7209 */ /* 0x001fc40007810000 */
[----:B------:R-:W-:Y:S01]  /*1b550*/  FMNMX.FTZ R181, R21, R181, !PT ;  /* 0x000000b515b57209 */ /* 0x000fe20007810000 */
[----:B------:R-:W0:Y:S01]  /*1b560*/  MUFU.TANH R209, R215 ;  /* 0x000000d700d17308 */ /* 0x000e220000002400 */
[----:B---3--:R-:W-:Y:S02]  /*1b570*/  FSEL R207, R207, -INF , P2 ;  /* 0xff800000cfcf7808 */ /* 0x008fe40001000000 */
[----:B------:R-:W-:Y:S02]  /*1b580*/  FMNMX.FTZ R181, R152, R181, !PT ;  /* 0x000000b598b57209 */ /* 0x000fe40007810000 */
[----:B------:R-:W-:Y:S02]  /*1b590*/  FSEL R208, R208, -INF , P3 ;  /* 0xff800000d0d07808 */ /* 0x000fe40001800000 */
[----:B------:R-:W-:Y:S02]  /*1b5a0*/  FMNMX.FTZ R181, R155, R181, !PT ;  /* 0x000000b59bb57209 */ /* 0x000fe40007810000 */
[----:B-----5:R-:W-:-:S02]  /*1b5b0*/  FSEL R210, R210, -INF , P5 ;  /* 0xff800000d2d27808 */ /* 0x020fc40002800000 */
[----:B------:R-:W-:Y:S02]  /*1b5c0*/  FMNMX.FTZ R181, R156, R181, !PT ;  /* 0x000000b59cb57209 */ /* 0x000fe40007810000 */
[----:B------:R-:W-:Y:S02]  /*1b5d0*/  MOV R166, UR49 ;  /* 0x0000003100a67c02 */ /* 0x000fe40008000f00 */
[----:B------:R-:W-:Y:S02]  /*1b5e0*/  FMNMX.FTZ R181, R159, R181, !PT ;  /* 0x000000b59fb57209 */ /* 0x000fe40007810000 */
[----:B0-----:R-:W-:Y:S01]  /*1b5f0*/  FSEL R209, R209, -INF , P4 ;  /* 0xff800000d1d17808 */ /* 0x001fe20002000000 */
[----:B------:R-:W-:-:S01]  /*1b600*/  FFMA.FTZ R167, R191, R166, -8 ;  /* 0xc1000000bfa77423 */ /* 0x000fc200000100a6 */
[----:B------:R-:W-:Y:S02]  /*1b610*/  FMNMX.FTZ R181, R160, R181, !PT ;  /* 0x000000b5a0b57209 */ /* 0x000fe40007810000 */
[----:B------:R-:W-:-:S02]  /*1b620*/  FSETP.NEU.FTZ.AND P0, PT, R191, -INF , PT ;  /* 0xff800000bf00780b */ /* 0x000fc40003f1d000 */
[----:B------:R-:W-:Y:S02]  /*1b630*/  FMNMX.FTZ R181, R163, R181, !PT ;  /* 0x000000b5a3b57209 */ /* 0x000fe40007810000 */
[----:B------:R-:W-:Y:S02]  /*1b640*/  FSEL R167, R167, RZ, P0 ;  /* 0x000000ffa7a77208 */ /* 0x000fe40000000000 */
[----:B------:R-:W-:Y:S02]  /*1b650*/  FMNMX.FTZ R181, R164, R181, !PT ;  /* 0x000000b5a4b57209 */ /* 0x000fe40007810000 */
[----:B------:R-:W-:Y:S01]  /*1b660*/  LOP3.LUT R216, R231, 0x7f, RZ, 0xc0, !PT ;  /* 0x0000007fe7d87812 */ /* 0x000fe200078ec0ff */
[-CC-:B------:R-:W-:Y:S01]  /*1b670*/  FFMA.FTZ R182, R182, R166.reuse, -R167.reuse ;  /* 0x000000a6b6b67223 */ /* 0x180fe200000108a7 */
[----:B------:R-:W-:Y:S01]  /*1b680*/  FMNMX.FTZ R181, R211, R181, !PT ;  /* 0x000000b5d3b57209 */ /* 0x000fe20007810000 */
[-CC-:B------:R-:W-:Y:S01]  /*1b690*/  FFMA.FTZ R4, R4, R166.reuse, -R167.reuse ;  /* 0x000000a604047223 */ /* 0x180fe200000108a7 */
[----:B------:R-:W-:-:S01]  /*1b6a0*/  FFMA.FTZ R6, R6, R166, -R167 ;  /* 0x000000a606067223 */ /* 0x000fc200000108a7 */
        /* <DEDUP_REMOVED lines=24> */
[----:B------:R-:W-:Y:S01]  /*1b830*/  FFMA.FTZ R201, R201, R166, -R167 ;  /* 0x000000a6c9c97223 */ /* 0x000fe200000108a7 */
[----:B------:R-:W-:Y:S01]  /*1b840*/  FMNMX.FTZ R181, R180, R181, !PT ;  /* 0x000000b5b4b57209 */ /* 0x000fe20007810000 */
[----:B------:R-:W0:Y:S01]  /*1b850*/  S2R R231, SR_TID.X ;  /* 0x0000000000e77919 */ /* 0x000e220000002100 */
[----:B------:R-:W-:Y:S01]  /*1b860*/  ISETP.NE.AND P2, PT, R216, RZ, PT ;  /* 0x000000ffd800720c */ /* 0x000fe20003f45270 */
        /* <DEDUP_REMOVED lines=11> */
[----:B------:R-:W-:Y:S02]  /*1b920*/  FMNMX.FTZ R181, R203, R181, !PT ;  /* 0x000000b5cbb57209 */ /* 0x000fe40007810000 */
[----:B0-----:R-:W-:Y:S01]  /*1b930*/  SHF.R.U32.HI R216, RZ, 0x7, R231 ;  /* 0x00000007ffd87819 */ /* 0x001fe200000116e7 */
[----:B------:R-:W-:Y:S01]  /*1b940*/  MUFU.EX2 R153, R153 ;  /* 0x0000009900997308 */ /* 0x000fe20000000800 */
[----:B------:R-:W-:-:S04]  /*1b950*/  FMNMX.FTZ R181, R205, R181, !PT ;  /* 0x000000b5cdb57209 */ /* 0x000fc80007810000 */
[----:B------:R-:W-:-:S03]  /*1b960*/  FMNMX.FTZ R181, R206, R181, !PT ;  /* 0x000000b5ceb57209 */ /* 0x000fc60007810000 */
[----:B------:R-:W-:Y:S01]  /*1b970*/  MUFU.EX2 R154, R154 ;  /* 0x0000009a009a7308 */ /* 0x000fe20000000800 */
[----:B------:R-:W-:-:S04]  /*1b980*/  FMNMX.FTZ R213, R207, R181, !PT ;  /* 0x000000b5cfd57209 */ /* 0x000fc80007810000 */
[----:B------:R-:W-:-:S03]  /*1b990*/  FMNMX.FTZ R213, R208, R213, !PT ;  /* 0x000000d5d0d57209 */ /* 0x000fc60007810000 */
[----:B------:R0:W-:Y:S01]  /*1b9a0*/  MUFU.EX2 R181, R182 ;  /* 0x000000b600b57308 */ /* 0x0001e20000000800 */
[----:B------:R-:W-:-:S04]  /*1b9b0*/  FMNMX.FTZ R213, R210, R213, !PT ;  /* 0x000000d5d2d57209 */ /* 0x000fc80007810000 */
[----:B------:R-:W-:-:S03]  /*1b9c0*/  FMNMX.FTZ R213, R209, R213, !PT ;  /* 0x000000d5d1d57209 */ /* 0x000fc60007810000 */
[----:B------:R-:W-:Y:S01]  /*1b9d0*/  MUFU.EX2 R157, R157 ;  /* 0x0000009d009d7308 */ /* 0x000fe20000000800 */
[----:B0-----:R-:W-:-:S01]  /*1b9e0*/  FFMA.FTZ R182, R184, R166, -R167 ;  /* 0x000000a6b8b67223 */ /* 0x001fc200000108a7 */
[----:B------:R-:W0:Y:S01]  /*1b9f0*/  SHFL.BFLY PT, R214, R213, 0x2, 0x1f ;  /* 0x0c401f00d5d67f89 */ /* 0x000e2200000e0000 */
        /* <DEDUP_REMOVED lines=9> */
[----:B------:R-:W-:Y:S01]  /*1ba90*/  FSEL R196, R191, RZ, P0 ;  /* 0x000000ffbfc47208 */ /* 0x000fe20000000000 */
[----:B------:R-:W-:Y:S04]  /*1baa0*/  MUFU.EX2 R158, R158 ;  /* 0x0000009e009e7308 */ /* 0x000fe80000000800 */
[----:B------:R-:W-:-:S04]  /*1bab0*/  FADD.FTZ R9, -R196, R9 ;  /* 0x00000009c4097221 */ /* 0x000fc80000010100 */
[----:B------:R-:W-:Y:S01]  /*1bac0*/  FMUL.FTZ R9, R9, R166 ;  /* 0x000000a609097220 */ /* 0x000fe20000410000 */
[----:B------:R-:W-:Y:S01]  /*1bad0*/  MUFU.EX2 R161, R161 ;  /* 0x000000a100a17308 */ /* 0x000fe20000000800 */
[----:B0-----:R-:W-:-:S07]  /*1bae0*/  FMNMX.FTZ R214, R213, R214, !PT ;  /* 0x000000d6d5d67209 */ /* 0x001fce0007810000 */
[----:B------:R-:W0:Y:S01]  /*1baf0*/  MUFU.EX2 R9, R9 ;  /* 0x0000000900097308 */ /* 0x000e220000000800 */
[----:B------:R-:W1:Y:S07]  /*1bb00*/  SHFL.BFLY PT, R213, R214, 0x1, 0x1f ;  /* 0x0c201f00d6d57f89 */ /* 0x000e6e00000e0000 */
[----:B------:R-:W-:Y:S08]  /*1bb10*/  MUFU.EX2 R162, R162 ;  /* 0x000000a200a27308 */ /* 0x000ff00000000800 */
[----:B------:R-:W-:Y:S01]  /*1bb20*/  MUFU.EX2 R165, R165 ;  /* 0x000000a500a57308 */ /* 0x000fe20000000800 */
[----:B0-----:R-:W-:-:S04]  /*1bb30*/  FFMA.FTZ R3, R9, R3, R4 ;  /* 0x0000000309037223 */ /* 0x001fc80000010004 */
[----:B------:R-:W-:-:S03]  /*1bb40*/  FADD.FTZ R3, R6, R3 ;  /* 0x0000000306037221 */ /* 0x000fc60000010000 */
[----:B------:R-:W-:Y:S01]  /*1bb50*/  MUFU.EX2 R168, R168 ;  /* 0x000000a800a87308 */ /* 0x000fe20000000800 */
[----:B-1----:R-:W-:Y:S02]  /*1bb60*/  FMNMX.FTZ R167, R214, R213, !PT ;  /* 0x000000d5d6a77209 */ /* 0x002fe40007810000 */
[----:B------:R-:W-:Y:S02]  /*1bb70*/  IADD3 R214, -R216, 0xb, RZ ;  /* 0x0000000bd8d67810 */ /* 0x000fe40007ffe1ff */
[C---:B------:R-:W-:Y:S01]  /*1bb80*/  FSETP.NEU.FTZ.AND P0, PT, R167.reuse, -INF , PT ;  /* 0xff800000a700780b */ /* 0x040fe20003f1d000 */
[----:B------:R-:W-:Y:S02]  /*1bb90*/  FFMA.FTZ R213, R167, R166, -8 ;  /* 0xc1000000a7d57423 */ /* 0x000fe400000100a6 */
[----:B------:R-:W-:Y:S03]  /*1bba0*/  MUFU.EX2 R169, R169 ;  /* 0x000000a900a97308 */ /* 0x000fe60000000800 */
[----:B------:R-:W-:-:S05]  /*1bbb0*/  FSEL R213, R213, RZ, P0 ;  /* 0x000000ffd5d57208 */ /* 0x000fca0000000000 */
[-CC-:B------:R-:W-:Y:S01]  /*1bbc0*/  FFMA.FTZ R196, R211, R166.reuse, -R213.reuse ;  /* 0x000000a6d3c47223 */ /* 0x180fe200000108d5 */
[----:B------:R-:W-:-:S01]  /*1bbd0*/  FFMA.FTZ R211, R212, R166, -R213 ;  /* 0x000000a6d4d37223 */ /* 0x000fc200000108d5 */
[----:B------:R-:W-:Y:S01]  /*1bbe0*/  FSEL R212, R167, RZ, P0 ;  /* 0x000000ffa7d47208 */ /* 0x000fe20000000000 */
[----:B------:R-:W-:-:S01]  /*1bbf0*/  FFMA.FTZ R5, R5, R166, -R213 ;  /* 0x000000a605057223 */ /* 0x000fc200000108d5 */
[-CC-:B------:R-:W-:Y:S01]  /*1bc00*/  FFMA.FTZ R7, R7, R166.reuse, -R213.reuse ;  /* 0x000000a607077223 */ /* 0x180fe200000108d5 */
[----:B------:R-:W-:-:S01]  /*1bc10*/  FFMA.FTZ R21, R21, R166, -R213 ;  /* 0x000000a615157223 */ /* 0x000fc200000108d5 */
[----:B------:R-:W-:Y:S01]  /*1bc20*/  FFMA.FTZ R152, R152, R166, -R213 ;  /* 0x000000a698987223 */ /* 0x000fe200000108d5 */
[----:B------:R-:W-:-:S01]  /*1bc30*/  FADD.FTZ R8, -R212, R8 ;  /* 0x00000008d4087221 */ /* 0x000fc20000010100 */
[----:B------:R-:W-:Y:S01]  /*1bc40*/  @!P2 IMAD R212, R12, 0x8, R18 ;  /* 0x000000080cd4a824 */ /* 0x000fe200078e0212 */
[----:B------:R-:W-:Y:S01]  /*1bc50*/  MUFU.EX2 R5, R5 ;  /* 0x0000000500057308 */ /* 0x000fe20000000800 */
[----:B------:R-:W-:-:S01]  /*1bc60*/  FFMA.FTZ R155, R155, R166, -R213 ;  /* 0x000000a69b9b7223 */ /* 0x000fc200000108d5 */
[----:B------:R-:W-:Y:S01]  /*1bc70*/  FMUL.FTZ R8, R8, R166 ;  /* 0x000000a608087220 */ /* 0x000fe20000410000 */
[----:B------:R-:W-:-:S02]  /*1bc80*/  @!P2 VIADD R212, R212, 0x38840 ;  /* 0x00038840d4d4a836 */ /* 0x000fc40000000000 */
[-CC-:B------:R-:W-:Y:S01]  /*1bc90*/  FFMA.FTZ R156, R156, R166.reuse, -R213.reuse ;  /* 0x000000a69c9c7223 */ /* 0x180fe200000108d5 */
[----:B------:R-:W-:-:S01]  /*1bca0*/  FFMA.FTZ R159, R159, R166, -R213 ;  /* 0x000000a69f9f7223 */ /* 0x000fc200000108d5 */
[-CC-:B------:R-:W-:Y:S01]  /*1bcb0*/  FFMA.FTZ R160, R160, R166.reuse, -R213.reuse ;  /* 0x000000a6a0a07223 */ /* 0x180fe200000108d5 */
[----:B------:R-:W-:-:S01]  /*1bcc0*/  FFMA.FTZ R163, R163, R166, -R213 ;  /* 0x000000a6a3a37223 */ /* 0x000fc200000108d5 */
[----:B------:R-:W0:Y:S01]  /*1bcd0*/  MUFU.EX2 R8, R8 ;  /* 0x0000000800087308 */ /* 0x000e220000000800 */
[----:B------:R-:W-:Y:S01]  /*1bce0*/  @!P2 PRMT R212, RZ, 0x654, R212 ;  /* 0x00000654ffd4a816 */ /* 0x000fe200000000d4 */
[----:B------:R1:W-:Y:S06]  /*1bcf0*/  BAR.ARV R214, 0x100 ;  /* 0x000400d60000751d */ /* 0x0003ec0000002000 */
[----:B------:R-:W2:Y:S01]  /*1bd00*/  MUFU.EX2 R7, R7 ;  /* 0x0000000700077308 */ /* 0x000ea20000000800 */
[----:B------:R2:W-:Y:S01]  /*1bd10*/  @!P2 SYNCS.ARRIVE.TRANS64.RED.A1T0 RZ, [R212+URZ], RZ ;  /* 0x000000ffd4ffa9a7 */ /* 0x0005e2000810043f */
[----:B------:R-:W-:-:S01]  /*1bd20*/  FFMA.FTZ R164, R164, R166, -R213 ;  /* 0x000000a6a4a47223 */ /* 0x000fc200000108d5 */
[-CC-:B------:R-:W-:Y:S01]  /*1bd30*/  FFMA.FTZ R170, R170, R166.reuse, -R213.reuse ;  /* 0x000000a6aaaa7223 */ /* 0x180fe200000108d5 */
[----:B------:R-:W-:-:S01]  /*1bd40*/  FFMA.FTZ R172, R172, R166, -R213 ;  /* 0x000000a6acac7223 */ /* 0x000fc200000108d5 */
[-CC-:B------:R-:W-:Y:S01]  /*1bd50*/  FFMA.FTZ R173, R173, R166.reuse, -R213.reuse ;  /* 0x000000a6adad7223 */ /* 0x180fe200000108d5 */
[----:B------:R-:W-:-:S01]  /*1bd60*/  FFMA.FTZ R176, R176, R166, -R213 ;  /* 0x000000a6b0b07223 */ /* 0x000fc200000108d5 */
[----:B------:R-:W-:Y:S01]  /*1bd70*/  FFMA.FTZ R178, R178, R166, -R213 ;  /* 0x000000a6b2b27223 */ /* 0x000fe200000108d5 */
[----:B------:R-:W3:Y:S01]  /*1bd80*/  MUFU.EX2 R21, R21 ;  /* 0x0000001500157308 */ /* 0x000ee20000000800 */
        /* <DEDUP_REMOVED lines=8> */
[----:B--2---:R-:W-:-:S01]  /*1be10*/  FADD.FTZ R212, R7, R0 ;  /* 0x0000000007d47221 */ /* 0x004fc20000010000 */
[----:B------:R-:W-:Y:S01]  /*1be20*/  FADD.FTZ R0, R183, R3 ;  /* 0x00000003b7007221 */ /* 0x000fe20000010000 */
[----:B------:R-:W-:-:S01]  /*1be30*/  FFMA.FTZ R199, R199, R166, -R213 ;  /* 0x000000a6c7c77223 */ /* 0x000fc200000108d5 */
[-CC-:B------:R-:W-:Y:S01]  /*1be40*/  FFMA.FTZ R202, R202, R166.reuse, -R213.reuse ;  /* 0x000000a6caca7223 */ /* 0x180fe200000108d5 */
[----:B------:R-:W-:-:S01]  /*1be50*/  FFMA.FTZ R203, R203, R166, -R213 ;  /* 0x000000a6cbcb7223 */ /* 0x000fc200000108d5 */
[----:B------:R-:W-:Y:S01]  /*1be60*/  FADD.FTZ R0, R20, R0 ;  /* 0x0000000014007221 */ /* 0x000fe20000010000 */
[----:B------:R-:W-:-:S01]  /*1be70*/  FFMA.FTZ R205, R205, R166, -R213 ;  /* 0x000000a6cdcd7223 */ /* 0x000fc200000108d5 */
[----:B------:R-:W2:Y:S01]  /*1be80*/  MUFU.EX2 R155, R155 ;  /* 0x0000009b009b7308 */ /* 0x000ea20000000800 */
[----:B---3--:R-:W-:-:S01]  /*1be90*/  FADD.FTZ R3, R21, R212 ;  /* 0x000000d415037221 */ /* 0x008fc20000010000 */
[----:B------:R-:W-:Y:S01]  /*1bea0*/  FADD.FTZ R0, R153, R0 ;  /* 0x0000000099007221 */ /* 0x000fe20000010000 */
[----:B------:R-:W-:-:S01]  /*1beb0*/  FFMA.FTZ R206, R206, R166, -R213 ;  /* 0x000000a6cece7223 */ /* 0x000fc200000108d5 */
[-CC-:B------:R-:W-:Y:S01]  /*1bec0*/  FFMA.FTZ R207, R207, R166.reuse, -R213.reuse ;  /* 0x000000a6cfcf7223 */ /* 0x180fe200000108d5 */
[----:B------:R-:W-:-:S01]  /*1bed0*/  FFMA.FTZ R208, R208, R166, -R213 ;  /* 0x000000a6d0d07223 */ /* 0x000fc200000108d5 */
[----:B------:R-:W-:Y:S01]  /*1bee0*/  FADD.FTZ R0, R154, R0 ;  /* 0x000000009a007221 */ /* 0x000fe20000010000 */
[----:B------:R-:W-:-:S01]  /*1bef0*/  FFMA.FTZ R210, R210, R166, -R213 ;  /* 0x000000a6d2d27223 */ /* 0x000fc200000108d5 */
[----:B------:R-:W3:Y:S01]  /*1bf00*/  MUFU.EX2 R156, R156 ;  /* 0x0000009c009c7308 */ /* 0x000ee20000000800 */
[----:B0-----:R-:W-:-:S01]  /*1bf10*/  FADD.FTZ R3, R152, R3 ;  /* 0x0000000398037221 */ /* 0x001fc20000010000 */
[----:B------:R-:W-:Y:S01]  /*1bf20*/  FADD.FTZ R0, R157, R0 ;  /* 0x000000009d007221 */ /* 0x000fe20000010000 */
[----:B------:R-:W-:-:S03]  /*1bf30*/  FFMA.FTZ R209, R209, R166, -R213 ;  /* 0x000000a6d1d17223 */ /* 0x000fc600000108d5 */
[----:B------:R-:W-:Y:S02]  /*1bf40*/  FADD.FTZ R0, R158, R0 ;  /* 0x000000009e007221 */ /* 0x000fe40000010000 */
[----:B------:R-:W0:Y:S01]  /*1bf50*/  MUFU.EX2 R159, R159 ;  /* 0x0000009f009f7308 */ /* 0x000e220000000800 */
[----:B--2---:R-:W-:-:S01]  /*1bf60*/  FADD.FTZ R3, R155, R3 ;  /* 0x000000039b037221 */ /* 0x004fc20000010000 */
[----:B------:R-:W-:-:S04]  /*1bf70*/  FADD.FTZ R0, R161, R0 ;  /* 0x00000000a1007221 */ /* 0x000fc80000010000 */
[----:B------:R-:W-:Y:S02]  /*1bf80*/  FADD.FTZ R0, R162, R0 ;  /* 0x00000000a2007221 */ /* 0x000fe40000010000 */
[----:B------:R-:W2:Y:S01]  /*1bf90*/  MUFU.EX2 R160, R160 ;  /* 0x000000a000a07308 */ /* 0x000ea20000000800 */
[----:B---3--:R-:W-:-:S01]  /*1bfa0*/  FADD.FTZ R3, R156, R3 ;  /* 0x000000039c037221 */ /* 0x008fc20000010000 */
[----:B------:R-:W-:-:S04]  /*1bfb0*/  FADD.FTZ R0, R165, R0 ;  /* 0x00000000a5007221 */ /* 0x000fc80000010000 */
[----:B------:R-:W-:Y:S02]  /*1bfc0*/  FADD.FTZ R0, R168, R0 ;  /* 0x00000000a8007221 */ /* 0x000fe40000010000 */
[----:B------:R-:W3:Y:S01]  /*1bfd0*/  MUFU.EX2 R163, R163 ;  /* 0x000000a300a37308 */ /* 0x000ee20000000800 */
[----:B0-----:R-:W-:-:S01]  /*1bfe0*/  FADD.FTZ R3, R159, R3 ;  /* 0x000000039f037221 */ /* 0x001fc20000010000 */
[----:B------:R-:W-:-:S06]  /*1bff0*/  FADD.FTZ R0, R169, R0 ;  /* 0x00000000a9007221 */ /* 0x000fcc0000010000 */
[----:B------:R-:W0:Y:S01]  /*1c000*/  MUFU.EX2 R164, R164 ;  /* 0x000000a400a47308 */ /* 0x000e220000000800 */
[----:B--2---:R-:W-:-:S07]  /*1c010*/  FADD.FTZ R3, R160, R3 ;  /* 0x00000003a0037221 */ /* 0x004fce0000010000 */
[----:B------:R-:W2:Y:S01]  /*1c020*/  MUFU.EX2 R196, R196 ;  /* 0x000000c400c47308 */ /* 0x000ea20000000800 */
[----:B---3--:R-:W-:-:S07]  /*1c030*/  FADD.FTZ R3, R163, R3 ;  /* 0x00000003a3037221 */ /* 0x008fce0000010000 */
[----:B------:R-:W3:Y:S01]  /*1c040*/  MUFU.EX2 R211, R211 ;  /* 0x000000d300d37308 */ /* 0x000ee20000000800 */
[----:B0-----:R-:W-:-:S07]  /*1c050*/  FADD.FTZ R3, R164, R3 ;  /* 0x00000003a4037221 */ /* 0x001fce0000010000 */
        /* <DEDUP_REMOVED lines=23> */
[----:B0-----:R-:W-:-:S04]  /*1c1d0*/  FADD.FTZ R0, R179, R0 ;  /* 0x00000000b3007221 */ /* 0x001fc80000010000 */
[----:B------:R-:W-:-:S03]  /*1c1e0*/  FADD.FTZ R0, R181, R0 ;  /* 0x00000000b5007221 */ /* 0x000fc60000010000 */
        /* <DEDUP_REMOVED lines=51> */
[----:B---3--:R-:W-:-:S01]  /*1c520*/  FADD.FTZ R212, R210, R3 ;  /* 0x00000003d2d47221 */ /* 0x008fc20000010000 */
[----:B0-----:R-:W-:-:S03]  /*1c530*/  FADD.FTZ R3, R201, R0 ;  /* 0x00000000c9037221 */ /* 0x001fc60000010000 */
[----:B--2---:R-:W-:Y:S01]  /*1c540*/  FADD.FTZ R0, R209, R212 ;  /* 0x000000d4d1007221 */ /* 0x004fe20000010000 */
[----:B-1----:R-:W-:Y:S06]  /*1c550*/  @!P1 BRA `(.L_x_2365) ;  /* 0x0000000000049947 */ /* 0x002fec0003800000 */
[----:B------:R-:W-:Y:S01]  /*1c560*/  BPT.TRAP 0x1 ;  /* 0x000000040000795c */ /* 0x000fe20000300000 */
.L_x_2365:
[----:B------:R-:W-:Y:S01]  /*1c570*/  IMAD R11, R11, 0x8, R18 ;  /* 0x000000080b0b7824 */ /* 0x000fe200078e0212 */
[----:B------:R-:W-:Y:S01]  /*1c580*/  ISETP.GT.AND P0, PT, R10, R14, PT ;  /* 0x0000000e0a00720c */ /* 0x000fe20003f04270 */
[----:B------:R-:W-:Y:S01]  /*1c590*/  FMUL.FTZ R24, R24, R9 ;  /* 0x0000000918187220 */ /* 0x000fe20000410000 */
[----:B------:R-:W-:Y:S01]  /*1c5a0*/  MOV R212, UR42 ;  /* 0x0000002a00d47c02 */ /* 0x000fe20008000f00 */
[----:B------:R-:W-:Y:S01]  /*1c5b0*/  VIADD R11, R11, 0x38860 ;  /* 0x000388600b0b7836 */ /* 0x000fe20000000000 */
[----:B------:R-:W-:Y:S01]  /*1c5c0*/  F2FP.SATFINITE.E4M3.F32.PACK_AB_MERGE_C R20, R20, R183, RZ ;  /* 0x000000b71414723e */ /* 0x000fe200048070ff */
[----:B------:R-:W-:Y:S01]  /*1c5d0*/  FMUL.FTZ R25, R25, R9 ;  /* 0x0000000919197220 */ /* 0x000fe20000410000 */
[----:B------:R-:W-:Y:S01]  /*1c5e0*/  F2FP.SATFINITE.E4M3.F32.PACK_AB_MERGE_C R21, R152, R21, RZ ;  /* 0x000000159815723e */ /* 0x000fe200048070ff */
[-C--:B------:R-:W-:Y:S01]  /*1c5f0*/  FMUL.FTZ R28, R28, R9.reuse ;  /* 0x000000091c1c7220 */ /* 0x080fe20000410000 */
[----:B------:R-:W-:Y:S01]  /*1c600*/  PRMT R11, R212, 0x654, R11 ;  /* 0x00000654d40b7816 */ /* 0x000fe2000000000b */
[-C--:B------:R-:W-:Y:S01]  /*1c610*/  FMUL.FTZ R29, R29, R9.reuse ;  /* 0x000000091d1d7220 */ /* 0x080fe20000410000 */
[----:B------:R-:W-:Y:S01]  /*1c620*/  F2FP.SATFINITE.E4M3.F32.PACK_AB_MERGE_C R6, R6, R4, R20 ;  /* 0x000000040606723e */ /* 0x000fe20004807014 */
[----:B------:R-:W-:Y:S01]  /*1c630*/  FMUL.FTZ R32, R32, R9 ;  /* 0x0000000920207220 */ /* 0x000fe20000410000 */
[----:B------:R-:W-:Y:S01]  /*1c640*/  F2FP.SATFINITE.E4M3.F32.PACK_AB_MERGE_C R157, R158, R157, RZ ;  /* 0x0000009d9e9d723e */ /* 0x000fe200048070ff */
[----:B------:R0:W-:Y:S01]  /*1c650*/  SYNCS.ARRIVE.TRANS64.RED.A1T0 RZ, [R11+URZ], RZ ;  /* 0x000000ff0bff79a7 */ /* 0x0001e2000810043f */
        /* <DEDUP_REMOVED lines=156> */
[----:B0-----:R-:W-:Y:S01]  /*1d020*/  MOV R11, R12 ;  /* 0x0000000c000b7202 */ /* 0x001fe20000000f00 */
[----:B------:R-:W-:Y:S06]  /*1d030*/  @P0 BRA `(.L_x_2366) ;  /* 0xffffffc800940947 */ /* 0x000fec000383ffff */
[----:B------:R-:W-:-:S07]  /*1d040*/  IMAD.MOV.U32 R152, RZ, RZ, R12 ;  /* 0x000000ffff987224 */ /* 0x000fce00078e000c */
.L_x_2355:
[----:B------:R-:W-:-:S13]  /*1d050*/  ISETP.GE.AND P0, PT, R10, RZ, PT ;  /* 0x000000ff0a00720c */ /* 0x000fda0003f06270 */
[----:B------:R-:W-:Y:S05]  /*1d060*/  @!P0 BRA `(.L_x_2367) ;  /* 0x0000002c00348947 */ /* 0x000fea0003800000 */
[----:B------:R-:W-:Y:S01]  /*1d070*/  IMAD.MOV.U32 R8, RZ, RZ, R167 ;  /* 0x000000ffff087224 */ /* 0x000fe200078e00a7 */
[----:B------:R-:W-:Y:S01]  /*1d080*/  MOV R4, R237 ;  /* 0x000000ed00047202 */ /* 0x000fe20000000f00 */
[----:B------:R-:W-:Y:S02]  /*1d090*/  IMAD.MOV.U32 R9, RZ, RZ, R191 ;  /* 0x000000ffff097224 */ /* 0x000fe400078e00bf */
[----:B------:R-:W-:-:S07]  /*1d0a0*/  IMAD.MOV.U32 R11, RZ, RZ, R152 ;  /* 0x000000ffff0b7224 */ /* 0x000fce00078e0098 */
.L_x_2378:
        /* <DEDUP_REMOVED lines=9> */
.L_x_2369:
        /* <DEDUP_REMOVED lines=8> */
.L_x_2370:
[----:B------:R-:W-:Y:S04]  /*1d1c0*/  BSSY B0, `(.L_x_2368) ;  /* 0x0000004000007945 */ /* 0x000fe80003800000 */
[----:B-1----:R-:W-:Y:S05]  /*1d1d0*/  @P2 BRA `(.L_x_2371) ;  /* 0x0000000000082947 */ /* 0x002fea0003800000 */
[----:B------:R-:W1:Y:S02]  /*1d1e0*/  SYNCS.PHASECHK.TRANS64.TRYWAIT P2, [R5+URZ+0x38830], R6 ;  /* 0x03883006050075a7 */ /* 0x000e64000804017f */
[----:B-1----:R-:W-:Y:S05]  /*1d1f0*/  @!P2 BRA `(.L_x_2372) ;  /* 0x000000f40054a947 */ /* 0x002fea0003800000 */
.L_x_2371:
[----:B------:R-:W-:Y:S05]  /*1d200*/  BSYNC B0 ;  /* 0x0000000000007941 */ /* 0x000fea0003800000 */
.L_x_2368:
[----:B01----:R-:W0:Y:S01]  /*1d210*/  S2R R5, SR_TID.X ;  /* 0x0000000000057919 */ /* 0x003e220000002100 */
[----:B------:R-:W-:Y:S01]  /*1d220*/  VIADD R12, R11, 0x1 ;  /* 0x000000010b0c7836 */ /* 0x000fe20000000000 */
        /* <DEDUP_REMOVED lines=13> */
[C---:B------:R-:W-:Y:S01]  /*1d300*/  R2UR UR14, R6.reuse ;  /* 0x00000000060e72ca */ /* 0x040fe200000e0000 */
[C---:B------:R-:W-:Y:S01]  /*1d310*/  VIADD R20, R6.reuse, 0x2 ;  /* 0x0000000206147836 */ /* 0x040fe20000000000 */
[----:B------:R-:W-:Y:S02]  /*1d320*/  IADD3 R14, R6, 0x6, RZ ;  /* 0x00000006060e7810 */ /* 0x000fe40007ffe0ff */
        /* <DEDUP_REMOVED lines=8> */
[----:B------:R-:W-:Y:S02]  /*1d3b0*/  IADD3 R5, R5, 0x8, RZ ;  /* 0x0000000805057810 */ /* 0x000fe40007ffe0ff */
[----:B------:R-:W-:Y:S02]  /*1d3c0*/  R2UR UR22, R20 ;  /* 0x00000000141672ca */ /* 0x000fe400000e0000 */
[----:B------:R-:W-:Y:S01]  /*1d3d0*/  R2UR UR23, R21 ;  /* 0x00000000151772ca */ /* 0x000fe200000e0000 */
[----:B------:R0:W-:Y:S01]  /*1d3e0*/  BAR.SYNC.DEFER_BLOCKING R5, 0x100 ;  /* 0x000400050000751d */ /* 0x0001e20000010000 */
[C---:B------:R-:W-:Y:S01]  /*1d3f0*/  IADD3 R14, R6.reuse, 0x402, RZ ;  /* 0x00000402060e7810 */ /* 0x040fe20007ffe0ff */
[----:B------:R-:W-:Y:S01]  /*1d400*/  VIADD R6, R6, 0x406 ;  /* 0x0000040606067836 */ /* 0x000fe20000000000 */
[----:B------:R-:W-:-:S02]  /*1d410*/  R2UR UR27, R15 ;  /* 0x000000000f1b72ca */ /* 0x000fc400000e0000 */
        /* <DEDUP_REMOVED lines=30> */
.L_x_2374:
[----:B------:R-:W-:Y:S01]  /*1d600*/  SHF.L.U32 R4, R4, 0x1f, RZ ;  /* 0x0000001f04047819 */ /* 0x000fe200000006ff */
[----:B------:R-:W-:-:S04]  /*1d610*/  IMAD R5, R11, 0x8, R18 ;  /* 0x000000080b057824 */ /* 0x000fc800078e0212 */
[----:B------:R0:W1:Y:S01]  /*1d620*/  SYNCS.PHASECHK.TRANS64.TRYWAIT P0, [R5+URZ+0x38850], R4 ;  /* 0x03885004050075a7 */ /* 0x000062000800017f */
[----:B------:R-:W-:Y:S05]  /*1d630*/  @!P1 BRA `(.L_x_2375) ;  /* 0x0000000000049947 */ /* 0x000fea0003800000 */
[----:B------:R-:W-:Y:S01]  /*1d640*/  BPT.TRAP 0x1 ;  /* 0x000000040000795c */ /* 0x000fe20000300000 */
.L_x_2375:
[----:B-1----:R-:W-:Y:S05]  /*1d650*/  @P0 BRA `(.L_x_2373) ;  /* 0x0000000000080947 */ /* 0x002fea0003800000 */
[----:B------:R-:W1:Y:S02]  /*1d660*/  SYNCS.PHASECHK.TRANS64.TRYWAIT P0, [R5+URZ+0x38850], R4 ;  /* 0x03885004050075a7 */ /* 0x000e64000800017f */
[----:B-1----:R-:W-:Y:S05]  /*1d670*/  @!P0 BRA `(.L_x_2376) ;  /* 0x000000f000488947 */ /* 0x002fea0003800000 */
.L_x_2373:
[----:B01----:R-:W-:Y:S01]  /*1d680*/  VIADD R4, R18, 0x400 ;  /* 0x0000040012047836 */ /* 0x003fe20000000000 */
[----:B------:R-:W-:Y:S05]  /*1d690*/  WARPSYNC.ALL ;  /* 0x0000000000007948 */ /* 0x000fea0003800000 */
[----:B------:R-:W-:Y:S01]  /*1d6a0*/  SHF.R.U32.HI R4, RZ, 0x4, R4 ;  /* 0x00000004ff047819 */ /* 0x000fe20000011604 */
[----:B------:R-:W-:Y:S01]  /*1d6b0*/  IMAD.MOV.U32 R5, RZ, RZ, 0x40000040 ;  /* 0x40000040ff057424 */ /* 0x000fe200078e00ff */
[----:B------:R-:W-:Y:S01]  /*1d6c0*/  WARPGROUP.ARRIVE ;  /* 0x00000000000079c5 */ /* 0x000fe20000000000 */
[----:B------:R-:W-:Y:S01]  /*1d6d0*/  IMAD.MOV.U32 R7, RZ, RZ, 0x40000040 ;  /* 0x40000040ff077424 */ /* 0x000fe200078e00ff */
[----:B------:R-:W-:Y:S01]  /*1d6e0*/  LOP3.LUT R4, R4, 0x3fff, RZ, 0xc0, !PT ;  /* 0x00003fff04047812 */ /* 0x000fe200078ec0ff */
[C---:B------:R-:W-:Y:S01]  /*1d6f0*/  FMUL.FTZ R14, R2.reuse, R155 ;  /* 0x0000009b020e7220 */ /* 0x040fe20000410000 */
[----:B------:R-:W-:Y:S01]  /*1d700*/  R2UR UR7, R5 ;  /* 0x00000000050772ca */ /* 0x000fe200000e0000 */
[----:B------:R-:W-:Y:S01]  /*1d710*/  FMUL.FTZ R5, R2, R152 ;  /* 0x0000009802057220 */ /* 0x000fe20000410000 */
[----:B------:R-:W-:Y:S01]  /*1d720*/  LOP3.LUT R4, R4, 0x10000, RZ, 0xfc, !PT ;  /* 0x0001000004047812 */ /* 0x000fe200078efcff */
[C---:B------:R-:W-:Y:S01]  /*1d730*/  FMUL.FTZ R15, R2.reuse, R156 ;  /* 0x0000009c020f7220 */ /* 0x040fe20000410000 */
[C---:B------:R-:W-:Y:S01]  /*1d740*/  FMUL.FTZ R20, R2.reuse, R157 ;  /* 0x0000009d02147220 */ /* 0x040fe20000410000 */
[C---:B------:R-:W-:Y:S01]  /*1d750*/  FMUL.FTZ R21, R2.reuse, R158 ;  /* 0x0000009e02157220 */ /* 0x040fe20000410000 */
[----:B------:R-:W-:Y:S01]  /*1d760*/  LEA R4, R11, R4, 0xb ;  /* 0x000000040b047211 */ /* 0x000fe200078e58ff */
[----:B------:R-:W0:Y:S01]  /*1d770*/  MUFU.TANH R5, R5 ;  /* 0x0000000500057308 */ /* 0x000e220000002400 */
[C---:B------:R-:W-:Y:S01]  /*1d780*/  FMUL.FTZ R152, R2.reuse, R159 ;  /* 0x0000009f02987220 */ /* 0x040fe20000410000 */
[----:B------:R-:W-:Y:S01]  /*1d790*/  FMUL.FTZ R155, R2, R162 ;  /* 0x000000a2029b7220 */ /* 0x000fe20000410000 */
[C---:B------:R-:W-:Y:S01]  /*1d7a0*/  R2UR UR6, R4.reuse ;  /* 0x00000000040672ca */ /* 0x040fe200000e0000 */
[----:B------:R-:W-:-:S02]  /*1d7b0*/  VIADD R6, R4, 0x2 ;  /* 0x0000000204067836 */ /* 0x000fc40000000000 */
        /* <DEDUP_REMOVED lines=51> */
[----:B------:R-:W-:-:S04]  /*1daf0*/  FMUL.FTZ R211, R2, R215 ;  /* 0x000000d702d37220 */ /* 0x000fc80000410000 */
        /* <DEDUP_REMOVED lines=70> */
[----:B------:R-:W-:Y:S02]  /*1df60*/  FMNMX.FTZ R166, R155, R166, !PT ;  /* 0x000000a69ba67209 */ /* 0x000fe40007810000 */
[----:B-1----:R-:W-:Y:S02]  /*1df70*/  FMNMX.FTZ R167, R154, R167, !PT ;  /* 0x000000a79aa77209 */ /* 0x002fe40007810000 */
        /* <DEDUP_REMOVED lines=13> */
[----:B------:R-:W-:-:S02]  /*1e050*/  FMNMX.FTZ R166, R169, R166, !PT ;  /* 0x000000a6a9a67209 */ /* 0x000fc40007810000 */
[----:B-1----:R-:W-:Y:S02]  /*1e060*/  FMNMX.FTZ R167, R168, R167, !PT ;  /* 0x000000a7a8a77209 */ /* 0x002fe40007810000 */
[----:B------:R-:W-:Y:S01]  /*1e070*/  FMNMX.FTZ R166, R170, R166, !PT ;  /* 0x000000a6aaa67209 */ /* 0x000fe20007810000 */
[----:B------:R-:W1:Y:S01]  /*1e080*/  MUFU.TANH R183, R183 ;  /* 0x000000b700b77308 */ /* 0x000e620000002400 */
[----:B------:R-:W-:Y:S02]  /*1e090*/  FMNMX.FTZ R167, R171, R167, !PT ;  /* 0x000000a7aba77209 */ /* 0x000fe40007810000 */
[----:B--2---:R-:W-:Y:S02]  /*1e0a0*/  FMNMX.FTZ R166, R173, R166, !PT ;  /* 0x000000a6ada67209 */ /* 0x004fe40007810000 */
[----:B------:R-:W-:Y:S02]  /*1e0b0*/  FMNMX.FTZ R167, R172, R167, !PT ;  /* 0x000000a7aca77209 */ /* 0x000fe40007810000 */
[----:B------:R-:W-:Y:S01]  /*1e0c0*/  FMNMX.FTZ R166, R174, R166, !PT ;  /* 0x000000a6aea67209 */ /* 0x000fe20007810000 */
[----:B------:R-:W2:Y:S01]  /*1e0d0*/  MUFU.TANH R188, R188 ;  /* 0x000000bc00bc7308 */ /* 0x000ea20000002400 */
[----:B------:R-:W-:-:S02]  /*1e0e0*/  FMNMX.FTZ R167, R175, R167, !PT ;  /* 0x000000a7afa77209 */ /* 0x000fc40007810000 */
[----:B------:R-:W-:Y:S02]  /*1e0f0*/  FMNMX.FTZ R166, R177, R166, !PT ;  /* 0x000000a6b1a67209 */ /* 0x000fe40007810000 */
[----:B------:R-:W-:Y:S02]  /*1e100*/  FMNMX.FTZ R167, R176, R167, !PT ;  /* 0x000000a7b0a77209 */ /* 0x000fe40007810000 */
[----:B---3--:R-:W-:Y:S01]  /*1e110*/  FMNMX.FTZ R166, R178, R166, !PT ;  /* 0x000000a6b2a67209 */ /* 0x008fe20007810000 */
[----:B------:R-:W3:Y:S01]  /*1e120*/  MUFU.TANH R193, R193 ;  /* 0x000000c100c17308 */ /* 0x000ee20000002400 */
[----:B------:R-:W-:Y:S02]  /*1e130*/  FMNMX.FTZ R167, R179, R167, !PT ;  /* 0x000000a7b3a77209 */ /* 0x000fe40007810000 */
[----:B------:R-:W-:Y:S02]  /*1e140*/  FMNMX.FTZ R166, R181, R166, !PT ;  /* 0x000000a6b5a67209 */ /* 0x000fe40007810000 */
[----:B------:R-:W-:-:S02]  /*1e150*/  FMNMX.FTZ R167, R180, R167, !PT ;  /* 0x000000a7b4a77209 */ /* 0x000fc40007810000 */
[----:B------:R-:W-:Y:S01]  /*1e160*/  FMNMX.FTZ R166, R182, R166, !PT ;  /* 0x000000a6b6a67209 */ /* 0x000fe20007810000 */
[----:B------:R-:W-:Y:S01]  /*1e170*/  MUFU.TANH R197, R197 ;  /* 0x000000c500c57308 */ /* 0x000fe20000002400 */
[----:B-1----:R-:W-:Y:S02]  /*1e180*/  FMNMX.FTZ R167, R183, R167, !PT ;  /* 0x000000a7b7a77209 */ /* 0x002fe40007810000 */
[----:B------:R-:W-:Y:S02]  /*1e190*/  FMNMX.FTZ R166, R185, R166, !PT ;  /* 0x000000a6b9a67209 */ /* 0x000fe40007810000 */
[----:B------:R-:W-:Y:S02]  /*1e1a0*/  FMNMX.FTZ R167, R184, R167, !PT ;  /* 0x000000a7b8a77209 */ /* 0x000fe40007810000 */
[----:B------:R-:W-:Y:S01]  /*1e1b0*/  FMNMX.FTZ R166, R186, R166, !PT ;  /* 0x000000a6baa67209 */ /* 0x000fe20007810000 */
[----:B------:R-:W1:Y:S01]  /*1e1c0*/  MUFU.TANH R198, R198 ;  /* 0x000000c600c67308 */ /* 0x000e620000002400 */
[----:B------:R-:W-:-:S02]  /*1e1d0*/  FMNMX.FTZ R167, R187, R167, !PT ;  /* 0x000000a7bba77209 */ /* 0x000fc40007810000 */
[----:B------:R-:W-:Y:S02]  /*1e1e0*/  FMNMX.FTZ R166, R189, R166, !PT ;  /* 0x000000a6bda67209 */ /* 0x000fe40007810000 */
[----:B--2---:R-:W-:Y:S02]  /*1e1f0*/  FMNMX.FTZ R167, R188, R167, !PT ;  /* 0x000000a7bca77209 */ /* 0x004fe40007810000 */
[----:B------:R-:W-:Y:S01]  /*1e200*/  FMNMX.FTZ R166, R190, R166, !PT ;  /* 0x000000a6bea67209 */ /* 0x000fe20007810000 */
[----:B------:R-:W2:Y:S01]  /*1e210*/  MUFU.TANH R199, R199 ;  /* 0x000000c700c77308 */ /* 0x000ea20000002400 */
[----:B------:R-:W-:Y:S02]  /*1e220*/  FMNMX.FTZ R167, R192, R167, !PT ;  /* 0x000000a7c0a77209 */ /* 0x000fe40007810000 */
[----:B------:R-:W-:Y:S02]  /*1e230*/  FMNMX.FTZ R166, R194, R166, !PT ;  /* 0x000000a6c2a67209 */ /* 0x000fe40007810000 */
[----:B---3--:R-:W-:-:S02]  /*1e240*/  FMNMX.FTZ R167, R193, R167, !PT ;  /* 0x000000a7c1a77209 */ /* 0x008fc40007810000 */
[----:B------:R-:W-:Y:S01]  /*1e250*/  FMNMX.FTZ R166, R195, R166, !PT ;  /* 0x000000a6c3a67209 */ /* 0x000fe20007810000 */
[----:B------:R-:W3:Y:S01]  /*1e260*/  MUFU.TANH R200, R200 ;  /* 0x000000c800c87308 */ /* 0x000ee20000002400 */
[----:B------:R-:W-:Y:S02]  /*1e270*/  FMNMX.FTZ R167, R196, R167, !PT ;  /* 0x000000a7c4a77209 */ /* 0x000fe40007810000 */
[----:B-1----:R-:W-:Y:S02]  /*1e280*/  FMNMX.FTZ R166, R198, R166, !PT ;  /* 0x000000a6c6a67209 */ /* 0x002fe40007810000 */
[----:B------:R-:W-:Y:S02]  /*1e290*/  FMNMX.FTZ R167, R197, R167, !PT ;  /* 0x000000a7c5a77209 */ /* 0x000fe40007810000 */
[----:B0-----:R-:W-:Y:S01]  /*1e2a0*/  SHF.R.U32.HI R231, RZ, 0x7, R231 ;  /* 0x00000007ffe77819 */ /* 0x001fe200000116e7 */
[----:B------:R-:W0:Y:S01]  /*1e2b0*/  MUFU.TANH R201, R201 ;  /* 0x000000c900c97308 */ /* 0x000e220000002400 */
[----:B--2---:R-:W-:-:S07]  /*1e2c0*/  FMNMX.FTZ R166, R199, R166, !PT ;  /* 0x000000a6c7a67209 */ /* 0x004fce0007810000 */
[----:B------:R-:W1:Y:S01]  /*1e2d0*/  MUFU.TANH R202, R202 ;  /* 0x000000ca00ca7308 */ /* 0x000e620000002400 */
[----:B---3--:R-:W-:-:S07]  /*1e2e0*/  FMNMX.FTZ R167, R200, R167, !PT ;  /* 0x000000a7c8a77209 */ /* 0x008fce0007810000 */
        /* <DEDUP_REMOVED lines=17> */
[----:B--2---:R-:W-:-:S05]  /*1e400*/  FMNMX.FTZ R167, R209, R167, !PT ;  /* 0x000000a7d1a77209 */ /* 0x004fca0007810000 */
[----:B------:R-:W2:Y:S01]  /*1e410*/  SHFL.BFLY PT, R212, R167, 0x2, 0x1f ;  /* 0x0c401f00a7d47f89 */ /* 0x000ea200000e0000 */
[----:B0-----:R-:W-:-:S04]  /*1e420*/  FMNMX.FTZ R166, R210, R166, !PT ;  /* 0x000000a6d2a67209 */ /* 0x001fc80007810000 */
[----:B-1----:R-:W-:Y:S01]  /*1e430*/  FMNMX.FTZ R191, R211, R166, !PT ;  /* 0x000000a6d3bf7209 */ /* 0x002fe20007810000 */
[----:B------:R-:W-:-:S04]  /*1e440*/  VIADD R166, R4, 0x6 ;  /* 0x0000000604a67836 */ /* 0x000fc80000000000 */
[----:B------:R-:W0:Y:S01]  /*1e450*/  SHFL.BFLY PT, R213, R191, 0x2, 0x1f ;  /* 0x0c401f00bfd57f89 */ /* 0x000e2200000e0000 */
[----:B--2---:R-:W-:Y:S01]  /*1e460*/  FMNMX.FTZ R212, R167, R212, !PT ;  /* 0x000000d4a7d47209 */ /* 0x004fe20007810000 */
[----:B------:R-:W-:Y:S01]  /*1e470*/  IMAD.MOV.U32 R167, RZ, RZ, 0x40000040 ;  /* 0x40000040ffa77424 */ /* 0x000fe200078e00ff */
[----:B0-----:R-:W-:-:S03]  /*1e480*/  FMNMX.FTZ R213, R191, R213, !PT ;  /* 0x000000d5bfd57209 */ /* 0x001fc60007810000 */
[----:B------:R-:W0:Y:S01]  /*1e490*/  SHFL.BFLY PT, R191, R212, 0x1, 0x1f ;  /* 0x0c201f00d4bf7f89 */ /* 0x000e2200000e0000 */
[----:B------:R-:W-:Y:S02]  /*1e4a0*/  WARPGROUP.DEPBAR.LE gsb0, 0x0 ;  /* 0x00008000000079c5 */ /* 0x000fe40000010000 */
[----:B------:R-:W-:-:S06]  /*1e4b0*/  WARPGROUP.ARRIVE ;  /* 0x00000000000079c5 */ /* 0x000fcc0000000000 */
[----:B------:R-:W-:Y:S01]  /*1e4c0*/  QGMMA.64x256x32.F32.E4M3.E4M3 R24, R220, gdesc[UR4], R24, gsb0 ;  /* 0x03e00004dc187df3 */ /* 0x000fe20008000818 */
[----:B------:R-:W-:Y:S02]  /*1e4d0*/  R2UR UR7, R167 ;  /* 0x00000000a70772ca */ /* 0x000fe400000e0000 */
[----:B------:R-:W1:Y:S01]  /*1e4e0*/  SHFL.BFLY PT, R167, R213, 0x1, 0x1f ;  /* 0x0c201f00d5a77f89 */ /* 0x000e6200000e0000 */
[----:B------:R-:W-:Y:S01]  /*1e4f0*/  R2UR UR6, R166 ;  /* 0x00000000a60672ca */ /* 0x000fe200000e0000 */
[----:B------:R-:W-:Y:S01]  /*1e500*/  IMAD.U32 R166, RZ, RZ, UR48 ;  /* 0x00000030ffa67e24 */ /* 0x000fe2000f8e00ff */
[----:B0-----:R-:W-:Y:S01]  /*1e510*/  FMNMX.FTZ R191, R212, R191, !PT ;  /* 0x000000bfd4bf7209 */ /* 0x001fe20007810000 */
[----:B------:R-:W-:-:S04]  /*1e520*/  @!P0 IMAD R212, R12, 0x8, R18 ;  /* 0x000000080cd48824 */ /* 0x000fc800078e0212 */
[----:B------:R-:W-:Y:S01]  /*1e530*/  FADD.FTZ R4, -R191, R9 ;  /* 0x00000009bf047221 */ /* 0x000fe20000010100 */
[----:B------:R-:W-:-:S03]  /*1e540*/  @!P0 IADD3 R212, R212, 0x38840, RZ ;  /* 0x00038840d4d48810 */ /* 0x000fc60007ffe0ff */
[----:B------:R-:W-:Y:S01]  /*1e550*/  FMUL.FTZ R4, R4, R166 ;  /* 0x000000a604047220 */ /* 0x000fe20000410000 */
[----:B------:R-:W-:Y:S02]  /*1e560*/  @!P0 PRMT R212, RZ, 0x654, R212 ;  /* 0x00000654ffd48816 */ /* 0x000fe400000000d4 */
[----:B-1----:R-:W-:Y:S02]  /*1e570*/  FMNMX.FTZ R167, R213, R167, !PT ;  /* 0x000000a7d5a77209 */ /* 0x002fe40007810000 */
[----:B------:R-:W-:-:S03]  /*1e580*/  IADD3 R213, -R231, 0xb, RZ ;  /* 0x0000000be7d57810 */ /* 0x000fc60007ffe1ff */
[----:B------:R-:W-:Y:S02]  /*1e590*/  FADD.FTZ R9, -R167, R8 ;  /* 0x00000008a7097221 */ /* 0x000fe40000010100 */
[----:B------:R0:W-:Y:S02]  /*1e5a0*/  MUFU.EX2 R8, R4 ;  /* 0x0000000400087308 */ /* 0x0001e40000000800 */
[-C--:B0-----:R-:W-:Y:S01]  /*1e5b0*/  FMUL.FTZ R4, R9, R166.reuse ;  /* 0x000000a609047220 */ /* 0x081fe20000410000 */
[----:B------:R-:W-:-:S04]  /*1e5c0*/  FFMA.FTZ R9, R191, R166, -8 ;  /* 0xc1000000bf097423 */ /* 0x000fc800000100a6 */
        /* <DEDUP_REMOVED lines=32> */
[-C--:B------:R-:W-:Y:S01]  /*1e7d0*/  FFMA.FTZ R209, R167, R166.reuse, -8 ;  /* 0xc1000000a7d17423 */ /* 0x080fe200000100a6 */
[----:B------:R-:W0:Y:S03]  /*1e7e0*/  MUFU.EX2 R5, R5 ;  /* 0x0000000500057308 */ /* 0x000e260000000800 */
        /* <DEDUP_REMOVED lines=30> */
[----:B-1----:R-:W-:-:S01]  /*1e9d0*/  FFMA.FTZ R0, R4, R0, R7 ;  /* 0x0000000004007223 */ /* 0x002fc20000010007 */
        /* <DEDUP_REMOVED lines=8> */
[----:B0-----:R-:W-:-:S06]  /*1ea60*/  FADD.FTZ R3, R6, R3 ;  /* 0x0000000306037221 */ /* 0x001fcc0000010000 */
        /* <DEDUP_REMOVED lines=36> */
[----:B------:R-:W-:Y:S02]  /*1ecb0*/  WARPGROUP.DEPBAR.LE gsb0, 0x0 ;  /* 0x00008000000079c5 */ /* 0x000fe40000010000 */
[----:B------:R-:W-:-:S04]  /*1ecc0*/  WARPGROUP.ARRIVE ;  /* 0x00000000000079c5 */ /* 0x000fc80000000000 */
[----:B------:R-:W0:Y:S01]  /*1ecd0*/  MUFU.EX2 R170, R170 ;  /* 0x000000aa00aa7308 */ /* 0x000e220000000800 */
[----:B--2---:R-:W-:-:S01]  /*1ece0*/  FADD.FTZ R3, R169, R3 ;  /* 0x00000003a9037221 */ /* 0x004fc20000010000 */
[----:B------:R-:W-:Y:S06]  /*1ecf0*/  QGMMA.64x256x32.F32.E4M3.E4M3 R24, R216, gdesc[UR4], R24, gsb0 ;  /* 0x03e00004d8187df3 */ /* 0x000fec0008000818 */
        /* <DEDUP_REMOVED lines=67> */
[----:B-1----:R-:W-:-:S01]  /*1f130*/  FADD.FTZ R3, R203, R3 ;  /* 0x00000003cb037221 */ /* 0x002fc20000010000 */
[----:B------:R-:W-:Y:S02]  /*1f140*/  WARPGROUP.DEPBAR.LE gsb0, 0x0 ;  /* 0x00008000000079c5 */ /* 0x000fe40000010000 */
[----:B------:R1:W-:Y:S06]  /*1f150*/  BAR.ARV R213, 0x100 ;  /* 0x000400d50000751d */ /* 0x0003ec0000002000 */
[----:B------:R-:W3:Y:S01]  /*1f160*/  MUFU.EX2 R205, R205 ;  /* 0x000000cd00cd7308 */ /* 0x000ee20000000800 */
[----:B0-----:R-:W-:-:S01]  /*1f170*/  FADD.FTZ R0, R204, R0 ;  /* 0x00000000cc007221 */ /* 0x001fc20000010000 */
[----:B------:R1:W-:Y:S01]  /*1f180*/  @!P0 SYNCS.ARRIVE.TRANS64.RED.A1T0 RZ, [R212+URZ], RZ ;  /* 0x000000ffd4ff89a7 */ /* 0x0003e2000810043f */
[----:B--2---:R-:W-:-:S05]  /*1f190*/  FADD.FTZ R3, R206, R3 ;  /* 0x00000003ce037221 */ /* 0x004fca0000010000 */
[----:B------:R-:W0:Y:S08]  /*1f1a0*/  MUFU.EX2 R207, R207 ;  /* 0x000000cf00cf7308 */ /* 0x000e300000000800 */
        /* <DEDUP_REMOVED lines=12> */
.L_x_2377:
[----:B------:R-:W-:Y:S01]  /*1f270*/  IMAD R11, R11, 0x8, R18 ;  /* 0x000000080b0b7824 */ /* 0x000fe200078e0212 */
        /* <DEDUP_REMOVED lines=11> */
[-C--:B------:R-:W-:Y:S01]  /*1f330*/  FMUL.FTZ R29, R29, R8.reuse ;  /* 0x000000081d1d7220 */ /* 0x080fe20000410000 */
        /* <DEDUP_REMOVED lines=145> */
[----:B0-----:R-:W-:Y:S01]  /*1fc50*/  IMAD.MOV.U32 R11, RZ, RZ, R12 ;  /* 0x000000ffff0b7224 */ /* 0x001fe200078e000c */
        /* <DEDUP_REMOVED lines=11> */
[----:B------:R-:W-:Y:S01]  /*1fd10*/  MOV R8, R167 ;  /* 0x000000a700087202 */ /* 0x000fe20000000f00 */
[----:B------:R-:W-:Y:S06]  /*1fd20*/  @P0 BRA `(.L_x_2378) ;  /* 0xffffffd000e00947 */ /* 0x000fec000383ffff */
[----:B------:R-:W-:-:S07]  /*1fd30*/  IMAD.MOV.U32 R152, RZ, RZ, R12 ;  /* 0x000000ffff987224 */ /* 0x000fce00078e000c */
.L_x_2367:
[----:B------:R-:W-:Y:S05]  /*1fd40*/  WARPSYNC.ALL ;  /* 0x0000000000007948 */ /* 0x000fea0003800000 */
[----:B------:R-:W-:Y:S06]  /*1fd50*/  BAR.ARV 0x8, 0x120 ;  /* 0x0204800000007b1d */ /* 0x000fec0000002000 */
[----:B------:R-:W-:Y:S05]  /*1fd60*/  @!P1 BRA `(.L_x_2379) ;  /* 0x0000000000049947 */ /* 0x000fea0003800000 */
[----:B------:R-:W-:Y:S01]  /*1fd70*/  BPT.TRAP 0x1 ;  /* 0x000000040000795c */ /* 0x000fe20000300000 */
.L_x_2379:
[----:B------:R-:W-:Y:S02]  /*1fd80*/  LEA R6, R152, R18, 0x3 ;  /* 0x0000001298067211 */ /* 0x000fe400078e18ff */
[----:B------:R-:W-:-:S04]  /*1fd90*/  SHF.L.U32 R5, R237, 0x1f, RZ ;  /* 0x0000001fed057819 */ /* 0x000fc800000006ff */
[----:B------:R0:W1:Y:S01]  /*1fda0*/  SYNCS.PHASECHK.TRANS64.TRYWAIT P0, [R6+URZ+0x38850], R5 ;  /* 0x03885005060075a7 */ /* 0x000062000800017f */
[----:B------:R-:W-:Y:S05]  /*1fdb0*/  @!P1 BRA `(.L_x_2380) ;  /* 0x0000000000049947 */ /* 0x000fea0003800000 */
[----:B------:R-:W-:Y:S01]  /*1fdc0*/  BPT.TRAP 0x1 ;  /* 0x000000040000795c */ /* 0x000fe20000300000 */
.L_x_2380:
[----:B------:R-:W-:-:S05]  /*1fdd0*/  VIADD R18, R18, 0x400 ;  /* 0x0000040012127836 */ /* 0x000fca0000000000 */
[----:B------:R-:W-:-:S04]  /*1fde0*/  SHF.R.U32.HI R18, RZ, 0x4, R18 ;  /* 0x00000004ff127819 */ /* 0x000fc80000011612 */
[----:B------:R-:W-:-:S04]  /*1fdf0*/  LOP3.LUT R18, R18, 0x3fff, RZ, 0xc0, !PT ;  /* 0x00003fff12127812 */ /* 0x000fc800078ec0ff */
[----:B------:R-:W-:Y:S01]  /*1fe00*/  LOP3.LUT R7, R18, 0x10000, RZ, 0xfc, !PT ;  /* 0x0001000012077812 */ /* 0x000fe200078efcff */
[----:B-1----:R-:W-:Y:S06]  /*1fe10*/  @P0 BRA `(.L_x_2381) ;  /* 0x0000000000080947 */ /* 0x002fec0003800000 */
[----:B------:R-:W1:Y:S02]  /*1fe20*/  SYNCS.PHASECHK.TRANS64.TRYWAIT P0, [R6+URZ+0x38850], R5 ;  /* 0x03885005060075a7 */ /* 0x000e64000800017f */
[----:B-1----:R-:W-:Y:S05]  /*1fe30*/  @!P0 BRA `(.L_x_2382) ;  /* 0x000000c8006c8947 */ /* 0x002fea0003800000 */
.L_x_2381:
[----:B------:R-:W-:Y:S01]  /*1fe40*/  IMAD R4, R152, 0x800, R7 ;  /* 0x0000080098047824 */ /* 0x000fe200078e0207 */
[----:B------:R-:W2:Y:S01]  /*1fe50*/  LDL R2, [R1+0x44] ;  /* 0x0000440001027983 */ /* 0x000ea20000100800 */
[----:B01----:R-:W-:Y:S01]  /*1fe60*/  IMAD.MOV.U32 R5, RZ, RZ, 0x40000040 ;  /* 0x40000040ff057424 */ /* 0x003fe200078e00ff */
[----:B------:R-:W-:Y:S05]  /*1fe70*/  WARPSYNC.ALL ;  /* 0x0000000000007948 */ /* 0x000fea0003800000 */
[C---:B------:R-:W-:Y:S01]  /*1fe80*/  R2UR UR6, R4.reuse ;  /* 0x00000000040672ca */ /* 0x040fe200000e0000 */
[----:B------:R-:W3:Y:S01]  /*1fe90*/  LDL R15, [R1+0x24] ;  /* 0x00002400010f7983 */ /* 0x000ee20000100800 */
[----:B------:R-:W-:Y:S01]  /*1fea0*/  R2UR UR7, R5 ;  /* 0x00000000050772ca */ /* 0x000fe200000e0000 */
[----:B------:R-:W-:Y:S01]  /*1feb0*/  WARPGROUP.ARRIVE ;  /* 0x00000000000079c5 */ /* 0x000fe20000000000 */
[C---:B------:R-:W-:Y:S01]  /*1fec0*/  VIADD R8, R4.reuse, 0x2 ;  /* 0x0000000204087836 */ /* 0x040fe20000000000 */
[----:B------:R-:W4:Y:S01]  /*1fed0*/  LDL.LU R14, [R1+0x8] ;  /* 0x00000800010e7983 */ /* 0x000f220000300800 */
[----:B------:R-:W-:Y:S01]  /*1fee0*/  MOV R9, 0x40000040 ;  /* 0x4000004000097802 */ /* 0x000fe20000000f00 */
[----:B------:R-:W-:Y:S01]  /*1fef0*/  ULDC.64 UR4, c[0x0][0x9a0] ;  /* 0x0002680000047ab9 */ /* 0x000fe20000000a00 */
[----:B------:R-:W-:Y:S01]  /*1ff00*/  VIADD R12, R4, 0x4 ;  /* 0x00000004040c7836 */ /* 0x000fe20000000000 */
[----:B------:R-:W-:Y:S01]  /*1ff10*/  ISETP.NE.U32.AND P0, PT, RZ, UR4, PT ;  /* 0x00000004ff007c0c */ /* 0x000fe2000bf05070 */
[----:B------:R-:W-:-:S03]  /*1ff20*/  IMAD.MOV.U32 R13, RZ, RZ, 0x40000040 ;  /* 0x40000040ff0d7424 */ /* 0x000fc600078e00ff */
[----:B------:R-:W-:Y:S02]  /*1ff30*/  ISETP.NE.AND.EX P0, PT, RZ, UR5, PT, P0 ;  /* 0x00000005ff007c0c */ /* 0x000fe4000bf05300 */
[----:B------:R-:W-:Y:S01]  /*1ff40*/  QGMMA.64x256x32.F32.E4M3.E4M3 R24, R228, gdesc[UR4], R24, gsb0 ;  /* 0x03e00004e4187df3 */ /* 0x000fe20008000818 */
[----:B------:R-:W-:Y:S02]  /*1ff50*/  R2UR UR6, R8 ;  /* 0x00000000080672ca */ /* 0x000fe400000e0000 */
[----:B------:R-:W-:-:S08]  /*1ff60*/  R2UR UR7, R9 ;  /* 0x00000000090772ca */ /* 0x000fd000000e0000 */
[----:B------:R-:W2:Y:S08]  /*1ff70*/  @P0 LDC.64 R8, c[0x0][0x9c8] ;  /* 0x00027200ff080b82 */ /* 0x000eb00000000a00 */
[----:B------:R-:W0:Y:S01]  /*1ff80*/  @P0 LDC.64 R10, c[0x0][0x9d0] ;  /* 0x00027400ff0a0b82 */ /* 0x000e220000000a00 */
[----:B------:R-:W-:Y:S02]  /*1ff90*/  WARPGROUP.DEPBAR.LE gsb0, 0x0 ;  /* 0x00008000000079c5 */ /* 0x000fe40000010000 */
[----:B------:R-:W-:-:S06]  /*1ffa0*/  WARPGROUP.ARRIVE ;  /* 0x00000000000079c5 */ /* 0x000fcc0000000000 */
[----:B------:R-:W-:Y:S01]  /*1ffb0*/  QGMMA.64x256x32.F32.E4M3.E4M3 R24, R224, gdesc[UR4], R24, gsb0 ;  /* 0x03e00004e0187df3 */ /* 0x000fe20008000818 */
[----:B------:R-:W-:Y:S01]  /*1ffc0*/  R2UR UR6, R12 ;  /* 0x000000000c0672ca */ /* 0x000fe200000e0000 */
[----:B--2---:R-:W-:Y:S01]  /*1ffd0*/  @P0 IMAD R2, R2, R8, RZ ;  /* 0x0000000802020224 */ /* 0x004fe200078e02ff */
[----:B------:R-:W-:-:S03]  /*1ffe0*/  R2UR UR7, R13 ;  /* 0x000000000d0772ca */ /* 0x000fc600000e0000 */
[C---:B---3--:R-:W-:Y:S02]  /*1fff0*/  @P0 IMAD R5, R15.reuse, R9, R2 ;  /* 0x000000090f050224 */ /* 0x048fe400078e0202 */
[----:B------:R-:W-:Y:S01]  /*20000*/  @P0 IMAD.WIDE.U32 R8, R15, R8, RZ ;  /* 0x000000080f080225 */ /* 0x000fe200078e00ff */
[----:B----4-:R-:W-:-:S03]  /*20010*/  @P0 SHF.R.S32.HI R7, RZ, 0x1f, R14 ;  /* 0x0000001fff070819 */ /* 0x010fc6000001140e */
[----:B------:R-:W-:Y:S02]  /*20020*/  @P0 IMAD.IADD R9, R9, 0x1, R5 ;  /* 0x0000000109090824 */ /* 0x000fe400078e0205 */
[-C--:B0-----:R-:W-:Y:S02]  /*20030*/  @P0 IMAD R2, R7, R10.reuse, RZ ;  /* 0x0000000a07020224 */ /* 0x081fe400078e02ff */
        /* <DEDUP_REMOVED lines=13> */
[----:B------:R-:W-:Y:S01]  /*20110*/  R2UR UR7, R5 ;  /* 0x00000000050772ca */ /* 0x000fe200000e0000 */
[----:B------:R-:W1:Y:S04]  /*20120*/  SHFL.BFLY PT, R4, R3, 0x2, 0x1f ;  /* 0x0c401f0003047f89 */ /* 0x000e6800000e0000 */
[----:B------:R-:W3:Y:S01]  /*20130*/  SHFL.BFLY PT, R7, R0, 0x2, 0x1f ;  /* 0x0c401f0000077f89 */ /* 0x000ee200000e0000 */
[----:B-1----:R-:W-:-:S01]  /*20140*/  FADD.FTZ R4, R4, R3 ;  /* 0x0000000304047221 */ /* 0x002fc20000010000 */
[----:B---3--:R-:W-:-:S04]  /*20150*/  FADD.FTZ R7, R7, R0 ;  /* 0x0000000007077221 */ /* 0x008fc80000010000 */
[----:B------:R-:W1:Y:S04]  /*20160*/  SHFL.BFLY PT, R5, R4, 0x1, 0x1f ;  /* 0x0c201f0004057f89 */ /* 0x000e6800000e0000 */
[----:B------:R-:W3:Y:S01]  /*20170*/  SHFL.BFLY PT, R8, R7, 0x1, 0x1f ;  /* 0x0c201f0007087f89 */ /* 0x000ee200000e0000 */
[----:B------:R-:W-:Y:S02]  /*20180*/  IMAD.MOV.U32 R3, RZ, RZ, RZ ;  /* 0x000000ffff037224 */ /* 0x000fe400078e00ff */
[----:B-1----:R-:W-:Y:S01]  /*20190*/  FADD.FTZ R5, R4, R5 ;  /* 0x0000000504057221 */ /* 0x002fe20000010000 */
[----:B---3--:R-:W-:-:S04]  /*201a0*/  FADD.FTZ R9, R7, R8 ;  /* 0x0000000807097221 */ /* 0x008fc80000010000 */
[C---:B------:R-:W-:Y:S01]  /*201b0*/  FSETP.NE.FTZ.AND P0, PT, R5.reuse, RZ, PT ;  /* 0x000000ff0500720b */ /* 0x040fe20003f15000 */
[----:B0-----:R-:W-:Y:S01]  /*201c0*/  FMUL.FTZ R10, R5, 0.00390625 ;  /* 0x3b800000050a7820 */ /* 0x001fe20000410000 */
        /* <DEDUP_REMOVED lines=11> */
[----:B0-----:R-:W-:Y:S01]  /*20280*/  @P2 FMUL.FTZ R5, R4, 0.69314718246459960938 ;  /* 0x3f31721804052820 */ /* 0x001fe20000410000 */
[----:B------:R-:W-:-:S02]  /*20290*/  WARPGROUP.DEPBAR.LE gsb0, 0x0 ;  /* 0x00008000000079c5 */ /* 0x000fc40000010000 */
[----:B------:R-:W-:-:S06]  /*202a0*/  WARPGROUP.ARRIVE ;  /* 0x00000000000079c5 */ /* 0x000fcc0000000000 */
[----:B------:R-:W-:Y:S01]  /*202b0*/  QGMMA.64x256x32.F32.E4M3.E4M3 R24, R216, gdesc[UR4], R24, gsb0 ;  /* 0x03e00004d8187df3 */ /* 0x000fe20008000818 */
[----:B-1----:R-:W-:Y:S01]  /*202c0*/  @P3 FMUL.FTZ R8, R8, 0.69314718246459960938 ;  /* 0x3f31721808083820 */ /* 0x002fe20000410000 */
[----:B------:R-:W-:Y:S01]  /*202d0*/  MOV R153, 0xff800000 ;  /* 0xff80000000997802 */ /* 0x000fe20000000f00 */
[----:B------:R-:W-:Y:S02]  /*202e0*/  IMAD.MOV.U32 R154, RZ, RZ, -0x800000 ;  /* 0xff800000ff9a7424 */ /* 0x000fe400078e00ff */
[----:B--2---:R-:W-:Y:S01]  /*202f0*/  FMUL.FTZ R155, R3, R2 ;  /* 0x00000002039b7220 */ /* 0x004fe20000410000 */
[----:B------:R-:W-:-:S01]  /*20300*/  @P2 FFMA.FTZ R153, R0, R191, R5 ;  /* 0x000000bf00992223 */ /* 0x000fc20000010005 */
[----:B------:R-:W-:Y:S01]  /*20310*/  @P3 FFMA.FTZ R154, R13, R167, R8 ;  /* 0x000000a70d9a3223 */ /* 0x000fe20000010008 */
[----:B---3--:R-:W-:Y:S01]  /*20320*/  FMUL.FTZ R2, R7, R2 ;  /* 0x0000000207027220 */ /* 0x008fe20000410000 */
[----:B------:R-:W-:Y:S02]  /*20330*/  WARPGROUP.DEPBAR.LE gsb0, 0x0 ;  /* 0x00008000000079c5 */ /* 0x000fe40000010000 */
[----:B------:R-:W-:Y:S05]  /*20340*/  @!P1 BRA `(.L_x_2383) ;  /* 0x0000000000049947 */ /* 0x000fea0003800000 */
[----:B------:R-:W-:Y:S01]  /*20350*/  BPT.TRAP 0x1 ;  /* 0x000000040000795c */ /* 0x000fe20000300000 */
.L_x_2383:
        /* <DEDUP_REMOVED lines=139> */
.L_x_2275:
[----:B------:R-:W-:Y:S05]  /*20c10*/  WARPSYNC.ALL ;  /* 0x0000000000007948 */ /* 0x000fea0003800000 */
[----:B------:R-:W0:Y:S08]  /*20c20*/  S2UR UR42, SR_CgaCtaId ;  /* 0x00000000002a79c3 */ /* 0x000e300000008800 */
[----:B------:R-:W-:Y:S06]  /*20c30*/  BAR.SYNC.DEFER_BLOCKING 0x5, 0x180 ;  /* 0x0146000000007b1d */ /* 0x000fec0000010000 */
[----:B------:R-:W-:Y:S01]  /*20c40*/  UMOV UR4, 0x400 ;  /* 0x0000040000047882 */ /* 0x000fe20000000000 */
[----:B------:R-:W-:Y:S01]  /*20c50*/  BSSY B0, `(.L_x_2384) ;  /* 0x0000362000007945 */ /* 0x000fe20003800000 */
[----:B0-----:R-:W-:-:S06]  /*20c60*/  ULEA UR4, UR42, UR4, 0x18 ;  /* 0x000000042a047291 */ /* 0x001fcc000f8ec03f */
[----:B------:R-:W-:-:S05]  /*20c70*/  MOV R18, UR4 ;  /* 0x0000000400127c02 */ /* 0x000fca0008000f00 */
[----:B------:R-:W0:Y:S04]  /*20c80*/  LDS.128 R164, [R18+0x388d0] ;  /* 0x0388d00012a47984 */ /* 0x000e280000000c00 */
[----:B0-----:R0:W-:Y:S04]  /*20c90*/  STL.64 [R1], R164 ;  /* 0x000000a401007387 */ /* 0x0011e80000100a00 */
[----:B------:R0:W-:Y:S01]  /*20ca0*/  STL.64 [R1+0x8], R166 ;  /* 0x000008a601007387 */ /* 0x0001e20000100a00 */
[----:B------:R-:W-:Y:S06]  /*20cb0*/  BAR.ARV 0x4, 0x180 ;  /* 0x0106000000007b1d */ /* 0x000fec0000002000 */
[----:B------:R-:W-:Y:S05]  /*20cc0*/  @P1 BRA `(.L_x_2385) ;  /* 0x00000028008c1947 */ /* 0x000fea0003800000 */
[----:B------:R-:W2:Y:S04]  /*20cd0*/  LDL R139, [R1+0x5c] ;  /* 0x00005c00018b7983 */ /* 0x000ea80000100800 */
[----:B------:R-:W3:Y:S04]  /*20ce0*/  LDL R135, [R1+0x44] ;  /* 0x0000440001877983 */ /* 0x000ee80000100800 */
[----:B------:R-:W4:Y:S01]  /*20cf0*/  LDL R133, [R1+0x24] ;  /* 0x0000240001857983 */ /* 0x000f220000100800 */
[----:B------:R-:W1:Y:S01]  /*20d00*/  S2R R138, SR_TID.X ;  /* 0x00000000008a7919 */ /* 0x000e620000002100 */
[----:B------:R-:W-:Y:S01]  /*20d10*/  F2FP.BF16.F32.PACK_AB R4, R4, R3 ;  /* 0x000000030404723e */ /* 0x000fe200000010ff */
[----:B------:R-:W-:Y:S01]  /*20d20*/  ULDC.64 UR4, c[0x4][0x38] ;  /* 0x01000e0000047ab9 */ /* 0x000fe20000000a00 */
[----:B------:R-:W0:Y:S01]  /*20d30*/  S2R R3, SR_SWINHI ;  /* 0x0000000000037919 */ /* 0x000e220000002f00 */
[----:B------:R-:W-:-:S02]  /*20d40*/  F2FP.BF16.F32.PACK_AB R67, R54, R67 ;  /* 0x000000433643723e */ /* 0x000fc400000010ff */
[----:B------:R-:W-:Y:S01]  /*20d50*/  F2FP.BF16.F32.PACK_AB R54, R56, R49 ;  /* 0x000000313836723e */ /* 0x000fe200000010ff */
[----:B-1----:R-:W-:-:S05]  /*20d60*/  IMAD.SHL.U32 R2, R138, 0x4, RZ ;  /* 0x000000048a027824 */ /* 0x002fca00078e00ff */
[----:B------:R-:W-:-:S04]  /*20d70*/  LOP3.LUT R2, R2, 0xc, RZ, 0xc0, !PT ;  /* 0x0000000c02027812 */ /* 0x000fc800078ec0ff */
[----:B------:R-:W-:-:S05]  /*20d80*/  IADD3 R26, P0, R2, UR4, RZ ;  /* 0x00000004021a7c10 */ /* 0x000fca000ff1e0ff */
[----:B------:R-:W-:-:S05]  /*20d90*/  IMAD.X R27, RZ, RZ, UR5, P0 ;  /* 0x00000005ff1b7e24 */ /* 0x000fca00080e06ff */
[----:B------:R1:W5:Y:S01]  /*20da0*/  LDG.E.CONSTANT R2, desc[UR46][R26.64] ;  /* 0x0000002e1a027981 */ /* 0x000362000c1e9900 */
[----:B------:R-:W-:Y:S02]  /*20db0*/  F2FP.BF16.F32.PACK_AB R5, R5, R0 ;  /* 0x000000000505723e */ /* 0x000fe400000010ff */
[----:B-1----:R-:W-:Y:S02]  /*20dc0*/  F2FP.BF16.F32.PACK_AB R27, R12, R9 ;  /* 0x000000090c1b723e */ /* 0x002fe400000010ff */
[----:B------:R-:W-:Y:S02]  /*20dd0*/  F2FP.BF16.F32.PACK_AB R9, R128, R35 ;  /* 0x000000238009723e */ /* 0x000fe400000010ff */
[----:B------:R-:W-:Y:S02]  /*20de0*/  F2FP.BF16.F32.PACK_AB R35, R20, R11 ;  /* 0x0000000b1423723e */ /* 0x000fe400000010ff */
[----:B------:R-:W-:Y:S02]  /*20df0*/  F2FP.BF16.F32.PACK_AB R11, R47, R34 ;  /* 0x000000222f0b723e */ /* 0x000fe400000010ff */
[----:B------:R-:W-:-:S02]  /*20e00*/  F2FP.BF16.F32.PACK_AB R47, R57, R48 ;  /* 0x00000030392f723e */ /* 0x000fc400000010ff */
[----:B------:R-:W-:Y:S02]  /*20e10*/  MOV R56, R18 ;  /* 0x0000001200387202 */ /* 0x000fe40000000f00 */
[----:B0-----:R-:W-:Y:S02]  /*20e20*/  MOV R57, R3 ;  /* 0x0000000300397202 */ /* 0x001fe40000000f00 */
        /* <DEDUP_REMOVED lines=27> */
[----:B------:R-:W-:-:S02]  /*20fe0*/  LOP3.LUT P0, R8, R138, 0x3, RZ, 0xc0, !PT ;  /* 0x000000038a087812 */ /* 0x000fc4000780c0ff */
[----:B------:R-:W-:Y:S02]  /*20ff0*/  F2FP.BF16.F32.PACK_AB R12, R21, R10 ;  /* 0x0000000a150c723e */ /* 0x000fe400000010ff */
[----:B------:R-:W-:Y:S02]  /*21000*/  F2FP.BF16.F32.PACK_AB R10, R149, R42 ;  /* 0x0000002a950a723e */ /* 0x000fe400000010ff */
[----:B------:R-:W-:Y:S02]  /*21010*/  F2FP.BF16.F32.PACK_AB R78, R78, R39 ;  /* 0x000000274e4e723e */ /* 0x000fe400000010ff */
[----:B------:R-:W-:Y:S02]  /*21020*/  F2FP.BF16.F32.PACK_AB R42, R45, R40 ;  /* 0x000000282d2a723e */ /* 0x000fe400000010ff */
[----:B------:R-:W-:Y:S02]  /*21030*/  F2FP.BF16.F32.PACK_AB R39, R44, R41 ;  /* 0x000000292c27723e */ /* 0x000fe400000010ff */
[----:B------:R-:W-:-:S02]  /*21040*/  F2FP.BF16.F32.PACK_AB R32, R37, R32 ;  /* 0x000000202520723e */ /* 0x000fc400000010ff */
[----:B------:R-:W-:Y:S02]  /*21050*/  ISETP.EQ.OR P0, PT, R8, 0x3, !P0 ;  /* 0x000000030800780c */ /* 0x000fe40004702670 */
[----:B------:R-:W-:Y:S02]  /*21060*/  F2FP.BF16.F32.PACK_AB R70, R140, R43 ;  /* 0x0000002b8c46723e */ /* 0x000fe400000010ff */
[----:B------:R-:W-:Y:S02]  /*21070*/  F2FP.BF16.F32.PACK_AB R43, R28, R13 ;  /* 0x0000000d1c2b723e */ /* 0x000fe400000010ff */
[----:B------:R-:W-:Y:S02]  /*21080*/  F2FP.BF16.F32.PACK_AB R33, R36, R33 ;  /* 0x000000212421723e */ /* 0x000fe400000010ff */
[----:B------:R-:W-:Y:S02]  /*21090*/  SEL R13, R5, R4, P0 ;  /* 0x00000004050d7207 */ /* 0x000fe40000000000 */
[----:B------:R-:W-:Y:S01]  /*210a0*/  SEL R4, R4, R5, P0 ;  /* 0x0000000504047207 */ /* 0x000fe20000000000 */
[----:B------:R-:W-:Y:S01]  /*210b0*/  UMOV UR4, 0xffffffff ;  /* 0xffffffff00047882 */ /* 0x000fe20000000000 */
        /* <DEDUP_REMOVED lines=11> */
[----:B-----5:R-:W-:Y:S02]  /*21170*/  F2FP.BF16.F32.PACK_AB R123, R126, R103 ;  /* 0x000000677e7b723e */ /* 0x020fe400000010ff */
[----:B------:R-:W-:-:S02]  /*21180*/  F2FP.BF16.F32.PACK_AB R3, R130, R107 ;  /* 0x0000006b8203723e */ /* 0x000fc400000010ff */
[----:B------:R-:W-:Y:S02]  /*21190*/  F2FP.BF16.F32.PACK_AB R82, R157, R82 ;  /* 0x000000529d52723e */ /* 0x000fe400000010ff */
[----:B------:R-:W-:Y:S02]  /*211a0*/  F2FP.BF16.F32.PACK_AB R98, R159, R98 ;  /* 0x000000629f62723e */ /* 0x000fe400000010ff */
[----:B------:R-:W-:Y:S02]  /*211b0*/  F2FP.BF16.F32.PACK_AB R110, R161, R110 ;  /* 0x0000006ea16e723e */ /* 0x000fe400000010ff */
[----:B------:R-:W-:Y:S02]  /*211c0*/  F2FP.BF16.F32.PACK_AB R112, R117, R112 ;  /* 0x000000707570723e */ /* 0x000fe400000010ff */
[----:B------:R-:W-:Y:S02]  /*211d0*/  F2FP.BF16.F32.PACK_AB R113, R116, R113 ;  /* 0x000000717471723e */ /* 0x000fe400000010ff */
[----:B------:R-:W-:Y:S01]  /*211e0*/  F2FP.BF16.F32.PACK_AB R90, R151, R114 ;  /* 0x00000072975a723e */ /* 0x000fe200000010ff */
[----:B--2---:R-:W-:-:S03]  /*211f0*/  IMAD.WIDE R60, R139, 0x2, R56 ;  /* 0x000000028b3c7825 */ /* 0x004fc600078e0238 */
        /* <DEDUP_REMOVED lines=24> */
[C---:B------:R-:W-:Y:S02]  /*21380*/  IADD3 R65, P3, R60.reuse, 0x8040, RZ ;  /* 0x000080403c417810 */ /* 0x040fe40007f7e0ff */
[C---:B------:R-:W-:Y:S02]  /*21390*/  IADD3 R59, P2, R60.reuse, 0x8020, RZ ;  /* 0x000080203c3b7810 */ /* 0x040fe40007f5e0ff */
[----:B------:R-:W-:Y:S02]  /*213a0*/  IADD3.X R85, RZ, R61, RZ, P1, !PT ;  /* 0x0000003dff557210 */ /* 0x000fe40000ffe4ff */
[C---:B------:R-:W-:Y:S02]  /*213b0*/  IADD3 R51, P5, R60.reuse, 0x4060, RZ ;  /* 0x000040603c337810 */ /* 0x040fe40007fbe0ff */
[C---:B------:R-:W-:Y:S02]  /*213c0*/  IADD3 R49, P4, R60.reuse, 0x4040, RZ ;  /* 0x000040403c317810 */ /* 0x040fe40007f9e0ff */
[----:B------:R-:W-:-:S02]  /*213d0*/  IADD3 R53, P1, R60, 0x8000, RZ ;  /* 0x000080003c357810 */ /* 0x000fc40007f3e0ff */
        /* <DEDUP_REMOVED lines=30> */
[----:B------:R-:W-:-:S02]  /*215c0*/  LOP3.LUT R5, R60, 0x380, RZ, 0xc0, !PT ;  /* 0x000003803c057812 */ /* 0x000fc400078ec0ff */
[----:B------:R-:W-:Y:S02]  /*215d0*/  SHF.R.U64 R44, R44, 0x3, RZ ;  /* 0x000000032c2c7819 */ /* 0x000fe400000012ff */
[----:B------:R-:W-:Y:S02]  /*215e0*/  SHF.R.U64 R40, R40, 0x3, RZ ;  /* 0x0000000328287819 */ /* 0x000fe400000012ff */
[----:B------:R-:W-:Y:S02]  /*215f0*/  SHF.R.U64 R24, R24, 0x3, RZ ;  /* 0x0000000318187819 */ /* 0x000fe400000012ff */
[----:B------:R-:W-:Y:S02]  /*21600*/  SHF.R.U64 R20, R20, 0x3, RZ ;  /* 0x0000000314147819 */ /* 0x000fe400000012ff */
[----:B------:R-:W-:Y:S02]  /*21610*/  SHF.R.U64 R36, R36, 0x3, RZ ;  /* 0x0000000324247819 */ /* 0x000fe400000012ff */
[----:B------:R-:W-:-:S02]  /*21620*/  SHF.R.U64 R5, R5, 0x3, RZ ;  /* 0x0000000305057819 */ /* 0x000fc400000012ff */
        /* <DEDUP_REMOVED lines=8> */
[----:B------:R-:W-:Y:S02]  /*216b0*/  LOP3.LUT R36, R36, R37, RZ, 0x3c, !PT ;  /* 0x0000002524247212 */ /* 0x000fe400078e3cff */
[----:B------:R-:W-:-:S02]  /*216c0*/  LOP3.LUT R60, R5, R60, RZ, 0x3c, !PT ;  /* 0x0000003c053c7212 */ /* 0x000fc400078e3cff */
[----:B------:R-:W-:Y:S02]  /*216d0*/  IADD3.X R37, RZ, R61, RZ, P1, !PT ;  /* 0x0000003dff257210 */ /* 0x000fe40000ffe4ff */
[----:B------:R-:W-:Y:S02]  /*216e0*/  MOV R91, R88 ;  /* 0x00000058005b7202 */ /* 0x000fe40000000f00 */
[----:B------:R-:W-:Y:S02]  /*216f0*/  MOV R89, R86 ;  /* 0x0000005600597202 */ /* 0x000fe40000000f00 */
[----:B------:R-:W-:Y:S01]  /*21700*/  MOV R87, R84 ;  /* 0x0000005400577202 */ /* 0x000fe20000000f00 */
[----:B----4-:R-:W-:Y:S01]  /*21710*/  IMAD.SHL.U32 R93, R133, 0x4, RZ ;  /* 0x00000004855d7824 */ /* 0x010fe200078e00ff */
        /* <DEDUP_REMOVED lines=13> */
[----:B---3--:R-:W-:Y:S01]  /*217f0*/  SHF.L.U64.HI R106, R133, 0x2, R135 ;  /* 0x00000002856a7819 */ /* 0x008fe20000010287 */
[----:B------:R-:W-:Y:S06]  /*21800*/  BRA.DIV UR4, `(.L_x_2386) ;  /* 0x000000b2040c7947 */ /* 0x000fec000b800000 */
        /* <DEDUP_REMOVED lines=9> */
[----:B------:R-:W-:Y:S01]  /*218a0*/  SHFL.IDX PT, R53, R53, R2, 0x1c1f ;  /* 0x001c1f0235357589 */ /* 0x000fe200000e0000 */
[----:B------:R-:W-:Y:S02]  /*218b0*/  SEL R43, R63, R76, P0 ;  /* 0x0000004c3f2b7207 */ /* 0x000fe40000000000 */
[----:B------:R-:W-:Y:S02]  /*218c0*/  SEL R50, R76, R63, P0 ;  /* 0x0000003f4c327207 */ /* 0x000fe40000000000 */
[----:B------:R-:W-:-:S02]  /*218d0*/  SEL R62, R55, R62, P0 ;  /* 0x0000003e373e7207 */ /* 0x000fc40000000000 */
[----:B------:R-:W-:Y:S01]  /*218e0*/  SEL R27, R12, R35, P0 ;  /* 0x000000230c1b7207 */ /* 0x000fe20000000000 */
[----:B------:R-:W-:Y:S01]  /*218f0*/  SHFL.IDX PT, R43, R43, R2, 0x1c1f ;  /* 0x001c1f022b2b7589 */ /* 0x000fe200000e0000 */
[----:B------:R-:W-:Y:S02]  /*21900*/  SEL R24, R35, R12, P0 ;  /* 0x0000000c23187207 */ /* 0x000fe40000000000 */
[----:B------:R-:W-:Y:S01]  /*21910*/  SEL R33, R42, R39, P0 ;  /* 0x000000272a217207 */ /* 0x000fe20000000000 */
[----:B------:R-:W-:Y:S01]  /*21920*/  SHFL.IDX PT, R30, R27, R2, 0x1c1f ;  /* 0x001c1f021b1e7589 */ /* 0x000fe200000e0000 */
        /* <DEDUP_REMOVED lines=14> */
[----:B------:R-:W-:Y:S01]  /*21a10*/  LOP3.LUT R7, R2, 0x2, RZ, 0x3c, !PT ;  /* 0x0000000202077812 */ /* 0x000fe200078e3cff */
[----:B------:R-:W-:Y:S01]  /*21a20*/  SHFL.IDX PT, R41, R41, R2, 0x1c1f ;  /* 0x001c1f0229297589 */ /* 0x000fe200000e0000 */
[----:B------:R-:W-:Y:S02]  /*21a30*/  SEL R37, R74, R125, P0 ;  /* 0x0000007d4a257207 */ /* 0x000fe40000000000 */
[----:B------:R-:W-:Y:S01]  /*21a40*/  SEL R44, R125, R74, P0 ;  /* 0x0000004a7d2c7207 */ /* 0x000fe20000000000 */
[----:B------:R-:W0:Y:S01]  /*21a50*/  SHFL.IDX PT, R40, R36, R7, 0x1c1f ;  /* 0x001c1f0724287589 */ /* 0x000e2200000e0000 */
        /* <DEDUP_REMOVED lines=44> */
[----:B------:R1:W2:Y:S01]  /*21d20*/  SHFL.IDX PT, R31, R32, R7, 0x1c1f ;  /* 0x001c1f07201f7589 */ /* 0x0002a200000e0000 */
[----:B------:R-:W-:Y:S02]  /*21d30*/  SEL R111, R122, R123, P0 ;  /* 0x0000007b7a6f7207 */ /* 0x000fe40000000000 */
[----:B------:R-:W-:Y:S01]  /*21d40*/  SEL R116, R123, R122, P0 ;  /* 0x0000007a7b747207 */ /* 0x000fe20000000000 */
[----:B------:R-:W-:Y:S01]  /*21d50*/  SHFL.IDX PT, R25, R20, R7, 0x1c1f ;  /* 0x001c1f0714197589 */ /* 0x000fe200000e0000 */
[----:B------:R-:W-:-:S02]  /*21d60*/  SEL R66, R9, R66, P0 ;  /* 0x0000004209427207 */ /* 0x000fc40000000000 */
[----:B------:R-:W-:Y:S01]  /*21d70*/  SEL R5, R3, R90, P0 ;  /* 0x0000005a03057207 */ /* 0x000fe20000000000 */
[----:B------:R-:W3:Y:S01]  /*21d80*/  SHFL.IDX PT, R9, R4, R7, 0x1c1f ;  /* 0x001c1f0704097589 */ /* 0x000ee200000e0000 */
[----:B------:R-:W-:Y:S02]  /*21d90*/  SEL R3, R90, R3, P0 ;  /* 0x000000035a037207 */ /* 0x000fe40000000000 */
[----:B0-----:R-:W-:Y:S01]  /*21da0*/  SEL R12, R33, R40, P0 ;  /* 0x00000028210c7207 */ /* 0x001fe20000000000 */
[----:B------:R-:W-:Y:S01]  /*21db0*/  SHFL.IDX PT, R46, R46, R7, 0x1c1f ;  /* 0x001c1f072e2e7589 */ /* 0x000fe200000e0000 */
[----:B------:R-:W-:Y:S02]  /*21dc0*/  SEL R14, R40, R33, P0 ;  /* 0x00000021280e7207 */ /* 0x000fe40000000000 */
[----:B-1----:R-:W-:Y:S01]  /*21dd0*/  SEL R32, R34, R29, P0 ;  /* 0x0000001d22207207 */ /* 0x002fe20000000000 */
[----:B------:R-:W0:Y:S01]  /*21de0*/  SHFL.IDX PT, R52, R52, R7, 0x1c1f ;  /* 0x001c1f0734347589 */ /* 0x000e2200000e0000 */
[----:B------:R-:W-:-:S02]  /*21df0*/  SEL R40, R35, R42, P0 ;  /* 0x0000002a23287207 */ /* 0x000fc40000000000 */
[----:B------:R-:W-:Y:S01]  /*21e00*/  SEL R34, R29, R34, P0 ;  /* 0x000000221d227207 */ /* 0x000fe20000000000 */
[----:B------:R0:W1:Y:S01]  /*21e10*/  SHFL.IDX PT, R86, R68, R7, 0x1c1f ;  /* 0x001c1f0744567589 */ /* 0x00006200000e0000 */
[----:B------:R-:W-:-:S03]  /*21e20*/  SEL R42, R42, R35, P0 ;  /* 0x000000232a2a7207 */ /* 0x000fc60000000000 */
[----:B------:R4:W5:Y:S01]  /*21e30*/  SHFL.IDX PT, R88, R70, R7, 0x1c1f ;  /* 0x001c1f0746587589 */ /* 0x00096200000e0000 */
[----:B--2---:R-:W-:Y:S02]  /*21e40*/  SEL R36, R38, R31, P0 ;  /* 0x0000001f26247207 */ /* 0x004fe40000000000 */
[----:B------:R-:W-:Y:S01]  /*21e50*/  SEL R38, R31, R38, P0 ;  /* 0x000000261f267207 */ /* 0x000fe20000000000 */
[----:B------:R-:W-:Y:S04]  /*21e60*/  SHFL.IDX PT, R47, R47, R2, 0x1c1f ;  /* 0x001c1f022f2f7589 */ /* 0x000fe800000e0000 */
[----:B------:R-:W-:Y:S01]  /*21e70*/  SHFL.IDX PT, R49, R49, R2, 0x1c1f ;  /* 0x001c1f0231317589 */ /* 0x000fe200000e0000 */
[----:B---3--:R-:W-:Y:S02]  /*21e80*/  SEL R4, R6, R9, P0 ;  /* 0x0000000906047207 */ /* 0x008fe40000000000 */
[----:B------:R-:W-:Y:S01]  /*21e90*/  SEL R6, R9, R6, P0 ;  /* 0x0000000609067207 */ /* 0x000fe20000000000 */
[----:B------:R-:W-:Y:S04]  /*21ea0*/  SHFL.IDX PT, R51, R51, R2, 0x1c1f ;  /* 0x001c1f0233337589 */ /* 0x000fe800000e0000 */
[----:B------:R-:W-:Y:S01]  /*21eb0*/  SHFL.IDX PT, R69, R69, R2, 0x1c1f ;  /* 0x001c1f0245457589 */ /* 0x000fe200000e0000 */
[----:B0-----:R-:W-:-:S02]  /*21ec0*/  SEL R68, R45, R52, P0 ;  /* 0x000000342d447207 */ /* 0x001fc40000000000 */
[----:B----4-:R-:W-:Y:S01]  /*21ed0*/  SEL R70, R52, R45, P0 ;  /* 0x0000002d34467207 */ /* 0x010fe20000000000 */
[----:B------:R-:W-:Y:S01]  /*21ee0*/  SHFL.IDX PT, R71, R71, R2, 0x1c1f ;  /* 0x001c1f0247477589 */ /* 0x000fe200000e0000 */
[----:B-1----:R-:W-:Y:S02]  /*21ef0*/  SEL R29, R61, R86, P0 ;  /* 0x000000563d1d7207 */ /* 0x002fe40000000000 */
[----:B------:R-:W-:Y:S01]  /*21f00*/  SEL R31, R86, R61, P0 ;  /* 0x0000003d561f7207 */ /* 0x000fe20000000000 */
[----:B------:R0:W1:Y:S01]  /*21f10*/  SHFL.IDX PT, R27, R24, R7, 0x1c1f ;  /* 0x001c1f07181b7589 */ /* 0x00006200000e0000 */
[----:B-----5:R-:W-:Y:S02]  /*21f20*/  SEL R33, R63, R88, P0 ;  /* 0x000000583f217207 */ /* 0x020fe40000000000 */
[----:B------:R-:W-:Y:S01]  /*21f30*/  SEL R35, R88, R63, P0 ;  /* 0x0000003f58237207 */ /* 0x000fe20000000000 */
[----:B------:R-:W2:Y:S04]  /*21f40*/  SHFL.IDX PT, R54, R54, R7, 0x1c1f ;  /* 0x001c1f0736367589 */ /* 0x000ea800000e0000 */
[----:B------:R-:W-:Y:S01]  /*21f50*/  SHFL.IDX PT, R58, R58, R7, 0x1c1f ;  /* 0x001c1f073a3a7589 */ /* 0x000fe200000e0000 */
[----:B0-----:R-:W-:-:S03]  /*21f60*/  SEL R24, R26, R25, P0 ;  /* 0x000000191a187207 */ /* 0x001fc60000000000 */
[----:B------:R0:W3:Y:S01]  /*21f70*/  SHFL.IDX PT, R20, R60, R7, 0x1c1f ;  /* 0x001c1f073c147589 */ /* 0x0000e200000e0000 */
[----:B------:R-:W-:-:S03]  /*21f80*/  SEL R26, R25, R26, P0 ;  /* 0x0000001a191a7207 */ /* 0x000fc60000000000 */
[----:B------:R3:W-:Y:S04]  /*21f90*/  SHFL.IDX PT, R94, R80, R7, 0x1c1f ;  /* 0x001c1f07505e7589 */ /* 0x0007e800000e0000 */
[----:B------:R4:W5:Y:S01]  /*21fa0*/  SHFL.IDX PT, R96, R82, R7, 0x1c1f ;  /* 0x001c1f0752607589 */ /* 0x00096200000e0000 */
[----:B0-----:R-:W-:-:S03]  /*21fb0*/  SEL R60, R37, R44, P0 ;  /* 0x0000002c253c7207 */ /* 0x001fc60000000000 */
[----:B------:R-:W-:Y:S01]  /*21fc0*/  SHFL.IDX PT, R65, R65, R2, 0x1c1f ;  /* 0x001c1f0241417589 */ /* 0x000fe200000e0000 */
[----:B-1----:R-:W-:Y:S02]  /*21fd0*/  SEL R28, R30, R27, P0 ;  /* 0x0000001b1e1c7207 */ /* 0x002fe40000000000 */
[----:B------:R-:W-:Y:S01]  /*21fe0*/  SEL R30, R27, R30, P0 ;  /* 0x0000001e1b1e7207 */ /* 0x000fe20000000000 */
[----:B------:R-:W-:Y:S01]  /*21ff0*/  SHFL.IDX PT, R67, R67, R2, 0x1c1f ;  /* 0x001c1f0243437589 */ /* 0x000fe200000e0000 */
[----:B--2---:R-:W-:Y:S02]  /*22000*/  SEL R52, R47, R54, P0 ;  /* 0x000000362f347207 */ /* 0x004fe40000000000 */
[----:B------:R-:W-:Y:S01]  /*22010*/  SEL R54, R54, R47, P0 ;  /* 0x0000002f36367207 */ /* 0x000fe20000000000 */
[----:B------:R-:W-:Y:S04]  /*22020*/  SHFL.IDX PT, R77, R77, R2, 0x1c1f ;  /* 0x001c1f024d4d7589 */ /* 0x000fe800000e0000 */
[----:B------:R-:W-:Y:S01]  /*22030*/  SHFL.IDX PT, R79, R79, R2, 0x1c1f ;  /* 0x001c1f024f4f7589 */ /* 0x000fe200000e0000 */
[----:B---3--:R-:W-:-:S02]  /*22040*/  SEL R80, R51, R20, P0 ;  /* 0x0000001433507207 */ /* 0x008fc40000000000 */
[----:B----4-:R-:W-:Y:S01]  /*22050*/  SEL R82, R20, R51, P0 ;  /* 0x0000003314527207 */ /* 0x010fe20000000000 */
[----:B------:R-:W0:Y:S04]  /*22060*/  SHFL.IDX PT, R21, R8, R7, 0x1c1f ;  /* 0x001c1f0708157589 */ /* 0x000e2800000e0000 */
[----:B------:R1:W-:Y:S01]  /*22070*/  SHFL.IDX PT, R72, R62, R7, 0x1c1f ;  /* 0x001c1f073e487589 */ /* 0x0003e200000e0000 */
[----:B-----5:R-:W-:Y:S02]  /*22080*/  SEL R61, R71, R96, P0 ;  /* 0x00000060473d7207 */ /* 0x020fe40000000000 */
[----:B------:R-:W-:Y:S01]  /*22090*/  SEL R63, R96, R71, P0 ;  /* 0x00000047603f7207 */ /* 0x000fe20000000000 */
[----:B------:R2:W3:Y:S04]  /*220a0*/  SHFL.IDX PT, R74, R64, R7, 0x1c1f ;  /* 0x001c1f07404a7589 */ /* 0x0004e800000e0000 */
[----:B------:R4:W5:Y:S01]  /*220b0*/  SHFL.IDX PT, R90, R76, R7, 0x1c1f ;  /* 0x001c1f074c5a7589 */ /* 0x00096200000e0000 */
[----:B-1----:R-:W-:-:S03]  /*220c0*/  SEL R62, R44, R37, P0 ;  /* 0x000000252c3e7207 */ /* 0x002fc60000000000 */
[----:B------:R1:W5:Y:S01]  /*220d0*/  SHFL.IDX PT, R92, R78, R7, 0x1c1f ;  /* 0x001c1f074e5c7589 */ /* 0x00036200000e0000 */
[----:B------:R-:W-:Y:S02]  /*220e0*/  SEL R44, R39, R46, P0 ;  /* 0x0000002e272c7207 */ /* 0x000fe40000000000 */
[----:B--2---:R-:W-:Y:S01]  /*220f0*/  SEL R64, R41, R48, P0 ;  /* 0x0000003029407207 */ /* 0x004fe20000000000 */
[----:B------:R-:W2:Y:S01]  /*22100*/  SHFL.IDX PT, R110, R110, R7, 0x1c1f ;  /* 0x001c1f076e6e7589 */ /* 0x000ea200000e0000 */
[----:B------:R-:W-:Y:S02]  /*22110*/  SEL R46, R46, R39, P0 ;  /* 0x000000272e2e7207 */ /* 0x000fe40000000000 */
[----:B----4-:R-:W-:Y:S01]  /*22120*/  SEL R76, R49, R58, P0 ;  /* 0x0000003a314c7207 */ /* 0x010fe20000000000 */
[----:B------:R-:W4:Y:S01]  /*22130*/  SHFL.IDX PT, R112, R112, R7, 0x1c1f ;  /* 0x001c1f0770707589 */ /* 0x000f2200000e0000 */
[----:B0-----:R-:W-:Y:S02]  /*22140*/  SEL R8, R10, R21, P0 ;  /* 0x000000150a087207 */ /* 0x001fe40000000000 */
[----:B-1----:R-:W-:Y:S01]  /*22150*/  SEL R78, R58, R49, P0 ;  /* 0x000000313a4e7207 */ /* 0x002fe20000000000 */
[----:B------:R-:W-:Y:S01]  /*22160*/  SHFL.IDX PT, R59, R59, R2, 0x1c1f ;  /* 0x001c1f023b3b7589 */ /* 0x000fe200000e0000 */
[----:B------:R-:W-:-:S03]  /*22170*/  SEL R10, R21, R10, P0 ;  /* 0x0000000a150a7207 */ /* 0x000fc60000000000 */
[----:B------:R-:W-:Y:S01]  /*22180*/  SHFL.IDX PT, R73, R73, R2, 0x1c1f ;  /* 0x001c1f0249497589 */ /* 0x000fe200000e0000 */
[----:B---3--:R-:W-:Y:S02]  /*22190*/  SEL R9, R55, R74, P0 ;  /* 0x0000004a37097207 */ /* 0x008fe40000000000 */
[----:B------:R-:W-:Y:S01]  /*221a0*/  SEL R11, R74, R55, P0 ;  /* 0x000000374a0b7207 */ /* 0x000fe20000000000 */
[----:B------:R-:W-:Y:S01]  /*221b0*/  SHFL.IDX PT, R75, R75, R2, 0x1c1f ;  /* 0x001c1f024b4b7589 */ /* 0x000fe200000e0000 */
[----:B-----5:R-:W-:Y:S02]  /*221c0*/  SEL R37, R65, R90, P0 ;  /* 0x0000005a41257207 */ /* 0x020fe40000000000 */
[----:B------:R-:W-:Y:S01]  /*221d0*/  SEL R39, R90, R65, P0 ;  /* 0x000000415a277207 */ /* 0x000fe20000000000 */
[----:B------:R-:W-:Y:S01]  /*221e0*/  SHFL.IDX PT, R109, R109, R2, 0x1c1f ;  /* 0x001c1f026d6d7589 */ /* 0x000fe200000e0000 */
[----:B------:R-:W-:Y:S02]  /*221f0*/  SEL R13, R67, R92, P0 ;  /* 0x0000005c430d7207 */ /* 0x000fe40000000000 */
[----:B------:R-:W-:Y:S01]  /*22200*/  SEL R15, R92, R67, P0 ;  /* 0x000000435c0f7207 */ /* 0x000fe20000000000 */
[----:B------:R-:W-:Y:S01]  /*22210*/  SHFL.IDX PT, R111, R111, R2, 0x1c1f ;  /* 0x001c1f026f6f7589 */ /* 0x000fe200000e0000 */
[----:B--2---:R-:W-:-:S02]  /*22220*/  SEL R49, R77, R110, P0 ;  /* 0x0000006e4d317207 */ /* 0x004fc40000000000 */
[----:B------:R-:W-:Y:S01]  /*22230*/  SEL R51, R110, R77, P0 ;  /* 0x0000004d6e337207 */ /* 0x000fe20000000000 */
[----:B------:R0:W1:Y:S01]  /*22240*/  SHFL.IDX PT, R84, R66, R7, 0x1c1f ;  /* 0x001c1f0742547589 */ /* 0x00006200000e0000 */
[----:B----4-:R-:W-:-:S03]  /*22250*/  SEL R71, R112, R79, P0 ;  /* 0x0000004f70477207 */ /* 0x010fc60000000000 */
[----:B------:R-:W2:Y:S04]  /*22260*/  SHFL.IDX PT, R98, R98, R7, 0x1c1f ;  /* 0x001c1f0762627589 */ /* 0x000ea800000e0000 */
[----:B------:R-:W3:Y:S01]  /*22270*/  SHFL.IDX PT, R100, R100, R7, 0x1c1f ;  /* 0x001c1f0764647589 */ /* 0x000ee200000e0000 */
[----:B0-----:R-:W-:-:S03]  /*22280*/  SEL R66, R48, R41, P0 ;  /* 0x0000002930427207 */ /* 0x001fc60000000000 */
[----:B------:R-:W0:Y:S01]  /*22290*/  SHFL.IDX PT, R114, R114, R7, 0x1c1f ;  /* 0x001c1f0772727589 */ /* 0x000e2200000e0000 */
[----:B------:R-:W-:Y:S02]  /*222a0*/  SEL R48, R43, R50, P0 ;  /* 0x000000322b307207 */ /* 0x000fe40000000000 */
[----:B------:R-:W-:Y:S01]  /*222b0*/  SEL R50, R50, R43, P0 ;  /* 0x0000002b32327207 */ /* 0x000fe20000000000 */
[----:B------:R-:W4:Y:S01]  /*222c0*/  SHFL.IDX PT, R116, R116, R7, 0x1c1f ;  /* 0x001c1f0774747589 */ /* 0x000f2200000e0000 */
[----:B------:R-:W-:Y:S02]  /*222d0*/  SEL R41, R69, R94, P0 ;  /* 0x0000005e45297207 */ /* 0x000fe40000000000 */
[----:B------:R-:W-:Y:S01]  /*222e0*/  SEL R43, R94, R69, P0 ;  /* 0x000000455e2b7207 */ /* 0x000fe20000000000 */
[----:B------:R5:W4:Y:S01]  /*222f0*/  SHFL.IDX PT, R0, R5, R2, 0x1c1f ;  /* 0x001c1f0205007589 */ /* 0x000b2200000e0000 */
[----:B------:R-:W-:-:S03]  /*22300*/  SEL R69, R79, R112, P0 ;  /* 0x000000704f457207 */ /* 0x000fc60000000000 */
[----:B------:R3:W4:Y:S01]  /*22310*/  SHFL.IDX PT, R3, R3, R7, 0x1c1f ;  /* 0x001c1f0703037589 */ /* 0x00072200000e0000 */
[----:B-1----:R-:W-:Y:S02]  /*22320*/  SEL R25, R59, R84, P0 ;  /* 0x000000543b197207 */ /* 0x002fe40000000000 */
[----:B------:R-:W-:Y:S02]  /*22330*/  SEL R27, R84, R59, P0 ;  /* 0x0000003b541b7207 */ /* 0x000fe40000000000 */
[----:B--2---:R-:W-:Y:S01]  /*22340*/  SEL R45, R73, R98, P0 ;  /* 0x00000062492d7207 */ /* 0x004fe20000000000 */
[----:B-----5:R-:W-:Y:S01]  /*22350*/  IMAD.MOV.U32 R2, RZ, RZ, RZ ;  /* 0x000000ffff027224 */ /* 0x020fe200078e00ff */
[----:B------:R-:W-:Y:S02]  /*22360*/  SEL R5, R53, R72, P0 ;  /* 0x0000004835057207 */ /* 0x000fe40000000000 */
[----:B------:R-:W-:Y:S02]  /*22370*/  SEL R47, R98, R73, P0 ;  /* 0x00000049622f7207 */ /* 0x000fe40000000000 */
[----:B---3--:R-:W-:-:S02]  /*22380*/  SEL R7, R72, R53, P0 ;  /* 0x0000003548077207 */ /* 0x008fc40000000000 */
[----:B------:R-:W-:Y:S02]  /*22390*/  SEL R65, R75, R100, P0 ;  /* 0x000000644b417207 */ /* 0x000fe40000000000 */
[----:B------:R-:W-:Y:S02]  /*223a0*/  SEL R67, R100, R75, P0 ;  /* 0x0000004b64437207 */ /* 0x000fe40000000000 */
[----:B0-----:R-:W-:Y:S02]  /*223b0*/  SEL R53, R109, R114, P0 ;  /* 0x000000726d357207 */ /* 0x001fe40000000000 */
[----:B------:R-:W-:Y:S02]  /*223c0*/  SEL R55, R114, R109, P0 ;  /* 0x0000006d72377207 */ /* 0x000fe40000000000 */
[----:B----4-:R-:W-:Y:S02]  /*223d0*/  SEL R77, R111, R116, P0 ;  /* 0x000000746f4d7207 */ /* 0x010fe40000000000 */
[----:B------:R-:W-:-:S07]  /*223e0*/  SEL R79, R116, R111, P0 ;  /* 0x0000006f744f7207 */ /* 0x000fce0000000000 */
.L_x_2702:
[----:B------:R-:W-:Y:S05]  /*223f0*/  WARPSYNC.ALL ;  /* 0x0000000000007948 */ /* 0x000fea0003800000 */
[----:B------:R-:W-:Y:S06]  /*22400*/  BAR.SYNC.DEFER_BLOCKING 0x1, 0x100 ;  /* 0x0044000000007b1d */ /* 0x000fec0000010000 */
[----:B------:R-:W-:-:S02]  /*22410*/  ULDC.64 UR4, c[0x0][0xbd8] ;  /* 0x0002f60000047ab9 */ /* 0x000fc40000000a00 */
[----:B------:R-:W-:Y:S01]  /*22420*/  ISETP.NE.U32.AND P1, PT, RZ, UR4, PT ;  /* 0x00000004ff007c0c */ /* 0x000fe2000bf25070 */
[----:B------:R-:W2:Y:S01]  /*22430*/  LDL R84, [R1+0x40] ;  /* 0x0000400001547983 */ /* 0x000ea20000100800 */
[----:B------:R-:W-:Y:S02]  /*22440*/  IADD3 R20, P2, R93, UR4, RZ ;  /* 0x000000045d147c10 */ /* 0x000fe4000ff5e0ff */
[----:B------:R-:W-:Y:S02]  /*22450*/  ISETP.NE.AND.EX P1, PT, RZ, UR5, PT, P1 ;  /* 0x00000005ff007c0c */ /* 0x000fe4000bf25310 */
[----:B------:R-:W-:Y:S01]  /*22460*/  IADD3.X R21, R106, UR5, RZ, P2, !PT ;  /* 0x000000056a157c10 */ /* 0x000fe200097fe4ff */
[----:B------:R-:W-:Y:S01]  /*22470*/  ULDC.64 UR4, c[0x0][0xbe0] ;  /* 0x0002f80000047ab9 */ /* 0x000fe20000000a00 */
[----:B------:R-:W-:Y:S04]  /*22480*/  STSM.16.M88.4 [R108], R4 ;  /* 0x000000046c007844 */ /* 0x000fe80000000200 */
[----:B------:R0:W-:Y:S04]  /*22490*/  STSM.16.M88.4 [R81], R8 ;  /* 0x0000000851007844 */ /* 0x0001e80000000200 */
[----:B------:R1:W-:Y:S04]  /*224a0*/  STSM.16.M88.4 [R83], R24 ;  /* 0x0000001853007844 */ /* 0x0003e80000000200 */
[----:B------:R-:W-:Y:S04]  /*224b0*/  STSM.16.M88.4 [R95], R28 ;  /* 0x0000001c5f007844 */ /* 0x000fe80000000200 */
[----:B------:R-:W-:Y:S04]  /*224c0*/  STSM.16.M88.4 [R97], R32 ;  /* 0x0000002061007844 */ /* 0x000fe80000000200 */
[----:B------:R-:W-:Y:S01]  /*224d0*/  STSM.16.M88.4 [R99], R36 ;  /* 0x0000002463007844 */ /* 0x000fe20000000200 */
[----:B0-----:R-:W-:-:S03]  /*224e0*/  SEL R81, R0, R3, P0 ;  /* 0x0000000300517207 */ /* 0x001fc60000000000 */
[----:B------:R-:W-:Y:S01]  /*224f0*/  STSM.16.M88.4 [R101], R12 ;  /* 0x0000000c65007844 */ /* 0x000fe20000000200 */
[----:B-1----:R-:W-:-:S03]  /*22500*/  SEL R83, R3, R0, P0 ;  /* 0x0000000003537207 */ /* 0x002fc60000000000 */
[----:B------:R-:W-:Y:S04]  /*22510*/  STSM.16.M88.4 [R102], R40 ;  /* 0x0000002866007844 */ /* 0x000fe80000000200 */
[----:B------:R-:W-:Y:S04]  /*22520*/  STSM.16.M88.4 [R103], R60 ;  /* 0x0000003c67007844 */ /* 0x000fe80000000200 */
[----:B------:R-:W-:Y:S04]  /*22530*/  STSM.16.M88.4 [R104], R44 ;  /* 0x0000002c68007844 */ /* 0x000fe80000000200 */
[----:B------:R-:W-:Y:S04]  /*22540*/  STSM.16.M88.4 [R105], R64 ;  /* 0x0000004069007844 */ /* 0x000fe80000000200 */
[----:B------:R-:W-:Y:S04]  /*22550*/  STSM.16.M88.4 [R107], R48 ;  /* 0x000000306b007844 */ /* 0x000fe80000000200 */
[----:B------:R-:W-:Y:S04]  /*22560*/  STSM.16.M88.4 [R85], R68 ;  /* 0x0000004455007844 */ /* 0x000fe80000000200 */
[----:B------:R-:W-:Y:S04]  /*22570*/  STSM.16.M88.4 [R87], R52 ;  /* 0x0000003457007844 */ /* 0x000fe80000000200 */
[----:B------:R2:W-:Y:S01]  /*22580*/  STSM.16.M88.4 [R89], R76 ;  /* 0x0000004c59007844 */ /* 0x0005e20000000200 */
[----:B------:R-:W-:-:S03]  /*22590*/  ISETP.NE.U32.AND P0, PT, RZ, UR4, PT ;  /* 0x00000004ff007c0c */ /* 0x000fc6000bf05070 */
[----:B------:R0:W-:Y:S01]  /*225a0*/  STSM.16.M88.4 [R91], R80 ;  /* 0x000000505b007844 */ /* 0x0001e20000000200 */
[----:B------:R-:W-:Y:S01]  /*225b0*/  BAR.SYNC.DEFER_BLOCKING 0x1, 0x100 ;  /* 0x0044000000007b1d */ /* 0x000fe20000010000 */
[----:B------:R-:W-:-:S13]  /*225c0*/  ISETP.NE.AND.EX P0, PT, RZ, UR5, PT, P0 ;  /* 0x00000005ff007c0c */ /* 0x000fda000bf05300 */
[----:B------:R-:W-:Y:S01]  /*225d0*/  @P0 IADD3 R4, P2, R93, UR4, RZ ;  /* 0x000000045d040c10 */ /* 0x000fe2000ff5e0ff */
[----:B------:R-:W-:Y:S02]  /*225e0*/  ULDC UR4, c[0x0][0xa88] ;  /* 0x0002a20000047ab9 */ /* 0x000fe40000000800 */
[----:B------:R-:W-:Y:S02]  /*225f0*/  MOV R0, UR4 ;  /* 0x0000000400007c02 */ /* 0x000fe40008000f00 */
[----:B------:R-:W-:Y:S01]  /*22600*/  @P0 IADD3.X R5, R106, UR5, RZ, P2, !PT ;  /* 0x000000056a050c10 */ /* 0x000fe200097fe4ff */
[----:B------:R-:W3:Y:S04]  /*22610*/  @P1 LDG.E R2, desc[UR46][R20.64] ;  /* 0x0000002e14021981 */ /* 0x000ee8000c1e1900 */
[----:B------:R0:W5:Y:S01]  /*22620*/  @P0 LDG.E R0, desc[UR46][R4.64] ;  /* 0x0000002e04000981 */ /* 0x000162000c1e1900 */
[----:B--2---:R-:W-:-:S02]  /*22630*/  SHF.R.S32.HI R76, RZ, 0x1f, R84 ;  /* 0x0000001fff4c7819 */ /* 0x004fc40000011454 */
[----:B---3--:R-:W-:Y:S01]  /*22640*/  SHF.R.S32.HI R77, RZ, 0x1f, R2 ;  /* 0x0000001fff4d7819 */ /* 0x008fe20000011402 */
[----:B0-----:R-:W-:Y:S06]  /*22650*/  @P0 BRA `(.L_x_2387) ;  /* 0x0000000000100947 */ /* 0x001fec0003800000 */
[----:B------:R-:W-:Y:S05]  /*22660*/  @!P1 BRA `(.L_x_2387) ;  /* 0x00000000000c9947 */ /* 0x000fea0003800000 */
[----:B------:R-:W2:Y:S04]  /*22670*/  LDG.E R3, desc[UR46][R20.64] ;  /* 0x0000002e14037981 */ /* 0x000ea8000c1e1900 */
[----:B-----5:R-:W2:Y:S02]  /*22680*/  LDG.E R0, desc[UR46][R20.64+0x4] ;  /* 0x0000042e14007981 */ /* 0x020ea4000c1e1900 */
[----:B--2---:R-:W-:-:S07]  /*22690*/  IMAD.IADD R0, R0, 0x1, -R3 ;  /* 0x0000000100007824 */ /* 0x004fce00078e0a03 */
.L_x_2387:
[----:B------:R-:W2:Y:S01]  /*226a0*/  LDL R8, [R1+0x3c] ;  /* 0x00003c0001087983 */ /* 0x000ea20000100800 */
[----:B------:R-:W-:-:S03]  /*226b0*/  ULDC.64 UR4, c[0x0][0xb70] ;  /* 0x0002dc0000047ab9 */ /* 0x000fc60000000a00 */
[----:B------:R-:W2:Y:S01]  /*226c0*/  LDL.LU R80, [R1+0x48] ;  /* 0x0000480001507983 */ /* 0x000ea20000300800 */
[----:B------:R-:W-:Y:S01]  /*226d0*/  IMAD.MOV.U32 R3, RZ, RZ, R77 ;  /* 0x000000ffff037224 */ /* 0x000fe200078e004d */
[----:B------:R-:W-:Y:S01]  /*226e0*/  SEL R78, R135, RZ, !P1 ;  /* 0x000000ff874e7207 */ /* 0x000fe20004800000 */
[----:B------:R-:W-:Y:S01]  /*226f0*/  IMAD R6, R76, UR4, RZ ;  /* 0x000000044c067c24 */ /* 0x000fe2000f8e02ff */
[----:B------:R-:W-:Y:S01]  /*22700*/  SEL R81, R133, RZ, !P1 ;  /* 0x000000ff85517207 */ /* 0x000fe20004800000 */
[----:B------:R-:W-:Y:S02]  /*22710*/  VIADD R10, R138, 0xffffff80 ;  /* 0xffffff808a0a7836 */ /* 0x000fe40000000000 */
[----:B------:R-:W-:Y:S02]  /*22720*/  IMAD R7, R22, 0x40, R19 ;  /* 0x0000004016077824 */ /* 0x000fe400078e0213 */
[----:B------:R-:W-:Y:S01]  /*22730*/  IMAD.WIDE.U32 R4, R84, UR4, R2 ;  /* 0x0000000454047c25 */ /* 0x000fe2000f8e0002 */
[----:B------:R-:W-:-:S03]  /*22740*/  SHF.R.S32.HI R9, RZ, 0x1f, R10 ;  /* 0x0000001fff097819 */ /* 0x000fc6000001140a */
[----:B------:R-:W-:Y:S01]  /*22750*/  IMAD R3, R84, UR5, R6 ;  /* 0x0000000554037c24 */ /* 0x000fe2000f8e0206 */
[----:B------:R-:W-:Y:S01]  /*22760*/  ULDC.64 UR4, c[0x0][0xb78] ;  /* 0x0002de0000047ab9 */ /* 0x000fe20000000a00 */
[----:B------:R-:W-:-:S03]  /*22770*/  IMAD.WIDE R56, R7, 0x2, R56 ;  /* 0x0000000207387825 */ /* 0x000fc600078e0238 */
[----:B------:R-:W-:Y:S01]  /*22780*/  IADD3 R5, R5, R3, RZ ;  /* 0x0000000305057210 */ /* 0x000fe20007ffe0ff */
[----:B------:R-:W-:Y:S01]  /*22790*/  IMAD R3, R78, UR4, RZ ;  /* 0x000000044e037c24 */ /* 0x000fe2000f8e02ff */
[C---:B------:R-:W-:Y:S02]  /*227a0*/  IADD3 R13, P5, R56.reuse, 0x2000, RZ ;  /* 0x00002000380d7810 */ /* 0x040fe40007fbe0ff */
[C---:B------:R-:W-:Y:S01]  /*227b0*/  IADD3 R25, P4, R56.reuse, 0x3000, RZ ;  /* 0x0000300038197810 */ /* 0x040fe20007f9e0ff */
[----:B------:R-:W-:Y:S01]  /*227c0*/  IMAD.WIDE.U32 R4, R81, UR4, R4 ;  /* 0x0000000451047c25 */ /* 0x000fe2000f8e0004 */
[----:B------:R-:W-:Y:S02]  /*227d0*/  IADD3 R29, P3, R56, 0x4000, RZ ;  /* 0x00004000381d7810 */ /* 0x000fe40007f7e0ff */
[----:B------:R-:W-:Y:S01]  /*227e0*/  LOP3.LUT R12, R13, 0x380, RZ, 0xc0, !PT ;  /* 0x000003800d0c7812 */ /* 0x000fe200078ec0ff */
[----:B------:R-:W-:Y:S01]  /*227f0*/  IMAD R6, R81, UR5, R3 ;  /* 0x0000000551067c24 */ /* 0x000fe2000f8e0203 */
[----:B------:R-:W-:Y:S01]  /*22800*/  ULDC.64 UR4, c[0x0][0xb40] ;  /* 0x0002d00000047ab9 */ /* 0x000fe20000000a00 */
[----:B------:R-:W-:-:S02]  /*22810*/  LOP3.LUT R24, R25, 0x380, RZ, 0xc0, !PT ;  /* 0x0000038019187812 */ /* 0x000fc400078ec0ff */
[----:B------:R-:W-:Y:S02]  /*22820*/  LOP3.LUT R28, R29, 0x380, RZ, 0xc0, !PT ;  /* 0x000003801d1c7812 */ /* 0x000fe400078ec0ff */
[----:B------:R-:W-:Y:S02]  /*22830*/  SHF.R.U64 R12, R12, 0x3, RZ ;  /* 0x000000030c0c7819 */ /* 0x000fe400000012ff */
[----:B------:R-:W-:Y:S02]  /*22840*/  SHF.R.U64 R24, R24, 0x3, RZ ;  /* 0x0000000318187819 */ /* 0x000fe400000012ff */
[----:B------:R-:W-:Y:S02]  /*22850*/  SHF.R.U64 R28, R28, 0x3, RZ ;  /* 0x000000031c1c7819 */ /* 0x000fe400000012ff */
[----:B------:R-:W-:Y:S01]  /*22860*/  LOP3.LUT R12, R12, R13, RZ, 0x3c, !PT ;  /* 0x0000000d0c0c7212 */ /* 0x000fe200078e3cff */
[----:B------:R-:W-:Y:S01]  /*22870*/  IMAD.X R13, RZ, RZ, R57, P5 ;  /* 0x000000ffff0d7224 */ /* 0x000fe200028e0639 */
[----:B------:R-:W-:-:S02]  /*22880*/  LOP3.LUT R24, R24, R25, RZ, 0x3c, !PT ;  /* 0x0000001918187212 */ /* 0x000fc400078e3cff */
[----:B------:R-:W-:Y:S01]  /*22890*/  LOP3.LUT R28, R28, R29, RZ, 0x3c, !PT ;  /* 0x0000001d1c1c7212 */ /* 0x000fe200078e3cff */
[----:B------:R-:W-:Y:S01]  /*228a0*/  IMAD.X R29, RZ, RZ, R57, P3 ;  /* 0x000000ffff1d7224 */ /* 0x000fe200018e0639 */
[----:B------:R-:W-:Y:S02]  /*228b0*/  IADD3.X R25, RZ, R57, RZ, P4, !PT ;  /* 0x00000039ff197210 */ /* 0x000fe400027fe4ff */
[C---:B------:R-:W-:Y:S02]  /*228c0*/  IADD3 R41, P5, R56.reuse, 0x7000, RZ ;  /* 0x0000700038297810 */ /* 0x040fe40007fbe0ff */
[C---:B------:R-:W-:Y:S02]  /*228d0*/  IADD3 R45, P4, R56.reuse, 0x8000, RZ ;  /* 0x00008000382d7810 */ /* 0x040fe40007f9e0ff */
[----:B------:R-:W-:Y:S02]  /*228e0*/  IADD3 R49, P3, R56, 0x9000, RZ ;  /* 0x0000900038317810 */ /* 0x000fe40007f7e0ff */
[----:B------:R-:W-:-:S02]  /*228f0*/  LOP3.LUT R40, R41, 0x380, RZ, 0xc0, !PT ;  /* 0x0000038029287812 */ /* 0x000fc400078ec0ff */
[----:B------:R-:W-:Y:S02]  /*22900*/  LOP3.LUT R44, R45, 0x380, RZ, 0xc0, !PT ;  /* 0x000003802d2c7812 */ /* 0x000fe400078ec0ff */
        /* <DEDUP_REMOVED lines=19> */
[----:B------:R-:W-:-:S02]  /*22a40*/  LOP3.LUT R72, R72, R73, RZ, 0x3c, !PT ;  /* 0x0000004948487212 */ /* 0x000fc400078e3cff */
[----:B------:R-:W-:Y:S01]  /*22a50*/  LOP3.LUT R68, R68, R69, RZ, 0x3c, !PT ;  /* 0x0000004544447212 */ /* 0x000fe200078e3cff */
[--C-:B------:R-:W-:Y:S01]  /*22a60*/  IMAD.X R69, RZ, RZ, R57.reuse, P4 ;  /* 0x000000ffff457224 */ /* 0x100fe200020e0639 */
[----:B------:R-:W-:Y:S01]  /*22a70*/  LOP3.LUT R64, R64, R65, RZ, 0x3c, !PT ;  /* 0x0000004140407212 */ /* 0x000fe200078e3cff */
[----:B------:R-:W-:Y:S01]  /*22a80*/  IMAD.X R65, RZ, RZ, R57, P3 ;  /* 0x000000ffff417224 */ /* 0x000fe200018e0639 */
[----:B------:R-:W-:Y:S01]  /*22a90*/  IADD3.X R73, RZ, R57, RZ, P5, !PT ;  /* 0x00000039ff497210 */ /* 0x000fe20002ffe4ff */
[----:B------:R-:W-:Y:S01]  /*22aa0*/  BSSY B1, `(.L_x_2388) ;  /* 0x0000077000017945 */ /* 0x000fe20003800000 */
[----:B--2---:R-:W-:Y:S01]  /*22ab0*/  IMAD R7, R80, 0x80, R8 ;  /* 0x0000008050077824 */ /* 0x004fe200078e0208 */
[----:B------:R-:W-:Y:S02]  /*22ac0*/  LEA.HI R8, R9, R10, RZ, 0x7 ;  /* 0x0000000a09087211 */ /* 0x000fe400078f38ff */
[----:B------:R-:W-:Y:S02]  /*22ad0*/  IADD3 R9, P2, R56, 0x1000, RZ ;  /* 0x0000100038097810 */ /* 0x000fe40007f5e0ff */
[----:B------:R-:W-:-:S02]  /*22ae0*/  LOP3.LUT R11, R8, 0xffffff80, RZ, 0xc0, !PT ;  /* 0xffffff80080b7812 */ /* 0x000fc400078ec0ff */
[----:B------:R-:W-:Y:S02]  /*22af0*/  LOP3.LUT R8, R9, 0x380, RZ, 0xc0, !PT ;  /* 0x0000038009087812 */ /* 0x000fe400078ec0ff */
[----:B------:R-:W-:Y:S01]  /*22b00*/  SHF.R.S32.HI R3, RZ, 0x1f, R7 ;  /* 0x0000001fff037819 */ /* 0x000fe20000011407 */
[----:B------:R-:W-:Y:S01]  /*22b10*/  IMAD.IADD R11, R10, 0x1, -R11 ;  /* 0x000000010a0b7824 */ /* 0x000fe200078e0a0b */
[----:B------:R-:W-:Y:S02]  /*22b20*/  IADD3 R4, P0, R7, R4, RZ ;  /* 0x0000000407047210 */ /* 0x000fe40007f1e0ff */
[----:B------:R-:W-:Y:S02]  /*22b30*/  SHF.R.U64 R8, R8, 0x3, RZ ;  /* 0x0000000308087819 */ /* 0x000fe400000012ff */
[----:B------:R-:W-:Y:S02]  /*22b40*/  IADD3.X R3, R3, R5, R6, P0, !PT ;  /* 0x0000000503037210 */ /* 0x000fe400007fe406 */
[----:B------:R-:W-:-:S02]  /*22b50*/  LEA R20, P1, R4, UR4, 0x2 ;  /* 0x0000000404147c11 */ /* 0x000fc4000f8210ff */
[----:B------:R-:W-:Y:S01]  /*22b60*/  LOP3.LUT R8, R8, R9, RZ, 0x3c, !PT ;  /* 0x0000000908087212 */ /* 0x000fe200078e3cff */
[----:B------:R-:W-:Y:S01]  /*22b70*/  IMAD.X R9, RZ, RZ, R57, P2 ;  /* 0x000000ffff097224 */ /* 0x000fe200010e0639 */
[----:B------:R-:W-:Y:S02]  /*22b80*/  IADD3 R37, P2, R56, 0x6000, RZ ;  /* 0x0000600038257810 */ /* 0x000fe40007f5e0ff */
[----:B------:R-:W-:Y:S01]  /*22b90*/  LEA.HI.X R21, R4, UR5, R3, 0x2, P1 ;  /* 0x0000000504157c11 */ /* 0x000fe200088f1403 */
[----:B------:R-:W-:Y:S01]  /*22ba0*/  VIADD R3, R7, 0x8 ;  /* 0x0000000807037836 */ /* 0x000fe20000000000 */
[----:B------:R-:W-:Y:S01]  /*22bb0*/  IADD3 R33, P1, R56, 0x5000, RZ ;  /* 0x0000500038217810 */ /* 0x000fe20007f3e0ff */
[----:B------:R-:W-:Y:S01]  /*22bc0*/  ULDC.64 UR4, c[0x0][0xaa0] ;  /* 0x0002a80000047ab9 */ /* 0x000fe20000000a00 */
[----:B------:R-:W-:Y:S02]  /*22bd0*/  LOP3.LUT R36, R37, 0x380, RZ, 0xc0, !PT ;  /* 0x0000038025247812 */ /* 0x000fe400078ec0ff */
[----:B------:R-:W-:-:S02]  /*22be0*/  LOP3.LUT R32, R33, 0x380, RZ, 0xc0, !PT ;  /* 0x0000038021207812 */ /* 0x000fc400078ec0ff */
[----:B------:R-:W-:Y:S02]  /*22bf0*/  SHF.R.U64 R36, R36, 0x3, RZ ;  /* 0x0000000324247819 */ /* 0x000fe400000012ff */
[----:B------:R-:W-:Y:S02]  /*22c00*/  SHF.R.U64 R32, R32, 0x3, RZ ;  /* 0x0000000320207819 */ /* 0x000fe400000012ff */
[----:B------:R-:W-:Y:S01]  /*22c10*/  LOP3.LUT R36, R36, R37, RZ, 0x3c, !PT ;  /* 0x0000002524247212 */ /* 0x000fe200078e3cff */
[--C-:B------:R-:W-:Y:S01]  /*22c20*/  IMAD.X R37, RZ, RZ, R57.reuse, P2 ;  /* 0x000000ffff257224 */ /* 0x100fe200010e0639 */
[----:B------:R-:W-:Y:S01]  /*22c30*/  LOP3.LUT R32, R32, R33, RZ, 0x3c, !PT ;  /* 0x0000002120207212 */ /* 0x000fe200078e3cff */
[----:B------:R-:W-:Y:S01]  /*22c40*/  IMAD.X R33, RZ, RZ, R57, P1 ;  /* 0x000000ffff217224 */ /* 0x000fe200008e0639 */
[C---:B------:R-:W-:Y:S02]  /*22c50*/  IADD3 R59, P2, R56.reuse, 0xb000, RZ ;  /* 0x0000b000383b7810 */ /* 0x040fe40007f5e0ff */
[----:B------:R-:W-:-:S02]  /*22c60*/  IADD3 R53, P1, R56, 0xa000, RZ ;  /* 0x0000a00038357810 */ /* 0x000fc40007f3e0ff */
[----:B------:R-:W-:Y:S02]  /*22c70*/  LOP3.LUT R58, R59, 0x380, RZ, 0xc0, !PT ;  /* 0x000003803b3a7812 */ /* 0x000fe400078ec0ff */
[----:B------:R-:W-:Y:S02]  /*22c80*/  LOP3.LUT R52, R53, 0x380, RZ, 0xc0, !PT ;  /* 0x0000038035347812 */ /* 0x000fe400078ec0ff */
[----:B------:R-:W-:Y:S02]  /*22c90*/  SHF.R.U64 R58, R58, 0x3, RZ ;  /* 0x000000033a3a7819 */ /* 0x000fe400000012ff */
[----:B------:R-:W-:Y:S02]  /*22ca0*/  SHF.R.U64 R52, R52, 0x3, RZ ;  /* 0x0000000334347819 */ /* 0x000fe400000012ff */
[----:B------:R-:W-:Y:S02]  /*22cb0*/  LOP3.LUT P0, RZ, R11, 0x3, RZ, 0xc0, !PT ;  /* 0x000000030bff7812 */ /* 0x000fe4000780c0ff */
[----:B------:R-:W-:Y:S01]  /*22cc0*/  LOP3.LUT R58, R58, R59, RZ, 0x3c, !PT ;  /* 0x0000003b3a3a7212 */ /* 0x000fe200078e3cff */
[--C-:B------:R-:W-:Y:S01]  /*22cd0*/  IMAD.X R59, RZ, RZ, R57.reuse, P2 ;  /* 0x000000ffff3b7224 */ /* 0x100fe200010e0639 */
[----:B------:R-:W-:Y:S01]  /*22ce0*/  LOP3.LUT R52, R52, R53, RZ, 0x3c, !PT ;  /* 0x0000003534347212 */ /* 0x000fe200078e3cff */
[----:B------:R-:W-:Y:S01]  /*22cf0*/  IMAD.X R53, RZ, RZ, R57, P1 ;  /* 0x000000ffff357224 */ /* 0x000fe200008e0639 */
[----:B------:R-:W-:-:S02]  /*22d00*/  IADD3 R4, P2, R56, 0xf000, RZ ;  /* 0x0000f00038047810 */ /* 0x000fc40007f5e0ff */
[-C--:B-----5:R-:W-:Y:S02]  /*22d10*/  ISETP.GE.OR P1, PT, R7, R0.reuse, P0 ;  /* 0x000000000700720c */ /* 0x0a0fe40000726670 */
[----:B------:R-:W-:Y:S01]  /*22d20*/  ISETP.GE.OR P0, PT, R3, R0, P0 ;  /* 0x000000000300720c */ /* 0x000fe20000706670 */
[----:B------:R-:W-:Y:S01]  /*22d30*/  IMAD.X R61, RZ, RZ, R57, P2 ;  /* 0x000000ffff3d7224 */ /* 0x000fe200010e0639 */
[----:B------:R-:W-:Y:S02]  /*22d40*/  LOP3.LUT R5, R56, 0x380, RZ, 0xc0, !PT ;  /* 0x0000038038057812 */ /* 0x000fe400078ec0ff */
[----:B------:R-:W-:Y:S02]  /*22d50*/  LOP3.LUT R3, R4, 0x380, RZ, 0xc0, !PT ;  /* 0x0000038004037812 */ /* 0x000fe400078ec0ff */
[----:B------:R-:W-:Y:S02]  /*22d60*/  SHF.R.U64 R5, R5, 0x3, RZ ;  /* 0x0000000305057819 */ /* 0x000fe400000012ff */
[----:B------:R-:W-:-:S02]  /*22d70*/  SHF.R.U64 R3, R3, 0x3, RZ ;  /* 0x0000000303037819 */ /* 0x000fc400000012ff */
[----:B------:R-:W-:Y:S01]  /*22d80*/  LOP3.LUT R56, R5, R56, RZ, 0x3c, !PT ;  /* 0x0000003805387212 */ /* 0x000fe200078e3cff */
        /* <DEDUP_REMOVED lines=32> */
[----:B------:R-:W-:Y:S01]  /*22f90*/  IMAD R2, R76, UR4, RZ ;  /* 0x000000044c027c24 */ /* 0x000fe2000f8e02ff */
[----:B------:R-:W-:Y:S02]  /*22fa0*/  IADD3 R21, R21, R3, RZ ;  /* 0x0000000315157210 */ /* 0x000fe40007ffe0ff */
[-C--:B------:R-:W-:Y:S01]  /*22fb0*/  ISETP.GE.AND P3, PT, R22, R0.reuse, PT ;  /* 0x000000001600720c */ /* 0x080fe20003f66270 */
[----:B------:R-:W-:Y:S01]  /*22fc0*/  IMAD R77, R84, UR5, R2 ;  /* 0x00000005544d7c24 */ /* 0x000fe2000f8e0202 */
[-C--:B------:R-:W-:Y:S01]  /*22fd0*/  ISETP.GE.AND P2, PT, R234, R0.reuse, PT ;  /* 0x00000000ea00720c */ /* 0x080fe20003f46270 */
[----:B------:R-:W-:Y:S01]  /*22fe0*/  IMAD.WIDE.U32 R2, R84, UR4, R20 ;  /* 0x0000000454027c25 */ /* 0x000fe2000f8e0014 */
[-C--:B------:R-:W-:Y:S01]  /*22ff0*/  ISETP.GE.AND P0, PT, R233, R0.reuse, PT ;  /* 0x00000000e900720c */ /* 0x080fe20003f06270 */
[----:B------:R-:W-:Y:S01]  /*23000*/  ULDC.64 UR4, c[0x0][0xae8] ;  /* 0x0002ba0000047ab9 */ /* 0x000fe20000000a00 */
[----:B------:R-:W-:Y:S01]  /*23010*/  ISETP.GE.AND P1, PT, R235, R0, PT ;  /* 0x00000000eb00720c */ /* 0x000fe20003f26270 */
[----:B------:R-:W-:-:S02]  /*23020*/  VIADD R0, R18, 0x38820 ;  /* 0x0003882012007836 */ /* 0x000fc40000000000 */
[----:B------:R-:W-:Y:S02]  /*23030*/  IMAD R20, R78, UR4, RZ ;  /* 0x000000044e147c24 */ /* 0x000fe4000f8e02ff */
[----:B------:R-:W-:Y:S01]  /*23040*/  IMAD.IADD R3, R3, 0x1, R77 ;  /* 0x0000000103037824 */ /* 0x000fe200078e024d */
        /* <DEDUP_REMOVED lines=12> */
[C---:B------:R-:W-:Y:S01]  /*23110*/  ISETP.GE.AND P5, PT, R19.reuse, UR4, PT ;  /* 0x0000000413007c0c */ /* 0x040fe2000bfa6270 */
[C---:B------:R-:W-:Y:S01]  /*23120*/  IMAD R79, R20.reuse, UR7, R79 ;  /* 0x00000007144f7c24 */ /* 0x040fe2000f8e024f */
[----:B------:R-:W-:Y:S01]  /*23130*/  IADD3 R0, -R19, 0x80, R16 ;  /* 0x0000008013007810 */ /* 0x000fe20007ffe110 */
[----:B------:R-:W-:Y:S01]  /*23140*/  IMAD.WIDE.U32 R2, R20, UR6, R2 ;  /* 0x0000000614027c25 */ /* 0x000fe2000f8e0002 */
[----:B------:R-:W-:Y:S01]  /*23150*/  ULDC.64 UR6, c[0x0][0xa80] ;  /* 0x0002a00000067ab9 */ /* 0x000fe20000000a00 */
[----:B------:R-:W-:-:S02]  /*23160*/  ISETP.GE.AND P4, PT, R236, UR4, PT ;  /* 0x00000004ec007c0c */ /* 0x000fc4000bf86270 */
[----:B------:R-:W-:Y:S01]  /*23170*/  IMAD.IADD R3, R3, 0x1, R79 ;  /* 0x0000000103037824 */ /* 0x000fe200078e024f */
[----:B------:R-:W-:-:S04]  /*23180*/  LEA R78, P3, R2, UR6, 0x1 ;  /* 0x00000006024e7c11 */ /* 0x000fc8000f8608ff */
[----:B------:R-:W-:Y:S02]  /*23190*/  LEA.HI.X R79, R2, UR7, R3, 0x1, P3 ;  /* 0x00000007024f7c11 */ /* 0x000fe400098f0c03 */
[----:B------:R-:W-:Y:S01]  /*231a0*/  ISETP.GE.AND P3, PT, R0, UR4, PT ;  /* 0x0000000400007c0c */ /* 0x000fe2000bf66270 */
[----:B------:R-:W-:Y:S02]  /*231b0*/  VIADD R0, R19, 0xc0 ;  /* 0x000000c013007836 */ /* 0x000fe40000000000 */
[----:B-----5:R0:W-:Y:S03]  /*231c0*/  @!P5 STG.E.128 desc[UR46][R78.64], R4 ;  /* 0x000000044e00d986 */ /* 0x0201e6000c101d2e */
[----:B------:R-:W-:Y:S01]  /*231d0*/  ISETP.GE.AND P5, PT, R0, UR4, PT ;  /* 0x0000000400007c0c */ /* 0x000fe2000bfa6270 */
[----:B------:R0:W-:Y:S06]  /*231e0*/  @!P4 STG.E.128 desc[UR46][R78.64+0x80], R28 ;  /* 0x0000801c4e00c986 */ /* 0x0001ec000c101d2e */
[----:B------:R0:W-:Y:S06]  /*231f0*/  @!P3 STG.E.128 desc[UR46][R78.64+0x100], R44 ;  /* 0x0001002c4e00b986 */ /* 0x0001ec000c101d2e */
[----:B------:R0:W-:Y:S02]  /*23200*/  @!P5 STG.E.128 desc[UR46][R78.64+0x180], R72 ;  /* 0x000180484e00d986 */ /* 0x0001e4000c101d2e */
.L_x_2389:
[----:B------:R-:W-:Y:S05]  /*23210*/  BSYNC B1 ;  /* 0x0000000000017941 */ /* 0x000fea0003800000 */
.L_x_2388:
        /* <DEDUP_REMOVED lines=25> */
.L_x_2391:
[----:B------:R-:W-:Y:S05]  /*233b0*/  BSYNC B1 ;  /* 0x0000000000017941 */ /* 0x000fea0003800000 */
.L_x_2390:
[----:B------:R-:W-:Y:S04]  /*233c0*/  BSSY B1, `(.L_x_2392) ;  /* 0x0000019000017945 */ /* 0x000fe80003800000 */
[----:B------:R-:W-:Y:S05]  /*233d0*/  @P0 BRA `(.L_x_2393) ;  /* 0x00000000005c0947 */ /* 0x000fea0003800000 */
[----:B01---5:R-:W-:Y:S01]  /*233e0*/  IADD3 R5, P0, R20, 0x40, RZ ;  /* 0x0000004014057810 */ /* 0x023fe20007f1e0ff */
        /* <DEDUP_REMOVED lines=22> */
.L_x_2393:
[----:B------:R-:W-:Y:S05]  /*23550*/  BSYNC B1 ;  /* 0x0000000000017941 */ /* 0x000fea0003800000 */
.L_x_2392:
        /* <DEDUP_REMOVED lines=10> */
[C---:B------:R-:W-:Y:S01]  /*23600*/  ISETP.GE.AND P1, PT, R19.reuse, UR4, PT ;  /* 0x0000000413007c0c */ /* 0x040fe2000bf26270 */
[----:B------:R-:W-:Y:S01]  /*23610*/  IMAD R20, R20, UR6, RZ ;  /* 0x0000000614147c24 */ /* 0x000fe2000f8e02ff */
[----:B------:R-:W-:Y:S01]  /*23620*/  ISETP.GE.AND P2, PT, R236, UR4, PT ;  /* 0x00000004ec007c0c */ /* 0x000fe2000bf46270 */
[----:B------:R-:W-:-:S02]  /*23630*/  VIADD R0, R19, 0xc0 ;  /* 0x000000c013007836 */ /* 0x000fc40000000000 */
        /* <DEDUP_REMOVED lines=12> */
.L_x_2385:
[----:B------:R-:W2:Y:S01]  /*23700*/  LDL R11, [R1+0x24] ;  /* 0x00002400010b7983 */ /* 0x000ea20000100800 */
[----:B------:R-:W-:-:S03]  /*23710*/  ULDC.64 UR4, c[0x0][0xbd8] ;  /* 0x0002f60000047ab9 */ /* 0x000fc60000000a00 */
[----:B------:R-:W3:Y:S01]  /*23720*/  LDL R9, [R1+0x44] ;  /* 0x0000440001097983 */ /* 0x000ee20000100800 */
[----:B------:R-:W-:Y:S01]  /*23730*/  ISETP.NE.U32.AND P0, PT, RZ, UR4, PT ;  /* 0x00000004ff007c0c */ /* 0x000fe2000bf05070 */
[----:B------:R-:W-:-:S03]  /*23740*/  IMAD.MOV.U32 R7, RZ, RZ, RZ ;  /* 0x000000ffff077224 */ /* 0x000fc600078e00ff */
[----:B------:R-:W-:Y:S01]  /*23750*/  ISETP.NE.AND.EX P0, PT, RZ, UR5, PT, P0 ;  /* 0x00000005ff007c0c */ /* 0x000fe2000bf05300 */
[C---:B--2---:R-:W-:Y:S01]  /*23760*/  IMAD.SHL.U32 R4, R11.reuse, 0x4, RZ ;  /* 0x000000040b047824 */ /* 0x044fe200078e00ff */
[----:B---3--:R-:W-:-:S04]  /*23770*/  SHF.L.U64.HI R0, R11, 0x2, R9 ;  /* 0x000000020b007819 */ /* 0x008fc80000010209 */
[----:B------:R-:W-:-:S04]  /*23780*/  IADD3 R2, P1, R4, UR4, RZ ;  /* 0x0000000404027c10 */ /* 0x000fc8000ff3e0ff */
[----:B------:R-:W-:Y:S01]  /*23790*/  IADD3.X R3, R0, UR5, RZ, P1, !PT ;  /* 0x0000000500037c10 */ /* 0x000fe20008ffe4ff */
[----:B------:R-:W-:Y:S02]  /*237a0*/  ULDC.64 UR4, c[0x0][0xbe0] ;  /* 0x0002f80000047ab9 */ /* 0x000fe40000000a00 */
[----:B------:R-:W-:Y:S02]  /*237b0*/  ISETP.NE.U32.AND P1, PT, RZ, UR4, PT ;  /* 0x00000004ff007c0c */ /* 0x000fe4000bf25070 */
[----:B------:R1:W5:Y:S02]  /*237c0*/  @P0 LDG.E R7, desc[UR46][R2.64] ;  /* 0x0000002e02070981 */ /* 0x000364000c1e1900 */
[----:B------:R-:W-:Y:S01]  /*237d0*/  ISETP.NE.AND.EX P1, PT, RZ, UR5, PT, P1 ;  /* 0x00000005ff007c0c */ /* 0x000fe2000bf25310 */
[----:B------:R-:W2:-:S12]  /*237e0*/  S2R R14, SR_TID.X ;  /* 0x00000000000e7919 */ /* 0x000e980000002100 */
[----:B------:R-:W-:Y:S01]  /*237f0*/  @P1 IADD3 R4, P2, R4, UR4, RZ ;  /* 0x0000000404041c10 */ /* 0x000fe2000ff5e0ff */
[----:B------:R-:W-:-:S03]  /*23800*/  ULDC UR4, c[0x0][0xa88] ;  /* 0x0002a20000047ab9 */ /* 0x000fc60000000800 */
[----:B------:R-:W-:Y:S02]  /*23810*/  @P1 IADD3.X R5, R0, UR5, RZ, P2, !PT ;  /* 0x0000000500051c10 */ /* 0x000fe400097fe4ff */
[----:B------:R-:W-:-:S06]  /*23820*/  MOV R0, UR4 ;  /* 0x0000000400007c02 */ /* 0x000fcc0008000f00 */
[----:B------:R1:W5:Y:S01]  /*23830*/  @P1 LDG.E R0, desc[UR46][R4.64] ;  /* 0x0000002e04001981 */ /* 0x000362000c1e1900 */
[----:B--2---:R-:W-:-:S05]  /*23840*/  VIADD R6, R14, 0xffffff80 ;  /* 0xffffff800e067836 */ /* 0x004fca0000000000 */
[----:B------:R-:W-:Y:S01]  /*23850*/  ISETP.GT.AND P2, PT, R6, 0x7f, PT ;  /* 0x0000007f0600780c */ /* 0x000fe20003f44270 */
[----:B-1----:R-:W-:-:S12]  /*23860*/  @P1 BRA `(.L_x_2395) ;  /* 0x0000000000101947 */ /* 0x002fd80003800000 */
[----:B------:R-:W-:Y:S05]  /*23870*/  @!P0 BRA `(.L_x_2395) ;  /* 0x00000000000c8947 */ /* 0x000fea0003800000 */
[----:B------:R-:W2:Y:S04]  /*23880*/  LDG.E R5, desc[UR46][R2.64] ;  /* 0x0000002e02057981 */ /* 0x000ea8000c1e1900 */
[----:B-----5:R-:W2:Y:S02]  /*23890*/  LDG.E R0, desc[UR46][R2.64+0x4] ;  /* 0x0000042e02007981 */ /* 0x020ea4000c1e1900 */
[----:B--2---:R-:W-:-:S07]  /*238a0*/  IMAD.IADD R0, R0, 0x1, -R5 ;  /* 0x0000000100007824 */ /* 0x004fce00078e0a05 */
.L_x_2395:
        /* <DEDUP_REMOVED lines=8> */
[----:B-1----:R-:W-:Y:S06]  /*23930*/  @P2 BRA `(.L_x_2397) ;  /* 0x0000000000542947 */ /* 0x002fec0003800000 */
[----:B------:R-:W-:-:S04]  /*23940*/  IMAD R2, R12, 0x80, R14 ;  /* 0x000000800c027824 */ /* 0x000fc800078e020e */
        /* <DEDUP_REMOVED lines=10> */
[----:B------:R-:W-:Y:S01]  /*239f0*/  IMAD R4, R9, UR4, RZ ;  /* 0x0000000409047c24 */ /* 0x000fe2000f8e02ff */
[----:B------:R-:W-:-:S03]  /*23a00*/  IADD3 R3, R3, R5, RZ ;  /* 0x0000000503037210 */ /* 0x000fc60007ffe0ff */
        /* <DEDUP_REMOVED lines=8> */
.L_x_2397:
[----:B------:R-:W-:Y:S05]  /*23a90*/  BSYNC B1 ;  /* 0x0000000000017941 */ /* 0x000fea0003800000 */
.L_x_2396:
[----:B------:R-:W-:Y:S01]  /*23aa0*/  ULDC.64 UR4, c[0x0][0xaa0] ;  /* 0x0002a80000047ab9 */ /* 0x000fe20000000a00 */
[----:B------:R-:W-:Y:S01]  /*23ab0*/  IMAD.MOV.U32 R2, RZ, RZ, R19 ;  /* 0x000000ffff027224 */ /* 0x000fe200078e0013 */
[----:B------:R-:W-:Y:S01]  /*23ac0*/  BSSY B1, `(.L_x_2398) ;  /* 0x000002c000017945 */ /* 0x000fe20003800000 */
[----:B-1----:R-:W-:Y:S02]  /*23ad0*/  IMAD.MOV.U32 R3, RZ, RZ, R10 ;  /* 0x000000ffff037224 */ /* 0x002fe400078e000a */
[----:B------:R-:W-:Y:S02]  /*23ae0*/  IMAD R4, R6, UR4, RZ ;  /* 0x0000000406047c24 */ /* 0x000fe4000f8e02ff */
[----:B------:R-:W-:-:S04]  /*23af0*/  IMAD.WIDE.U32 R2, R7, UR4, R2 ;  /* 0x0000000407027c25 */ /* 0x000fc8000f8e0002 */
[----:B------:R-:W-:Y:S01]  /*23b00*/  IMAD R7, R7, UR5, R4 ;  /* 0x0000000507077c24 */ /* 0x000fe2000f8e0204 */
[----:B------:R-:W-:Y:S02]  /*23b10*/  ULDC.64 UR4, c[0x0][0xae0] ;  /* 0x0002b80000047ab9 */ /* 0x000fe40000000a00 */
[----:B------:R-:W-:Y:S02]  /*23b20*/  IMAD R4, R8, UR4, RZ ;  /* 0x0000000408047c24 */ /* 0x000fe4000f8e02ff */
[----:B------:R-:W-:Y:S01]  /*23b30*/  IMAD R8, R12, -0x80, R0 ;  /* 0xffffff800c087824 */ /* 0x000fe200078e0200 */
[----:B------:R-:W-:Y:S01]  /*23b40*/  IADD3 R3, R3, R7, RZ ;  /* 0x0000000703037210 */ /* 0x000fe20007ffe0ff */
[----:B------:R-:W-:-:S03]  /*23b50*/  IMAD R5, R13, UR5, R4 ;  /* 0x000000050d057c24 */ /* 0x000fc6000f8e0204 */
[-C--:B------:R-:W-:Y:S01]  /*23b60*/  ISETP.GE.AND P1, PT, R22, R8.reuse, PT ;  /* 0x000000081600720c */ /* 0x080fe20003f26270 */
[----:B------:R-:W-:Y:S01]  /*23b70*/  IMAD.WIDE.U32 R2, R13, UR4, R2 ;  /* 0x000000040d027c25 */ /* 0x000fe2000f8e0002 */
[----:B------:R-:W-:Y:S01]  /*23b80*/  ULDC.64 UR4, c[0x0][0xae8] ;  /* 0x0002ba0000047ab9 */ /* 0x000fe20000000a00 */
[----:B------:R-:W-:Y:S02]  /*23b90*/  ISETP.GE.AND P0, PT, R234, R8, PT ;  /* 0x00000008ea00720c */ /* 0x000fe40003f06270 */
        /* <DEDUP_REMOVED lines=23> */
[----:B------:R-:W-:Y:S01]  /*23d10*/  IMAD.IADD R3, R3, 0x1, R9 ;  /* 0x0000000103037824 */ /* 0x000fe200078e0209 */
[----:B------:R-:W-:-:S04]  /*23d20*/  LEA R12, P1, R2, UR6, 0x1 ;  /* 0x00000006020c7c11 */ /* 0x000fc8000f8208ff */
[----:B------:R-:W-:-:S05]  /*23d30*/  LEA.HI.X R13, R2, UR7, R3, 0x1, P1 ;  /* 0x00000007020d7c11 */ /* 0x000fca00088f0c03 */
[----:B------:R1:W-:Y:S04]  /*23d40*/  @!P2 STG.E.128 desc[UR46][R12.64], RZ ;  /* 0x000000ff0c00a986 */ /* 0x0003e8000c101d2e */
[----:B------:R1:W-:Y:S04]  /*23d50*/  @!P3 STG.E.128 desc[UR46][R12.64+0x80], RZ ;  /* 0x000080ff0c00b986 */ /* 0x0003e8000c101d2e */
[----:B------:R1:W-:Y:S04]  /*23d60*/  @!P4 STG.E.128 desc[UR46][R12.64+0x100], RZ ;  /* 0x000100ff0c00c986 */ /* 0x0003e8000c101d2e */
[----:B------:R1:W-:Y:S02]  /*23d70*/  @!P5 STG.E.128 desc[UR46][R12.64+0x180], RZ ;  /* 0x000180ff0c00d986 */ /* 0x0003e4000c101d2e */
.L_x_2399:
[----:B------:R-:W-:Y:S05]  /*23d80*/  BSYNC B1 ;  /* 0x0000000000017941 */ /* 0x000fea0003800000 */
.L_x_2398:
[----:B------:R-:W-:Y:S01]  /*23d90*/  BSSY B1, `(.L_x_2400) ;  /* 0x000001a000017945 */ /* 0x000fe20003800000 */
[----:B------:R-:W-:-:S03]  /*23da0*/  ISETP.GE.AND P1, PT, R233, R8, PT ;  /* 0x00000008e900720c */ /* 0x000fc60003f26270 */
[----:B------:R-:W-:Y:S10]  /*23db0*/  @P0 BRA `(.L_x_2401) ;  /* 0x00000000005c0947 */ /* 0x000ff40003800000 */
[----:B------:R-:W-:Y:S01]  /*23dc0*/  IADD3 R9, P0, R6, 0x20, RZ ;  /* 0x0000002006097810 */ /* 0x000fe20007f1e0ff */
[----:B------:R-:W-:Y:S01]  /*23dd0*/  ULDC UR4, c[0x0][0xa8c] ;  /* 0x0002a30000047ab9 */ /* 0x000fe20000000800 */
[C---:B------:R-:W-:Y:S01]  /*23de0*/  IADD3 R2, -R19.reuse, 0x80, R16 ;  /* 0x0000008013027810 */ /* 0x040fe20007ffe110 */
[----:B------:R-:W-:Y:S01]  /*23df0*/  ULDC.64 UR6, c[0x0][0xad8] ;  /* 0x0002b60000067ab9 */ /* 0x000fe20000000a00 */
[----:B------:R-:W-:Y:S01]  /*23e00*/  IADD3 R3, R19, 0xc0, RZ ;  /* 0x000000c013037810 */ /* 0x000fe20007ffe0ff */
        /* <DEDUP_REMOVED lines=11> */
[----:B-1----:R-:W-:Y:S01]  /*23ec0*/  LEA R12, P0, R2, UR6, 0x1 ;  /* 0x00000006020c7c11 */ /* 0x002fe2000f8008ff */
[----:B------:R-:W-:-:S05]  /*23ed0*/  IMAD.IADD R3, R3, 0x1, R9 ;  /* 0x0000000103037824 */ /* 0x000fca00078e0209 */
[----:B------:R-:W-:-:S05]  /*23ee0*/  LEA.HI.X R13, R2, UR7, R3, 0x1, P0 ;  /* 0x00000007020d7c11 */ /* 0x000fca00080f0c03 */
[----:B------:R2:W-:Y:S04]  /*23ef0*/  @!P2 STG.E.128 desc[UR46][R12.64], RZ ;  /* 0x000000ff0c00a986 */ /* 0x0005e8000c101d2e */
[----:B------:R2:W-:Y:S04]  /*23f00*/  @!P3 STG.E.128 desc[UR46][R12.64+0x80], RZ ;  /* 0x000080ff0c00b986 */ /* 0x0005e8000c101d2e */
[----:B------:R2:W-:Y:S04]  /*23f10*/  @!P4 STG.E.128 desc[UR46][R12.64+0x100], RZ ;  /* 0x000100ff0c00c986 */ /* 0x0005e8000c101d2e */
[----:B------:R2:W-:Y:S02]  /*23f20*/  @!P5 STG.E.128 desc[UR46][R12.64+0x180], RZ ;  /* 0x000180ff0c00d986 */ /* 0x0005e4000c101d2e */
.L_x_2401:
[----:B------:R-:W-:Y:S05]  /*23f30*/  BSYNC B1 ;  /* 0x0000000000017941 */ /* 0x000fea0003800000 */
.L_x_2400:
        /* <DEDUP_REMOVED lines=26> */
.L_x_2403:
[----:B------:R-:W-:Y:S05]  /*240e0*/  BSYNC B1 ;  /* 0x0000000000017941 */ /* 0x000fea0003800000 */
.L_x_2402:
        /* <DEDUP_REMOVED lines=8> */
[C---:B------:R-:W-:Y:S01]  /*24170*/  VIADD R4, R19.reuse, 0xc0 ;  /* 0x000000c013047836 */ /* 0x040fe20000000000 */
        /* <DEDUP_REMOVED lines=15> */
.L_x_2394:
[----:B------:R-:W-:Y:S05]  /*24270*/  BSYNC B0 ;  /* 0x0000000000007941 */ /* 0x000fea0003800000 */
.L_x_2384:
[----:B------:R-:W2:Y:S01]  /*24280*/  LDL R0, [R1+0xc] ;  /* 0x00000c0001007983 */ /* 0x000ea20000100800 */
[----:B------:R-:W-:Y:S02]  /*24290*/  ULDC UR4, c[0x0][0xc14] ;  /* 0x0003050000047ab9 */ /* 0x000fe40000000800 */
[----:B--2---:R-:W-:-:S13]  /*242a0*/  ISETP.GE.AND P0, PT, R0, UR4, PT ;  /* 0x0000000400007c0c */ /* 0x004fda000bf06270 */
[----:B------:R-:W-:Y:S05]  /*242b0*/  @!P0 BRA `(.L_x_2404) ;  /* 0xfffffdcc00d48947 */ /* 0x000fea000383ffff */
[----:B------:R-:W-:Y:S05]  /*242c0*/  BRA `(.L_x_2181) ;  /* 0x0000006c003c7947 */ /* 0x000fea0003800000 */
.L_x_2179:
        /* <DEDUP_REMOVED lines=20> */
.L_x_2405:
        /* <DEDUP_REMOVED lines=42> */
.L_x_2411:
        /* <DEDUP_REMOVED lines=13> */
.L_x_2410:
[----:B------:R-:W-:Y:S05]  /*24780*/  BSYNC B0 ;  /* 0x0000000000007941 */ /* 0x000fea0003800000 */
.L_x_2409:
        /* <DEDUP_REMOVED lines=17> */
[----:B------:R-:W-:-:S05]  /*248a0*/  IMAD.IADD R7, R2, 0x1, R7 ;  /* 0x0000000102077824 */ /* 0x000fca00078e0207 */
[----:B------:R-:W-:-:S13]  /*248b0*/  ISETP.GT.AND P6, PT, R7, UR6, PT ;  /* 0x0000000607007c0c */ /* 0x000fda000bfc4270 */
[----:B------:R-:W-:Y:S05]  /*248c0*/  @!P6 BRA `(.L_x_2411) ;  /* 0xfffffffc0078e947 */ /* 0x000fea000383ffff */
[----:B------:R-:W-:-:S07]  /*248d0*/  IMAD.MOV.U32 R6, RZ, RZ, R10 ;  /* 0x000000ffff067224 */ /* 0x000fce00078e000a */
.L_x_2407:
        /* <DEDUP_REMOVED lines=16> */
[----:B0-----:R-:W-:-:S06]  /*249e0*/  IADD3 R14, R13, 0xffffffe, RZ ;  /* 0x0ffffffe0d0e7810 */ /* 0x001fcc0007ffe0ff */
[----:B------:R0:W1:Y:S01]  /*249f0*/  F2I.FTZ.U32.TRUNC.NTZ R3, R14 ;  /* 0x0000000e00037305 */ /* 0x000062000021f000 */
[----:B------:R-:W-:Y:S05]  /*24a00*/  @!P0 BRA `(.L_x_2412) ;  /* 0x0000000000088947 */ /* 0x000fea0003800000 */
[----:B------:R-:W-:-:S05]  /*24a10*/  VIADD R13, R8, 0xffffffff ;  /* 0xffffffff080d7836 */ /* 0x000fca0000000000 */
[----:B------:R2:W3:Y:S02]  /*24a20*/  SHFL.IDX PT, R4, R6, R13, 0x1f ;  /* 0x00001f0d06047589 */ /* 0x0004e400000e0000 */
.L_x_2412:
[----:B-1----:R-:W-:Y:S01]  /*24a30*/  IMAD.MOV R2, RZ, RZ, -R3 ;  /* 0x000000ffff027224 */ /* 0x002fe200078e0a03 */
[----:B--2---:R-:W-:Y:S01]  /*24a40*/  IABS R6, R9 ;  /* 0x0000000900067213 */ /* 0x004fe20000000000 */
[----:B---3--:R-:W-:Y:S02]  /*24a50*/  IMAD R4, R4, UR5, R7 ;  /* 0x0000000504047c24 */ /* 0x008fe4000f8e0207 */
[----:B------:R-:W-:Y:S02]  /*24a60*/  IMAD R7, R2, R11, RZ ;  /* 0x0000000b02077224 */ /* 0x000fe400078e02ff */
[----:B------:R-:W-:Y:S01]  /*24a70*/  IMAD.MOV.U32 R2, RZ, RZ, RZ ;  /* 0x000000ffff027224 */ /* 0x000fe200078e00ff */
[----:B------:R1:W-:Y:S01]  /*24a80*/  STL [R1], R4 ;  /* 0x0000000401007387 */ /* 0x0003e20000100800 */
[----:B------:R-:W-:Y:S02]  /*24a90*/  IMAD.MOV R6, RZ, RZ, -R6 ;  /* 0x000000ffff067224 */ /* 0x000fe400078e0a06 */
        /* <DEDUP_REMOVED lines=8> */
[-C--:B------:R-:W-:Y:S01]  /*24b20*/  @!P1 IADD3 R4, R4, -R11.reuse, RZ ;  /* 0x8000000b04049210 */ /* 0x080fe20007ffe0ff */
        /* <DEDUP_REMOVED lines=15> */
[----:B-1----:R-:W-:-:S02]  /*24c20*/  IADD3 R3, R8, 0xffffffe, RZ ;  /* 0x0ffffffe08037810 */ /* 0x002fc40007ffe0ff */
[----:B------:R-:W-:-:S04]  /*24c30*/  IABS R8, R10 ;  /* 0x0000000a00087213 */ /* 0x000fc80000000000 */
[----:B------:R-:W1:Y:S02]  /*24c40*/  F2I.FTZ.U32.TRUNC.NTZ R3, R3 ;  /* 0x0000000300037305 */ /* 0x000e64000021f000 */
[----:B-1----:R-:W-:-:S04]  /*24c50*/  IMAD.MOV R7, RZ, RZ, -R3 ;  /* 0x000000ffff077224 */ /* 0x002fc800078e0a03 */
[----:B------:R-:W-:-:S04]  /*24c60*/  IMAD R7, R7, R6, RZ ;  /* 0x0000000607077224 */ /* 0x000fc800078e02ff */
[----:B------:R-:W-:Y:S01]  /*24c70*/  IMAD.HI.U32 R2, R3, R7, R2 ;  /* 0x0000000703027227 */ /* 0x000fe200078e0002 */
[----:B------:R-:W-:-:S03]  /*24c80*/  IABS R7, R9 ;  /* 0x0000000900077213 */ /* 0x000fc60000000000 */
[----:B------:R-:W-:Y:S02]  /*24c90*/  IMAD.MOV R3, RZ, RZ, -R8 ;  /* 0x000000ffff037224 */ /* 0x000fe400078e0a08 */
[----:B------:R-:W-:-:S04]  /*24ca0*/  IMAD.HI.U32 R2, R2, R7, RZ ;  /* 0x0000000702027227 */ /* 0x000fc800078e00ff */
[----:B------:R-:W-:-:S05]  /*24cb0*/  IMAD R3, R2, R3, R7 ;  /* 0x0000000302037224 */ /* 0x000fca00078e0207 */
[----:B------:R-:W-:-:S13]  /*24cc0*/  ISETP.GT.U32.AND P1, PT, R6, R3, PT ;  /* 0x000000030600720c */ /* 0x000fda0003f24070 */
[-C--:B------:R-:W-:Y:S01]  /*24cd0*/  @!P1 IADD3 R3, R3, -R6.reuse, RZ ;  /* 0x8000000603039210 */ /* 0x080fe20007ffe0ff */
        /* <DEDUP_REMOVED lines=8> */
[----:B------:R-:W-:Y:S02]  /*24d60*/  @!P1 LOP3.LUT R2, RZ, R10, RZ, 0x33, !PT ;  /* 0x0000000aff029212 */ /* 0x000fe400078e33ff */
[----:B------:R-:W-:-:S05]  /*24d70*/  IADD3 R10, -R10, RZ, RZ ;  /* 0x000000ff0a0a7210 */ /* 0x000fca0007ffe1ff */
[----:B------:R-:W-:Y:S01]  /*24d80*/  IMAD R3, R2, R10, R9 ;  /* 0x0000000a02037224 */ /* 0x000fe200078e0209 */
[----:B------:R-:W-:-:S04]  /*24d90*/  LOP3.LUT R2, RZ, R2, RZ, 0x33, !PT ;  /* 0x00000002ff027212 */ /* 0x000fc800078e33ff */
[----:B------:R1:W-:Y:S01]  /*24da0*/  STL [R1+0x8], R3 ;  /* 0x0000080301007387 */ /* 0x0003e20000100800 */
[----:B------:R-:W-:-:S05]  /*24db0*/  IMAD.IADD R2, R5, 0x1, R2 ;  /* 0x0000000105027824 */ /* 0x000fca00078e0202 */
[----:B------:R1:W-:Y:S01]  /*24dc0*/  STL [R1+0x4], R2 ;  /* 0x0000040201007387 */ /* 0x0003e20000100800 */
[----:B------:R-:W-:Y:S05]  /*24dd0*/  BRA `(.L_x_2413) ;  /* 0x0000000000107947 */ /* 0x000fea0003800000 */
.L_x_2408:
[----:B------:R-:W-:Y:S01]  /*24de0*/  IMAD.U32 R2, RZ, RZ, UR6 ;  /* 0x00000006ff027e24 */ /* 0x000fe2000f8e00ff */
[----:B------:R0:W-:Y:S04]  /*24df0*/  STL [R1+0x4], RZ ;  /* 0x000004ff01007387 */ /* 0x0001e80000100800 */
[----:B------:R0:W-:Y:S04]  /*24e00*/  STL [R1+0x8], RZ ;  /* 0x000008ff01007387 */ /* 0x0001e80000100800 */
[----:B------:R0:W-:Y:S02]  /*24e10*/  STL [R1], R2 ;  /* 0x0000000201007387 */ /* 0x0001e40000100800 */
.L_x_2413:
        /* <DEDUP_REMOVED lines=10> */
.L_x_2406:
        /* <DEDUP_REMOVED lines=8> */
[----:B--2---:R-:W0:Y:S01]  /*24f40*/  S2R R7, SR_TID.X ;  /* 0x0000000000077919 */ /* 0x004e220000002100 */
[----:B------:R-:W-:Y:S01]  /*24f50*/  BSSY B7, `(.L_x_2414) ;  /* 0x00005c5000077945 */ /* 0x000fe20003800000 */
[----:B------:R-:W-:Y:S01]  /*24f60*/  ULDC UR37, c[0x0][0xc] ;  /* 0x0000030000257ab9 */ /* 0x000fe20000000800 */
[----:B------:R-:W-:Y:S01]  /*24f70*/  ULOP3.LUT UR36, UR40, 0x1, URZ, 0xfc, !UPT ;  /* 0x0000000128247892 */ /* 0x000fe2000f8efc3f */
[----:B------:R-:W2:Y:S01]  /*24f80*/  S2R R3, SR_TID.X ;  /* 0x0000000000037919 */ /* 0x000ea20000002100 */
[----:B------:R-:W-:Y:S01]  /*24f90*/  ULOP3.LUT UR38, UR40, 0x2, URZ, 0xfc, !UPT ;  /* 0x0000000228267892 */ /* 0x000fe2000f8efc3f */
[----:B------:R-:W-:Y:S01]  /*24fa0*/  ULDC.64 UR42, c[0x0][0x198] ;  /* 0x00006600002a7ab9 */ /* 0x000fe20000000a00 */
[C---:B0-----:R-:W-:Y:S01]  /*24fb0*/  IMAD.SHL.U32 R2, R7.reuse, 0x10, RZ ;  /* 0x0000001007027824 */ /* 0x041fe200078e00ff */
[C---:B-1----:R-:W-:Y:S02]  /*24fc0*/  SHF.L.U32 R0, R7.reuse, 0x7, RZ ;  /* 0x0000000707007819 */ /* 0x042fe400000006ff */
        /* <DEDUP_REMOVED lines=15> */
[----:B0-----:R-:W-:Y:S02]  /*250c0*/  IMAD.MOV.U32 R2, RZ, RZ, 0x20 ;  /* 0x00000020ff027424 */ /* 0x001fe400078e00ff */
        /* <DEDUP_REMOVED lines=11> */
.L_x_2518:
[----:B0-----:R-:W2:Y:S01]  /*25180*/  LDL R0, [R1+0xc] ;  /* 0x00000c0001007983 */ /* 0x001ea20000100800 */
[----:B------:R-:W2:Y:S01]  /*25190*/  LDC.64 R16, c[0x0][0xc60] ;  /* 0x00031800ff107b82 */ /* 0x000ea20000000a00 */
[----:B------:R-:W-:Y:S05]  /*251a0*/  YIELD ;  /* 0x0000000000007946 */ /* 0x000fea0003800000 */
[----:B------:R-:W-:Y:S01]  /*251b0*/  ULDC.64 UR4, c[0x0][0xa28] ;  /* 0x00028a0000047ab9 */ /* 0x000fe20000000a00 */
[----:B------:R-:W-:Y:S01]  /*251c0*/  ULDC.64 UR10, c[0x0][0xa18] ;  /* 0x00028600000a7ab9 */ /* 0x000fe20000000a00 */
[----:B------:R-:W-:Y:S01]  /*251d0*/  ISETP.NE.U32.AND P0, PT, RZ, UR4, PT ;  /* 0x00000004ff007c0c */ /* 0x000fe2000bf05070 */
[----:B------:R-:W-:Y:S01]  /*251e0*/  ULDC.64 UR6, c[0x0][0xa08] ;  /* 0x0002820000067ab9 */ /* 0x000fe20000000a00 */
[----:B------:R-:W-:Y:S01]  /*251f0*/  MOV R8, RZ ;  /* 0x000000ff00087202 */ /* 0x000fe20000000f00 */
[----:B------:R-:W-:Y:S01]  /*25200*/  ULDC.64 UR8, c[0x0][0xa10] ;  /* 0x0002840000087ab9 */ /* 0x000fe20000000a00 */
[----:B--2---:R-:W-:-:S06]  /*25210*/  IMAD.WIDE R16, R0, 0x4, R16 ;  /* 0x0000000400107825 */ /* 0x004fcc00078e0210 */
[----:B------:R-:W2:Y:S01]  /*25220*/  LDG.E R16, desc[UR46][R16.64] ;  /* 0x0000002e10107981 */ /* 0x000ea2000c1e1900 */
[----:B------:R-:W-:Y:S02]  /*25230*/  ISETP.NE.AND.EX P0, PT, RZ, UR5, PT, P0 ;  /* 0x00000005ff007c0c */ /* 0x000fe4000bf05300 */
[----:B------:R-:W-:-:S04]  /*25240*/  ISETP.NE.U32.AND P3, PT, RZ, UR10, PT ;  /* 0x0000000aff007c0c */ /* 0x000fc8000bf65070 */
[----:B------:R-:W-:Y:S01]  /*25250*/  ISETP.NE.AND.EX P3, PT, RZ, UR11, PT, P3 ;  /* 0x0000000bff007c0c */ /* 0x000fe2000bf65330 */
[----:B------:R-:W-:Y:S02]  /*25260*/  IMAD.MOV.U32 R0, RZ, RZ, RZ ;  /* 0x000000ffff007224 */ /* 0x000fe400078e00ff */
[----:B------:R-:W-:Y:S02]  /*25270*/  IMAD.MOV.U32 R11, RZ, RZ, RZ ;  /* 0x000000ffff0b7224 */ /* 0x000fe400078e00ff */
[----:B------:R-:W-:Y:S01]  /*25280*/  IMAD.MOV.U32 R20, RZ, RZ, RZ ;  /* 0x000000ffff147224 */ /* 0x000fe200078e00ff */
[----:B--2---:R-:W-:Y:S02]  /*25290*/  SHF.R.S32.HI R18, RZ, 0x1f, R16 ;  /* 0x0000001fff127819 */ /* 0x004fe40000011410 */
[----:B------:R-:W-:-:S04]  /*252a0*/  @P0 LEA R2, P1, R16, UR4, 0x2 ;  /* 0x0000000410020c11 */ /* 0x000fc8000f8210ff */
[C-C-:B------:R-:W-:Y:S01]  /*252b0*/  @P0 LEA.HI.X R3, R16.reuse, UR5, R18.reuse, 0x2, P1 ;  /* 0x0000000510030c11 */ /* 0x140fe200088f1412 */
[----:B------:R-:W-:Y:S01]  /*252c0*/  ULDC.64 UR4, c[0x0][0xa00] ;  /* 0x0002800000047ab9 */ /* 0x000fe20000000a00 */
[C---:B------:R-:W-:Y:S01]  /*252d0*/  IMAD.SHL.U32 R17, R16.reuse, 0x4, RZ ;  /* 0x0000000410117824 */ /* 0x040fe200078e00ff */
[----:B------:R-:W-:Y:S02]  /*252e0*/  ISETP.NE.U32.AND P2, PT, RZ, UR4, PT ;  /* 0x00000004ff007c0c */ /* 0x000fe4000bf45070 */
[----:B------:R0:W5:Y:S01]  /*252f0*/  @P0 LDG.E R8, desc[UR46][R2.64] ;  /* 0x0000002e02080981 */ /* 0x000162000c1e1900 */
[----:B------:R-:W-:Y:S02]  /*25300*/  SHF.L.U64.HI R18, R16, 0x2, R18 ;  /* 0x0000000210127819 */ /* 0x000fe40000010212 */
[----:B------:R-:W-:Y:S02]  /*25310*/  ISETP.NE.AND.EX P2, PT, RZ, UR5, PT, P2 ;  /* 0x00000005ff007c0c */ /* 0x000fe4000bf45320 */
[----:B------:R-:W-:-:S02]  /*25320*/  ISETP.NE.U32.AND P0, PT, RZ, UR6, PT ;  /* 0x00000006ff007c0c */ /* 0x000fc4000bf05070 */
[----:B------:R-:W-:Y:S02]  /*25330*/  ISETP.NE.U32.AND P1, PT, RZ, UR8, PT ;  /* 0x00000008ff007c0c */ /* 0x000fe4000bf25070 */
[----:B------:R-:W-:Y:S02]  /*25340*/  ISETP.NE.AND.EX P0, PT, RZ, UR7, PT, P0 ;  /* 0x00000007ff007c0c */ /* 0x000fe4000bf05300 */
[C---:B0-----:R-:W-:Y:S02]  /*25350*/  IADD3 R2, P4, R17.reuse, UR4, RZ ;  /* 0x0000000411027c10 */ /* 0x041fe4000ff9e0ff */
[----:B------:R-:W-:Y:S02]  /*25360*/  ISETP.NE.AND.EX P1, PT, RZ, UR9, PT, P1 ;  /* 0x00000009ff007c0c */ /* 0x000fe4000bf25310 */
[C---:B------:R-:W-:Y:S02]  /*25370*/  IADD3.X R3, R18.reuse, UR5, RZ, P4, !PT ;  /* 0x0000000512037c10 */ /* 0x040fe4000a7fe4ff */
[C---:B-1----:R-:W-:Y:S01]  /*25380*/  IADD3 R4, P4, R17.reuse, UR8, RZ ;  /* 0x0000000811047c10 */ /* 0x042fe2000ff9e0ff */
[----:B------:R-:W-:Y:S01]  /*25390*/  ULDC UR4, c[0x0][0x288] ;  /* 0x0000a20000047ab9 */ /* 0x000fe20000000800 */
[----:B------:R-:W-:Y:S01]  /*253a0*/  IADD3 R6, P5, R17, UR6, RZ ;  /* 0x0000000611067c10 */ /* 0x000fe2000ffbe0ff */
[----:B------:R-:W2:Y:S01]  /*253b0*/  @P2 LDG.E R0, desc[UR46][R2.64] ;  /* 0x0000002e02002981 */ /* 0x000ea2000c1e1900 */
[----:B------:R-:W-:-:S02]  /*253c0*/  IADD3.X R5, R18, UR9, RZ, P4, !PT ;  /* 0x0000000912057c10 */ /* 0x000fc4000a7fe4ff */
[----:B------:R-:W-:Y:S02]  /*253d0*/  @P3 IADD3 R12, P4, R17, UR10, RZ ;  /* 0x0000000a110c3c10 */ /* 0x000fe4000ff9e0ff */
[----:B------:R-:W-:Y:S01]  /*253e0*/  MOV R10, UR4 ;  /* 0x00000004000a7c02 */ /* 0x000fe20008000f00 */
[----:B------:R0:W5:Y:S01]  /*253f0*/  @P1 LDG.E R20, desc[UR46][R4.64] ;  /* 0x0000002e04141981 */ /* 0x000162000c1e1900 */
[C---:B------:R-:W-:Y:S01]  /*25400*/  IADD3.X R7, R18.reuse, UR7, RZ, P5, !PT ;  /* 0x0000000712077c10 */ /* 0x040fe2000affe4ff */
[----:B------:R-:W-:Y:S01]  /*25410*/  ULDC.64 UR4, c[0x0][0x3f8] ;  /* 0x0000fe0000047ab9 */ /* 0x000fe20000000a00 */
[----:B------:R-:W-:-:S03]  /*25420*/  @P3 IADD3.X R13, R18, UR11, RZ, P4, !PT ;  /* 0x0000000b120d3c10 */ /* 0x000fc6000a7fe4ff */
[----:B------:R0:W5:Y:S04]  /*25430*/  @P0 LDG.E R11, desc[UR46][R6.64] ;  /* 0x0000002e060b0981 */ /* 0x000168000c1e1900 */
[----:B------:R0:W5:Y:S01]  /*25440*/  @P3 LDG.E R10, desc[UR46][R12.64] ;  /* 0x0000002e0c0a3981 */ /* 0x000162000c1e1900 */
[----:B------:R-:W-:-:S03]  /*25450*/  UISETP.NE.U32.AND UP0, UPT, UR4, URZ, UPT ;  /* 0x0000003f0400728c */ /* 0x000fc6000bf05070 */
[----:B------:R-:W-:Y:S01]  /*25460*/  ULDC UR4, c[0x0][0x404] ;  /* 0x0001010000047ab9 */ /* 0x000fe20000000800 */
[----:B------:R-:W-:-:S03]  /*25470*/  UISETP.NE.AND.EX UP0, UPT, UR5, URZ, UPT, UP0 ;  /* 0x0000003f0500728c */ /* 0x000fc6000bf05300 */
[----:B------:R-:W-:Y:S01]  /*25480*/  ULDC UR5, c[0x0][0x2e0] ;  /* 0x0000b80000057ab9 */ /* 0x000fe20000000800 */
[----:B------:R-:W-:-:S04]  /*25490*/  USEL UR4, UR4, 0x1, UP0 ;  /* 0x0000000104047887 */ /* 0x000fc80008000000 */
[----:B------:R-:W-:-:S03]  /*254a0*/  UIMAD UR4, UR4, UR5, URZ ;  /* 0x00000005040472a4 */ /* 0x000fc6000f8e023f */
[----:B------:R-:W-:-:S03]  /*254b0*/  ULDC UR5, c[0x0][0x338] ;  /* 0x0000ce0000057ab9 */ /* 0x000fc60000000800 */
[----:B------:R-:W-:Y:S01]  /*254c0*/  IMAD.U32 R9, RZ, RZ, UR4 ;  /* 0x00000004ff097e24 */ /* 0x000fe2000f8e00ff */
[----:B--2---:R1:W-:Y:S02]  /*254d0*/  STL [R1+0x18], R0 ;  /* 0x0000180001007387 */ /* 0x0043e40000100800 */
[----:B-1----:R-:W-:Y:S01]  /*254e0*/  IMAD.U32 R0, RZ, RZ, UR5 ;  /* 0x00000005ff007e24 */ /* 0x002fe2000f8e00ff */
[----:B0-----:R-:W-:Y:S06]  /*254f0*/  @P3 BRA `(.L_x_2415) ;  /* 0x0000000000103947 */ /* 0x001fec0003800000 */
[----:B------:R-:W-:Y:S05]  /*25500*/  @!P2 BRA `(.L_x_2415) ;  /* 0x00000000000ca947 */ /* 0x000fea0003800000 */
[----:B-----5:R-:W2:Y:S04]  /*25510*/  LDG.E R10, desc[UR46][R2.64] ;  /* 0x0000002e020a7981 */ /* 0x020ea8000c1e1900 */
[----:B------:R-:W2:Y:S02]  /*25520*/  LDG.E R2, desc[UR46][R2.64+0x4] ;  /* 0x0000042e02027981 */ /* 0x000ea4000c1e1900 */
[----:B--2---:R-:W-:-:S07]  /*25530*/  IMAD.IADD R10, R2, 0x1, -R10 ;  /* 0x00000001020a7824 */ /* 0x004fce00078e0a0a */
.L_x_2415:
[----:B-----5:R-:W-:Y:S01]  /*25540*/  IMAD.IADD R2, R11, 0x1, R8 ;  /* 0x000000010b027824 */ /* 0x020fe200078e0208 */
[----:B------:R-:W-:Y:S02]  /*25550*/  ULDC.64 UR4, c[0x0][0xa20] ;  /* 0x0002880000047ab9 */ /* 0x000fe40000000a00 */
[----:B------:R-:W-:Y:S02]  /*25560*/  ISETP.NE.U32.AND P2, PT, RZ, UR4, PT ;  /* 0x00000004ff007c0c */ /* 0x000fe4000bf45070 */
[----:B------:R0:W-:Y:S02]  /*25570*/  STL [R1+0x34], R2 ;  /* 0x0000340201007387 */ /* 0x0001e40000100800 */
[----:B------:R-:W-:-:S13]  /*25580*/  ISETP.NE.AND.EX P2, PT, RZ, UR5, PT, P2 ;  /* 0x00000005ff007c0c */ /* 0x000fda000bf45320 */
[----:B0-----:R-:W-:Y:S05]  /*25590*/  @!P2 BRA `(.L_x_2416) ;  /* 0x000000000010a947 */ /* 0x001fea0003800000 */
[----:B------:R-:W-:-:S04]  /*255a0*/  IADD3 R2, P0, R17, UR4, RZ ;  /* 0x0000000411027c10 */ /* 0x000fc8000ff1e0ff */
[----:B------:R-:W-:-:S05]  /*255b0*/  IADD3.X R3, R18, UR5, RZ, P0, !PT ;  /* 0x0000000512037c10 */ /* 0x000fca00087fe4ff */
[----:B------:R0:W5:Y:S01]  /*255c0*/  LDG.E R9, desc[UR46][R2.64] ;  /* 0x0000002e02097981 */ /* 0x000162000c1e1900 */
[----:B------:R-:W-:Y:S05]  /*255d0*/  BRA `(.L_x_2417) ;  /* 0x0000000000107947 */ /* 0x000fea0003800000 */
.L_x_2416:
[----:B------:R-:W-:Y:S05]  /*255e0*/  @!P0 BRA `(.L_x_2417) ;  /* 0x00000000000c8947 */ /* 0x000fea0003800000 */
[----:B------:R-:W2:Y:S04]  /*255f0*/  LDG.E R9, desc[UR46][R6.64] ;  /* 0x0000002e06097981 */ /* 0x000ea8000c1e1900 */
[----:B------:R-:W2:Y:S02]  /*25600*/  LDG.E R6, desc[UR46][R6.64+0x4] ;  /* 0x0000042e06067981 */ /* 0x000ea4000c1e1900 */
[----:B--2---:R-:W-:-:S07]  /*25610*/  IADD3 R9, -R9, R6, RZ ;  /* 0x0000000609097210 */ /* 0x004fce0007ffe1ff */
.L_x_2417:
[----:B0-----:R-:W2:Y:S04]  /*25620*/  @P1 LDG.E R2, desc[UR46][R4.64] ;  /* 0x0000002e04021981 */ /* 0x001ea8000c1e1900 */
[----:B------:R-:W3:Y:S01]  /*25630*/  LDL R3, [R1+0x4] ;  /* 0x0000040001037983 */ /* 0x000ee20000100800 */
[----:B-----5:R-:W-:-:S03]  /*25640*/  IMAD.IADD R9, R9, 0x1, -R8 ;  /* 0x0000000109097824 */ /* 0x020fc600078e0a08 */
[----:B------:R-:W2:Y:S01]  /*25650*/  @P1 LDG.E R4, desc[UR46][R4.64+0x4] ;  /* 0x0000042e04041981 */ /* 0x000ea2000c1e1900 */
[----:B------:R-:W-:Y:S01]  /*25660*/  BSSY B0, `(.L_x_2418) ;  /* 0x0000139000007945 */ /* 0x000fe20003800000 */
[----:B---3--:R-:W-:Y:S01]  /*25670*/  LEA R3, R3, 0xff, 0x7 ;  /* 0x000000ff03037811 */ /* 0x008fe200078e38ff */
[----:B--2---:R-:W-:-:S04]  /*25680*/  @P1 IMAD.IADD R0, R4, 0x1, -R2 ;  /* 0x0000000104001824 */ /* 0x004fc800078e0a02 */
[----:B------:R-:W-:-:S05]  /*25690*/  IMAD.IADD R2, R9, 0x1, R0 ;  /* 0x0000000109027824 */ /* 0x000fca00078e0200 */
[C---:B------:R-:W-:Y:S01]  /*256a0*/  IADD3 R10, R2.reuse, R3, -R10 ;  /* 0x00000003020a7210 */ /* 0x040fe20007ffe80a */
[----:B------:R-:W-:-:S03]  /*256b0*/  VIADD R2, R2, 0x7f ;  /* 0x0000007f02027836 */ /* 0x000fc60000000000 */
[----:B------:R-:W-:Y:S02]  /*256c0*/  SHF.R.S32.HI R19, RZ, 0x1f, R10 ;  /* 0x0000001fff137819 */ /* 0x000fe4000001140a */
[----:B------:R-:W-:Y:S02]  /*256d0*/  SHF.R.S32.HI R3, RZ, 0x1f, R2 ;  /* 0x0000001fff037819 */ /* 0x000fe40000011402 */
[----:B------:R-:W-:Y:S02]  /*256e0*/  LEA.HI R19, R19, R10, RZ, 0x7 ;  /* 0x0000000a13137211 */ /* 0x000fe400078f38ff */
[----:B------:R-:W-:Y:S02]  /*256f0*/  LEA.HI R2, R3, R2, RZ, 0x7 ;  /* 0x0000000203027211 */ /* 0x000fe400078f38ff */
[----:B------:R-:W-:Y:S02]  /*25700*/  SHF.R.S32.HI R19, RZ, 0x7, R19 ;  /* 0x00000007ff137819 */ /* 0x000fe40000011413 */
[----:B------:R-:W-:Y:S01]  /*25710*/  SHF.R.S32.HI R2, RZ, 0x7, R2 ;  /* 0x00000007ff027819 */ /* 0x000fe20000011402 */
[----:B------:R-:W-:-:S03]  /*25720*/  IMAD.MOV R3, RZ, RZ, -R9 ;  /* 0x000000ffff037224 */ /* 0x000fc600078e0a09 */
[----:B------:R-:W-:-:S04]  /*25730*/  VIMNMX R19, R2, R19, PT ;  /* 0x0000001302137248 */ /* 0x000fc80003fe0100 */
[----:B------:R-:W-:Y:S02]  /*25740*/  LEA R2, R19, -R9, 0x7 ;  /* 0x8000000913027211 */ /* 0x000fe400078e38ff */
[----:B------:R-:W-:Y:S02]  /*25750*/  VIMNMX R3, RZ, R3, !PT ;  /* 0x00000003ff037248 */ /* 0x000fe40007fe0100 */
[----:B------:R-:W-:-:S04]  /*25760*/  VIMNMX R0, R2, R0, PT ;  /* 0x0000000002007248 */ /* 0x000fc80003fe0100 */
[----:B------:R-:W-:Y:S02]  /*25770*/  ISETP.GT.AND P0, PT, R0, R3, PT ;  /* 0x000000030000720c */ /* 0x000fe40003f04270 */
[----:B------:R-:W-:-:S11]  /*25780*/  SHF.R.U32.HI R3, RZ, 0x7, R3 ;  /* 0x00000007ff037819 */ /* 0x000fd60000011603 */
[----:B------:R-:W-:-:S05]  /*25790*/  @P0 VIADD R0, R0, 0x7f ;  /* 0x0000007f00000836 */ /* 0x000fca0000000000 */
[----:B------:R-:W-:Y:S01]  /*257a0*/  @P0 SHF.R.S32.HI R2, RZ, 0x1f, R0 ;  /* 0x0000001fff020819 */ /* 0x000fe20000011400 */
[----:B------:R-:W-:-:S03]  /*257b0*/  IMAD.MOV.U32 R4, RZ, RZ, R3 ;  /* 0x000000ffff047224 */ /* 0x000fc600078e0003 */
[----:B------:R-:W-:-:S04]  /*257c0*/  @P0 LEA.HI R0, R2, R0, RZ, 0x7 ;  /* 0x0000000002000211 */ /* 0x000fc800078f38ff */
[----:B------:R-:W-:-:S04]  /*257d0*/  @P0 SHF.R.S32.HI R4, RZ, 0x7, R0 ;  /* 0x00000007ff040819 */ /* 0x000fc80000011400 */
[----:B------:R-:W-:Y:S02]  /*257e0*/  ISETP.GT.AND P2, PT, R4, R3, PT ;  /* 0x000000030400720c */ /* 0x000fe40003f44270 */
[----:B------:R-:W-:-:S11]  /*257f0*/  PLOP3.LUT P0, PT, PT, PT, PT, 0x80, 0x0 ;  /* 0x000000000000781c */ /* 0x000fd60003f0f070 */
[----:B------:R-:W-:Y:S05]  /*25800*/  @!P2 BRA `(.L_x_2419) ;  /* 0x000000100078a947 */ /* 0x000fea0003800000 */
[----:B------:R-:W2:Y:S01]  /*25810*/  LDL R6, [R1+0x8] ;  /* 0x0000080001067983 */ /* 0x000ea20000100800 */
[----:B------:R-:W0:Y:S01]  /*25820*/  LDC R0, c[0x0][0x428] ;  /* 0x00010a00ff007b82 */ /* 0x000e220000000800 */
[----:B------:R-:W-:Y:S01]  /*25830*/  UMOV UR4, 0xffffffff ;  /* 0xffffffff00047882 */ /* 0x000fe20000000000 */
[----:B0-----:R-:W-:-:S13]  /*25840*/  ISETP.NE.AND P0, PT, R0, 0x1, PT ;  /* 0x000000010000780c */ /* 0x001fda0003f05270 */
[----:B------:R-:W2:Y:S08]  /*25850*/  @P0 LDC R0, c[0x0][0x42c] ;  /* 0x00010b00ff000b82 */ /* 0x000eb00000000800 */
[----:B------:R-:W0:Y:S01]  /*25860*/  @P0 LDC R5, c[0x0][0x430] ;  /* 0x00010c00ff050b82 */ /* 0x000e220000000800 */
[----:B--2---:R-:W-:-:S04]  /*25870*/  @P0 IMAD.HI.U32 R0, R6, R0, RZ ;  /* 0x0000000006000227 */ /* 0x004fc800078e00ff */
[----:B------:R-:W-:Y:S01]  /*25880*/  IMAD.MOV.U32 R2, RZ, RZ, R6 ;  /* 0x000000ffff027224 */ /* 0x000fe200078e0006 */
[----:B0-----:R-:W-:Y:S02]  /*25890*/  @P0 SHF.R.U32.HI R2, RZ, R5, R0 ;  /* 0x00000005ff020219 */ /* 0x001fe40000011600 */
[----:B------:R-:W-:Y:S01]  /*258a0*/  SEL R0, R16, RZ, !P1 ;  /* 0x000000ff10007207 */ /* 0x000fe20004800000 */
[----:B------:R-:W-:Y:S06]  /*258b0*/  BRA.DIV UR4, `(.L_x_2420) ;  /* 0x0000008e04e07947 */ /* 0x000fec000b800000 */
[----:B------:R-:W0:Y:S02]  /*258c0*/  S2R R5, SR_TID.X ;  /* 0x0000000000057919 */ /* 0x000e240000002100 */
[----:B0-----:R-:W-:-:S04]  /*258d0*/  SHF.R.U32.HI R5, RZ, 0x5, R5 ;  /* 0x00000005ff057819 */ /* 0x001fc80000011605 */
[----:B------:R-:W-:-:S05]  /*258e0*/  LOP3.LUT R5, R5, 0x3, RZ, 0xc0, !PT ;  /* 0x0000000305057812 */ /* 0x000fca00078ec0ff */
[----:B------:R0:W1:Y:S02]  /*258f0*/  SHFL.IDX PT, R14, R5, RZ, 0x1f ;  /* 0x00001fff050e7589 */ /* 0x00006400000e0000 */
.L_x_2705:
[----:B-1----:R-:W-:Y:S02]  /*25900*/  ISETP.NE.AND P0, PT, R14, RZ, PT ;  /* 0x000000ff0e00720c */ /* 0x002fe40003f05270 */
[----:B------:R-:W-:-:S11]  /*25910*/  PLOP3.LUT P6, PT, PT, PT, PT, 0x8, 0x0 ;  /* 0x000000000000781c */ /* 0x000fd60003fce170 */
[----:B------:R-:W-:Y:S05]  /*25920*/  @P0 BRA `(.L_x_2421) ;  /* 0x00000000000c0947 */ /* 0x000fea0003800000 */
[----:B------:R-:W-:-:S03]  /*25930*/  UMOV UR4, 0xffffffff ;  /* 0xffffffff00047882 */ /* 0x000fc60000000000 */
[----:B------:R-:W-:Y:S05]  /*25940*/  BRA.DIV UR4, `(.L_x_2422) ;  /* 0x0000008e04f07947 */ /* 0x000fea000b800000 */
[----:B------:R-:W-:-:S13]  /*25950*/  ELECT P6, URZ, PT ;  /* 0x00000000003f782f */ /* 0x000fda00038c0000 */
.L_x_2421:
[----:B0-----:R-:W2:Y:S01]  /*25960*/  LDL R5, [R1+0x4c] ;  /* 0x00004c0001057983 */ /* 0x001ea20000100800 */
[----:B------:R-:W-:Y:S01]  /*25970*/  BSSY B1, `(.L_x_2423) ;  /* 0x000000b000017945 */ /* 0x000fe20003800000 */
[----:B------:R-:W0:Y:S01]  /*25980*/  S2R R11, SR_CgaCtaId ;  /* 0x00000000000b7919 */ /* 0x000e220000008800 */
[----:B--2---:R-:W-:-:S04]  /*25990*/  IADD3 R5, R5, 0x1, RZ ;  /* 0x0000000105057810 */ /* 0x004fc80007ffe0ff */
        /* <DEDUP_REMOVED lines=8> */
.L_x_2708:
[----:B------:R-:W-:Y:S05]  /*25a20*/  BSYNC B1 ;  /* 0x0000000000017941 */ /* 0x000fea0003800000 */
.L_x_2423:
[----:B------:R-:W-:Y:S04]  /*25a30*/  BSSY B1, `(.L_x_2425) ;  /* 0x000006f000017945 */ /* 0x000fe80003800000 */
[----:B------:R-:W-:Y:S05]  /*25a40*/  @!P6 BRA `(.L_x_2426) ;  /* 0x0000000400b4e947 */ /* 0x000fea0003800000 */
[----:B------:R-:W2:Y:S04]  /*25a50*/  LDL R8, [R1+0x14] ;  /* 0x0000140001087983 */ /* 0x000ea80000100800 */
[----:B------:R-:W3:Y:S01]  /*25a60*/  LDL R7, [R1+0x20] ;  /* 0x0000200001077983 */ /* 0x000ee20000100800 */
[----:B------:R-:W1:Y:S01]  /*25a70*/  S2R R6, SR_TID.X ;  /* 0x0000000000067919 */ /* 0x000e620000002100 */
[----:B------:R-:W-:Y:S01]  /*25a80*/  BSSY B2, `(.L_x_2427) ;  /* 0x0000007000027945 */ /* 0x000fe20003800000 */
[----:B-1----:R-:W-:-:S04]  /*25a90*/  LOP3.LUT R6, R6, 0x7f, RZ, 0xc0, !PT ;  /* 0x0000007f06067812 */ /* 0x002fc800078ec0ff */
[----:B------:R-:W-:Y:S01]  /*25aa0*/  ISETP.NE.AND P1, PT, R6, RZ, PT ;  /* 0x000000ff0600720c */ /* 0x000fe20003f25270 */
[----:B--2---:R-:W-:Y:S01]  /*25ab0*/  IMAD R8, R8, 0x8, R11 ;  /* 0x0000000808087824 */ /* 0x004fe200078e020b */
[----:B---3--:R-:W-:-:S04]  /*25ac0*/  SHF.L.U32 R10, R7, 0x1f, RZ ;  /* 0x0000001f070a7819 */ /* 0x008fc800000006ff */
[----:B------:R-:W1:Y:S02]  /*25ad0*/  SYNCS.PHASECHK.TRANS64.TRYWAIT P0, [R8+URZ+0x388a0], R10 ;  /* 0x0388a00a080075a7 */ /* 0x000e64000800017f */
[----:B-1----:R-:W-:Y:S05]  /*25ae0*/  @!P0 BRA `(.L_x_2428) ;  /* 0x0000008c00bc8947 */ /* 0x002fea0003800000 */
.L_x_2709:
[----:B------:R-:W-:Y:S05]  /*25af0*/  BSYNC B2 ;  /* 0x0000000000027941 */ /* 0x000fea0003800000 */
.L_x_2427:
        /* <DEDUP_REMOVED lines=9> */
.L_x_2430:
[----:B------:R-:W-:Y:S05]  /*25b90*/  BSYNC B2 ;  /* 0x0000000000027941 */ /* 0x000fea0003800000 */
.L_x_2429:
        /* <DEDUP_REMOVED lines=10> */
[----:B--2---:R-:W-:-:S02]  /*25c40*/  IMAD R9, R5, 0x8000, R11 ;  /* 0x0000800005097824 */ /* 0x004fc400078e020b */
[----:B------:R-:W-:Y:S02]  /*25c50*/  VIADD R5, R8, 0x38890 ;  /* 0x0003889008057836 */ /* 0x000fe40000000000 */
[----:B------:R-:W-:-:S07]  /*25c60*/  VIADD R7, R9, 0x28400 ;  /* 0x0002840009077836 */ /* 0x000fce0000000000 */
.L_x_2431:
        /* <DEDUP_REMOVED lines=10> */
[----:B------:R-:W-:Y:S01]  /*25d10*/  MOV R14, 0x80 ;  /* 0x00000080000e7802 */ /* 0x000fe20000000f00 */
[----:B------:R-:W-:Y:S01]  /*25d20*/  VIADD R7, R9, 0x2c400 ;  /* 0x0002c40009077836 */ /* 0x000fe20000000000 */
[----:B------:R-:W-:Y:S01]  /*25d30*/  PLOP3.LUT P0, PT, PT, PT, PT, 0x80, 0x0 ;  /* 0x000000000000781c */ /* 0x000fe20003f0f070 */
[----:B------:R-:W-:Y:S01]  /*25d40*/  UMOV UR6, 0x0 ;  /* 0x0000000000067882 */ /* 0x000fe20000000000 */
[----:B------:R-:W-:Y:S01]  /*25d50*/  R2UR UR10, R14 ;  /* 0x000000000e0a72ca */ /* 0x000fe200000e0000 */
[----:B------:R-:W-:-:S14]  /*25d60*/  UMOV UR7, 0x12f00000 ;  /* 0x12f0000000077882 */ /* 0x000fdc0000000000 */
.L_x_2432:
        /* <DEDUP_REMOVED lines=13> */
.L_x_2710:
[----:B------:R-:W-:Y:S05]  /*25e40*/  BSYNC B2 ;  /* 0x0000000000027941 */ /* 0x000fea0003800000 */
.L_x_2433:
        /* <DEDUP_REMOVED lines=11> */
.L_x_2436:
[----:B------:R-:W-:Y:S05]  /*25f00*/  BSYNC B2 ;  /* 0x0000000000027941 */ /* 0x000fea0003800000 */
.L_x_2435:
        /* <DEDUP_REMOVED lines=8> */
.L_x_2437:
        /* <DEDUP_REMOVED lines=15> */
.L_x_2438:
        /* <DEDUP_REMOVED lines=10> */
.L_x_2426:
[----:B------:R-:W-:Y:S05]  /*26120*/  BSYNC B1 ;  /* 0x0000000000017941 */ /* 0x000fea0003800000 */
.L_x_2425:
[----:B------:R-:W0:Y:S04]  /*26130*/  LDL.LU R9, [R1+0x14] ;  /* 0x0000140001097983 */ /* 0x000e280000300800 */
[----:B------:R-:W2:Y:S01]  /*26140*/  LDL.LU R7, [R1+0x20] ;  /* 0x0000200001077983 */ /* 0x000ea20000300800 */
[----:B------:R-:W-:Y:S01]  /*26150*/  PLOP3.LUT P0, PT, PT, PT, PT, 0x8, 0x0 ;  /* 0x000000000000781c */ /* 0x000fe20003f0e170 */
[----:B0-----:R-:W-:-:S05]  /*26160*/  VIADD R5, R9, 0x1 ;  /* 0x0000000109057836 */ /* 0x001fca0000000000 */
        /* <DEDUP_REMOVED lines=12> */
.L_x_2453:
        /* <DEDUP_REMOVED lines=13> */
.L_x_2711:
[----:B------:R-:W-:Y:S05]  /*26300*/  BSYNC B2 ;  /* 0x0000000000027941 */ /* 0x000fea0003800000 */
.L_x_2441:
        /* <DEDUP_REMOVED lines=9> */
.L_x_2444:
[----:B------:R-:W-:Y:S05]  /*263a0*/  BSYNC B2 ;  /* 0x0000000000027941 */ /* 0x000fea0003800000 */
.L_x_2443:
        /* <DEDUP_REMOVED lines=11> */
.L_x_2445:
        /* <DEDUP_REMOVED lines=16> */
.L_x_2446:
        /* <DEDUP_REMOVED lines=13> */
.L_x_2712:
[----:B------:R-:W-:Y:S05]  /*26630*/  BSYNC B2 ;  /* 0x0000000000027941 */ /* 0x000fea0003800000 */
.L_x_2447:
        /* <DEDUP_REMOVED lines=11> */
.L_x_2450:
[----:B------:R-:W-:Y:S05]  /*266f0*/  BSYNC B2 ;  /* 0x0000000000027941 */ /* 0x000fea0003800000 */
.L_x_2449:
        /* <DEDUP_REMOVED lines=8> */
.L_x_2451:
        /* <DEDUP_REMOVED lines=15> */
.L_x_2452:
        /* <DEDUP_REMOVED lines=10> */
.L_x_2440:
[----:B------:R-:W-:Y:S05]  /*26910*/  BSYNC B1 ;  /* 0x0000000000017941 */ /* 0x000fea0003800000 */
.L_x_2439:
        /* <DEDUP_REMOVED lines=13> */
.L_x_2419:
[----:B------:R-:W-:Y:S05]  /*269f0*/  BSYNC B0 ;  /* 0x0000000000007941 */ /* 0x000fea0003800000 */
.L_x_2418:
        /* <DEDUP_REMOVED lines=23> */
.L_x_2455:
[----:B------:R-:W1:Y:S01]  /*26b70*/  S2R R0, SR_CgaCtaId ;  /* 0x0000000000007919 */ /* 0x000e620000008800 */
[----:B------:R-:W-:-:S04]  /*26b80*/  MOV R2, 0x400 ;  /* 0x0000040000027802 */ /* 0x000fc80000000f00 */
[----:B-1----:R-:W-:-:S04]  /*26b90*/  LEA R3, R0, R2, 0x18 ;  /* 0x0000000200037211 */ /* 0x002fc800078ec0ff */
[----:B------:R-:W-:Y:S01]  /*26ba0*/  IADD3 R0, R3, 0x28400, RZ ;  /* 0x0002840003007810 */ /* 0x000fe20007ffe0ff */
[----:B------:R1:W-:Y:S03]  /*26bb0*/  STL [R1+0x40], R3 ;  /* 0x0000400301007387 */ /* 0x0003e60000100800 */
[----:B------:R-:W-:-:S13]  /*26bc0*/  LOP3.LUT P0, RZ, R0, 0x3ff, RZ, 0xc0, !PT ;  /* 0x000003ff00ff7812 */ /* 0x000fda000780c0ff */
[----:B-1----:R-:W-:Y:S05]  /*26bd0*/  @!P0 BRA `(.L_x_2457) ;  /* 0x0000000000408947 */ /* 0x002fea0003800000 */
[----:B------:R-:W-:Y:S01]  /*26be0*/  MOV R2, 0x0 ;  /* 0x0000000000027802 */ /* 0x000fe20000000f00 */
[----:B------:R-:W-:Y:S01]  /*26bf0*/  ULDC.64 UR6, c[0x4][0xc0] ;  /* 0x0100300000067ab9 */ /* 0x000fe20000000a00 */
[----:B------:R-:W-:Y:S01]  /*26c00*/  ULDC.64 UR8, c[0x4][0xc8] ;  /* 0x0100320000087ab9 */ /* 0x000fe20000000a00 */
[----:B------:R-:W-:Y:S01]  /*26c10*/  ULDC.64 UR4, c[0x4][0x8] ;  /* 0x0100020000047ab9 */ /* 0x000fe20000000a00 */
[----:B0-----:R-:W-:Y:S01]  /*26c20*/  IMAD.U32 R4, RZ, RZ, UR6 ;  /* 0x00000006ff047e24 */ /* 0x001fe2000f8e00ff */
[----:B------:R-:W-:Y:S01]  /*26c30*/  MOV R10, UR4 ;  /* 0x00000004000a7c02 */ /* 0x000fe20008000f00 */
[----:B------:R-:W0:Y:S01]  /*26c40*/  LDC.64 R2, c[0x4][R2] ;  /* 0x0100000002027b82 */ /* 0x000e220000000a00 */
[----:B------:R-:W-:Y:S02]  /*26c50*/  IMAD.U32 R5, RZ, RZ, UR7 ;  /* 0x00000007ff057e24 */ /* 0x000fe4000f8e00ff */
[----:B------:R-:W-:Y:S02]  /*26c60*/  IMAD.U32 R6, RZ, RZ, UR8 ;  /* 0x00000008ff067e24 */ /* 0x000fe4000f8e00ff */
[----:B------:R-:W-:-:S02]  /*26c70*/  IMAD.U32 R7, RZ, RZ, UR9 ;  /* 0x00000009ff077e24 */ /* 0x000fc4000f8e00ff */
[----:B------:R-:W-:Y:S02]  /*26c80*/  IMAD.U32 R11, RZ, RZ, UR5 ;  /* 0x00000005ff0b7e24 */ /* 0x000fe4000f8e00ff */
[----:B------:R-:W-:Y:S02]  /*26c90*/  IMAD.MOV.U32 R8, RZ, RZ, 0x70 ;  /* 0x00000070ff087424 */ /* 0x000fe400078e00ff */
[----:B------:R-:W-:Y:S02]  /*26ca0*/  IMAD.MOV.U32 R12, RZ, RZ, 0x1 ;  /* 0x00000001ff0c7424 */ /* 0x000fe400078e00ff */
[----:B------:R-:W-:-:S07]  /*26cb0*/  IMAD.MOV.U32 R13, RZ, RZ, RZ ;  /* 0x000000ffff0d7224 */ /* 0x000fce00078e00ff */
[----:B------:R-:W-:-:S07]  /*26cc0*/  LEPC R20, `(.L_x_2457) ;  /* 0x000000001014794e */ /* 0x000fce0000000000 */
[----:B0-----:R-:W-:Y:S05]  /*26cd0*/  CALL.ABS.NOINC R2 ;  /* 0x0000000002007343 */ /* 0x001fea0003c00000 */
.L_x_2457:
        /* <DEDUP_REMOVED lines=27> */
.L_x_2458:
[----:B-1----:R-:W2:Y:S02]  /*26e90*/  LDL R2, [R1+0x40] ;  /* 0x0000400001027983 */ /* 0x002ea40000100800 */
[----:B--2---:R-:W-:-:S04]  /*26ea0*/  IADD3 R0, R2, 0x400, RZ ;  /* 0x0000040002007810 */ /* 0x004fc80007ffe0ff */
        /* <DEDUP_REMOVED lines=18> */
.L_x_2459:
[----:B------:R-:W2:Y:S02]  /*26fd0*/  LDL.LU R2, [R1+0x24] ;  /* 0x0000240001027983 */ /* 0x000ea40000300800 */
[----:B--2---:R-:W-:-:S13]  /*26fe0*/  LOP3.LUT P6, RZ, R2, 0x3ff, RZ, 0xc0, !PT ;  /* 0x000003ff02ff7812 */ /* 0x004fda00078cc0ff */
[----:B------:R-:W-:Y:S05]  /*26ff0*/  @!P6 BRA `(.L_x_2460) ;  /* 0x000000000040e947 */ /* 0x000fea0003800000 */
        /* <DEDUP_REMOVED lines=9> */
[----:B------:R-:W-:Y:S02]  /*27090*/  IMAD.U32 R7, RZ, RZ, UR7 ;  /* 0x00000007ff077e24 */ /* 0x000fe4000f8e00ff */
[----:B------:R-:W-:-:S02]  /*270a0*/  IMAD.U32 R10, RZ, RZ, UR8 ;  /* 0x00000008ff0a7e24 */ /* 0x000fc4000f8e00ff */
[----:B------:R-:W-:Y:S02]  /*270b0*/  IMAD.MOV.U32 R8, RZ, RZ, 0x70 ;  /* 0x00000070ff087424 */ /* 0x000fe400078e00ff */
[----:B------:R-:W-:Y:S02]  /*270c0*/  IMAD.MOV.U32 R12, RZ, RZ, 0x1 ;  /* 0x00000001ff0c7424 */ /* 0x000fe400078e00ff */
[----:B------:R-:W-:-:S07]  /*270d0*/  IMAD.MOV.U32 R13, RZ, RZ, RZ ;  /* 0x000000ffff0d7224 */ /* 0x000fce00078e00ff */
[----:B------:R-:W-:-:S07]  /*270e0*/  LEPC R20, `(.L_x_2460) ;  /* 0x000000001014794e */ /* 0x000fce0000000000 */
[----:B0-----:R-:W-:Y:S05]  /*270f0*/  CALL.ABS.NOINC R2 ;  /* 0x0000000002007343 */ /* 0x001fea0003c00000 */
.L_x_2460:
        /* <DEDUP_REMOVED lines=31> */
.L_x_2461:
        /* <DEDUP_REMOVED lines=14> */
.L_x_2462:
        /* <DEDUP_REMOVED lines=24> */
.L_x_2715:
[----:B--2---:R-:W-:Y:S02]  /*27550*/  ISETP.NE.AND P0, PT, R14, RZ, PT ;  /* 0x000000ff0e00720c */ /* 0x004fe40003f05270 */
[----:B------:R-:W-:-:S11]  /*27560*/  PLOP3.LUT P6, PT, PT, PT, PT, 0x8, 0x0 ;  /* 0x000000000000781c */ /* 0x000fd60003fce170 */
[----:B------:R-:W-:Y:S05]  /*27570*/  @P0 BRA `(.L_x_2464) ;  /* 0x00000008000c0947 */ /* 0x000fea0003800000 */
[----:B------:R-:W-:-:S03]  /*27580*/  UMOV UR4, 0xffffffff ;  /* 0xffffffff00047882 */ /* 0x000fc60000000000 */
[----:B------:R-:W-:Y:S05]  /*27590*/  BRA.DIV UR4, `(.L_x_2465) ;  /* 0x0000007604947947 */ /* 0x000fea000b800000 */
[----:B------:R-:W-:-:S13]  /*275a0*/  ELECT P6, URZ, PT ;  /* 0x00000000003f782f */ /* 0x000fda00038c0000 */
.L_x_2718:
[----:B------:R-:W-:Y:S05]  /*275b0*/  @!P6 BRA `(.L_x_2466) ;  /* 0x000000040080e947 */ /* 0x000fea0003800000 */
[----:B------:R-:W-:Y:S01]  /*275c0*/  ISETP.NE.U32.AND P0, PT, R6, RZ, PT ;  /* 0x000000ff0600720c */ /* 0x000fe20003f05070 */
[----:B-1----:R-:W-:-:S03]  /*275d0*/  VIADD R5, R19, 0xffffffff ;  /* 0xffffffff13057836 */ /* 0x002fc60000000000 */
[----:B------:R-:W-:-:S13]  /*275e0*/  ISETP.NE.AND.EX P0, PT, R7, RZ, PT, P0 ;  /* 0x000000ff0700720c */ /* 0x000fda0003f05300 */
        /* <DEDUP_REMOVED lines=8> */
[--C-:B------:R-:W-:Y:S01]  /*27670*/  SHF.R.S32.HI R9, RZ, 0x1f, R2.reuse ;  /* 0x0000001fff097819 */ /* 0x100fe20000011402 */
[----:B------:R-:W-:-:S04]  /*27680*/  IMAD.MOV R8, RZ, RZ, -R2 ;  /* 0x000000ffff087224 */ /* 0x000fc800078e0a02 */
[----:B------:R-:W-:Y:S01]  /*27690*/  IMAD R5, R10, R8, R5 ;  /* 0x000000080a057224 */ /* 0x000fe200078e0205 */
[----:B------:R-:W-:Y:S01]  /*276a0*/  MOV R8, R2 ;  /* 0x0000000200087202 */ /* 0x000fe20000000f00 */
[----:B------:R-:W-:-:S04]  /*276b0*/  IMAD R10, R17, UR4, RZ ;  /* 0x00000004110a7c24 */ /* 0x000fc8000f8e02ff */
[----:B------:R-:W-:-:S04]  /*276c0*/  IMAD.WIDE.U32 R8, R16, UR4, R8 ;  /* 0x0000000410087c25 */ /* 0x000fc8000f8e0008 */
[----:B------:R-:W-:Y:S01]  /*276d0*/  IMAD R2, R16, UR5, R10 ;  /* 0x0000000510027c24 */ /* 0x000fe2000f8e020a */
[----:B------:R-:W-:-:S03]  /*276e0*/  LEA R6, P0, R8, R6, 0x2 ;  /* 0x0000000608067211 */ /* 0x000fc600078010ff */
[----:B------:R-:W-:-:S05]  /*276f0*/  IMAD.IADD R2, R9, 0x1, R2 ;  /* 0x0000000109027824 */ /* 0x000fca00078e0202 */
[----:B------:R-:W-:-:S05]  /*27700*/  LEA.HI.X R7, R8, R7, R2, 0x2, P0 ;  /* 0x0000000708077211 */ /* 0x000fca00000f1402 */
[----:B------:R1:W5:Y:S02]  /*27710*/  LDG.E R2, desc[UR46][R6.64] ;  /* 0x0000002e06027981 */ /* 0x000364000c1e1900 */
.L_x_2467:
[----:B-1----:R-:W2:Y:S01]  /*27720*/  LDL R6, [R1+0x10] ;  /* 0x0000100001067983 */ /* 0x002ea20000100800 */
[----:B------:R-:W-:-:S03]  /*27730*/  MOV R9, 0x400 ;  /* 0x0000040000097802 */ /* 0x000fc60000000f00 */
[----:B------:R-:W3:Y:S01]  /*27740*/  LDL R8, [R1+0x1c] ;  /* 0x00001c0001087983 */ /* 0x000ee20000100800 */
[----:B------:R-:W1:Y:S01]  /*27750*/  S2R R10, SR_CgaCtaId ;  /* 0x00000000000a7919 */ /* 0x000e620000008800 */
[----:B------:R-:W4:Y:S01]  /*27760*/  S2R R7, SR_TID.X ;  /* 0x0000000000077919 */ /* 0x000f220000002100 */
[----:B-1----:R-:W-:Y:S02]  /*27770*/  LEA R9, R10, R9, 0x18 ;  /* 0x000000090a097211 */ /* 0x002fe400078ec0ff */
[----:B----4-:R-:W-:-:S04]  /*27780*/  LOP3.LUT R7, R7, 0x7f, RZ, 0xc0, !PT ;  /* 0x0000007f07077812 */ /* 0x010fc800078ec0ff */
[----:B------:R-:W-:Y:S01]  /*27790*/  ISETP.NE.AND P0, PT, R7, RZ, PT ;  /* 0x000000ff0700720c */ /* 0x000fe20003f05270 */
[----:B--2---:R-:W-:Y:S01]  /*277a0*/  IMAD R6, R6, 0x8, R9 ;  /* 0x0000000806067824 */ /* 0x004fe200078e0209 */
[----:B---3--:R-:W-:-:S04]  /*277b0*/  SHF.L.U32 R8, R8, 0x1f, RZ ;  /* 0x0000001f08087819 */ /* 0x008fc800000006ff */
[----:B------:R-:W1:Y:S02]  /*277c0*/  SYNCS.PHASECHK.TRANS64.TRYWAIT P2, [R6+URZ+0x38880], R8 ;  /* 0x03888008060075a7 */ /* 0x000e64000804017f */
[----:B-1----:R-:W-:Y:S05]  /*277d0*/  @!P2 BRA `(.L_x_2468) ;  /* 0x000000740024a947 */ /* 0x002fea0003800000 */
.L_x_2719:
        /* <DEDUP_REMOVED lines=8> */
.L_x_2469:
        /* <DEDUP_REMOVED lines=27> */
.L_x_2720:
        /* <DEDUP_REMOVED lines=8> */
.L_x_2471:
        /* <DEDUP_REMOVED lines=19> */
.L_x_2466:
        /* <DEDUP_REMOVED lines=31> */
.L_x_2464:
        /* <DEDUP_REMOVED lines=13> */
.L_x_2721:
[----:B------:R-:W-:Y:S05]  /*27e80*/  BSYNC B0 ;  /* 0x0000000000007941 */ /* 0x000fea0003800000 */
.L_x_2472:
[----:B------:R-:W-:-:S13]  /*27e90*/  ISETP.GE.AND P0, PT, R19, 0x2, PT ;  /* 0x000000021300780c */ /* 0x000fda0003f06270 */
[----:B------:R-:W-:Y:S05]  /*27ea0*/  @!P0 BRA `(.L_x_2474) ;  /* 0x0000001400008947 */ /* 0x000fea0003800000 */
[----:B------:R2:W5:Y:S01]  /*27eb0*/  LDL.LU R6, [R1+0x10] ;  /* 0x0000100001067983 */ /* 0x0005620000300800 */
[----:B------:R-:W-:-:S03]  /*27ec0*/  IADD3 R21, R19, -0x2, RZ ;  /* 0xfffffffe13157810 */ /* 0x000fc60007ffe0ff */
[----:B------:R2:W5:Y:S04]  /*27ed0*/  LDL.LU R7, [R1+0x1c] ;  /* 0x00001c0001077983 */ /* 0x0005680000300800 */
.L_x_2496:
[----:B-1---5:R-:W-:Y:S01]  /*27ee0*/  VIADD R4, R6, 0x1 ;  /* 0x0000000106047836 */ /* 0x022fe20000000000 */
[----:B------:R-:W-:Y:S05]  /*27ef0*/  YIELD ;  /* 0x0000000000007946 */ /* 0x000fea0003800000 */
[----:B------:R-:W-:Y:S01]  /*27f00*/  ISETP.NE.AND P0, PT, R4, 0x2, PT ;  /* 0x000000020400780c */ /* 0x000fe20003f05270 */
[----:B------:R-:W-:Y:S03]  /*27f10*/  BSSY B0, `(.L_x_2475) ;  /* 0x0000090000007945 */ /* 0x000fe60003800000 */
[----:B---3--:R-:W-:-:S02]  /*27f20*/  SEL R3, RZ, 0x1, P0 ;  /* 0x00000001ff037807 */ /* 0x008fc40000000000 */
        /* <DEDUP_REMOVED lines=24> */
[----:B------:R-:W-:-:S05]  /*280b0*/  IMAD.WIDE.U32 R2, R11, UR6, R2 ;  /* 0x000000060b027c25 */ /* 0x000fca000f8e0002 */
[----:B------:R-:W-:Y:S02]  /*280c0*/  IADD3 R3, R4, R3, RZ ;  /* 0x0000000304037210 */ /* 0x000fe40007ffe0ff */
[----:B------:R-:W-:-:S04]  /*280d0*/  LEA R4, P0, R2, UR4, 0x2 ;  /* 0x0000000402047c11 */ /* 0x000fc8000f8010ff */
[----:B------:R-:W-:-:S05]  /*280e0*/  LEA.HI.X R5, R2, UR5, R3, 0x2, P0 ;  /* 0x0000000502057c11 */ /* 0x000fca00080f1403 */
[----:B------:R3:W5:Y:S04]  /*280f0*/  LDG.E R2, desc[UR46][R4.64] ;  /* 0x0000002e04027981 */ /* 0x000768000c1e1900 */
.L_x_2477:
[----:B---3--:R-:W3:Y:S01]  /*28100*/  S2R R5, SR_CgaCtaId ;  /* 0x0000000000057919 */ /* 0x008ee20000008800 */
[----:B------:R-:W-:Y:S01]  /*28110*/  MOV R4, 0x400 ;  /* 0x0000040000047802 */ /* 0x000fe20000000f00 */
[----:B------:R-:W-:Y:S01]  /*28120*/  BSSY B1, `(.L_x_2478) ;  /* 0x0000009000017945 */ /* 0x000fe20003800000 */
[----:B------:R-:W4:Y:S02]  /*28130*/  S2R R3, SR_TID.X ;  /* 0x0000000000037919 */ /* 0x000f240000002100 */
[----:B---3--:R-:W-:Y:S02]  /*28140*/  LEA R4, R5, R4, 0x18 ;  /* 0x0000000405047211 */ /* 0x008fe400078ec0ff */
[----:B----4-:R-:W-:-:S03]  /*28150*/  LOP3.LUT R3, R3, 0x7f, RZ, 0xc0, !PT ;  /* 0x0000007f03037812 */ /* 0x010fc600078ec0ff */
[----:B------:R-:W-:Y:S01]  /*28160*/  IMAD R5, R10, 0x8, R4 ;  /* 0x000000080a057824 */ /* 0x000fe200078e0204 */
[----:B------:R-:W-:Y:S02]  /*28170*/  SHF.L.U32 R4, R9, 0x1f, RZ ;  /* 0x0000001f09047819 */ /* 0x000fe400000006ff */
[----:B------:R-:W-:Y:S02]  /*28180*/  ISETP.NE.AND P2, PT, R3, RZ, PT ;  /* 0x000000ff0300720c */ /* 0x000fe40003f45270 */
[----:B------:R-:W3:Y:S02]  /*28190*/  SYNCS.PHASECHK.TRANS64.TRYWAIT P0, [R5+URZ+0x38880], R4 ;  /* 0x03888004050075a7 */ /* 0x000ee4000800017f */
[----:B---3--:R-:W-:Y:S09]  /*281a0*/  @!P0 BRA `(.L_x_2479) ;  /* 0x0000006800f88947 */ /* 0x008ff20003800000 */
.L_x_2722:
[----:B------:R-:W-:Y:S05]  /*281b0*/  BSYNC B1 ;  /* 0x0000000000017941 */ /* 0x000fea0003800000 */
.L_x_2478:
[----:B------:R-:W-:Y:S04]  /*281c0*/  BSSY B1, `(.L_x_2480) ;  /* 0x0000009000017945 */ /* 0x000fe80003800000 */
[----:B------:R-:W-:Y:S05]  /*281d0*/  @P2 BRA `(.L_x_2481) ;  /* 0x00000000001c2947 */ /* 0x000fea0003800000 */
[----:B------:R-:W1:Y:S02]  /*281e0*/  S2R R3, SR_TID.X ;  /* 0x0000000000037919 */ /* 0x000e640000002100 */
[----:B-1----:R-:W-:Y:S01]  /*281f0*/  LOP3.LUT R9, R3, 0x1f, RZ, 0xc0, !PT ;  /* 0x0000001f03097812 */ /* 0x002fe200078ec0ff */
[----:B------:R-:W-:-:S03]  /*28200*/  IMAD.MOV.U32 R3, RZ, RZ, 0x8000 ;  /* 0x00008000ff037424 */ /* 0x000fc600078e00ff */
[----:B------:R-:W-:Y:S01]  /*28210*/  ISETP.NE.AND P0, PT, R9, RZ, PT ;  /* 0x000000ff0900720c */ /* 0x000fe20003f05270 */
[----:B------:R4:W-:-:S12]  /*28220*/  SYNCS.ARRIVE.TRANS64 RZ, [R5+URZ+0x38870], R3 ;  /* 0x0388700305ff79a7 */ /* 0x0009d8000800003f */
[----:B----4-:R-:W-:Y:S05]  /*28230*/  @!P0 BRA `(.L_x_2481) ;  /* 0x0000000000048947 */ /* 0x010fea0003800000 */
[----:B------:R-:W-:Y:S01]  /*28240*/  BPT.TRAP 0x1 ;  /* 0x000000040000795c */ /* 0x000fe20000300000 */
.L_x_2481:
[----:B------:R-:W-:Y:S05]  /*28250*/  BSYNC B1 ;  /* 0x0000000000017941 */ /* 0x000fea0003800000 */
.L_x_2480:
[----:B------:R-:W4:Y:S04]  /*28260*/  LDL R3, [R1+0x10] ;  /* 0x0000100001037983 */ /* 0x000f280000100800 */
[----:B-1----:R-:W2:Y:S01]  /*28270*/  LDL R9, [R1+0x34] ;  /* 0x0000340001097983 */ /* 0x002ea20000100800 */
[----:B------:R-:W-:Y:S01]  /*28280*/  IMAD.MOV.U32 R13, RZ, RZ, RZ ;  /* 0x000000ffff0d7224 */ /* 0x000fe200078e00ff */
[----:B------:R-:W-:Y:S01]  /*28290*/  MOV R10, 0x400 ;  /* 0x00000400000a7802 */ /* 0x000fe20000000f00 */
[----:B------:R-:W-:Y:S01]  /*282a0*/  UIADD3 UR4, UP0, UR42, 0x470, URZ ;  /* 0x000004702a047890 */ /* 0x000fe2000ff1e03f */
[----:B------:R-:W1:Y:S01]  /*282b0*/  S2R R11, SR_CgaCtaId ;  /* 0x00000000000b7919 */ /* 0x000e620000008800 */
[----:B------:R-:W-:Y:S01]  /*282c0*/  PLOP3.LUT P0, PT, PT, PT, PT, 0x80, 0x0 ;  /* 0x000000000000781c */ /* 0x000fe20003f0f070 */
[----:B------:R-:W-:Y:S01]  /*282d0*/  UMOV UR6, 0x0 ;  /* 0x0000000000067882 */ /* 0x000fe20000000000 */
[----:B------:R-:W-:Y:S01]  /*282e0*/  R2UR UR10, R13 ;  /* 0x000000000d0a72ca */ /* 0x000fe200000e0000 */
[----:B------:R-:W-:Y:S01]  /*282f0*/  UIADD3.X UR5, URZ, UR43, URZ, UP0, !UPT ;  /* 0x0000002b3f057290 */ /* 0x000fe200087fe43f */
[----:B------:R-:W-:Y:S01]  /*28300*/  UMOV UR7, 0x14f00000 ;  /* 0x14f0000000077882 */ /* 0x000fe20000000000 */
[----:B-1----:R-:W-:-:S05]  /*28310*/  LEA R10, R11, R10, 0x18 ;  /* 0x0000000a0b0a7211 */ /* 0x002fca00078ec0ff */
[----:B----4-:R-:W-:Y:S01]  /*28320*/  IMAD R3, R3, 0x8000, R10 ;  /* 0x0000800003037824 */ /* 0x010fe200078e020a */
[----:B--2---:R-:W-:Y:S01]  /*28330*/  LEA R9, R8, R9, 0x7 ;  /* 0x0000000908097211 */ /* 0x004fe200078e38ff */
[----:B------:R-:W-:Y:S02]  /*28340*/  VIADD R8, R5, 0x38870 ;  /* 0x0003887005087836 */ /* 0x000fe40000000000 */
[----:B------:R-:W-:-:S07]  /*28350*/  VIADD R10, R3, 0x10400 ;  /* 0x00010400030a7836 */ /* 0x000fce0000000000 */
.L_x_2482:
        /* <DEDUP_REMOVED lines=16> */
.L_x_2483:
        /* <DEDUP_REMOVED lines=13> */
.L_x_2723:
[----:B------:R-:W-:Y:S05]  /*28530*/  BSYNC B1 ;  /* 0x0000000000017941 */ /* 0x000fea0003800000 */
.L_x_2484:
[----:B------:R-:W-:Y:S01]  /*28540*/  BSSY B1, `(.L_x_2486) ;  /* 0x000000b000017945 */ /* 0x000fe20003800000 */
[----:B------:R-:W-:Y:S01]  /*28550*/  MOV R10, 0x0 ;  /* 0x00000000000a7802 */ /* 0x000fe20000000f00 */
[----:B------:R-:W-:Y:S02]  /*28560*/  IMAD.MOV.U32 R11, RZ, RZ, 0x14f00000 ;  /* 0x14f00000ff0b7424 */ /* 0x000fe400078e00ff */
[----:B------:R-:W-:Y:S05]  /*28570*/  @P2 BRA `(.L_x_2487) ;  /* 0x00000000001c2947 */ /* 0x000fea0003800000 */
[----:B------:R-:W2:Y:S01]  /*28580*/  S2R R8, SR_TID.X ;  /* 0x0000000000087919 */ /* 0x000ea20000002100 */
[----:B-1-3--:R-:W-:-:S04]  /*28590*/  IMAD.MOV.U32 R4, RZ, RZ, 0x8000 ;  /* 0x00008000ff047424 */ /* 0x00afc800078e00ff */
[----:B------:R4:W-:Y:S01]  /*285a0*/  SYNCS.ARRIVE.TRANS64 RZ, [R5+URZ+0x38830], R4 ;  /* 0x0388300405ff79a7 */ /* 0x0009e2000800003f */
[----:B--2---:R-:W-:-:S04]  /*285b0*/  LOP3.LUT R8, R8, 0x1f, RZ, 0xc0, !PT ;  /* 0x0000001f08087812 */ /* 0x004fc800078ec0ff */
[----:B------:R-:W-:-:S13]  /*285c0*/  ISETP.NE.AND P0, PT, R8, RZ, PT ;  /* 0x000000ff0800720c */ /* 0x000fda0003f05270 */
[----:B----4-:R-:W-:Y:S05]  /*285d0*/  @!P0 BRA `(.L_x_2487) ;  /* 0x0000000000048947 */ /* 0x010fea0003800000 */
[----:B------:R-:W-:Y:S01]  /*285e0*/  BPT.TRAP 0x1 ;  /* 0x000000040000795c */ /* 0x000fe20000300000 */
.L_x_2487:
[----:B------:R-:W-:Y:S05]  /*285f0*/  BSYNC B1 ;  /* 0x0000000000017941 */ /* 0x000fea0003800000 */
.L_x_2486:
[----:B------:R-:W-:Y:S01]  /*28600*/  R2UR UR10, R13 ;  /* 0x000000000d0a72ca */ /* 0x000fe200000e0000 */
[----:B------:R-:W-:Y:S01]  /*28610*/  UIADD3 UR4, UP0, UR42, 0x370, URZ ;  /* 0x000003702a047890 */ /* 0x000fe2000ff1e03f */
[----:B------:R-:W-:Y:S01]  /*28620*/  R2UR UR6, R10 ;  /* 0x000000000a0672ca */ /* 0x000fe200000e0000 */
[----:B-1-3--:R-:W-:Y:S01]  /*28630*/  VIADD R5, R5, 0x38830 ;  /* 0x0003883005057836 */ /* 0x00afe20000000000 */
[----:B------:R-:W-:Y:S01]  /*28640*/  R2UR UR7, R11 ;  /* 0x000000000b0772ca */ /* 0x000fe200000e0000 */
[----:B------:R-:W-:Y:S01]  /*28650*/  VIADD R4, R3, 0x28400 ;  /* 0x0002840003047836 */ /* 0x000fe20000000000 */
[----:B------:R-:W-:Y:S01]  /*28660*/  PLOP3.LUT P0, PT, PT, PT, PT, 0x80, 0x0 ;  /* 0x000000000000781c */ /* 0x000fe20003f0f070 */
[----:B------:R-:W-:-:S12]  /*28670*/  UIADD3.X UR5, URZ, UR43, URZ, UP0, !UPT ;  /* 0x0000002b3f057290 */ /* 0x000fd800087fe43f */
.L_x_2488:
        /* <DEDUP_REMOVED lines=15> */
.L_x_2489:
        /* <DEDUP_REMOVED lines=10> */
.L_x_2476:
[----:B------:R-:W-:Y:S05]  /*28810*/  BSYNC B0 ;  /* 0x0000000000007941 */ /* 0x000fea0003800000 */
.L_x_2475:
[----:B------:R-:W-:-:S06]  /*28820*/  UISETP.NE.AND UP0, UPT, UR36, 0x3, UPT ;  /* 0x000000032400788c */ /* 0x000fcc000bf05270 */
[----:B------:R-:W-:-:S13]  /*28830*/  PLOP3.LUT P0, PT, PT, PT, UP0, 0x80, 0x0 ;  /* 0x000000000000781c */ /* 0x000fda0003f0f008 */
[----:B------:R-:W-:Y:S05]  /*28840*/  @!P0 BRA `(.L_x_2490) ;  /* 0x0000000000048947 */ /* 0x000fea0003800000 */
[----:B------:R-:W-:Y:S01]  /*28850*/  BPT.TRAP 0x1 ;  /* 0x000000040000795c */ /* 0x000fe20000300000 */
.L_x_2490:
        /* <DEDUP_REMOVED lines=12> */
.L_x_2724:
[----:B------:R-:W-:Y:S05]  /*28920*/  BSYNC B0 ;  /* 0x0000000000007941 */ /* 0x000fea0003800000 */
.L_x_2491:
[----:B------:R-:W-:Y:S05]  /*28930*/  @!P0 BRA `(.L_x_2493) ;  /* 0x0000000000048947 */ /* 0x000fea0003800000 */
[----:B------:R-:W-:Y:S01]  /*28940*/  BPT.TRAP 0x1 ;  /* 0x000000040000795c */ /* 0x000fe20000300000 */
.L_x_2493:
[----:B---3--:R-:W3:Y:S01]  /*28950*/  LDL R4, [R1+0x8] ;  /* 0x0000080001047983 */ /* 0x008ee20000100800 */
[----:B------:R-:W-:Y:S01]  /*28960*/  SHF.L.U32 R3, R7, 0x1f, RZ ;  /* 0x0000001f07037819 */ /* 0x000fe200000006ff */
[----:B------:R-:W-:-:S03]  /*28970*/  IMAD.SHL.U32 R12, R6, 0x8000, RZ ;  /* 0x00008000060c7824 */ /* 0x000fc600078e00ff */
[----:B---3--:R-:W3:Y:S02]  /*28980*/  SYNCS.PHASECHK.TRANS64.TRYWAIT P2, [R4+URZ+0x38860], R3 ;  /* 0x03886003040075a7 */ /* 0x008ee4000804017f */
[----:B---3--:R-:W-:Y:S05]  /*28990*/  @!P2 BRA `(.L_x_2494) ;  /* 0x00000064003ca947 */ /* 0x008fea0003800000 */
.L_x_2725:
[----:B---3--:R-:W3:Y:S04]  /*289a0*/  LDL R4, [R1+0x3c] ;  /* 0x00003c0001047983 */ /* 0x008ee80000100800 */
[----:B------:R-:W4:Y:S04]  /*289b0*/  LDL R16, [R1+0x2c] ;  /* 0x00002c0001107983 */ /* 0x000f280000100800 */
[----:B------:R-:W5:Y:S01]  /*289c0*/  LDL R15, [R1+0x38] ;  /* 0x00003800010f7983 */ /* 0x000f620000100800 */
[----:B------:R-:W-:Y:S01]  /*289d0*/  MOV R13, 0x400 ;  /* 0x00000400000d7802 */ /* 0x000fe20000000f00 */
[----:B------:R-:W0:Y:S01]  /*289e0*/  S2R R14, SR_CgaCtaId ;  /* 0x00000000000e7919 */ /* 0x000e220000008800 */
[----:B------:R-:W-:Y:S05]  /*289f0*/  WARPSYNC.ALL ;  /* 0x0000000000007948 */ /* 0x000fea0003800000 */
[----:B0-----:R-:W-:-:S02]  /*28a00*/  LEA R13, R14, R13, 0x18 ;  /* 0x0000000d0e0d7211 */ /* 0x001fc400078ec0ff */
[----:B---3--:R-:W-:-:S05]  /*28a10*/  LOP3.LUT R3, R12, R4, RZ, 0xfc, !PT ;  /* 0x000000040c037212 */ /* 0x008fca00078efcff */
[----:B------:R-:W-:-:S05]  /*28a20*/  IMAD.IADD R3, R13, 0x1, R3 ;  /* 0x000000010d037824 */ /* 0x000fca00078e0203 */
[----:B------:R-:W0:Y:S01]  /*28a30*/  LDSM.16.MT88.4 R4, [R3+0x10400] ;  /* 0x010400000304783b */ /* 0x000e220000004200 */
[----:B----4-:R-:W-:Y:S02]  /*28a40*/  IADD3 R20, R16, R3, RZ ;  /* 0x0000000310147210 */ /* 0x010fe40007ffe0ff */
[----:B-----5:R-:W-:Y:S02]  /*28a50*/  LOP3.LUT R12, R12, R15, RZ, 0xfc, !PT ;  /* 0x0000000f0c0c7212 */ /* 0x020fe400078efcff */
[C-C-:B0-----:R-:W-:Y:S02]  /*28a60*/  PRMT R8, R4.reuse, 0x6420, R5.reuse ;  /* 0x0000642004087816 */ /* 0x141fe40000000005 */
[----:B-1----:R-:W-:Y:S02]  /*28a70*/  PRMT R9, R4, 0x7531, R5 ;  /* 0x0000753104097816 */ /* 0x002fe40000000005 */
[C-C-:B------:R-:W-:Y:S02]  /*28a80*/  PRMT R10, R6.reuse, 0x6420, R7.reuse ;  /* 0x00006420060a7816 */ /* 0x140fe40000000007 */
[----:B------:R-:W-:-:S02]  /*28a90*/  PRMT R11, R6, 0x7531, R7 ;  /* 0x00007531060b7816 */ /* 0x000fc40000000007 */
[----:B------:R-:W0:Y:S01]  /*28aa0*/  LDSM.16.MT88.4 R4, [R20+0x10400] ;  /* 0x010400001404783b */ /* 0x000e220000004200 */
[----:B------:R-:W-:-:S05]  /*28ab0*/  IMAD.IADD R17, R13, 0x1, R12 ;  /* 0x000000010d117824 */ /* 0x000fca00078e020c */
[----:B------:R0:W-:Y:S02]  /*28ac0*/  STSM.16.M88.4 [R17+0x400], R8 ;  /* 0x0004000811007844 */ /* 0x0001e40000000200 */
        /* <DEDUP_REMOVED lines=12> */
[----:B-1----:R-:W3:Y:S01]  /*28b90*/  LDL R14, [R1+0x28] ;  /* 0x00002800010e7983 */ /* 0x002ee20000100800 */
        /* <DEDUP_REMOVED lines=21> */
[----:B------:R-:W0:Y:S01]  /*28cf0*/  LDSM.16.MT88.4 R4, [R3+0x15400] ;  /* 0x015400000304783b */ /* 0x000e220000004200 */
[----:B------:R-:W-:Y:S01]  /*28d00*/  IMAD.MOV.U32 R16, RZ, RZ, R12 ;  /* 0x000000ffff107224 */ /* 0x000fe200078e000c */
[----:B------:R-:W-:Y:S01]  /*28d10*/  MOV R17, R13 ;  /* 0x0000000d00117202 */ /* 0x000fe20000000f00 */
        /* <DEDUP_REMOVED lines=37> */
[----:B-1----:R-:W-:Y:S01]  /*28f70*/  IMAD.MOV.U32 R14, RZ, RZ, R18 ;  /* 0x000000ffff0e7224 */ /* 0x002fe200078e0012 */
[C-C-:B0-----:R-:W-:Y:S02]  /*28f80*/  PRMT R8, R4.reuse, 0x6420, R5.reuse ;  /* 0x0000642004087816 */ /* 0x141fe40000000005 */
[----:B------:R-:W-:-:S02]  /*28f90*/  PRMT R9, R4, 0x7531, R5 ;  /* 0x0000753104097816 */ /* 0x000fc40000000005 */
        /* <DEDUP_REMOVED lines=9> */
[----:B------:R-:W0:Y:S01]  /*29030*/  LDSM.16.MT88.4 R4, [R20+0x13400] ;  /* 0x013400001404783b */ /* 0x000e220000004200 */
[----:B------:R-:W-:-:S05]  /*29040*/  IADD3 R12, R15, R14, RZ ;  /* 0x0000000e0f0c7210 */ /* 0x000fca0007ffe0ff */
[----:B------:R1:W-:Y:S02]  /*29050*/  STSM.16.M88.4 [R12], R16 ;  /* 0x000000100c007844 */ /* 0x0003e40000000200 */
[----:B-1----:R-:W-:Y:S01]  /*29060*/  IMAD.MOV.U32 R19, RZ, RZ, R12 ;  /* 0x000000ffff137224 */ /* 0x002fe200078e000c */
        /* <DEDUP_REMOVED lines=25> */
.L_x_2495:
        /* <DEDUP_REMOVED lines=11> */
.L_x_2474:
[----:B------:R-:W-:Y:S04]  /*292b0*/  BSSY B0, `(.L_x_2497) ;  /* 0x000000f000007945 */ /* 0x000fe80003800000 */
[----:B------:R-:W-:Y:S05]  /*292c0*/  @P1 BRA `(.L_x_2498) ;  /* 0x0000000000341947 */ /* 0x000fea0003800000 */
[----:B------:R-:W4:Y:S01]  /*292d0*/  S2R R5, SR_LANEID ;  /* 0x0000000000057919 */ /* 0x000f220000000000 */
[----:B------:R-:W-:Y:S01]  /*292e0*/  VOTEU.ANY UR4, UPT, PT ;  /* 0x0000000000047886 */ /* 0x000fe200038e0100 */
[----:B-1-3--:R-:W1:Y:S01]  /*292f0*/  LDC.64 R2, c[0x0][0xc38] ;  /* 0x00030e00ff027b82 */ /* 0x00ae620000000a00 */
[----:B------:R-:W4:Y:S02]  /*29300*/  FLO.U32 R0, UR4 ;  /* 0x0000000400007d00 */ /* 0x000f2400080e0000 */
[----:B----4-:R-:W-:-:S06]  /*29310*/  ISETP.EQ.U32.AND P0, PT, R0, R5, PT ;  /* 0x000000050000720c */ /* 0x010fcc0003f02070 */
[----:B------:R-:W1:Y:S07]  /*29320*/  POPC R5, UR4 ;  /* 0x0000000400057d09 */ /* 0x000e6e0008000000 */
[----:B-1----:R-:W3:Y:S01]  /*29330*/  @P0 ATOMG.E.ADD.STRONG.GPU PT, R3, desc[UR46][R2.64], R5 ;  /* 0x00000005020309a8 */ /* 0x002ee200081ee1ee */
[----:B------:R-:W1:Y:S02]  /*29340*/  S2R R4, SR_LTMASK ;  /* 0x0000000000047919 */ /* 0x000e640000003900 */
[----:B-1----:R-:W-:-:S04]  /*29350*/  LOP3.LUT R4, R4, UR4, RZ, 0xc0, !PT ;  /* 0x0000000404047c12 */ /* 0x002fc8000f8ec0ff */
[----:B-----5:R-:W1:Y:S01]  /*29360*/  POPC R7, R4 ;  /* 0x0000000400077309 */ /* 0x020e620000000000 */
[----:B---3--:R-:W1:Y:S02]  /*29370*/  SHFL.IDX PT, R0, R3, R0, 0x1f ;  /* 0x00001f0003007589 */ /* 0x008e6400000e0000 */
[----:B-1----:R-:W-:-:S05]  /*29380*/  IADD3 R0, R0, UR37, R7 ;  /* 0x0000002500007c10 */ /* 0x002fca000fffe007 */
[----:B------:R4:W-:Y:S02]  /*29390*/  STL [R1], R0 ;  /* 0x0000000001007387 */ /* 0x0009e40000100800 */
.L_x_2498:
[----:B------:R-:W-:Y:S05]  /*293a0*/  BSYNC B0 ;  /* 0x0000000000007941 */ /* 0x000fea0003800000 */
.L_x_2497:
[----:B------:R-:W-:-:S06]  /*293b0*/  UISETP.NE.AND UP0, UPT, UR36, 0x3, UPT ;  /* 0x000000032400788c */ /* 0x000fcc000bf05270 */
[----:B------:R-:W-:-:S13]  /*293c0*/  PLOP3.LUT P0, PT, PT, PT, UP0, 0x80, 0x0 ;  /* 0x000000000000781c */ /* 0x000fda0003f0f008 */
[----:B------:R-:W-:Y:S05]  /*293d0*/  @!P0 BRA `(.L_x_2499) ;  /* 0x0000000000048947 */ /* 0x000fea0003800000 */
[----:B------:R-:W-:Y:S01]  /*293e0*/  BPT.TRAP 0x1 ;  /* 0x000000040000795c */ /* 0x000fe20000300000 */
.L_x_2499:
[----:B----4-:R-:W4:Y:S04]  /*293f0*/  LDL R0, [R1+0x1c] ;  /* 0x00001c0001007983 */ /* 0x010f280000100800 */
[----:B------:R-:W2:Y:S01]  /*29400*/  LDL R2, [R1+0x10] ;  /* 0x0000100001027983 */ /* 0x000ea20000100800 */
[----:B-1----:R-:W1:Y:S01]  /*29410*/  S2R R4, SR_CgaCtaId ;  /* 0x0000000000047919 */ /* 0x002e620000008800 */
[----:B---3--:R-:W-:-:S04]  /*29420*/  MOV R3, 0x400 ;  /* 0x0000040000037802 */ /* 0x008fc80000000f00 */
[----:B-1----:R-:W-:Y:S01]  /*29430*/  LEA R3, R4, R3, 0x18 ;  /* 0x0000000304037211 */ /* 0x002fe200078ec0ff */
[----:B------:R-:W-:Y:S01]  /*29440*/  BSSY B0, `(.L_x_2500) ;  /* 0x0000008000007945 */ /* 0x000fe20003800000 */
[----:B----4-:R-:W-:-:S04]  /*29450*/  LOP3.LUT R0, R0, 0x1, RZ, 0x3c, !PT ;  /* 0x0000000100007812 */ /* 0x010fc800078e3cff */
[----:B------:R-:W-:Y:S01]  /*29460*/  SHF.L.U32 R0, R0, 0x1f, RZ ;  /* 0x0000001f00007819 */ /* 0x000fe200000006ff */
[----:B--2---:R-:W-:-:S04]  /*29470*/  IMAD R21, R2, 0x8, R3 ;  /* 0x0000000802157824 */ /* 0x004fc800078e0203 */
[----:B------:R-:W1:Y:S01]  /*29480*/  SYNCS.PHASECHK.TRANS64.TRYWAIT P0, [R21+URZ+0x38870], R0 ;  /* 0x03887000150075a7 */ /* 0x000e62000800017f */
[----:B------:R-:W-:-:S04]  /*29490*/  MOV R2, UR38 ;  /* 0x0000002600027c02 */ /* 0x000fc80008000f00 */
[----:B------:R-:W-:Y:S01]  /*294a0*/  ISETP.NE.AND P2, PT, R2, 0x3, PT ;  /* 0x000000030200780c */ /* 0x000fe20003f45270 */
[----:B-1----:R-:W-:-:S12]  /*294b0*/  @!P0 BRA `(.L_x_2501) ;  /* 0x00000058008c8947 */ /* 0x002fd80003800000 */
.L_x_2726:
[----:B------:R-:W-:Y:S05]  /*294c0*/  BSYNC B0 ;  /* 0x0000000000007941 */ /* 0x000fea0003800000 */
.L_x_2500:
[----:B------:R-:W-:Y:S05]  /*294d0*/  @!P2 BRA `(.L_x_2502) ;  /* 0x000000000004a947 */ /* 0x000fea0003800000 */
[----:B------:R-:W-:Y:S01]  /*294e0*/  BPT.TRAP 0x1 ;  /* 0x000000040000795c */ /* 0x000fe20000300000 */
.L_x_2502:
[----:B-1----:R-:W2:Y:S02]  /*294f0*/  LDL R0, [R1+0x1c] ;  /* 0x00001c0001007983 */ /* 0x002ea40000100800 */
[----:B--2---:R-:W-:-:S04]  /*29500*/  SHF.L.U32 R0, R0, 0x1f, RZ ;  /* 0x0000001f00007819 */ /* 0x004fc800000006ff */
[----:B------:R-:W1:Y:S02]  /*29510*/  SYNCS.PHASECHK.TRANS64.TRYWAIT P0, [R21+URZ+0x38860], R0 ;  /* 0x03886000150075a7 */ /* 0x000e64000800017f */
[----:B-1----:R-:W-:Y:S05]  /*29520*/  @!P0 BRA `(.L_x_2503) ;  /* 0x0000005800848947 */ /* 0x002fea0003800000 */
.L_x_2727:
        /* <DEDUP_REMOVED lines=9> */
[----:B-1----:R-:W-:-:S05]  /*295c0*/  LOP3.LUT R0, R2, R4, RZ, 0xfc, !PT ;  /* 0x0000000402007212 */ /* 0x002fca00078efcff */
[----:B------:R-:W-:-:S05]  /*295d0*/  IMAD.IADD R0, R8, 0x1, R0 ;  /* 0x0000000108007824 */ /* 0x000fca00078e0200 */
        /* <DEDUP_REMOVED lines=57> */
[----:B-1----:R-:W-:Y:S02]  /*29970*/  IMAD.MOV.U32 R14, RZ, RZ, R18 ;  /* 0x000000ffff0e7224 */ /* 0x002fe400078e0012 */
        /* <DEDUP_REMOVED lines=60> */
.L_x_2504:
[----:B------:R-:W2:Y:S01]  /*29d40*/  LDL.LU R2, [R1+0x10] ;  /* 0x0000100001027983 */ /* 0x000ea20000300800 */
[----:B0-----:R-:W-:Y:S03]  /*29d50*/  SYNCS.ARRIVE.TRANS64.A1T0 RZ, [R21+URZ+0x38850], RZ ;  /* 0x038850ff15ff79a7 */ /* 0x001fe6000810003f */
[----:B-1----:R-:W3:Y:S01]  /*29d60*/  LDL.LU R3, [R1+0x1c] ;  /* 0x00001c0001037983 */ /* 0x002ee20000300800 */
[----:B------:R-:W-:-:S05]  /*29d70*/  @!P1 VIADD R0, R21, 0x38880 ;  /* 0x0003888015009836 */ /* 0x000fca0000000000 */
        /* <DEDUP_REMOVED lines=10> */
.L_x_2456:
[----:B------:R-:W-:Y:S05]  /*29e20*/  BSYNC B6 ;  /* 0x0000000000067941 */ /* 0x000fea0003800000 */
.L_x_2454:
        /* <DEDUP_REMOVED lines=13> */
.L_x_2505:
        /* <DEDUP_REMOVED lines=8> */
[----:B---3--:R-:W-:-:S04]  /*29f80*/  IADD3 R5, R5, R7, RZ ;  /* 0x0000000705057210 */ /* 0x008fc80007ffe0ff */
        /* <DEDUP_REMOVED lines=29> */
.L_x_2737:
[----:B------:R-:W-:Y:S02]  /*2a160*/  ULDC UR4, c[0x0][0xc10] ;  /* 0x0003040000047ab9 */ /* 0x000fe40000000800 */
[----:B------:R-:W-:-:S04]  /*2a170*/  IMAD.U32 R5, RZ, RZ, UR4 ;  /* 0x00000004ff057e24 */ /* 0x000fc8000f8e00ff */
[----:B-1----:R-:W-:-:S04]  /*2a180*/  IMAD R8, R14, R5, RZ ;  /* 0x000000050e087224 */ /* 0x002fc800078e02ff */
[----:B------:R-:W-:-:S05]  /*2a190*/  IMAD.IADD R4, R4, 0x1, R8 ;  /* 0x0000000104047824 */ /* 0x000fca00078e0208 */
[----:B------:R-:W-:-:S13]  /*2a1a0*/  ISETP.GT.AND P6, PT, R4, R0, PT ;  /* 0x000000000400720c */ /* 0x000fda0003fc4270 */
[----:B------:R-:W-:Y:S05]  /*2a1b0*/  @P6 BRA `(.L_x_2508) ;  /* 0x0000000000a46947 */ /* 0x000fea0003800000 */
.L_x_2513:
[----:B0-----:R-:W2:Y:S01]  /*2a1c0*/  LDL.LU R2, [R1+0xc] ;  /* 0x00000c0001027983 */ /* 0x001ea20000300800 */
[----:B------:R-:W0:Y:S01]  /*2a1d0*/  LDC R5, c[0x0][0xc14] ;  /* 0x00030500ff057b82 */ /* 0x000e220000000800 */
[----:B--2---:R-:W-:-:S04]  /*2a1e0*/  IADD3 R2, R2, 0x1f, RZ ;  /* 0x0000001f02027810 */ /* 0x004fc80007ffe0ff */
[----:B0-----:R-:W-:-:S13]  /*2a1f0*/  ISETP.GE.AND P6, PT, R2, R5, PT ;  /* 0x000000050200720c */ /* 0x001fda0003fc6270 */
[----:B------:R-:W-:Y:S05]  /*2a200*/  @P6 BRA `(.L_x_2509) ;  /* 0x0000000400ec6947 */ /* 0x000fea0003800000 */
[----:B------:R-:W0:Y:S01]  /*2a210*/  S2R R3, SR_TID.X ;  /* 0x0000000000037919 */ /* 0x000e220000002100 */
[----:B------:R-:W-:Y:S01]  /*2a220*/  BSSY B0, `(.L_x_2510) ;  /* 0x000000a000007945 */ /* 0x000fe20003800000 */
[----:B------:R1:W-:Y:S01]  /*2a230*/  STL [R1+0xc], R2 ;  /* 0x00000c0201007387 */ /* 0x0003e20000100800 */
[----:B0-----:R-:W-:-:S05]  /*2a240*/  LOP3.LUT R3, R3, 0x1f, RZ, 0xc0, !PT ;  /* 0x0000001f03037812 */ /* 0x001fca00078ec0ff */
[----:B------:R-:W-:Y:S02]  /*2a250*/  IMAD.IADD R6, R2, 0x1, R3 ;  /* 0x0000000102067824 */ /* 0x000fe400078e0203 */
[----:B------:R-:W-:-:S03]  /*2a260*/  IMAD.MOV.U32 R3, RZ, RZ, RZ ;  /* 0x000000ffff037224 */ /* 0x000fc600078e00ff */
[----:B------:R-:W-:-:S13]  /*2a270*/  ISETP.GE.OR P6, PT, R6, R5, !P0 ;  /* 0x000000050600720c */ /* 0x000fda00047c6670 */
[----:B-1----:R-:W-:Y:S05]  /*2a280*/  @P6 BRA `(.L_x_2511) ;  /* 0x00000000000c6947 */ /* 0x002fea0003800000 */
[----:B------:R-:W0:Y:S02]  /*2a290*/  LDC.64 R2, c[0x0][0xc58] ;  /* 0x00031600ff027b82 */ /* 0x000e240000000a00 */
[----:B0-----:R-:W-:-:S06]  /*2a2a0*/  IMAD.WIDE R2, R6, 0x4, R2 ;  /* 0x0000000406027825 */ /* 0x001fcc00078e0202 */
[----:B------:R0:W5:Y:S02]  /*2a2b0*/  LDG.E R3, desc[UR46][R2.64] ;  /* 0x0000002e02037981 */ /* 0x000164000c1e1900 */
.L_x_2511:
[----:B------:R-:W-:Y:S05]  /*2a2c0*/  BSYNC B0 ;  /* 0x0000000000007941 */ /* 0x000fea0003800000 */
.L_x_2510:
        /* <DEDUP_REMOVED lines=18> */
.L_x_2745:
[----:B------:R-:W-:Y:S02]  /*2a3f0*/  ULDC UR4, c[0x0][0xc10] ;  /* 0x0003040000047ab9 */ /* 0x000fe40000000800 */
[----:B------:R-:W-:-:S04]  /*2a400*/  IMAD.U32 R5, RZ, RZ, UR4 ;  /* 0x00000004ff057e24 */ /* 0x000fc8000f8e00ff */
[----:B-1----:R-:W-:-:S04]  /*2a410*/  IMAD R8, R14, R5, RZ ;  /* 0x000000050e087224 */ /* 0x002fc800078e02ff */
[----:B------:R-:W-:-:S05]  /*2a420*/  IMAD.IADD R4, R8, 0x1, R4 ;  /* 0x0000000108047824 */ /* 0x000fca00078e0204 */
[----:B------:R-:W-:-:S13]  /*2a430*/  ISETP.GT.AND P6, PT, R4, R0, PT ;  /* 0x000000000400720c */ /* 0x000fda0003fc4270 */
[----:B------:R-:W-:Y:S05]  /*2a440*/  @!P6 BRA `(.L_x_2513) ;  /* 0xfffffffc005ce947 */ /* 0x000fea000383ffff */
.L_x_2508:
        /* <DEDUP_REMOVED lines=8> */
.L_x_2749:
[----:B------:R-:W-:Y:S01]  /*2a4d0*/  ISETP.NE.AND P0, PT, R6, RZ, PT ;  /* 0x000000ff0600720c */ /* 0x000fe20003f05270 */
[----:B------:R-:W-:-:S12]  /*2a4e0*/  IMAD.MOV.U32 R6, RZ, RZ, RZ ;  /* 0x000000ffff067224 */ /* 0x000fd800078e00ff */
[----:B------:R-:W-:Y:S05]  /*2a4f0*/  @!P0 BRA `(.L_x_2515) ;  /* 0x0000000000108947 */ /* 0x000fea0003800000 */
[----:B------:R-:W-:Y:S01]  /*2a500*/  UMOV UR4, 0xffffffff ;  /* 0xffffffff00047882 */ /* 0x000fe20000000000 */
[----:B------:R-:W-:Y:S02]  /*2a510*/  VIADD R12, R7, 0xffffffff ;  /* 0xffffffff070c7836 */ /* 0x000fe40000000000 */
[----:B------:R-:W-:Y:S05]  /*2a520*/  BRA.DIV UR4, `(.L_x_2516) ;  /* 0x0000005204cc7947 */ /* 0x000fea000b800000 */
[----:B------:R3:W4:Y:S02]  /*2a530*/  SHFL.IDX PT, R6, R2, R12, 0x1f ;  /* 0x00001f0c02067589 */ /* 0x00072400000e0000 */
.L_x_2515:
[----:B------:R-:W5:Y:S01]  /*2a540*/  LDL.LU R9, [R1+0xc] ;  /* 0x00000c0001097983 */ /* 0x000f620000300800 */
[----:B01-3--:R-:W0:Y:S01]  /*2a550*/  LDC.64 R2, c[0x0][0xc68] ;  /* 0x00031a00ff027b82 */ /* 0x00be220000000a00 */
[----:B-----5:R-:W-:-:S04]  /*2a560*/  IMAD.IADD R9, R7, 0x1, R9 ;  /* 0x0000000107097824 */ /* 0x020fc800078e0209 */
[----:B0-----:R-:W-:Y:S01]  /*2a570*/  IMAD.WIDE R2, R9, 0x4, R2 ;  /* 0x0000000409027825 */ /* 0x001fe200078e0202 */
[----:B------:R0:W-:Y:S04]  /*2a580*/  STL [R1+0xc], R9 ;  /* 0x00000c0901007387 */ /* 0x0001e80000100800 */
[----:B0-----:R-:W2:Y:S01]  /*2a590*/  LDG.E R9, desc[UR46][R2.64] ;  /* 0x0000002e02097981 */ /* 0x001ea2000c1e1900 */
        /* <DEDUP_REMOVED lines=9> */
[----:B-1----:R-:W-:-:S05]  /*2a630*/  IADD3 R2, RZ, -R3, RZ ;  /* 0x80000003ff027210 */ /* 0x002fca0007ffe0ff */
        /* <DEDUP_REMOVED lines=24> */
[----:B0-----:R-:W-:-:S04]  /*2a7c0*/  IABS R8, R5 ;  /* 0x0000000500087213 */ /* 0x001fc80000000000 */
[----:B------:R-:W0:Y:S08]  /*2a7d0*/  I2F.RP R3, R8 ;  /* 0x0000000800037306 */ /* 0x000e300000209400 */
[----:B0-----:R-:W0:Y:S02]  /*2a7e0*/  MUFU.RCP R3, R3 ;  /* 0x0000000300037308 */ /* 0x001e240000001000 */
[----:B0-----:R-:W-:-:S06]  /*2a7f0*/  IADD3 R3, R3, 0xffffffe, RZ ;  /* 0x0ffffffe03037810 */ /* 0x001fcc0007ffe0ff */
[----:B------:R-:W0:Y:S02]  /*2a800*/  F2I.FTZ.U32.TRUNC.NTZ R3, R3 ;  /* 0x0000000300037305 */ /* 0x000e24000021f000 */
[----:B0-----:R-:W-:-:S04]  /*2a810*/  IMAD.MOV R2, RZ, RZ, -R3 ;  /* 0x000000ffff027224 */ /* 0x001fc800078e0a03 */
        /* <DEDUP_REMOVED lines=26> */
.L_x_2509:
[----:B------:R-:W-:Y:S01]  /*2a9c0*/  UMOV UR4, URZ ;  /* 0x0000003f00047c82 */ /* 0x000fe20008000000 */
[----:B------:R-:W-:Y:S01]  /*2a9d0*/  ULDC UR6, c[0x0][0xc14] ;  /* 0x0003050000067ab9 */ /* 0x000fe20000000800 */
[----:B------:R-:W-:Y:S01]  /*2a9e0*/  UMOV UR5, URZ ;  /* 0x0000003f00057c82 */ /* 0x000fe20008000000 */
[----:B------:R0:W-:Y:S01]  /*2a9f0*/  STL [R1], R0 ;  /* 0x0000000001007387 */ /* 0x0001e20000100800 */
[----:B------:R-:W-:Y:S02]  /*2aa00*/  IMAD.U32 R3, RZ, RZ, UR4 ;  /* 0x00000004ff037e24 */ /* 0x000fe4000f8e00ff */
[----:B------:R-:W-:-:S03]  /*2aa10*/  IMAD.U32 R2, RZ, RZ, UR5 ;  /* 0x00000005ff027e24 */ /* 0x000fc6000f8e00ff */
[----:B------:R1:W-:Y:S01]  /*2aa20*/  STL [R1+0x4], R3 ;  /* 0x0000040301007387 */ /* 0x0003e20000100800 */
[----:B0-----:R-:W-:-:S05]  /*2aa30*/  IMAD.U32 R0, RZ, RZ, UR6 ;  /* 0x00000006ff007e24 */ /* 0x001fca000f8e00ff */
[----:B------:R1:W-:Y:S04]  /*2aa40*/  STL [R1+0xc], R0 ;  /* 0x00000c0001007387 */ /* 0x0003e80000100800 */
[----:B------:R1:W-:Y:S02]  /*2aa50*/  STL [R1+0x8], R2 ;  /* 0x0000080201007387 */ /* 0x0003e40000100800 */
.L_x_2517:
        /* <DEDUP_REMOVED lines=9> */
[----:B------:R-:W-:Y:S02]  /*2aaf0*/  @!P0 MOV R0, 0x400 ;  /* 0x0000040000008802 */ /* 0x000fe40000000f00 */
[----:B--2---:R-:W-:Y:S02]  /*2ab00*/  MOV R6, R3 ;  /* 0x0000000300067202 */ /* 0x004fe40000000f00 */
[----:B------:R-:W0:Y:S01]  /*2ab10*/  @!P0 S2R R3, SR_CgaCtaId ;  /* 0x0000000000038919 */ /* 0x000e220000008800 */
[----:B---3--:R-:W-:Y:S01]  /*2ab20*/  IMAD.MOV.U32 R7, RZ, RZ, R2 ;  /* 0x000000ffff077224 */ /* 0x008fe200078e0002 */
[----:B0-----:R-:W-:-:S05]  /*2ab30*/  @!P0 LEA R0, R3, R0, 0x18 ;  /* 0x0000000003008211 */ /* 0x001fca00078ec0ff */
[----:B----4-:R0:W-:Y:S01]  /*2ab40*/  @!P0 STS.128 [R0+0x388d0], R4 ;  /* 0x0388d00400008388 */ /* 0x0101e20000000c00 */
[----:B------:R-:W-:Y:S06]  /*2ab50*/  BAR.ARV 0x5, 0x180 ;  /* 0x0146000000007b1d */ /* 0x000fec0000002000 */
.L_x_2506:
[----:B0-----:R-:W2:Y:S01]  /*2ab60*/  LDL R0, [R1+0xc] ;  /* 0x00000c0001007983 */ /* 0x001ea20000100800 */
[----:B------:R-:W-:Y:S02]  /*2ab70*/  ULDC UR4, c[0x0][0xc14] ;  /* 0x0003050000047ab9 */ /* 0x000fe40000000800 */
[----:B--2---:R-:W-:-:S13]  /*2ab80*/  ISETP.GE.AND P0, PT, R0, UR4, PT ;  /* 0x0000000400007c0c */ /* 0x004fda000bf06270 */
[----:B------:R-:W-:Y:S05]  /*2ab90*/  @!P0 BRA `(.L_x_2518) ;  /* 0xffffffa400788947 */ /* 0x000fea000383ffff */
[----:B------:R-:W-:Y:S05]  /*2aba0*/  BSYNC B7 ;  /* 0x0000000000077941 */ /* 0x000fea0003800000 */
.L_x_2414:
        /* <DEDUP_REMOVED lines=12> */
.L_x_2752:
[----:B------:R-:W-:Y:S05]  /*2ac70*/  BSYNC B0 ;  /* 0x0000000000007941 */ /* 0x000fea0003800000 */
.L_x_2519:
[----:B------:R-:W-:-:S03]  /*2ac80*/  UMOV UR4, 0xffffffff ;  /* 0xffffffff00047882 */ /* 0x000fc60000000000 */
[----:B------:R-:W-:Y:S05]  /*2ac90*/  BRA.DIV UR4, `(.L_x_2521) ;  /* 0x0000004e042c7947 */ /* 0x000fea000b800000 */
[----:B------:R-:W1:Y:S02]  /*2aca0*/  S2R R2, SR_TID.X ;  /* 0x0000000000027919 */ /* 0x000e640000002100 */
[----:B-1----:R-:W-:-:S04]  /*2acb0*/  SHF.R.U32.HI R2, RZ, 0x5, R2 ;  /* 0x00000005ff027819 */ /* 0x002fc80000011602 */
[----:B------:R-:W-:-:S05]  /*2acc0*/  LOP3.LUT R2, R2, 0x3, RZ, 0xc0, !PT ;  /* 0x0000000302027812 */ /* 0x000fca00078ec0ff */
[----:B------:R1:W2:Y:S02]  /*2acd0*/  SHFL.IDX PT, R14, R2, RZ, 0x1f ;  /* 0x00001fff020e7589 */ /* 0x0002a400000e0000 */
.L_x_2755:
[----:B--2---:R-:W-:-:S13]  /*2ace0*/  ISETP.NE.AND P0, PT, R14, RZ, PT ;  /* 0x000000ff0e00720c */ /* 0x004fda0003f05270 */
[----:B------:R-:W-:Y:S05]  /*2acf0*/  @P0 BRA `(.L_x_2181) ;  /* 0x0000000000b00947 */ /* 0x000fea0003800000 */
[----:B------:R-:W-:-:S03]  /*2ad00*/  UMOV UR4, 0xffffffff ;  /* 0xffffffff00047882 */ /* 0x000fc60000000000 */
[----:B------:R-:W-:Y:S05]  /*2ad10*/  BRA.DIV UR4, `(.L_x_2522) ;  /* 0x0000004e04407947 */ /* 0x000fea000b800000 */
[----:B------:R-:W-:-:S13]  /*2ad20*/  ELECT P6, URZ, PT ;  /* 0x00000000003f782f */ /* 0x000fda00038c0000 */
.L_x_2758:
[----:B------:R-:W-:Y:S05]  /*2ad30*/  @!P6 BRA `(.L_x_2181) ;  /* 0x0000000000a0e947 */ /* 0x000fea0003800000 */
[----:B------:R-:W-:-:S06]  /*2ad40*/  ULOP3.LUT UR4, UR40, 0x2, URZ, 0xfc, !UPT ;  /* 0x0000000228047892 */ /* 0x000fcc000f8efc3f */
[----:B-1----:R-:W-:-:S05]  /*2ad50*/  IMAD.U32 R2, RZ, RZ, UR4 ;  /* 0x00000004ff027e24 */ /* 0x002fca000f8e00ff */
[----:B------:R-:W-:-:S13]  /*2ad60*/  ISETP.NE.AND P0, PT, R2, 0x3, PT ;  /* 0x000000030200780c */ /* 0x000fda0003f05270 */
[----:B------:R-:W-:Y:S05]  /*2ad70*/  @!P0 BRA `(.L_x_2523) ;  /* 0x0000000000048947 */ /* 0x000fea0003800000 */
[----:B------:R-:W-:Y:S01]  /*2ad80*/  BPT.TRAP 0x1 ;  /* 0x000000040000795c */ /* 0x000fe20000300000 */
.L_x_2523:
[----:B0-----:R-:W2:Y:S04]  /*2ad90*/  LDL R3, [R1+0x10] ;  /* 0x0000100001037983 */ /* 0x001ea80000100800 */
[----:B------:R-:W3:Y:S01]  /*2ada0*/  LDL.LU R7, [R1+0x1c] ;  /* 0x00001c0001077983 */ /* 0x000ee20000300800 */
[----:B------:R-:W-:-:S05]  /*2adb0*/  IADD3 R2, R0, 0x38840, RZ ;  /* 0x0003884000027810 */ /* 0x000fca0007ffe0ff */
        /* <DEDUP_REMOVED lines=11> */
.L_x_2759:
[----:B------:R-:W1:Y:S02]  /*2ae70*/  SYNCS.PHASECHK.TRANS64.TRYWAIT P1, [R7+URZ], R2 ;  /* 0x00000002070075a7 */ /* 0x000e64000802017f */
[----:B-1----:R-:W-:Y:S05]  /*2ae80*/  @!P1 BRA `(.L_x_2525) ;  /* 0x0000004c00189947 */ /* 0x002fea0003800000 */
.L_x_2760:
[----:B------:R-:W-:Y:S05]  /*2ae90*/  @!P0 BRA `(.L_x_2526) ;  /* 0x0000000000048947 */ /* 0x000fea0003800000 */
[----:B------:R-:W-:Y:S01]  /*2aea0*/  BPT.TRAP 0x1 ;  /* 0x000000040000795c */ /* 0x000fe20000300000 */
.L_x_2526:
[----:B------:R-:W2:Y:S02]  /*2aeb0*/  LDL.LU R4, [R1+0x10] ;  /* 0x0000100001047983 */ /* 0x000ea40000300800 */
[----:B--2---:R-:W-:-:S04]  /*2aec0*/  IMAD R4, R4, 0x8, R0 ;  /* 0x0000000804047824 */ /* 0x004fc800078e0200 */
[----:B------:R-:W2:Y:S02]  /*2aed0*/  SYNCS.PHASECHK.TRANS64.TRYWAIT P1, [R4+URZ+0x38860], R5 ;  /* 0x03886005040075a7 */ /* 0x000ea4000802017f */
[----:B--2---:R-:W-:Y:S05]  /*2aee0*/  @!P1 BRA `(.L_x_2527) ;  /* 0x0000004c00149947 */ /* 0x004fea0003800000 */
.L_x_2761:
[----:B------:R-:W-:Y:S05]  /*2aef0*/  @!P0 BRA `(.L_x_2528) ;  /* 0x0000000000048947 */ /* 0x000fea0003800000 */
[----:B------:R-:W-:Y:S01]  /*2af00*/  BPT.TRAP 0x1 ;  /* 0x000000040000795c */ /* 0x000fe20000300000 */
.L_x_2528:
[----:B------:R-:W-:-:S04]  /*2af10*/  LEA R3, R3, R0, 0x3 ;  /* 0x0000000003037211 */ /* 0x000fc800078e18ff */
[----:B------:R-:W3:Y:S02]  /*2af20*/  SYNCS.PHASECHK.TRANS64.TRYWAIT P1, [R3+URZ+0x38860], R2 ;  /* 0x03886002030075a7 */ /* 0x000ee4000802017f */
[----:B---3--:R-:W-:Y:S05]  /*2af30*/  @!P1 BRA `(.L_x_2529) ;  /* 0x0000004c00149947 */ /* 0x008fea0003800000 */
.L_x_2762:
[----:B------:R-:W-:Y:S05]  /*2af40*/  @!P0 BRA `(.L_x_2530) ;  /* 0x0000000000048947 */ /* 0x000fea0003800000 */
[----:B------:R-:W-:Y:S01]  /*2af50*/  BPT.TRAP 0x1 ;  /* 0x000000040000795c */ /* 0x000fe20000300000 */
.L_x_2530:
[----:B------:R-:W4:Y:S02]  /*2af60*/  SYNCS.PHASECHK.TRANS64.TRYWAIT P0, [R4+URZ+0x38880], R5 ;  /* 0x03888005040075a7 */ /* 0x000f24000800017f */
[----:B----4-:R-:W-:Y:S05]  /*2af70*/  @!P0 BRA `(.L_x_2531) ;  /* 0x0000004c00188947 */ /* 0x010fea0003800000 */
.L_x_2532:
[----:B------:R0:W0:Y:S02]  /*2af80*/  SYNCS.PHASECHK.TRANS64.TRYWAIT P0, [R3+URZ+0x38880], R2 ;  /* 0x03888002030075a7 */ /* 0x000024000800017f */
[----:B0-----:R-:W-:Y:S05]  /*2af90*/  @!P0 NANOSLEEP.SYNCS 0x989680 ;  /* 0x009896800000895d */ /* 0x001fea0003900000 */
[----:B------:R-:W0:Y:S02]  /*2afa0*/  @!P0 SYNCS.PHASECHK.TRANS64 P0, [R3+URZ+0x38880], R2 ;  /* 0x03888002030085a7 */ /* 0x000e24000800007f */
[----:B0-----:R-:W-:Y:S05]  /*2afb0*/  @!P0 BRA `(.L_x_2532) ;  /* 0xfffffffc00f08947 */ /* 0x001fea000383ffff */
.L_x_2181:
[----:B------:R-:W-:Y:S05]  /*2afc0*/  BSYNC B8 ;  /* 0x0000000000087941 */ /* 0x000fea0003800000 */
.L_x_2178:
[----:B------:R-:W-:Y:S05]  /*2afd0*/  EXIT ;  /* 0x000000000000794d */ /* 0x000fea0003800000 */
.L_x_2203:
[----:B0-----:R0:W1:Y:S02]  /*2afe0*/  SYNCS.PHASECHK.TRANS64.TRYWAIT P6, [R107+URZ+0x38890], R128 ;  /* 0x038890806b0075a7 */ /* 0x00106400080c017f */
[----:B-1----:R-:W-:Y:S05]  /*2aff0*/  @!P6 NANOSLEEP.SYNCS 0x989680 ;  /* 0x009896800000e95d */ /* 0x002fea0003900000 */
[----:B------:R-:W1:Y:S02]  /*2b000*/  @!P6 SYNCS.PHASECHK.TRANS64 P6, [R107+URZ+0x38890], R128 ;  /* 0x038890806b00e5a7 */ /* 0x000e6400080c007f */
[----:B-1----:R-:W-:Y:S05]  /*2b010*/  @!P6 BRA `(.L_x_2203) ;  /* 0xfffffffc00f0e947 */ /* 0x002fea000383ffff */
[----:B------:R-:W-:Y:S05]  /*2b020*/  BRA `(.L_x_2533) ;  /* 0xfffffd8000347947 */ /* 0x000fea000383ffff */
.L_x_2237:
[----:B0-----:R0:W1:Y:S02]  /*2b030*/  SYNCS.PHASECHK.TRANS64.TRYWAIT P3, [R107+URZ+0x38890], R128 ;  /* 0x038890806b0075a7 */ /* 0x001064000806017f */
[----:B-1----:R-:W-:Y:S05]  /*2b040*/  @!P3 NANOSLEEP.SYNCS 0x989680 ;  /* 0x009896800000b95d */ /* 0x002fea0003900000 */
[----:B------:R-:W1:Y:S02]  /*2b050*/  @!P3 SYNCS.PHASECHK.TRANS64 P3, [R107+URZ+0x38890], R128 ;  /* 0x038890806b00b5a7 */ /* 0x000e64000806007f */
[----:B-1----:R-:W-:Y:S05]  /*2b060*/  @!P3 BRA `(.L_x_2237) ;  /* 0xfffffffc00f0b947 */ /* 0x002fea000383ffff */
[----:B------:R-:W-:Y:S05]  /*2b070*/  BRA `(.L_x_2534) ;  /* 0xfffffdc000887947 */ /* 0x000fea000383ffff */
.L_x_2254:
[----:B0-----:R0:W1:Y:S02]  /*2b080*/  SYNCS.PHASECHK.TRANS64.TRYWAIT P2, [R107+URZ+0x38890], R128 ;  /* 0x038890806b0075a7 */ /* 0x001064000804017f */
[----:B-1----:R-:W-:Y:S05]  /*2b090*/  @!P2 NANOSLEEP.SYNCS 0x989680 ;  /* 0x009896800000a95d */ /* 0x002fea0003900000 */
[----:B------:R-:W1:Y:S02]  /*2b0a0*/  @!P2 SYNCS.PHASECHK.TRANS64 P2, [R107+URZ+0x38890], R128 ;  /* 0x038890806b00a5a7 */ /* 0x000e64000804007f */
[----:B-1----:R-:W-:Y:S05]  /*2b0b0*/  @!P2 BRA `(.L_x_2254) ;  /* 0xfffffffc00f0a947 */ /* 0x002fea000383ffff */
[----:B------:R-:W-:Y:S05]  /*2b0c0*/  BRA `(.L_x_2535) ;  /* 0xfffffe0000a07947 */ /* 0x000fea000383ffff */
.L_x_2264:
[----:B--2---:R2:W3:Y:S02]  /*2b0d0*/  SYNCS.PHASECHK.TRANS64.TRYWAIT P3, [R107+URZ+0x388b0], R128 ;  /* 0x0388b0806b0075a7 */ /* 0x0044e4000806017f */
[----:B---3--:R-:W-:Y:S05]  /*2b0e0*/  @!P3 NANOSLEEP.SYNCS 0x989680 ;  /* 0x009896800000b95d */ /* 0x008fea0003900000 */
[----:B------:R-:W3:Y:S02]  /*2b0f0*/  @!P3 SYNCS.PHASECHK.TRANS64 P3, [R107+URZ+0x388b0], R128 ;  /* 0x0388b0806b00b5a7 */ /* 0x000ee4000806007f */
[----:B---3--:R-:W-:Y:S05]  /*2b100*/  @!P3 BRA `(.L_x_2264) ;  /* 0xfffffffc00f0b947 */ /* 0x008fea000383ffff */
[----:B------:R-:W-:Y:S05]  /*2b110*/  BRA `(.L_x_2536) ;  /* 0xfffffe0400fc7947 */ /* 0x000fea000383ffff */
.L_x_2276:
[----:B------:R-:W-:Y:S01]  /*2b120*/  BSSY B0, `(.L_x_2537) ;  /* 0x0000007000007945 */ /* 0x000fe20003800000 */
[----:B------:R-:W-:Y:S02]  /*2b130*/  IMAD.MOV.U32 R12, RZ, RZ, RZ ;  /* 0x000000ffff0c7224 */ /* 0x000fe400078e00ff */
[----:B------:R-:W-:Y:S02]  /*2b140*/  IMAD.MOV.U32 R11, RZ, RZ, 0x1f ;  /* 0x0000001fff0b7424 */ /* 0x000fe400078e00ff */
[----:B------:R-:W-:-:S07]  /*2b150*/  IMAD.MOV.U32 R15, RZ, RZ, -0x1 ;  /* 0xffffffffff0f7424 */ /* 0x000fce00078e00ff */
[----:B-----5:R-:W-:Y:S05]  /*2b160*/  WARPSYNC.COLLECTIVE R15, `(.L_x_2538) ;  /* 0x000000000f087348 */ /* 0x020fea0003c00000 */
[----:B------:R0:W1:Y:S02]  /*2b170*/  SHFL.IDX P6, R14, R13, R12, R11 ;  /* 0x0000000c0d0e7389 */ /* 0x00006400000c000b */
[----:B01---5:R-:W-:Y:S01]  /*2b180*/  ENDCOLLECTIVE ;  /* 0x000000000000791b */ /* 0x023fe20003800000 */
.L_x_2538:
[----:B------:R-:W-:Y:S05]  /*2b190*/  BSYNC B0 ;  /* 0x0000000000007941 */ /* 0x000fea0003800000 */
.L_x_2537:
[----:B------:R0:W-:Y:S01]  /*2b1a0*/  STL [R1], R14 ;  /* 0x0000000e01007387 */ /* 0x0001e20000100800 */
[----:B------:R-:W-:Y:S05]  /*2b1b0*/  BRA `(.L_x_2539) ;  /* 0xfffffe1400187947 */ /* 0x000fea000383ffff */
.L_x_2294:
[----:B------:R-:W-:Y:S01]  /*2b1c0*/  BSSY B1, `(.L_x_2540) ;  /* 0x0000008000017945 */ /* 0x000fe20003800000 */
[----:B------:R-:W-:Y:S01]  /*2b1d0*/  IMAD.MOV.U32 R13, RZ, RZ, R5 ;  /* 0x000000ffff0d7224 */ /* 0x000fe200078e0005 */
[----:B------:R-:W-:Y:S01]  /*2b1e0*/  MOV R12, RZ ;  /* 0x000000ff000c7202 */ /* 0x000fe20000000f00 */
[----:B------:R-:W-:Y:S02]  /*2b1f0*/  IMAD.MOV.U32 R11, RZ, RZ, 0x181f ;  /* 0x0000181fff0b7424 */ /* 0x000fe400078e00ff */
[----:B0-----:R-:W-:-:S07]  /*2b200*/  IMAD.MOV.U32 R15, RZ, RZ, -0x1 ;  /* 0xffffffffff0f7424 */ /* 0x001fce00078e00ff */
[----:B-----5:R-:W-:Y:S05]  /*2b210*/  WARPSYNC.COLLECTIVE R15, `(.L_x_2541) ;  /* 0x000000000f087348 */ /* 0x020fea0003c00000 */
[----:B------:R0:W1:Y:S02]  /*2b220*/  SHFL.IDX P6, R14, R13, R12, R11 ;  /* 0x0000000c0d0e7389 */ /* 0x00006400000c000b */
[----:B01---5:R-:W-:Y:S01]  /*2b230*/  ENDCOLLECTIVE ;  /* 0x000000000000791b */ /* 0x023fe20003800000 */
.L_x_2541:
[----:B------:R-:W-:Y:S05]  /*2b240*/  BSYNC B1 ;  /* 0x0000000000017941 */ /* 0x000fea0003800000 */
.L_x_2540:
[----:B------:R-:W-:Y:S05]  /*2b250*/  BRA `(.L_x_2542) ;  /* 0xfffffe2400b47947 */ /* 0x000fea000383ffff */
.L_x_2295:
[----:B------:R-:W-:Y:S01]  /*2b260*/  BSSY B1, `(.L_x_2543) ;  /* 0x0000008000017945 */ /* 0x000fe20003800000 */
[----:B------:R-:W-:Y:S01]  /*2b270*/  IMAD.MOV.U32 R13, RZ, RZ, R4 ;  /* 0x000000ffff0d7224 */ /* 0x000fe200078e0004 */
[----:B------:R-:W-:Y:S01]  /*2b280*/  MOV R11, 0x181f ;  /* 0x0000181f000b7802 */ /* 0x000fe20000000f00 */
[----:B------:R-:W-:Y:S02]  /*2b290*/  IMAD.MOV.U32 R12, RZ, RZ, RZ ;  /* 0x000000ffff0c7224 */ /* 0x000fe400078e00ff */
[----:B0-----:R-:W-:-:S07]  /*2b2a0*/  IMAD.MOV.U32 R15, RZ, RZ, -0x1 ;  /* 0xffffffffff0f7424 */ /* 0x001fce00078e00ff */
[----:B-----5:R-:W-:Y:S05]  /*2b2b0*/  WARPSYNC.COLLECTIVE R15, `(.L_x_2544) ;  /* 0x000000000f087348 */ /* 0x020fea0003c00000 */
[----:B------:R0:W1:Y:S02]  /*2b2c0*/  SHFL.IDX P6, R14, R13, R12, R11 ;  /* 0x0000000c0d0e7389 */ /* 0x00006400000c000b */
[----:B01---5:R-:W-:Y:S01]  /*2b2d0*/  ENDCOLLECTIVE ;  /* 0x000000000000791b */ /* 0x023fe20003800000 */
.L_x_2544:
[----:B------:R-:W-:Y:S05]  /*2b2e0*/  BSYNC B1 ;  /* 0x0000000000017941 */ /* 0x000fea0003800000 */
.L_x_2543:
[----:B------:R-:W-:Y:S05]  /*2b2f0*/  BRA `(.L_x_2545) ;  /* 0xfffffe2400947947 */ /* 0x000fea000383ffff */
.L_x_2296:
[----:B------:R-:W-:Y:S01]  /*2b300*/  BSSY B1, `(.L_x_2546) ;  /* 0x0000008000017945 */ /* 0x000fe20003800000 */
[----:B------:R-:W-:Y:S01]  /*2b310*/  IMAD.MOV.U32 R13, RZ, RZ, R3 ;  /* 0x000000ffff0d7224 */ /* 0x000fe200078e0003 */
[----:B0-----:R-:W-:Y:S01]  /*2b320*/  MOV R15, 0xffffffff ;  /* 0xffffffff000f7802 */ /* 0x001fe20000000f00 */
[----:B------:R-:W-:Y:S02]  /*2b330*/  IMAD.MOV.U32 R12, RZ, RZ, RZ ;  /* 0x000000ffff0c7224 */ /* 0x000fe400078e00ff */
[----:B------:R-:W-:-:S07]  /*2b340*/  IMAD.MOV.U32 R11, RZ, RZ, 0x181f ;  /* 0x0000181fff0b7424 */ /* 0x000fce00078e00ff */
[----:B-----5:R-:W-:Y:S05]  /*2b350*/  WARPSYNC.COLLECTIVE R15, `(.L_x_2547) ;  /* 0x000000000f087348 */ /* 0x020fea0003c00000 */
[----:B------:R0:W1:Y:S02]  /*2b360*/  SHFL.IDX P6, R14, R13, R12, R11 ;  /* 0x0000000c0d0e7389 */ /* 0x00006400000c000b */
[----:B01---5:R-:W-:Y:S01]  /*2b370*/  ENDCOLLECTIVE ;  /* 0x000000000000791b */ /* 0x023fe20003800000 */
.L_x_2547:
[----:B------:R-:W-:Y:S05]  /*2b380*/  BSYNC B1 ;  /* 0x0000000000017941 */ /* 0x000fea0003800000 */
.L_x_2546:
[----:B------:R-:W-:Y:S05]  /*2b390*/  BRA `(.L_x_2548) ;  /* 0xfffffe2400747947 */ /* 0x000fea000383ffff */
.L_x_2297:
[----:B------:R-:W-:Y:S01]  /*2b3a0*/  BSSY B1, `(.L_x_2549) ;  /* 0x0000008000017945 */ /* 0x000fe20003800000 */
[----:B------:R-:W-:Y:S02]  /*2b3b0*/  IMAD.MOV.U32 R13, RZ, RZ, R0 ;  /* 0x000000ffff0d7224 */ /* 0x000fe400078e0000 */
[----:B------:R-:W-:Y:S02]  /*2b3c0*/  IMAD.MOV.U32 R12, RZ, RZ, RZ ;  /* 0x000000ffff0c7224 */ /* 0x000fe400078e00ff */
[----:B------:R-:W-:Y:S02]  /*2b3d0*/  IMAD.MOV.U32 R11, RZ, RZ, 0x181f ;  /* 0x0000181fff0b7424 */ /* 0x000fe400078e00ff */
[----:B0-----:R-:W-:-:S07]  /*2b3e0*/  IMAD.MOV.U32 R15, RZ, RZ, -0x1 ;  /* 0xffffffffff0f7424 */ /* 0x001fce00078e00ff */
[----:B-----5:R-:W-:Y:S05]  /*2b3f0*/  WARPSYNC.COLLECTIVE R15, `(.L_x_2550) ;  /* 0x000000000f087348 */ /* 0x020fea0003c00000 */
[----:B------:R0:W1:Y:S02]  /*2b400*/  SHFL.IDX P6, R14, R13, R12, R11 ;  /* 0x0000000c0d0e7389 */ /* 0x00006400000c000b */
[----:B01---5:R-:W-:Y:S01]  /*2b410*/  ENDCOLLECTIVE ;  /* 0x000000000000791b */ /* 0x023fe20003800000 */
.L_x_2550:
[----:B------:R-:W-:Y:S05]  /*2b420*/  BSYNC B1 ;  /* 0x0000000000017941 */ /* 0x000fea0003800000 */
.L_x_2549:
[----:B------:R-:W-:Y:S05]  /*2b430*/  BRA `(.L_x_2551) ;  /* 0xfffffe2400547947 */ /* 0x000fea000383ffff */
.L_x_2298:
[----:B------:R-:W-:Y:S01]  /*2b440*/  BSSY B1, `(.L_x_2552) ;  /* 0x0000008000017945 */ /* 0x000fe20003800000 */
[----:B------:R-:W-:Y:S01]  /*2b450*/  MOV R13, R5 ;  /* 0x00000005000d7202 */ /* 0x000fe20000000f00 */
[----:B------:R-:W-:Y:S02]  /*2b460*/  IMAD.MOV.U32 R12, RZ, RZ, 0x1 ;  /* 0x00000001ff0c7424 */ /* 0x000fe400078e00ff */
[----:B------:R-:W-:Y:S02]  /*2b470*/  IMAD.MOV.U32 R11, RZ, RZ, 0x181f ;  /* 0x0000181fff0b7424 */ /* 0x000fe400078e00ff */
[----:B0-----:R-:W-:-:S07]  /*2b480*/  IMAD.MOV.U32 R15, RZ, RZ, -0x1 ;  /* 0xffffffffff0f7424 */ /* 0x001fce00078e00ff */
[----:B-----5:R-:W-:Y:S05]  /*2b490*/  WARPSYNC.COLLECTIVE R15, `(.L_x_2553) ;  /* 0x000000000f087348 */ /* 0x020fea0003c00000 */
[----:B------:R0:W1:Y:S02]  /*2b4a0*/  SHFL.IDX P6, R14, R13, R12, R11 ;  /* 0x0000000c0d0e7389 */ /* 0x00006400000c000b */
[----:B01---5:R-:W-:Y:S01]  /*2b4b0*/  ENDCOLLECTIVE ;  /* 0x000000000000791b */ /* 0x023fe20003800000 */
.L_x_2553:
[----:B------:R-:W-:Y:S05]  /*2b4c0*/  BSYNC B1 ;  /* 0x0000000000017941 */ /* 0x000fea0003800000 */
.L_x_2552:
[----:B------:R-:W-:Y:S05]  /*2b4d0*/  BRA `(.L_x_2554) ;  /* 0xfffffe2400347947 */ /* 0x000fea000383ffff */
.L_x_2299:
[----:B------:R-:W-:Y:S01]  /*2b4e0*/  BSSY B1, `(.L_x_2555) ;  /* 0x0000008000017945 */ /* 0x000fe20003800000 */
[----:B------:R-:W-:Y:S01]  /*2b4f0*/  IMAD.MOV.U32 R13, RZ, RZ, R4 ;  /* 0x000000ffff0d7224 */ /* 0x000fe200078e0004 */
[----:B------:R-:W-:Y:S01]  /*2b500*/  MOV R12, 0x1 ;  /* 0x00000001000c7802 */ /* 0x000fe20000000f00 */
[----:B------:R-:W-:Y:S02]  /*2b510*/  IMAD.MOV.U32 R11, RZ, RZ, 0x181f ;  /* 0x0000181fff0b7424 */ /* 0x000fe400078e00ff */
[----:B0-----:R-:W-:-:S07]  /*2b520*/  IMAD.MOV.U32 R15, RZ, RZ, -0x1 ;  /* 0xffffffffff0f7424 */ /* 0x001fce00078e00ff */
[----:B-----5:R-:W-:Y:S05]  /*2b530*/  WARPSYNC.COLLECTIVE R15, `(.L_x_2556) ;  /* 0x000000000f087348 */ /* 0x020fea0003c00000 */
[----:B------:R0:W1:Y:S02]  /*2b540*/  SHFL.IDX P6, R14, R13, R12, R11 ;  /* 0x0000000c0d0e7389 */ /* 0x00006400000c000b */
[----:B01---5:R-:W-:Y:S01]  /*2b550*/  ENDCOLLECTIVE ;  /* 0x000000000000791b */ /* 0x023fe20003800000 */
.L_x_2556:
[----:B------:R-:W-:Y:S05]  /*2b560*/  BSYNC B1 ;  /* 0x0000000000017941 */ /* 0x000fea0003800000 */
.L_x_2555:
[----:B------:R-:W-:Y:S05]  /*2b570*/  BRA `(.L_x_2557) ;  /* 0xfffffe2400147947 */ /* 0x000fea000383ffff */
.L_x_2300:
        /* <DEDUP_REMOVED lines=8> */
.L_x_2559:
[----:B------:R-:W-:Y:S05]  /*2b600*/  BSYNC B1 ;  /* 0x0000000000017941 */ /* 0x000fea0003800000 */
.L_x_2558:
[----:B------:R-:W-:Y:S05]  /*2b610*/  BRA `(.L_x_2560) ;  /* 0xfffffe2000f47947 */ /* 0x000fea000383ffff */
.L_x_2301:
[----:B------:R-:W-:Y:S01]  /*2b620*/  BSSY B1, `(.L_x_2561) ;  /* 0x0000008000017945 */ /* 0x000fe20003800000 */
[----:B------:R-:W-:Y:S01]  /*2b630*/  IMAD.MOV.U32 R13, RZ, RZ, R0 ;  /* 0x000000ffff0d7224 */ /* 0x000fe200078e0000 */
[----:B0-----:R-:W-:Y:S01]  /*2b640*/  MOV R15, 0xffffffff ;  /* 0xffffffff000f7802 */ /* 0x001fe20000000f00 */
[----:B------:R-:W-:Y:S02]  /*2b650*/  IMAD.MOV.U32 R12, RZ, RZ, 0x1 ;  /* 0x00000001ff0c7424 */ /* 0x000fe400078e00ff */
[----:B------:R-:W-:-:S07]  /*2b660*/  IMAD.MOV.U32 R11, RZ, RZ, 0x181f ;  /* 0x0000181fff0b7424 */ /* 0x000fce00078e00ff */
[----:B-----5:R-:W-:Y:S05]  /*2b670*/  WARPSYNC.COLLECTIVE R15, `(.L_x_2562) ;  /* 0x000000000f087348 */ /* 0x020fea0003c00000 */
[----:B------:R0:W1:Y:S02]  /*2b680*/  SHFL.IDX P6, R14, R13, R12, R11 ;  /* 0x0000000c0d0e7389 */ /* 0x00006400000c000b */
[----:B01---5:R-:W-:Y:S01]  /*2b690*/  ENDCOLLECTIVE ;  /* 0x000000000000791b */ /* 0x023fe20003800000 */
.L_x_2562:
[----:B------:R-:W-:Y:S05]  /*2b6a0*/  BSYNC B1 ;  /* 0x0000000000017941 */ /* 0x000fea0003800000 */
.L_x_2561:
[----:B------:R-:W-:Y:S05]  /*2b6b0*/  BRA `(.L_x_2563) ;  /* 0xfffffe2000d47947 */ /* 0x000fea000383ffff */
.L_x_2302:
[----:B------:R-:W-:Y:S01]  /*2b6c0*/  BSSY B1, `(.L_x_2564) ;  /* 0x0000008000017945 */ /* 0x000fe20003800000 */
[----:B------:R-:W-:Y:S02]  /*2b6d0*/  IMAD.MOV.U32 R13, RZ, RZ, R5 ;  /* 0x000000ffff0d7224 */ /* 0x000fe400078e0005 */
[----:B------:R-:W-:Y:S02]  /*2b6e0*/  IMAD.MOV.U32 R12, RZ, RZ, 0x2 ;  /* 0x00000002ff0c7424 */ /* 0x000fe400078e00ff */
[----:B------:R-:W-:Y:S02]  /*2b6f0*/  IMAD.MOV.U32 R11, RZ, RZ, 0x181f ;  /* 0x0000181fff0b7424 */ /* 0x000fe400078e00ff */
[----:B0-----:R-:W-:-:S07]  /*2b700*/  IMAD.MOV.U32 R15, RZ, RZ, -0x1 ;  /* 0xffffffffff0f7424 */ /* 0x001fce00078e00ff */
[----:B-----5:R-:W-:Y:S05]  /*2b710*/  WARPSYNC.COLLECTIVE R15, `(.L_x_2565) ;  /* 0x000000000f087348 */ /* 0x020fea0003c00000 */
[----:B------:R0:W1:Y:S02]  /*2b720*/  SHFL.IDX P6, R14, R13, R12, R11 ;  /* 0x0000000c0d0e7389 */ /* 0x00006400000c000b */
[----:B01---5:R-:W-:Y:S01]  /*2b730*/  ENDCOLLECTIVE ;  /* 0x000000000000791b */ /* 0x023fe20003800000 */
.L_x_2565:
[----:B------:R-:W-:Y:S05]  /*2b740*/  BSYNC B1 ;  /* 0x0000000000017941 */ /* 0x000fea0003800000 */
.L_x_2564:
[----:B------:R-:W-:Y:S05]  /*2b750*/  BRA `(.L_x_2566) ;  /* 0xfffffe2000b47947 */ /* 0x000fea000383ffff */
.L_x_2303:
        /* <DEDUP_REMOVED lines=8> */
.L_x_2568:
[----:B------:R-:W-:Y:S05]  /*2b7e0*/  BSYNC B1 ;  /* 0x0000000000017941 */ /* 0x000fea0003800000 */
.L_x_2567:
[----:B------:R-:W-:Y:S05]  /*2b7f0*/  BRA `(.L_x_2569) ;  /* 0xfffffe2000947947 */ /* 0x000fea000383ffff */
.L_x_2304:
        /* <DEDUP_REMOVED lines=8> */
.L_x_2571:
[----:B------:R-:W-:Y:S05]  /*2b880*/  BSYNC B1 ;  /* 0x0000000000017941 */ /* 0x000fea0003800000 */
.L_x_2570:
[----:B------:R-:W-:Y:S05]  /*2b890*/  BRA `(.L_x_2572) ;  /* 0xfffffe2000747947 */ /* 0x000fea000383ffff */
.L_x_2305:
        /* <DEDUP_REMOVED lines=8> */
.L_x_2574:
[----:B------:R-:W-:Y:S05]  /*2b920*/  BSYNC B1 ;  /* 0x0000000000017941 */ /* 0x000fea0003800000 */
.L_x_2573:
[----:B------:R-:W-:Y:S05]  /*2b930*/  BRA `(.L_x_2575) ;  /* 0xfffffe2000547947 */ /* 0x000fea000383ffff */
.L_x_2306:
        /* <DEDUP_REMOVED lines=8> */
.L_x_2577:
[----:B------:R-:W-:Y:S05]  /*2b9c0*/  BSYNC B1 ;  /* 0x0000000000017941 */ /* 0x000fea0003800000 */
.L_x_2576:
[----:B------:R-:W-:Y:S05]  /*2b9d0*/  BRA `(.L_x_2578) ;  /* 0xfffffe2000347947 */ /* 0x000fea000383ffff */
.L_x_2307:
        /* <DEDUP_REMOVED lines=8> */
.L_x_2580:
[----:B------:R-:W-:Y:S05]  /*2ba60*/  BSYNC B1 ;  /* 0x0000000000017941 */ /* 0x000fea0003800000 */
.L_x_2579:
[----:B------:R-:W-:Y:S05]  /*2ba70*/  BRA `(.L_x_2581) ;  /* 0xfffffe2000147947 */ /* 0x000fea000383ffff */
.L_x_2308:
        /* <DEDUP_REMOVED lines=8> */
.L_x_2583:
[----:B------:R-:W-:Y:S05]  /*2bb00*/  BSYNC B1 ;  /* 0x0000000000017941 */ /* 0x000fea0003800000 */
.L_x_2582:
[----:B------:R-:W-:Y:S05]  /*2bb10*/  BRA `(.L_x_2584) ;  /* 0xfffffe1c00f47947 */ /* 0x000fea000383ffff */
.L_x_2309:
        /* <DEDUP_REMOVED lines=8> */
.L_x_2586:
[----:B------:R-:W-:Y:S05]  /*2bba0*/  BSYNC B1 ;  /* 0x0000000000017941 */ /* 0x000fea0003800000 */
.L_x_2585:
[----:B------:R-:W-:Y:S05]  /*2bbb0*/  BRA `(.L_x_2587) ;  /* 0xfffffe1c00d47947 */ /* 0x000fea000383ffff */
.L_x_2311:
[----:B-1----:R1:W2:Y:S02]  /*2bbc0*/  SYNCS.PHASECHK.TRANS64.TRYWAIT P1, [R18+URZ+0x38800], R3 ;  /* 0x03880003120075a7 */ /* 0x0022a4000802017f */
[----:B--2---:R-:W-:Y:S05]  /*2bbd0*/  @!P1 NANOSLEEP.SYNCS 0x989680 ;  /* 0x009896800000995d */ /* 0x004fea0003900000 */
[----:B------:R-:W2:Y:S02]  /*2bbe0*/  @!P1 SYNCS.PHASECHK.TRANS64 P1, [R18+URZ+0x38800], R3 ;  /* 0x03880003120095a7 */ /* 0x000ea4000802007f */
[----:B--2---:R-:W-:Y:S05]  /*2bbf0*/  @!P1 BRA `(.L_x_2311) ;  /* 0xfffffffc00f09947 */ /* 0x004fea000383ffff */
[----:B------:R-:W-:Y:S05]  /*2bc00*/  BRA `(.L_x_2588) ;  /* 0xfffffe1c00e07947 */ /* 0x000fea000383ffff */
.L_x_2327:
[----:B------:R-:W-:Y:S01]  /*2bc10*/  BSSY B1, `(.L_x_2589) ;  /* 0x0000008000017945 */ /* 0x000fe20003800000 */
[----:B------:R-:W-:Y:S01]  /*2bc20*/  IMAD.MOV.U32 R13, RZ, RZ, R5 ;  /* 0x000000ffff0d7224 */ /* 0x000fe200078e0005 */
[----:B------:R-:W-:Y:S01]  /*2bc30*/  MOV R11, 0x181f ;  /* 0x0000181f000b7802 */ /* 0x000fe20000000f00 */
[----:B------:R-:W-:Y:S02]  /*2bc40*/  IMAD.MOV.U32 R12, RZ, RZ, RZ ;  /* 0x000000ffff0c7224 */ /* 0x000fe400078e00ff */
[----:B------:R-:W-:-:S07]  /*2bc50*/  IMAD.MOV.U32 R15, RZ, RZ, -0x1 ;  /* 0xffffffffff0f7424 */ /* 0x000fce00078e00ff */
[----:B-----5:R-:W-:Y:S05]  /*2bc60*/  WARPSYNC.COLLECTIVE R15, `(.L_x_2590) ;  /* 0x000000000f087348 */ /* 0x020fea0003c00000 */
[----:B------:R0:W1:Y:S02]  /*2bc70*/  SHFL.IDX P6, R14, R13, R12, R11 ;  /* 0x0000000c0d0e7389 */ /* 0x00006400000c000b */
[----:B01---5:R-:W-:Y:S01]  /*2bc80*/  ENDCOLLECTIVE ;  /* 0x000000000000791b */ /* 0x023fe20003800000 */
.L_x_2590:
[----:B------:R-:W-:Y:S05]  /*2bc90*/  BSYNC B1 ;  /* 0x0000000000017941 */ /* 0x000fea0003800000 */
.L_x_2589:
[----:B------:R-:W-:Y:S05]  /*2bca0*/  BRA `(.L_x_2591) ;  /* 0xfffffe6000e87947 */ /* 0x000fea000383ffff */
.L_x_2328:
[----:B------:R-:W-:Y:S01]  /*2bcb0*/  BSSY B1, `(.L_x_2592) ;  /* 0x0000008000017945 */ /* 0x000fe20003800000 */
[----:B------:R-:W-:Y:S01]  /*2bcc0*/  IMAD.MOV.U32 R13, RZ, RZ, R4 ;  /* 0x000000ffff0d7224 */ /* 0x000fe200078e0004 */
[----:B------:R-:W-:Y:S01]  /*2bcd0*/  MOV R15, 0xffffffff ;  /* 0xffffffff000f7802 */ /* 0x000fe20000000f00 */
[----:B------:R-:W-:Y:S02]  /*2bce0*/  IMAD.MOV.U32 R12, RZ, RZ, RZ ;  /* 0x000000ffff0c7224 */ /* 0x000fe400078e00ff */
[----:B------:R-:W-:-:S07]  /*2bcf0*/  IMAD.MOV.U32 R11, RZ, RZ, 0x181f ;  /* 0x0000181fff0b7424 */ /* 0x000fce00078e00ff */
[----:B-----5:R-:W-:Y:S05]  /*2bd00*/  WARPSYNC.COLLECTIVE R15, `(.L_x_2593) ;  /* 0x000000000f087348 */ /* 0x020fea0003c00000 */
[----:B------:R0:W1:Y:S02]  /*2bd10*/  SHFL.IDX P6, R14, R13, R12, R11 ;  /* 0x0000000c0d0e7389 */ /* 0x00006400000c000b */
[----:B01---5:R-:W-:Y:S01]  /*2bd20*/  ENDCOLLECTIVE ;  /* 0x000000000000791b */ /* 0x023fe20003800000 */
.L_x_2593:
[----:B------:R-:W-:Y:S05]  /*2bd30*/  BSYNC B1 ;  /* 0x0000000000017941 */ /* 0x000fea0003800000 */
.L_x_2592:
[----:B------:R-:W-:Y:S05]  /*2bd40*/  BRA `(.L_x_2594) ;  /* 0xfffffe6000c87947 */ /* 0x000fea000383ffff */
.L_x_2329:
        /* <DEDUP_REMOVED lines=8> */
.L_x_2596:
[----:B------:R-:W-:Y:S05]  /*2bdd0*/  BSYNC B1 ;  /* 0x0000000000017941 */ /* 0x000fea0003800000 */
.L_x_2595:
[----:B------:R-:W-:Y:S05]  /*2bde0*/  BRA `(.L_x_2597) ;  /* 0xfffffe6000a87947 */ /* 0x000fea000383ffff */
.L_x_2330:
[----:B------:R-:W-:Y:S01]  /*2bdf0*/  BSSY B1, `(.L_x_2598) ;  /* 0x0000008000017945 */ /* 0x000fe20003800000 */
[----:B------:R-:W-:Y:S01]  /*2be00*/  MOV R13, R0 ;  /* 0x00000000000d7202 */ /* 0x000fe20000000f00 */
[----:B------:R-:W-:Y:S02]  /*2be10*/  IMAD.MOV.U32 R12, RZ, RZ, RZ ;  /* 0x000000ffff0c7224 */ /* 0x000fe400078e00ff */
[----:B------:R-:W-:Y:S02]  /*2be20*/  IMAD.MOV.U32 R11, RZ, RZ, 0x181f ;  /* 0x0000181fff0b7424 */ /* 0x000fe400078e00ff */
[----:B------:R-:W-:-:S07]  /*2be30*/  IMAD.MOV.U32 R15, RZ, RZ, -0x1 ;  /* 0xffffffffff0f7424 */ /* 0x000fce00078e00ff */
[----:B-----5:R-:W-:Y:S05]  /*2be40*/  WARPSYNC.COLLECTIVE R15, `(.L_x_2599) ;  /* 0x000000000f087348 */ /* 0x020fea0003c00000 */
[----:B------:R0:W1:Y:S02]  /*2be50*/  SHFL.IDX P6, R14, R13, R12, R11 ;  /* 0x0000000c0d0e7389 */ /* 0x00006400000c000b */
[----:B01---5:R-:W-:Y:S01]  /*2be60*/  ENDCOLLECTIVE ;  /* 0x000000000000791b */ /* 0x023fe20003800000 */
.L_x_2599:
[----:B------:R-:W-:Y:S05]  /*2be70*/  BSYNC B1 ;  /* 0x0000000000017941 */ /* 0x000fea0003800000 */
.L_x_2598:
[----:B------:R-:W-:Y:S05]  /*2be80*/  BRA `(.L_x_2600) ;  /* 0xfffffe6000887947 */ /* 0x000fea000383ffff */
.L_x_2331:
[----:B------:R-:W-:Y:S01]  /*2be90*/  BSSY B1, `(.L_x_2601) ;  /* 0x0000008000017945 */ /* 0x000fe20003800000 */
[----:B------:R-:W-:Y:S01]  /*2bea0*/  IMAD.MOV.U32 R13, RZ, RZ, R5 ;  /* 0x000000ffff0d7224 */ /* 0x000fe200078e0005 */
[----:B------:R-:W-:Y:S01]  /*2beb0*/  MOV R12, 0x1 ;  /* 0x00000001000c7802 */ /* 0x000fe20000000f00 */
[----:B------:R-:W-:Y:S02]  /*2bec0*/  IMAD.MOV.U32 R11, RZ, RZ, 0x181f ;  /* 0x0000181fff0b7424 */ /* 0x000fe400078e00ff */
[----:B------:R-:W-:-:S07]  /*2bed0*/  IMAD.MOV.U32 R15, RZ, RZ, -0x1 ;  /* 0xffffffffff0f7424 */ /* 0x000fce00078e00ff */
[----:B-----5:R-:W-:Y:S05]  /*2bee0*/  WARPSYNC.COLLECTIVE R15, `(.L_x_2602) ;  /* 0x000000000f087348 */ /* 0x020fea0003c00000 */
[----:B------:R0:W1:Y:S02]  /*2bef0*/  SHFL.IDX P6, R14, R13, R12, R11 ;  /* 0x0000000c0d0e7389 */ /* 0x00006400000c000b */
[----:B01---5:R-:W-:Y:S01]  /*2bf00*/  ENDCOLLECTIVE ;  /* 0x000000000000791b */ /* 0x023fe20003800000 */
.L_x_2602:
[----:B------:R-:W-:Y:S05]  /*2bf10*/  BSYNC B1 ;  /* 0x0000000000017941 */ /* 0x000fea0003800000 */
.L_x_2601:
[----:B------:R-:W-:Y:S05]  /*2bf20*/  BRA `(.L_x_2603) ;  /* 0xfffffe6000687947 */ /* 0x000fea000383ffff */
.L_x_2332:
        /* <DEDUP_REMOVED lines=8> */
.L_x_2605:
[----:B------:R-:W-:Y:S05]  /*2bfb0*/  BSYNC B1 ;  /* 0x0000000000017941 */ /* 0x000fea0003800000 */
.L_x_2604:
[----:B------:R-:W-:Y:S05]  /*2bfc0*/  BRA `(.L_x_2606) ;  /* 0xfffffe6000487947 */ /* 0x000fea000383ffff */
.L_x_2333:
[----:B------:R-:W-:Y:S01]  /*2bfd0*/  BSSY B1, `(.L_x_2607) ;  /* 0x0000008000017945 */ /* 0x000fe20003800000 */
[----:B------:R-:W-:Y:S01]  /*2bfe0*/  IMAD.MOV.U32 R13, RZ, RZ, R3 ;  /* 0x000000ffff0d7224 */ /* 0x000fe200078e0003 */
[----:B------:R-:W-:Y:S01]  /*2bff0*/  MOV R15, 0xffffffff ;  /* 0xffffffff000f7802 */ /* 0x000fe20000000f00 */
[----:B------:R-:W-:Y:S02]  /*2c000*/  IMAD.MOV.U32 R12, RZ, RZ, 0x1 ;  /* 0x00000001ff0c7424 */ /* 0x000fe400078e00ff */
[----:B------:R-:W-:-:S07]  /*2c010*/  IMAD.MOV.U32 R11, RZ, RZ, 0x181f ;  /* 0x0000181fff0b7424 */ /* 0x000fce00078e00ff */
[----:B-----5:R-:W-:Y:S05]  /*2c020*/  WARPSYNC.COLLECTIVE R15, `(.L_x_2608) ;  /* 0x000000000f087348 */ /* 0x020fea0003c00000 */
[----:B------:R0:W1:Y:S02]  /*2c030*/  SHFL.IDX P6, R14, R13, R12, R11 ;  /* 0x0000000c0d0e7389 */ /* 0x00006400000c000b */
[----:B01---5:R-:W-:Y:S01]  /*2c040*/  ENDCOLLECTIVE ;  /* 0x000000000000791b */ /* 0x023fe20003800000 */
.L_x_2608:
[----:B------:R-:W-:Y:S05]  /*2c050*/  BSYNC B1 ;  /* 0x0000000000017941 */ /* 0x000fea0003800000 */
.L_x_2607:
[----:B------:R-:W-:Y:S05]  /*2c060*/  BRA `(.L_x_2609) ;  /* 0xfffffe6000287947 */ /* 0x000fea000383ffff */
.L_x_2334:
[----:B------:R-:W-:Y:S01]  /*2c070*/  BSSY B1, `(.L_x_2610) ;  /* 0x0000008000017945 */ /* 0x000fe20003800000 */
[----:B------:R-:W-:Y:S02]  /*2c080*/  IMAD.MOV.U32 R13, RZ, RZ, R0 ;  /* 0x000000ffff0d7224 */ /* 0x000fe400078e0000 */
[----:B------:R-:W-:Y:S02]  /*2c090*/  IMAD.MOV.U32 R12, RZ, RZ, 0x1 ;  /* 0x00000001ff0c7424 */ /* 0x000fe400078e00ff */
[----:B------:R-:W-:Y:S02]  /*2c0a0*/  IMAD.MOV.U32 R11, RZ, RZ, 0x181f ;  /* 0x0000181fff0b7424 */ /* 0x000fe400078e00ff */
[----:B------:R-:W-:-:S07]  /*2c0b0*/  IMAD.MOV.U32 R15, RZ, RZ, -0x1 ;  /* 0xffffffffff0f7424 */ /* 0x000fce00078e00ff */
[----:B-----5:R-:W-:Y:S05]  /*2c0c0*/  WARPSYNC.COLLECTIVE R15, `(.L_x_2611) ;  /* 0x000000000f087348 */ /* 0x020fea0003c00000 */
[----:B------:R0:W1:Y:S02]  /*2c0d0*/  SHFL.IDX P6, R14, R13, R12, R11 ;  /* 0x0000000c0d0e7389 */ /* 0x00006400000c000b */
[----:B01---5:R-:W-:Y:S01]  /*2c0e0*/  ENDCOLLECTIVE ;  /* 0x000000000000791b */ /* 0x023fe20003800000 */
.L_x_2611:
[----:B------:R-:W-:Y:S05]  /*2c0f0*/  BSYNC B1 ;  /* 0x0000000000017941 */ /* 0x000fea0003800000 */
.L_x_2610:
[----:B------:R-:W-:Y:S05]  /*2c100*/  BRA `(.L_x_2612) ;  /* 0xfffffe6000087947 */ /* 0x000fea000383ffff */
.L_x_2335:
[----:B------:R-:W-:Y:S01]  /*2c110*/  BSSY B1, `(.L_x_2613) ;  /* 0x0000008000017945 */ /* 0x000fe20003800000 */
[----:B------:R-:W-:Y:S01]  /*2c120*/  MOV R13, R5 ;  /* 0x00000005000d7202 */ /* 0x000fe20000000f00 */
[----:B------:R-:W-:Y:S02]  /*2c130*/  IMAD.MOV.U32 R12, RZ, RZ, 0x2 ;  /* 0x00000002ff0c7424 */ /* 0x000fe400078e00ff */
[----:B------:R-:W-:Y:S02]  /*2c140*/  IMAD.MOV.U32 R11, RZ, RZ, 0x181f ;  /* 0x0000181fff0b7424 */ /* 0x000fe400078e00ff */
[----:B------:R-:W-:-:S07]  /*2c150*/  IMAD.MOV.U32 R15, RZ, RZ, -0x1 ;  /* 0xffffffffff0f7424 */ /* 0x000fce00078e00ff */
[----:B-----5:R-:W-:Y:S05]  /*2c160*/  WARPSYNC.COLLECTIVE R15, `(.L_x_2614) ;  /* 0x000000000f087348 */ /* 0x020fea0003c00000 */
[----:B------:R0:W1:Y:S02]  /*2c170*/  SHFL.IDX P6, R14, R13, R12, R11 ;  /* 0x0000000c0d0e7389 */ /* 0x00006400000c000b */
[----:B01---5:R-:W-:Y:S01]  /*2c180*/  ENDCOLLECTIVE ;  /* 0x000000000000791b */ /* 0x023fe20003800000 */
.L_x_2614:
[----:B------:R-:W-:Y:S05]  /*2c190*/  BSYNC B1 ;  /* 0x0000000000017941 */ /* 0x000fea0003800000 */
.L_x_2613:
[----:B------:R-:W-:Y:S05]  /*2c1a0*/  BRA `(.L_x_2615) ;  /* 0xfffffe5c00e87947 */ /* 0x000fea000383ffff */
.L_x_2336:
        /* <DEDUP_REMOVED lines=8> */
.L_x_2617:
[----:B------:R-:W-:Y:S05]  /*2c230*/  BSYNC B1 ;  /* 0x0000000000017941 */ /* 0x000fea0003800000 */
.L_x_2616:
[----:B------:R-:W-:Y:S05]  /*2c240*/  BRA `(.L_x_2618) ;  /* 0xfffffe5c00c87947 */ /* 0x000fea000383ffff */
.L_x_2337:
        /* <DEDUP_REMOVED lines=8> */
.L_x_2620:
[----:B------:R-:W-:Y:S05]  /*2c2d0*/  BSYNC B1 ;  /* 0x0000000000017941 */ /* 0x000fea0003800000 */
.L_x_2619:
[----:B------:R-:W-:Y:S05]  /*2c2e0*/  BRA `(.L_x_2621) ;  /* 0xfffffe5c00a87947 */ /* 0x000fea000383ffff */
.L_x_2338:
        /* <DEDUP_REMOVED lines=8> */
.L_x_2623:
[----:B------:R-:W-:Y:S05]  /*2c370*/  BSYNC B1 ;  /* 0x0000000000017941 */ /* 0x000fea0003800000 */
.L_x_2622:
[----:B------:R-:W-:Y:S05]  /*2c380*/  BRA `(.L_x_2624) ;  /* 0xfffffe5c00887947 */ /* 0x000fea000383ffff */
.L_x_2339:
        /* <DEDUP_REMOVED lines=8> */
.L_x_2626:
[----:B------:R-:W-:Y:S05]  /*2c410*/  BSYNC B1 ;  /* 0x0000000000017941 */ /* 0x000fea0003800000 */
.L_x_2625:
[----:B------:R-:W-:Y:S05]  /*2c420*/  BRA `(.L_x_2627) ;  /* 0xfffffe5c00687947 */ /* 0x000fea000383ffff */
.L_x_2340:
        /* <DEDUP_REMOVED lines=8> */
.L_x_2629:
[----:B------:R-:W-:Y:S05]  /*2c4b0*/  BSYNC B1 ;  /* 0x0000000000017941 */ /* 0x000fea0003800000 */
.L_x_2628:
[----:B------:R-:W-:Y:S05]  /*2c4c0*/  BRA `(.L_x_2630) ;  /* 0xfffffe5c00487947 */ /* 0x000fea000383ffff */
.L_x_2341:
        /* <DEDUP_REMOVED lines=8> */
.L_x_2632:
[----:B------:R-:W-:Y:S05]  /*2c550*/  BSYNC B1 ;  /* 0x0000000000017941 */ /* 0x000fea0003800000 */
.L_x_2631:
[----:B------:R-:W-:Y:S05]  /*2c560*/  BRA `(.L_x_2633) ;  /* 0xfffffe5c00287947 */ /* 0x000fea000383ffff */
.L_x_2342:
        /* <DEDUP_REMOVED lines=8> */
.L_x_2635:
[----:B------:R-:W-:Y:S05]  /*2c5f0*/  BSYNC B1 ;  /* 0x0000000000017941 */ /* 0x000fea0003800000 */
.L_x_2634:
[----:B------:R-:W-:Y:S05]  /*2c600*/  BRA `(.L_x_2636) ;  /* 0xfffffe5c00087947 */ /* 0x000fea000383ffff */
.L_x_2344:
[----:B0-----:R0:W1:Y:S02]  /*2c610*/  SYNCS.PHASECHK.TRANS64.TRYWAIT P4, [R18+URZ+0x38800], R3 ;  /* 0x03880003120075a7 */ /* 0x001064000808017f */
[----:B-1----:R-:W-:Y:S05]  /*2c620*/  @!P4 NANOSLEEP.SYNCS 0x989680 ;  /* 0x009896800000c95d */ /* 0x002fea0003900000 */
[----:B------:R-:W1:Y:S02]  /*2c630*/  @!P4 SYNCS.PHASECHK.TRANS64 P4, [R18+URZ+0x38800], R3 ;  /* 0x038800031200c5a7 */ /* 0x000e64000808007f */
[----:B-1----:R-:W-:Y:S05]  /*2c640*/  @!P4 BRA `(.L_x_2344) ;  /* 0xfffffffc00f0c947 */ /* 0x002fea000383ffff */
[----:B------:R-:W-:Y:S05]  /*2c650*/  BRA `(.L_x_2637) ;  /* 0xfffffe5c00287947 */ /* 0x000fea000383ffff */
.L_x_2354:
[----:B-1----:R1:W2:Y:S02]  /*2c660*/  SYNCS.PHASECHK.TRANS64.TRYWAIT P2, [R0+URZ+0x38830], R3 ;  /* 0x03883003000075a7 */ /* 0x0022a4000804017f */
[----:B--2---:R-:W-:Y:S05]  /*2c670*/  @!P2 NANOSLEEP.SYNCS 0x989680 ;  /* 0x009896800000a95d */ /* 0x004fea0003900000 */
[----:B------:R-:W2:Y:S02]  /*2c680*/  @!P2 SYNCS.PHASECHK.TRANS64 P2, [R0+URZ+0x38830], R3 ;  /* 0x038830030000a5a7 */ /* 0x000ea4000804007f */
[----:B--2---:R-:W-:Y:S05]  /*2c690*/  @!P2 BRA `(.L_x_2354) ;  /* 0xfffffffc00f0a947 */ /* 0x004fea000383ffff */
[----:B------:R-:W-:Y:S05]  /*2c6a0*/  BRA `(.L_x_2353) ;  /* 0xfffffe9c00907947 */ /* 0x000fea000383ffff */
.L_x_2360:
[----:B-1----:R1:W2:Y:S02]  /*2c6b0*/  SYNCS.PHASECHK.TRANS64.TRYWAIT P2, [R5+URZ+0x38830], R6 ;  /* 0x03883006050075a7 */ /* 0x0022a4000804017f */
[----:B--2---:R-:W-:Y:S05]  /*2c6c0*/  @!P2 NANOSLEEP.SYNCS 0x989680 ;  /* 0x009896800000a95d */ /* 0x004fea0003900000 */
[----:B------:R-:W2:Y:S02]  /*2c6d0*/  @!P2 SYNCS.PHASECHK.TRANS64 P2, [R5+URZ+0x38830], R6 ;  /* 0x038830060500a5a7 */ /* 0x000ea4000804007f */
[----:B--2---:R-:W-:Y:S05]  /*2c6e0*/  @!P2 BRA `(.L_x_2360) ;  /* 0xfffffffc00f0a947 */ /* 0x004fea000383ffff */
[----:B------:R-:W-:Y:S05]  /*2c6f0*/  BRA `(.L_x_2359) ;  /* 0xfffffed400387947 */ /* 0x000fea000383ffff */
.L_x_2364:
[----:B-1----:R1:W2:Y:S02]  /*2c700*/  SYNCS.PHASECHK.TRANS64.TRYWAIT P0, [R5+URZ+0x38850], R4 ;  /* 0x03885004050075a7 */ /* 0x0022a4000800017f */
[----:B--2---:R-:W-:Y:S05]  /*2c710*/  @!P0 NANOSLEEP.SYNCS 0x989680 ;  /* 0x009896800000895d */ /* 0x004fea0003900000 */
[----:B------:R-:W2:Y:S02]  /*2c720*/  @!P0 SYNCS.PHASECHK.TRANS64 P0, [R5+URZ+0x38850], R4 ;  /* 0x03885004050085a7 */ /* 0x000ea4000800007f */
[----:B--2---:R-:W-:Y:S05]  /*2c730*/  @!P0 BRA `(.L_x_2364) ;  /* 0xfffffffc00f08947 */ /* 0x004fea000383ffff */
[----:B------:R-:W-:Y:S05]  /*2c740*/  BRA `(.L_x_2361) ;  /* 0xfffffed800447947 */ /* 0x000fea000383ffff */
.L_x_2372:
[----:B-1----:R1:W2:Y:S02]  /*2c750*/  SYNCS.PHASECHK.TRANS64.TRYWAIT P2, [R5+URZ+0x38830], R6 ;  /* 0x03883006050075a7 */ /* 0x0022a4000804017f */
[----:B--2---:R-:W-:Y:S05]  /*2c760*/  @!P2 NANOSLEEP.SYNCS 0x989680 ;  /* 0x009896800000a95d */ /* 0x004fea0003900000 */
[----:B------:R-:W2:Y:S02]  /*2c770*/  @!P2 SYNCS.PHASECHK.TRANS64 P2, [R5+URZ+0x38830], R6 ;  /* 0x038830060500a5a7 */ /* 0x000ea4000804007f */
[----:B--2---:R-:W-:Y:S05]  /*2c780*/  @!P2 BRA `(.L_x_2372) ;  /* 0xfffffffc00f0a947 */ /* 0x004fea000383ffff */
[----:B------:R-:W-:Y:S05]  /*2c790*/  BRA `(.L_x_2371) ;  /* 0xffffff0800987947 */ /* 0x000fea000383ffff */
.L_x_2376:
[----:B-1----:R1:W2:Y:S02]  /*2c7a0*/  SYNCS.PHASECHK.TRANS64.TRYWAIT P0, [R5+URZ+0x38850], R4 ;  /* 0x03885004050075a7 */ /* 0x0022a4000800017f */
[----:B--2---:R-:W-:Y:S05]  /*2c7b0*/  @!P0 NANOSLEEP.SYNCS 0x989680 ;  /* 0x009896800000895d */ /* 0x004fea0003900000 */
[----:B------:R-:W2:Y:S02]  /*2c7c0*/  @!P0 SYNCS.PHASECHK.TRANS64 P0, [R5+URZ+0x38850], R4 ;  /* 0x03885004050085a7 */ /* 0x000ea4000800007f */
[----:B--2---:R-:W-:Y:S05]  /*2c7d0*/  @!P0 BRA `(.L_x_2376) ;  /* 0xfffffffc00f08947 */ /* 0x004fea000383ffff */
[----:B------:R-:W-:Y:S05]  /*2c7e0*/  BRA `(.L_x_2373) ;  /* 0xffffff0c00a47947 */ /* 0x000fea000383ffff */
.L_x_2382:
[----:B-1----:R1:W2:Y:S02]  /*2c7f0*/  SYNCS.PHASECHK.TRANS64.TRYWAIT P0, [R6+URZ+0x38850], R5 ;  /* 0x03885005060075a7 */ /* 0x0022a4000800017f */
[----:B--2---:R-:W-:Y:S05]  /*2c800*/  @!P0 NANOSLEEP.SYNCS 0x989680 ;  /* 0x009896800000895d */ /* 0x004fea0003900000 */
[----:B------:R-:W2:Y:S02]  /*2c810*/  @!P0 SYNCS.PHASECHK.TRANS64 P0, [R6+URZ+0x38850], R5 ;  /* 0x03885005060085a7 */ /* 0x000ea4000800007f */
[----:B--2---:R-:W-:Y:S05]  /*2c820*/  @!P0 BRA `(.L_x_2382) ;  /* 0xfffffffc00f08947 */ /* 0x004fea000383ffff */
[----:B------:R-:W-:Y:S05]  /*2c830*/  BRA `(.L_x_2381) ;  /* 0xffffff3400807947 */ /* 0x000fea000383ffff */
.L_x_2386:
        /* <DEDUP_REMOVED lines=11> */
[----:B------:R-:W-:Y:S01]  /*2c8f0*/  IMAD.MOV.U32 R12, RZ, RZ, R2 ;  /* 0x000000ffff0c7224 */ /* 0x000fe200078e0002 */
[----:B------:R-:W-:-:S02]  /*2c900*/  SEL R61, R6, R11, P0 ;  /* 0x0000000b063d7207 */ /* 0x000fc40000000000 */
[----:B------:R-:W-:Y:S01]  /*2c910*/  SEL R68, R11, R6, P0 ;  /* 0x000000060b447207 */ /* 0x000fe20000000000 */
[----:B------:R-:W-:Y:S01]  /*2c920*/  IMAD.MOV.U32 R11, RZ, RZ, 0x1c1f ;  /* 0x00001c1fff0b7424 */ /* 0x000fe200078e00ff */
[----:B------:R-:W-:Y:S01]  /*2c930*/  SEL R70, R15, R70, P0 ;  /* 0x000000460f467207 */ /* 0x000fe20000000000 */
[----:B------:R-:W-:Y:S01]  /*2c940*/  IMAD.MOV.U32 R15, RZ, RZ, -0x1 ;  /* 0xffffffffff0f7424 */ /* 0x000fe200078e00ff */
[----:B------:R-:W-:Y:S02]  /*2c950*/  SEL R53, R62, R55, P0 ;  /* 0x000000373e357207 */ /* 0x000fe40000000000 */
[----:B------:R-:W-:-:S07]  /*2c960*/  SEL R62, R55, R62, P0 ;  /* 0x0000003e373e7207 */ /* 0x000fce0000000000 */
[----:B------:R-:W-:Y:S05]  /*2c970*/  WARPSYNC.COLLECTIVE R15, `(.L_x_2638) ;  /* 0x000000000f087348 */ /* 0x000fea0003c00000 */
[----:B------:R0:W1:Y:S02]  /*2c980*/  SHFL.IDX P6, R14, R13, R12, R11 ;  /* 0x0000000c0d0e7389 */ /* 0x00006400000c000b */
[----:B01----:R-:W-:Y:S01]  /*2c990*/  ENDCOLLECTIVE ;  /* 0x000000000000791b */ /* 0x003fe20003800000 */
.L_x_2638:
[----:B------:R-:W-:Y:S02]  /*2c9a0*/  SEL R55, R0, R7, P0 ;  /* 0x0000000700377207 */ /* 0x000fe40000000000 */
[----:B------:R-:W-:Y:S02]  /*2c9b0*/  SEL R64, R7, R0, P0 ;  /* 0x0000000007407207 */ /* 0x000fe40000000000 */
[----:B------:R-:W-:Y:S02]  /*2c9c0*/  LOP3.LUT R7, R2, 0x2, RZ, 0x3c, !PT ;  /* 0x0000000202077812 */ /* 0x000fe400078e3cff */
        /* <DEDUP_REMOVED lines=15> */
.L_x_2639:
        /* <DEDUP_REMOVED lines=18> */
.L_x_2640:
        /* <DEDUP_REMOVED lines=19> */
.L_x_2641:
        /* <DEDUP_REMOVED lines=18> */
.L_x_2642:
[----:B------:R-:W-:Y:S02]  /*2ce30*/  SEL R8, R10, R21, P0 ;  /* 0x000000150a087207 */ /* 0x000fe40000000000 */
[----:B------:R-:W-:Y:S01]  /*2ce40*/  SEL R10, R21, R10, P0 ;  /* 0x0000000a150a7207 */ /* 0x000fe20000000000 */
[----:B------:R-:W-:Y:S02]  /*2ce50*/  IMAD.MOV.U32 R13, RZ, RZ, R20 ;  /* 0x000000ffff0d7224 */ /* 0x000fe400078e0014 */
[----:B------:R-:W-:Y:S02]  /*2ce60*/  IMAD.MOV.U32 R12, RZ, RZ, R7 ;  /* 0x000000ffff0c7224 */ /* 0x000fe400078e0007 */
[----:B------:R-:W-:-:S07]  /*2ce70*/  IMAD.MOV.U32 R26, RZ, RZ, R14 ;  /* 0x000000ffff1a7224 */ /* 0x000fce00078e000e */
[----:B------:R-:W-:Y:S05]  /*2ce80*/  WARPSYNC.COLLECTIVE R15, `(.L_x_2643) ;  /* 0x000000000f087348 */ /* 0x000fea0003c00000 */
[----:B------:R0:W1:Y:S02]  /*2ce90*/  SHFL.IDX P6, R14, R13, R12, R11 ;  /* 0x0000000c0d0e7389 */ /* 0x00006400000c000b */
[----:B01----:R-:W-:Y:S01]  /*2cea0*/  ENDCOLLECTIVE ;  /* 0x000000000000791b */ /* 0x003fe20003800000 */
.L_x_2643:
[----:B------:R-:W-:Y:S02]  /*2ceb0*/  IMAD.MOV.U32 R13, RZ, RZ, R27 ;  /* 0x000000ffff0d7224 */ /* 0x000fe400078e001b */
[----:B------:R-:W-:Y:S01]  /*2cec0*/  IMAD.MOV.U32 R12, RZ, RZ, R2 ;  /* 0x000000ffff0c7224 */ /* 0x000fe200078e0002 */
[----:B------:R-:W-:-:S07]  /*2ced0*/  MOV R25, R14 ;  /* 0x0000000e00197202 */ /* 0x000fce0000000f00 */
[----:B------:R-:W-:Y:S05]  /*2cee0*/  WARPSYNC.COLLECTIVE R15, `(.L_x_2644) ;  /* 0x000000000f087348 */ /* 0x000fea0003c00000 */
[----:B------:R0:W1:Y:S02]  /*2cef0*/  SHFL.IDX P6, R14, R13, R12, R11 ;  /* 0x0000000c0d0e7389 */ /* 0x00006400000c000b */
[----:B01----:R-:W-:Y:S01]  /*2cf00*/  ENDCOLLECTIVE ;  /* 0x000000000000791b */ /* 0x003fe20003800000 */
.L_x_2644:
[----:B------:R-:W-:Y:S01]  /*2cf10*/  IMAD.MOV.U32 R13, RZ, RZ, R24 ;  /* 0x000000ffff0d7224 */ /* 0x000fe200078e0018 */
[----:B------:R-:W-:Y:S02]  /*2cf20*/  MOV R12, R7 ;  /* 0x00000007000c7202 */ /* 0x000fe40000000f00 */
[----:B------:R-:W-:Y:S02]  /*2cf30*/  SEL R24, R26, R25, P0 ;  /* 0x000000191a187207 */ /* 0x000fe40000000000 */
[----:B------:R-:W-:Y:S01]  /*2cf40*/  SEL R26, R25, R26, P0 ;  /* 0x0000001a191a7207 */ /* 0x000fe20000000000 */
[----:B------:R-:W-:-:S07]  /*2cf50*/  IMAD.MOV.U32 R30, RZ, RZ, R14 ;  /* 0x000000ffff1e7224 */ /* 0x000fce00078e000e */
[----:B------:R-:W-:Y:S05]  /*2cf60*/  WARPSYNC.COLLECTIVE R15, `(.L_x_2645) ;  /* 0x000000000f087348 */ /* 0x000fea0003c00000 */
[----:B------:R0:W1:Y:S02]  /*2cf70*/  SHFL.IDX P6, R14, R13, R12, R11 ;  /* 0x0000000c0d0e7389 */ /* 0x00006400000c000b */
[----:B01----:R-:W-:Y:S01]  /*2cf80*/  ENDCOLLECTIVE ;  /* 0x000000000000791b */ /* 0x003fe20003800000 */
.L_x_2645:
[----:B------:R-:W-:Y:S02]  /*2cf90*/  IMAD.MOV.U32 R13, RZ, RZ, R29 ;  /* 0x000000ffff0d7224 */ /* 0x000fe400078e001d */
[----:B------:R-:W-:Y:S02]  /*2cfa0*/  IMAD.MOV.U32 R12, RZ, RZ, R2 ;  /* 0x000000ffff0c7224 */ /* 0x000fe400078e0002 */
[----:B------:R-:W-:-:S07]  /*2cfb0*/  IMAD.MOV.U32 R27, RZ, RZ, R14 ;  /* 0x000000ffff1b7224 */ /* 0x000fce00078e000e */
[----:B------:R-:W-:Y:S05]  /*2cfc0*/  WARPSYNC.COLLECTIVE R15, `(.L_x_2646) ;  /* 0x000000000f087348 */ /* 0x000fea0003c00000 */
[----:B------:R0:W1:Y:S02]  /*2cfd0*/  SHFL.IDX P6, R14, R13, R12, R11 ;  /* 0x0000000c0d0e7389 */ /* 0x00006400000c000b */
[----:B01----:R-:W-:Y:S01]  /*2cfe0*/  ENDCOLLECTIVE ;  /* 0x000000000000791b */ /* 0x003fe20003800000 */
.L_x_2646:
[----:B------:R-:W-:Y:S01]  /*2cff0*/  MOV R13, R28 ;  /* 0x0000001c000d7202 */ /* 0x000fe20000000f00 */
[----:B------:R-:W-:Y:S01]  /*2d000*/  IMAD.MOV.U32 R12, RZ, RZ, R7 ;  /* 0x000000ffff0c7224 */ /* 0x000fe200078e0007 */
[----:B------:R-:W-:Y:S02]  /*2d010*/  SEL R28, R30, R27, P0 ;  /* 0x0000001b1e1c7207 */ /* 0x000fe40000000000 */
[----:B------:R-:W-:Y:S01]  /*2d020*/  SEL R30, R27, R30, P0 ;  /* 0x0000001e1b1e7207 */ /* 0x000fe20000000000 */
[----:B------:R-:W-:-:S07]  /*2d030*/  IMAD.MOV.U32 R34, RZ, RZ, R14 ;  /* 0x000000ffff227224 */ /* 0x000fce00078e000e */
[----:B------:R-:W-:Y:S05]  /*2d040*/  WARPSYNC.COLLECTIVE R15, `(.L_x_2647) ;  /* 0x000000000f087348 */ /* 0x000fea0003c00000 */
[----:B------:R0:W1:Y:S02]  /*2d050*/  SHFL.IDX P6, R14, R13, R12, R11 ;  /* 0x0000000c0d0e7389 */ /* 0x00006400000c000b */
[----:B01----:R-:W-:Y:S01]  /*2d060*/  ENDCOLLECTIVE ;  /* 0x000000000000791b */ /* 0x003fe20003800000 */
.L_x_2647:
[----:B------:R-:W-:Y:S02]  /*2d070*/  IMAD.MOV.U32 R13, RZ, RZ, R31 ;  /* 0x000000ffff0d7224 */ /* 0x000fe400078e001f */
[----:B------:R-:W-:Y:S02]  /*2d080*/  IMAD.MOV.U32 R12, RZ, RZ, R2 ;  /* 0x000000ffff0c7224 */ /* 0x000fe400078e0002 */
[----:B------:R-:W-:-:S07]  /*2d090*/  IMAD.MOV.U32 R29, RZ, RZ, R14 ;  /* 0x000000ffff1d7224 */ /* 0x000fce00078e000e */
[----:B------:R-:W-:Y:S05]  /*2d0a0*/  WARPSYNC.COLLECTIVE R15, `(.L_x_2648) ;  /* 0x000000000f087348 */ /* 0x000fea0003c00000 */
[----:B------:R0:W1:Y:S02]  /*2d0b0*/  SHFL.IDX P6, R14, R13, R12, R11 ;  /* 0x0000000c0d0e7389 */ /* 0x00006400000c000b */
[----:B01----:R-:W-:Y:S01]  /*2d0c0*/  ENDCOLLECTIVE ;  /* 0x000000000000791b */ /* 0x003fe20003800000 */
.L_x_2648:
        /* <DEDUP_REMOVED lines=8> */
.L_x_2649:
[----:B------:R-:W-:Y:S01]  /*2d150*/  IMAD.MOV.U32 R13, RZ, RZ, R33 ;  /* 0x000000ffff0d7224 */ /* 0x000fe200078e0021 */
[----:B------:R-:W-:Y:S01]  /*2d160*/  MOV R12, R2 ;  /* 0x00000002000c7202 */ /* 0x000fe20000000f00 */
[----:B------:R-:W-:-:S07]  /*2d170*/  IMAD.MOV.U32 R31, RZ, RZ, R14 ;  /* 0x000000ffff1f7224 */ /* 0x000fce00078e000e */
[----:B------:R-:W-:Y:S05]  /*2d180*/  WARPSYNC.COLLECTIVE R15, `(.L_x_2650) ;  /* 0x000000000f087348 */ /* 0x000fea0003c00000 */
[----:B------:R0:W1:Y:S02]  /*2d190*/  SHFL.IDX P6, R14, R13, R12, R11 ;  /* 0x0000000c0d0e7389 */ /* 0x00006400000c000b */
[----:B01----:R-:W-:Y:S01]  /*2d1a0*/  ENDCOLLECTIVE ;  /* 0x000000000000791b */ /* 0x003fe20003800000 */
.L_x_2650:
[----:B------:R-:W-:Y:S01]  /*2d1b0*/  IMAD.MOV.U32 R13, RZ, RZ, R36 ;  /* 0x000000ffff0d7224 */ /* 0x000fe200078e0024 */
[----:B------:R-:W-:Y:S01]  /*2d1c0*/  SEL R36, R38, R31, P0 ;  /* 0x0000001f26247207 */ /* 0x000fe20000000000 */
[----:B------:R-:W-:Y:S01]  /*2d1d0*/  IMAD.MOV.U32 R12, RZ, RZ, R7 ;  /* 0x000000ffff0c7224 */ /* 0x000fe200078e0007 */
[----:B------:R-:W-:Y:S01]  /*2d1e0*/  SEL R38, R31, R38, P0 ;  /* 0x000000261f267207 */ /* 0x000fe20000000000 */
[----:B------:R-:W-:-:S07]  /*2d1f0*/  IMAD.MOV.U32 R33, RZ, RZ, R14 ;  /* 0x000000ffff217224 */ /* 0x000fce00078e000e */
[----:B------:R-:W-:Y:S05]  /*2d200*/  WARPSYNC.COLLECTIVE R15, `(.L_x_2651) ;  /* 0x000000000f087348 */ /* 0x000fea0003c00000 */
[----:B------:R0:W1:Y:S02]  /*2d210*/  SHFL.IDX P6, R14, R13, R12, R11 ;  /* 0x0000000c0d0e7389 */ /* 0x00006400000c000b */
[----:B01----:R-:W-:Y:S01]  /*2d220*/  ENDCOLLECTIVE ;  /* 0x000000000000791b */ /* 0x003fe20003800000 */
.L_x_2651:
[----:B------:R-:W-:Y:S01]  /*2d230*/  MOV R13, R35 ;  /* 0x00000023000d7202 */ /* 0x000fe20000000f00 */
[----:B------:R-:W-:Y:S02]  /*2d240*/  IMAD.MOV.U32 R12, RZ, RZ, R2 ;  /* 0x000000ffff0c7224 */ /* 0x000fe400078e0002 */
[----:B------:R-:W-:-:S07]  /*2d250*/  IMAD.MOV.U32 R40, RZ, RZ, R14 ;  /* 0x000000ffff287224 */ /* 0x000fce00078e000e */
[----:B------:R-:W-:Y:S05]  /*2d260*/  WARPSYNC.COLLECTIVE R15, `(.L_x_2652) ;  /* 0x000000000f087348 */ /* 0x000fea0003c00000 */
[----:B------:R0:W1:Y:S02]  /*2d270*/  SHFL.IDX P6, R14, R13, R12, R11 ;  /* 0x0000000c0d0e7389 */ /* 0x00006400000c000b */
[----:B01----:R-:W-:Y:S01]  /*2d280*/  ENDCOLLECTIVE ;  /* 0x000000000000791b */ /* 0x003fe20003800000 */
.L_x_2652:
[----:B------:R-:W-:Y:S02]  /*2d290*/  IMAD.MOV.U32 R13, RZ, RZ, R42 ;  /* 0x000000ffff0d7224 */ /* 0x000fe400078e002a */
[----:B------:R-:W-:Y:S02]  /*2d2a0*/  IMAD.MOV.U32 R12, RZ, RZ, R7 ;  /* 0x000000ffff0c7224 */ /* 0x000fe400078e0007 */
[----:B------:R-:W-:-:S07]  /*2d2b0*/  IMAD.MOV.U32 R35, RZ, RZ, R14 ;  /* 0x000000ffff237224 */ /* 0x000fce00078e000e */
[----:B------:R-:W-:Y:S05]  /*2d2c0*/  WARPSYNC.COLLECTIVE R15, `(.L_x_2653) ;  /* 0x000000000f087348 */ /* 0x000fea0003c00000 */
[----:B------:R0:W1:Y:S02]  /*2d2d0*/  SHFL.IDX P6, R14, R13, R12, R11 ;  /* 0x0000000c0d0e7389 */ /* 0x00006400000c000b */
[----:B01----:R-:W-:Y:S01]  /*2d2e0*/  ENDCOLLECTIVE ;  /* 0x000000000000791b */ /* 0x003fe20003800000 */
.L_x_2653:
[----:B------:R-:W-:Y:S02]  /*2d2f0*/  IMAD.MOV.U32 R13, RZ, RZ, R37 ;  /* 0x000000ffff0d7224 */ /* 0x000fe400078e0025 */
[----:B------:R-:W-:Y:S01]  /*2d300*/  IMAD.MOV.U32 R12, RZ, RZ, R2 ;  /* 0x000000ffff0c7224 */ /* 0x000fe200078e0002 */
[----:B------:R-:W-:-:S07]  /*2d310*/  MOV R42, R14 ;  /* 0x0000000e002a7202 */ /* 0x000fce0000000f00 */
[----:B------:R-:W-:Y:S05]  /*2d320*/  WARPSYNC.COLLECTIVE R15, `(.L_x_2654) ;  /* 0x000000000f087348 */ /* 0x000fea0003c00000 */
[----:B------:R0:W1:Y:S02]  /*2d330*/  SHFL.IDX P6, R14, R13, R12, R11 ;  /* 0x0000000c0d0e7389 */ /* 0x00006400000c000b */
[----:B01----:R-:W-:Y:S01]  /*2d340*/  ENDCOLLECTIVE ;  /* 0x000000000000791b */ /* 0x003fe20003800000 */
.L_x_2654:
[----:B------:R-:W-:Y:S01]  /*2d350*/  IMAD.MOV.U32 R13, RZ, RZ, R44 ;  /* 0x000000ffff0d7224 */ /* 0x000fe200078e002c */
[----:B------:R-:W-:Y:S01]  /*2d360*/  MOV R12, R7 ;  /* 0x00000007000c7202 */ /* 0x000fe20000000f00 */
[----:B------:R-:W-:-:S07]  /*2d370*/  IMAD.MOV.U32 R37, RZ, RZ, R14 ;  /* 0x000000ffff257224 */ /* 0x000fce00078e000e */
[----:B------:R-:W-:Y:S05]  /*2d380*/  WARPSYNC.COLLECTIVE R15, `(.L_x_2655) ;  /* 0x000000000f087348 */ /* 0x000fea0003c00000 */
[----:B------:R0:W1:Y:S02]  /*2d390*/  SHFL.IDX P6, R14, R13, R12, R11 ;  /* 0x0000000c0d0e7389 */ /* 0x00006400000c000b */
[----:B01----:R-:W-:Y:S01]  /*2d3a0*/  ENDCOLLECTIVE ;  /* 0x000000000000791b */ /* 0x003fe20003800000 */
.L_x_2655:
[----:B------:R-:W-:Y:S02]  /*2d3b0*/  IMAD.MOV.U32 R13, RZ, RZ, R39 ;  /* 0x000000ffff0d7224 */ /* 0x000fe400078e0027 */
[----:B------:R-:W-:Y:S02]  /*2d3c0*/  IMAD.MOV.U32 R12, RZ, RZ, R2 ;  /* 0x000000ffff0c7224 */ /* 0x000fe400078e0002 */
[----:B------:R-:W-:-:S07]  /*2d3d0*/  IMAD.MOV.U32 R44, RZ, RZ, R14 ;  /* 0x000000ffff2c7224 */ /* 0x000fce00078e000e */
[----:B------:R-:W-:Y:S05]  /*2d3e0*/  WARPSYNC.COLLECTIVE R15, `(.L_x_2656) ;  /* 0x000000000f087348 */ /* 0x000fea0003c00000 */
[----:B------:R0:W1:Y:S02]  /*2d3f0*/  SHFL.IDX P6, R14, R13, R12, R11 ;  /* 0x0000000c0d0e7389 */ /* 0x00006400000c000b */
[----:B01----:R-:W-:Y:S01]  /*2d400*/  ENDCOLLECTIVE ;  /* 0x000000000000791b */ /* 0x003fe20003800000 */
.L_x_2656:
[----:B------:R-:W-:Y:S01]  /*2d410*/  MOV R13, R46 ;  /* 0x0000002e000d7202 */ /* 0x000fe20000000f00 */
[----:B------:R-:W-:Y:S02]  /*2d420*/  IMAD.MOV.U32 R12, RZ, RZ, R7 ;  /* 0x000000ffff0c7224 */ /* 0x000fe400078e0007 */
[----:B------:R-:W-:-:S07]  /*2d430*/  IMAD.MOV.U32 R39, RZ, RZ, R14 ;  /* 0x000000ffff277224 */ /* 0x000fce00078e000e */
[----:B------:R-:W-:Y:S05]  /*2d440*/  WARPSYNC.COLLECTIVE R15, `(.L_x_2657) ;  /* 0x000000000f087348 */ /* 0x000fea0003c00000 */
[----:B------:R0:W1:Y:S02]  /*2d450*/  SHFL.IDX P6, R14, R13, R12, R11 ;  /* 0x0000000c0d0e7389 */ /* 0x00006400000c000b */
[----:B01----:R-:W-:Y:S01]  /*2d460*/  ENDCOLLECTIVE ;  /* 0x000000000000791b */ /* 0x003fe20003800000 */
.L_x_2657:
[----:B------:R-:W-:Y:S02]  /*2d470*/  IMAD.MOV.U32 R13, RZ, RZ, R41 ;  /* 0x000000ffff0d7224 */ /* 0x000fe400078e0029 */
[----:B------:R-:W-:Y:S02]  /*2d480*/  IMAD.MOV.U32 R12, RZ, RZ, R2 ;  /* 0x000000ffff0c7224 */ /* 0x000fe400078e0002 */
[----:B------:R-:W-:-:S07]  /*2d490*/  IMAD.MOV.U32 R46, RZ, RZ, R14 ;  /* 0x000000ffff2e7224 */ /* 0x000fce00078e000e */
[----:B------:R-:W-:Y:S05]  /*2d4a0*/  WARPSYNC.COLLECTIVE R15, `(.L_x_2658) ;  /* 0x000000000f087348 */ /* 0x000fea0003c00000 */
[----:B------:R0:W1:Y:S02]  /*2d4b0*/  SHFL.IDX P6, R14, R13, R12, R11 ;  /* 0x0000000c0d0e7389 */ /* 0x00006400000c000b */
[----:B01----:R-:W-:Y:S01]  /*2d4c0*/  ENDCOLLECTIVE ;  /* 0x000000000000791b */ /* 0x003fe20003800000 */
.L_x_2658:
[----:B------:R-:W-:Y:S02]  /*2d4d0*/  IMAD.MOV.U32 R13, RZ, RZ, R48 ;  /* 0x000000ffff0d7224 */ /* 0x000fe400078e0030 */
[----:B------:R-:W-:Y:S01]  /*2d4e0*/  IMAD.MOV.U32 R12, RZ, RZ, R7 ;  /* 0x000000ffff0c7224 */ /* 0x000fe200078e0007 */
[----:B------:R-:W-:-:S07]  /*2d4f0*/  MOV R41, R14 ;  /* 0x0000000e00297202 */ /* 0x000fce0000000f00 */
[----:B------:R-:W-:Y:S05]  /*2d500*/  WARPSYNC.COLLECTIVE R15, `(.L_x_2659) ;  /* 0x000000000f087348 */ /* 0x000fea0003c00000 */
[----:B------:R0:W1:Y:S02]  /*2d510*/  SHFL.IDX P6, R14, R13, R12, R11 ;  /* 0x0000000c0d0e7389 */ /* 0x00006400000c000b */
[----:B01----:R-:W-:Y:S01]  /*2d520*/  ENDCOLLECTIVE ;  /* 0x000000000000791b */ /* 0x003fe20003800000 */
.L_x_2659:
[----:B------:R-:W-:Y:S01]  /*2d530*/  IMAD.MOV.U32 R13, RZ, RZ, R43 ;  /* 0x000000ffff0d7224 */ /* 0x000fe200078e002b */
[----:B------:R-:W-:Y:S01]  /*2d540*/  MOV R12, R2 ;  /* 0x00000002000c7202 */ /* 0x000fe20000000f00 */
[----:B------:R-:W-:-:S07]  /*2d550*/  IMAD.MOV.U32 R48, RZ, RZ, R14 ;  /* 0x000000ffff307224 */ /* 0x000fce00078e000e */
[----:B------:R-:W-:Y:S05]  /*2d560*/  WARPSYNC.COLLECTIVE R15, `(.L_x_2660) ;  /* 0x000000000f087348 */ /* 0x000fea0003c00000 */
[----:B------:R0:W1:Y:S02]  /*2d570*/  SHFL.IDX P6, R14, R13, R12, R11 ;  /* 0x0000000c0d0e7389 */ /* 0x00006400000c000b */
[----:B01----:R-:W-:Y:S01]  /*2d580*/  ENDCOLLECTIVE ;  /* 0x000000000000791b */ /* 0x003fe20003800000 */
.L_x_2660:
[----:B------:R-:W-:Y:S02]  /*2d590*/  IMAD.MOV.U32 R13, RZ, RZ, R50 ;  /* 0x000000ffff0d7224 */ /* 0x000fe400078e0032 */
[----:B------:R-:W-:Y:S02]  /*2d5a0*/  IMAD.MOV.U32 R12, RZ, RZ, R7 ;  /* 0x000000ffff0c7224 */ /* 0x000fe400078e0007 */
[----:B------:R-:W-:-:S07]  /*2d5b0*/  IMAD.MOV.U32 R43, RZ, RZ, R14 ;  /* 0x000000ffff2b7224 */ /* 0x000fce00078e000e */
[----:B------:R-:W-:Y:S05]  /*2d5c0*/  WARPSYNC.COLLECTIVE R15, `(.L_x_2661) ;  /* 0x000000000f087348 */ /* 0x000fea0003c00000 */
[----:B------:R0:W1:Y:S02]  /*2d5d0*/  SHFL.IDX P6, R14, R13, R12, R11 ;  /* 0x0000000c0d0e7389 */ /* 0x00006400000c000b */
[----:B01----:R-:W-:Y:S01]  /*2d5e0*/  ENDCOLLECTIVE ;  /* 0x000000000000791b */ /* 0x003fe20003800000 */
.L_x_2661:
[----:B------:R-:W-:Y:S01]  /*2d5f0*/  MOV R13, R45 ;  /* 0x0000002d000d7202 */ /* 0x000fe20000000f00 */
[----:B------:R-:W-:Y:S02]  /*2d600*/  IMAD.MOV.U32 R12, RZ, RZ, R2 ;  /* 0x000000ffff0c7224 */ /* 0x000fe400078e0002 */
[----:B------:R-:W-:-:S07]  /*2d610*/  IMAD.MOV.U32 R50, RZ, RZ, R14 ;  /* 0x000000ffff327224 */ /* 0x000fce00078e000e */
[----:B------:R-:W-:Y:S05]  /*2d620*/  WARPSYNC.COLLECTIVE R15, `(.L_x_2662) ;  /* 0x000000000f087348 */ /* 0x000fea0003c00000 */
[----:B------:R0:W1:Y:S02]  /*2d630*/  SHFL.IDX P6, R14, R13, R12, R11 ;  /* 0x0000000c0d0e7389 */ /* 0x00006400000c000b */
[----:B01----:R-:W-:Y:S01]  /*2d640*/  ENDCOLLECTIVE ;  /* 0x000000000000791b */ /* 0x003fe20003800000 */
.L_x_2662:
[----:B------:R-:W-:Y:S02]  /*2d650*/  IMAD.MOV.U32 R13, RZ, RZ, R52 ;  /* 0x000000ffff0d7224 */ /* 0x000fe400078e0034 */
[----:B------:R-:W-:Y:S02]  /*2d660*/  IMAD.MOV.U32 R12, RZ, RZ, R7 ;  /* 0x000000ffff0c7224 */ /* 0x000fe400078e0007 */
[----:B------:R-:W-:-:S07]  /*2d670*/  IMAD.MOV.U32 R45, RZ, RZ, R14 ;  /* 0x000000ffff2d7224 */ /* 0x000fce00078e000e */
[----:B------:R-:W-:Y:S05]  /*2d680*/  WARPSYNC.COLLECTIVE R15, `(.L_x_2663) ;  /* 0x000000000f087348 */ /* 0x000fea0003c00000 */
[----:B------:R0:W1:Y:S02]  /*2d690*/  SHFL.IDX P6, R14, R13, R12, R11 ;  /* 0x0000000c0d0e7389 */ /* 0x00006400000c000b */
[----:B01----:R-:W-:Y:S01]  /*2d6a0*/  ENDCOLLECTIVE ;  /* 0x000000000000791b */ /* 0x003fe20003800000 */
.L_x_2663:
[----:B------:R-:W-:Y:S02]  /*2d6b0*/  IMAD.MOV.U32 R13, RZ, RZ, R47 ;  /* 0x000000ffff0d7224 */ /* 0x000fe400078e002f */
[----:B------:R-:W-:Y:S01]  /*2d6c0*/  IMAD.MOV.U32 R12, RZ, RZ, R2 ;  /* 0x000000ffff0c7224 */ /* 0x000fe200078e0002 */
[----:B------:R-:W-:-:S07]  /*2d6d0*/  MOV R52, R14 ;  /* 0x0000000e00347202 */ /* 0x000fce0000000f00 */
[----:B------:R-:W-:Y:S05]  /*2d6e0*/  WARPSYNC.COLLECTIVE R15, `(.L_x_2664) ;  /* 0x000000000f087348 */ /* 0x000fea0003c00000 */
[----:B------:R0:W1:Y:S02]  /*2d6f0*/  SHFL.IDX P6, R14, R13, R12, R11 ;  /* 0x0000000c0d0e7389 */ /* 0x00006400000c000b */
[----:B01----:R-:W-:Y:S01]  /*2d700*/  ENDCOLLECTIVE ;  /* 0x000000000000791b */ /* 0x003fe20003800000 */
.L_x_2664:
[----:B------:R-:W-:Y:S01]  /*2d710*/  IMAD.MOV.U32 R13, RZ, RZ, R54 ;  /* 0x000000ffff0d7224 */ /* 0x000fe200078e0036 */
[----:B------:R-:W-:Y:S01]  /*2d720*/  MOV R12, R7 ;  /* 0x00000007000c7202 */ /* 0x000fe20000000f00 */
[----:B------:R-:W-:-:S07]  /*2d730*/  IMAD.MOV.U32 R47, RZ, RZ, R14 ;  /* 0x000000ffff2f7224 */ /* 0x000fce00078e000e */
[----:B------:R-:W-:Y:S05]  /*2d740*/  WARPSYNC.COLLECTIVE R15, `(.L_x_2665) ;  /* 0x000000000f087348 */ /* 0x000fea0003c00000 */
[----:B------:R0:W1:Y:S02]  /*2d750*/  SHFL.IDX P6, R14, R13, R12, R11 ;  /* 0x0000000c0d0e7389 */ /* 0x00006400000c000b */
[----:B01----:R-:W-:Y:S01]  /*2d760*/  ENDCOLLECTIVE ;  /* 0x000000000000791b */ /* 0x003fe20003800000 */
.L_x_2665:
[----:B------:R-:W-:Y:S02]  /*2d770*/  IMAD.MOV.U32 R13, RZ, RZ, R49 ;  /* 0x000000ffff0d7224 */ /* 0x000fe400078e0031 */
[----:B------:R-:W-:Y:S02]  /*2d780*/  IMAD.MOV.U32 R12, RZ, RZ, R2 ;  /* 0x000000ffff0c7224 */ /* 0x000fe400078e0002 */
[----:B------:R-:W-:-:S07]  /*2d790*/  IMAD.MOV.U32 R54, RZ, RZ, R14 ;  /* 0x000000ffff367224 */ /* 0x000fce00078e000e */
[----:B------:R-:W-:Y:S05]  /*2d7a0*/  WARPSYNC.COLLECTIVE R15, `(.L_x_2666) ;  /* 0x000000000f087348 */ /* 0x000fea0003c00000 */
[----:B------:R0:W1:Y:S02]  /*2d7b0*/  SHFL.IDX P6, R14, R13, R12, R11 ;  /* 0x0000000c0d0e7389 */ /* 0x00006400000c000b */
[----:B01----:R-:W-:Y:S01]  /*2d7c0*/  ENDCOLLECTIVE ;  /* 0x000000000000791b */ /* 0x003fe20003800000 */
.L_x_2666:
[----:B------:R-:W-:Y:S01]  /*2d7d0*/  MOV R13, R58 ;  /* 0x0000003a000d7202 */ /* 0x000fe20000000f00 */
[----:B------:R-:W-:Y:S02]  /*2d7e0*/  IMAD.MOV.U32 R12, RZ, RZ, R7 ;  /* 0x000000ffff0c7224 */ /* 0x000fe400078e0007 */
[----:B------:R-:W-:-:S07]  /*2d7f0*/  IMAD.MOV.U32 R49, RZ, RZ, R14 ;  /* 0x000000ffff317224 */ /* 0x000fce00078e000e */
[----:B------:R-:W-:Y:S05]  /*2d800*/  WARPSYNC.COLLECTIVE R15, `(.L_x_2667) ;  /* 0x000000000f087348 */ /* 0x000fea0003c00000 */
[----:B------:R0:W1:Y:S02]  /*2d810*/  SHFL.IDX P6, R14, R13, R12, R11 ;  /* 0x0000000c0d0e7389 */ /* 0x00006400000c000b */
[----:B01----:R-:W-:Y:S01]  /*2d820*/  ENDCOLLECTIVE ;  /* 0x000000000000791b */ /* 0x003fe20003800000 */
.L_x_2667:
[----:B------:R-:W-:Y:S02]  /*2d830*/  IMAD.MOV.U32 R13, RZ, RZ, R51 ;  /* 0x000000ffff0d7224 */ /* 0x000fe400078e0033 */
[----:B------:R-:W-:Y:S02]  /*2d840*/  IMAD.MOV.U32 R12, RZ, RZ, R2 ;  /* 0x000000ffff0c7224 */ /* 0x000fe400078e0002 */
[----:B------:R-:W-:-:S07]  /*2d850*/  IMAD.MOV.U32 R58, RZ, RZ, R14 ;  /* 0x000000ffff3a7224 */ /* 0x000fce00078e000e */
[----:B------:R-:W-:Y:S05]  /*2d860*/  WARPSYNC.COLLECTIVE R15, `(.L_x_2668) ;  /* 0x000000000f087348 */ /* 0x000fea0003c00000 */
[----:B------:R0:W1:Y:S02]  /*2d870*/  SHFL.IDX P6, R14, R13, R12, R11 ;  /* 0x0000000c0d0e7389 */ /* 0x00006400000c000b */
[----:B01----:R-:W-:Y:S01]  /*2d880*/  ENDCOLLECTIVE ;  /* 0x000000000000791b */ /* 0x003fe20003800000 */
.L_x_2668:
[----:B------:R-:W-:Y:S01]  /*2d890*/  IMAD.MOV.U32 R13, RZ, RZ, R60 ;  /* 0x000000ffff0d7224 */ /* 0x000fe200078e003c */
[----:B------:R-:W-:Y:S01]  /*2d8a0*/  SEL R60, R37, R44, P0 ;  /* 0x0000002c253c7207 */ /* 0x000fe20000000000 */
[----:B------:R-:W-:Y:S01]  /*2d8b0*/  IMAD.MOV.U32 R12, RZ, RZ, R7 ;  /* 0x000000ffff0c7224 */ /* 0x000fe200078e0007 */
[----:B------:R-:W-:-:S07]  /*2d8c0*/  MOV R51, R14 ;  /* 0x0000000e00337202 */ /* 0x000fce0000000f00 */
[----:B------:R-:W-:Y:S05]  /*2d8d0*/  WARPSYNC.COLLECTIVE R15, `(.L_x_2669) ;  /* 0x000000000f087348 */ /* 0x000fea0003c00000 */
[----:B------:R0:W1:Y:S02]  /*2d8e0*/  SHFL.IDX P6, R14, R13, R12, R11 ;  /* 0x0000000c0d0e7389 */ /* 0x00006400000c000b */
[----:B01----:R-:W-:Y:S01]  /*2d8f0*/  ENDCOLLECTIVE ;  /* 0x000000000000791b */ /* 0x003fe20003800000 */
.L_x_2669:
[----:B------:R-:W-:Y:S01]  /*2d900*/  IMAD.MOV.U32 R13, RZ, RZ, R53 ;  /* 0x000000ffff0d7224 */ /* 0x000fe200078e0035 */
[----:B------:R-:W-:Y:S01]  /*2d910*/  MOV R12, R2 ;  /* 0x00000002000c7202 */ /* 0x000fe20000000f00 */
[----:B------:R-:W-:-:S07]  /*2d920*/  IMAD.MOV.U32 R20, RZ, RZ, R14 ;  /* 0x000000ffff147224 */ /* 0x000fce00078e000e */
[----:B------:R-:W-:Y:S05]  /*2d930*/  WARPSYNC.COLLECTIVE R15, `(.L_x_2670) ;  /* 0x000000000f087348 */ /* 0x000fea0003c00000 */
[----:B------:R0:W1:Y:S02]  /*2d940*/  SHFL.IDX P6, R14, R13, R12, R11 ;  /* 0x0000000c0d0e7389 */ /* 0x00006400000c000b */
[----:B01----:R-:W-:Y:S01]  /*2d950*/  ENDCOLLECTIVE ;  /* 0x000000000000791b */ /* 0x003fe20003800000 */
.L_x_2670:
        /* <DEDUP_REMOVED lines=9> */
.L_x_2671:
[----:B------:R-:W-:Y:S01]  /*2d9f0*/  MOV R13, R55 ;  /* 0x00000037000d7202 */ /* 0x000fe20000000f00 */
[----:B------:R-:W-:Y:S02]  /*2da00*/  IMAD.MOV.U32 R12, RZ, RZ, R2 ;  /* 0x000000ffff0c7224 */ /* 0x000fe400078e0002 */
[----:B------:R-:W-:-:S07]  /*2da10*/  IMAD.MOV.U32 R72, RZ, RZ, R14 ;  /* 0x000000ffff487224 */ /* 0x000fce00078e000e */
[----:B------:R-:W-:Y:S05]  /*2da20*/  WARPSYNC.COLLECTIVE R15, `(.L_x_2672) ;  /* 0x000000000f087348 */ /* 0x000fea0003c00000 */
[----:B------:R0:W1:Y:S02]  /*2da30*/  SHFL.IDX P6, R14, R13, R12, R11 ;  /* 0x0000000c0d0e7389 */ /* 0x00006400000c000b */
[----:B01----:R-:W-:Y:S01]  /*2da40*/  ENDCOLLECTIVE ;  /* 0x000000000000791b */ /* 0x003fe20003800000 */
.L_x_2672:
[----:B------:R-:W-:Y:S01]  /*2da50*/  IMAD.MOV.U32 R13, RZ, RZ, R64 ;  /* 0x000000ffff0d7224 */ /* 0x000fe200078e0040 */
[----:B------:R-:W-:Y:S01]  /*2da60*/  SEL R64, R41, R48, P0 ;  /* 0x0000003029407207 */ /* 0x000fe20000000000 */
[----:B------:R-:W-:Y:S02]  /*2da70*/  IMAD.MOV.U32 R12, RZ, RZ, R7 ;  /* 0x000000ffff0c7224 */ /* 0x000fe400078e0007 */
[----:B------:R-:W-:-:S07]  /*2da80*/  IMAD.MOV.U32 R55, RZ, RZ, R14 ;  /* 0x000000ffff377224 */ /* 0x000fce00078e000e */
[----:B------:R-:W-:Y:S05]  /*2da90*/  WARPSYNC.COLLECTIVE R15, `(.L_x_2673) ;  /* 0x000000000f087348 */ /* 0x000fea0003c00000 */
[----:B------:R0:W1:Y:S02]  /*2daa0*/  SHFL.IDX P6, R14, R13, R12, R11 ;  /* 0x0000000c0d0e7389 */ /* 0x00006400000c000b */
[----:B01----:R-:W-:Y:S01]  /*2dab0*/  ENDCOLLECTIVE ;  /* 0x000000000000791b */ /* 0x003fe20003800000 */
.L_x_2673:
[----:B------:R-:W-:Y:S02]  /*2dac0*/  IMAD.MOV.U32 R13, RZ, RZ, R59 ;  /* 0x000000ffff0d7224 */ /* 0x000fe400078e003b */
[----:B------:R-:W-:Y:S01]  /*2dad0*/  IMAD.MOV.U32 R12, RZ, RZ, R2 ;  /* 0x000000ffff0c7224 */ /* 0x000fe200078e0002 */
[----:B------:R-:W-:-:S07]  /*2dae0*/  MOV R74, R14 ;  /* 0x0000000e004a7202 */ /* 0x000fce0000000f00 */
[----:B------:R-:W-:Y:S05]  /*2daf0*/  WARPSYNC.COLLECTIVE R15, `(.L_x_2674) ;  /* 0x000000000f087348 */ /* 0x000fea0003c00000 */
[----:B------:R0:W1:Y:S02]  /*2db00*/  SHFL.IDX P6, R14, R13, R12, R11 ;  /* 0x0000000c0d0e7389 */ /* 0x00006400000c000b */
[----:B01----:R-:W-:Y:S01]  /*2db10*/  ENDCOLLECTIVE ;  /* 0x000000000000791b */ /* 0x003fe20003800000 */
.L_x_2674:
[----:B------:R-:W-:Y:S01]  /*2db20*/  SEL R9, R55, R74, P0 ;  /* 0x0000004a37097207 */ /* 0x000fe20000000000 */
[----:B------:R-:W-:Y:S01]  /*2db30*/  IMAD.MOV.U32 R13, RZ, RZ, R66 ;  /* 0x000000ffff0d7224 */ /* 0x000fe200078e0042 */
[----:B------:R-:W-:Y:S02]  /*2db40*/  MOV R12, R7 ;  /* 0x00000007000c7202 */ /* 0x000fe40000000f00 */
[----:B------:R-:W-:Y:S02]  /*2db50*/  SEL R66, R48, R41, P0 ;  /* 0x0000002930427207 */ /* 0x000fe40000000000 */
[----:B------:R-:W-:Y:S02]  /*2db60*/  SEL R48, R43, R50, P0 ;  /* 0x000000322b307207 */ /* 0x000fe40000000000 */
[----:B------:R-:W-:Y:S01]  /*2db70*/  SEL R50, R50, R43, P0 ;  /* 0x0000002b32327207 */ /* 0x000fe20000000000 */
[----:B------:R-:W-:-:S07]  /*2db80*/  IMAD.MOV.U32 R59, RZ, RZ, R14 ;  /* 0x000000ffff3b7224 */ /* 0x000fce00078e000e */
[----:B------:R-:W-:Y:S05]  /*2db90*/  WARPSYNC.COLLECTIVE R15, `(.L_x_2675) ;  /* 0x000000000f087348 */ /* 0x000fea0003c00000 */
[----:B------:R0:W1:Y:S02]  /*2dba0*/  SHFL.IDX P6, R14, R13, R12, R11 ;  /* 0x0000000c0d0e7389 */ /* 0x00006400000c000b */
[----:B01----:R-:W-:Y:S01]  /*2dbb0*/  ENDCOLLECTIVE ;  /* 0x000000000000791b */ /* 0x003fe20003800000 */
.L_x_2675:
[----:B------:R-:W-:Y:S02]  /*2dbc0*/  IMAD.MOV.U32 R13, RZ, RZ, R61 ;  /* 0x000000ffff0d7224 */ /* 0x000fe400078e003d */
[----:B------:R-:W-:Y:S02]  /*2dbd0*/  IMAD.MOV.U32 R12, RZ, RZ, R2 ;  /* 0x000000ffff0c7224 */ /* 0x000fe400078e0002 */
[----:B------:R-:W-:-:S07]  /*2dbe0*/  IMAD.MOV.U32 R84, RZ, RZ, R14 ;  /* 0x000000ffff547224 */ /* 0x000fce00078e000e */
[----:B------:R-:W-:Y:S05]  /*2dbf0*/  WARPSYNC.COLLECTIVE R15, `(.L_x_2676) ;  /* 0x000000000f087348 */ /* 0x000fea0003c00000 */
[----:B------:R0:W1:Y:S02]  /*2dc00*/  SHFL.IDX P6, R14, R13, R12, R11 ;  /* 0x0000000c0d0e7389 */ /* 0x00006400000c000b */
[----:B01----:R-:W-:Y:S01]  /*2dc10*/  ENDCOLLECTIVE ;  /* 0x000000000000791b */ /* 0x003fe20003800000 */
.L_x_2676:
[----:B------:R-:W-:Y:S02]  /*2dc20*/  SEL R25, R59, R84, P0 ;  /* 0x000000543b197207 */ /* 0x000fe40000000000 */
[----:B------:R-:W-:Y:S02]  /*2dc30*/  SEL R27, R84, R59, P0 ;  /* 0x0000003b541b7207 */ /* 0x000fe40000000000 */
[----:B------:R-:W-:Y:S01]  /*2dc40*/  MOV R13, R68 ;  /* 0x00000044000d7202 */ /* 0x000fe20000000f00 */
[----:B------:R-:W-:Y:S01]  /*2dc50*/  IMAD.MOV.U32 R12, RZ, RZ, R7 ;  /* 0x000000ffff0c7224 */ /* 0x000fe200078e0007 */
[----:B------:R-:W-:Y:S01]  /*2dc60*/  SEL R68, R45, R52, P0 ;  /* 0x000000342d447207 */ /* 0x000fe20000000000 */
[----:B------:R-:W-:-:S07]  /*2dc70*/  IMAD.MOV.U32 R61, RZ, RZ, R14 ;  /* 0x000000ffff3d7224 */ /* 0x000fce00078e000e */
[----:B------:R-:W-:Y:S05]  /*2dc80*/  WARPSYNC.COLLECTIVE R15, `(.L_x_2677) ;  /* 0x000000000f087348 */ /* 0x000fea0003c00000 */
[----:B------:R0:W1:Y:S02]  /*2dc90*/  SHFL.IDX P6, R14, R13, R12, R11 ;  /* 0x0000000c0d0e7389 */ /* 0x00006400000c000b */
[----:B01----:R-:W-:Y:S01]  /*2dca0*/  ENDCOLLECTIVE ;  /* 0x000000000000791b */ /* 0x003fe20003800000 */
.L_x_2677:
[----:B------:R-:W-:Y:S02]  /*2dcb0*/  IMAD.MOV.U32 R13, RZ, RZ, R63 ;  /* 0x000000ffff0d7224 */ /* 0x000fe400078e003f */
[----:B------:R-:W-:Y:S02]  /*2dcc0*/  IMAD.MOV.U32 R12, RZ, RZ, R2 ;  /* 0x000000ffff0c7224 */ /* 0x000fe400078e0002 */
[----:B------:R-:W-:-:S07]  /*2dcd0*/  IMAD.MOV.U32 R86, RZ, RZ, R14 ;  /* 0x000000ffff567224 */ /* 0x000fce00078e000e */
[----:B------:R-:W-:Y:S05]  /*2dce0*/  WARPSYNC.COLLECTIVE R15, `(.L_x_2678) ;  /* 0x000000000f087348 */ /* 0x000fea0003c00000 */
[----:B------:R0:W1:Y:S02]  /*2dcf0*/  SHFL.IDX P6, R14, R13, R12, R11 ;  /* 0x0000000c0d0e7389 */ /* 0x00006400000c000b */
[----:B01----:R-:W-:Y:S01]  /*2dd00*/  ENDCOLLECTIVE ;  /* 0x000000000000791b */ /* 0x003fe20003800000 */
.L_x_2678:
        /* <DEDUP_REMOVED lines=11> */
.L_x_2679:
[----:B------:R-:W-:Y:S01]  /*2ddc0*/  IMAD.MOV.U32 R13, RZ, RZ, R65 ;  /* 0x000000ffff0d7224 */ /* 0x000fe200078e0041 */
[----:B------:R-:W-:Y:S01]  /*2ddd0*/  MOV R12, R2 ;  /* 0x00000002000c7202 */ /* 0x000fe20000000f00 */
[----:B------:R-:W-:-:S07]  /*2dde0*/  IMAD.MOV.U32 R88, RZ, RZ, R14 ;  /* 0x000000ffff587224 */ /* 0x000fce00078e000e */
[----:B------:R-:W-:Y:S05]  /*2ddf0*/  WARPSYNC.COLLECTIVE R15, `(.L_x_2680) ;  /* 0x000000000f087348 */ /* 0x000fea0003c00000 */
[----:B------:R0:W1:Y:S02]  /*2de00*/  SHFL.IDX P6, R14, R13, R12, R11 ;  /* 0x0000000c0d0e7389 */ /* 0x00006400000c000b */
[----:B01----:R-:W-:Y:S01]  /*2de10*/  ENDCOLLECTIVE ;  /* 0x000000000000791b */ /* 0x003fe20003800000 */
.L_x_2680:
[----:B------:R-:W-:Y:S01]  /*2de20*/  IMAD.MOV.U32 R13, RZ, RZ, R76 ;  /* 0x000000ffff0d7224 */ /* 0x000fe200078e004c */
[----:B------:R-:W-:Y:S01]  /*2de30*/  SEL R76, R49, R58, P0 ;  /* 0x0000003a314c7207 */ /* 0x000fe20000000000 */
[----:B------:R-:W-:Y:S02]  /*2de40*/  IMAD.MOV.U32 R12, RZ, RZ, R7 ;  /* 0x000000ffff0c7224 */ /* 0x000fe400078e0007 */
[----:B------:R-:W-:-:S07]  /*2de50*/  IMAD.MOV.U32 R65, RZ, RZ, R14 ;  /* 0x000000ffff417224 */ /* 0x000fce00078e000e */
[----:B------:R-:W-:Y:S05]  /*2de60*/  WARPSYNC.COLLECTIVE R15, `(.L_x_2681) ;  /* 0x000000000f087348 */ /* 0x000fea0003c00000 */
[----:B------:R0:W1:Y:S02]  /*2de70*/  SHFL.IDX P6, R14, R13, R12, R11 ;  /* 0x0000000c0d0e7389 */ /* 0x00006400000c000b */
[----:B01----:R-:W-:Y:S01]  /*2de80*/  ENDCOLLECTIVE ;  /* 0x000000000000791b */ /* 0x003fe20003800000 */
.L_x_2681:
[----:B------:R-:W-:Y:S01]  /*2de90*/  MOV R13, R67 ;  /* 0x00000043000d7202 */ /* 0x000fe20000000f00 */
[----:B------:R-:W-:Y:S02]  /*2dea0*/  IMAD.MOV.U32 R12, RZ, RZ, R2 ;  /* 0x000000ffff0c7224 */ /* 0x000fe400078e0002 */
[----:B------:R-:W-:-:S07]  /*2deb0*/  IMAD.MOV.U32 R90, RZ, RZ, R14 ;  /* 0x000000ffff5a7224 */ /* 0x000fce00078e000e */
[----:B------:R-:W-:Y:S05]  /*2dec0*/  WARPSYNC.COLLECTIVE R15, `(.L_x_2682) ;  /* 0x000000000f087348 */ /* 0x000fea0003c00000 */
[----:B------:R0:W1:Y:S02]  /*2ded0*/  SHFL.IDX P6, R14, R13, R12, R11 ;  /* 0x0000000c0d0e7389 */ /* 0x00006400000c000b */
[----:B01----:R-:W-:Y:S01]  /*2dee0*/  ENDCOLLECTIVE ;  /* 0x000000000000791b */ /* 0x003fe20003800000 */
.L_x_2682:
[----:B------:R-:W-:Y:S02]  /*2def0*/  SEL R37, R65, R90, P0 ;  /* 0x0000005a41257207 */ /* 0x000fe40000000000 */
[----:B------:R-:W-:Y:S01]  /*2df00*/  SEL R39, R90, R65, P0 ;  /* 0x000000415a277207 */ /* 0x000fe20000000000 */
[----:B------:R-:W-:Y:S01]  /*2df10*/  IMAD.MOV.U32 R13, RZ, RZ, R78 ;  /* 0x000000ffff0d7224 */ /* 0x000fe200078e004e */
[----:B------:R-:W-:Y:S01]  /*2df20*/  SEL R78, R58, R49, P0 ;  /* 0x000000313a4e7207 */ /* 0x000fe20000000000 */
[----:B------:R-:W-:Y:S02]  /*2df30*/  IMAD.MOV.U32 R12, RZ, RZ, R7 ;  /* 0x000000ffff0c7224 */ /* 0x000fe400078e0007 */
[----:B------:R-:W-:-:S07]  /*2df40*/  IMAD.MOV.U32 R67, RZ, RZ, R14 ;  /* 0x000000ffff437224 */ /* 0x000fce00078e000e */
[----:B------:R-:W-:Y:S05]  /*2df50*/  WARPSYNC.COLLECTIVE R15, `(.L_x_2683) ;  /* 0x000000000f087348 */ /* 0x000fea0003c00000 */
[----:B------:R0:W1:Y:S02]  /*2df60*/  SHFL.IDX P6, R14, R13, R12, R11 ;  /* 0x0000000c0d0e7389 */ /* 0x00006400000c000b */
[----:B01----:R-:W-:Y:S01]  /*2df70*/  ENDCOLLECTIVE ;  /* 0x000000000000791b */ /* 0x003fe20003800000 */
.L_x_2683:
[----:B------:R-:W-:Y:S02]  /*2df80*/  IMAD.MOV.U32 R13, RZ, RZ, R69 ;  /* 0x000000ffff0d7224 */ /* 0x000fe400078e0045 */
[----:B------:R-:W-:Y:S01]  /*2df90*/  IMAD.MOV.U32 R12, RZ, RZ, R2 ;  /* 0x000000ffff0c7224 */ /* 0x000fe200078e0002 */
[----:B------:R-:W-:-:S07]  /*2dfa0*/  MOV R92, R14 ;  /* 0x0000000e005c7202 */ /* 0x000fce0000000f00 */
[----:B------:R-:W-:Y:S05]  /*2dfb0*/  WARPSYNC.COLLECTIVE R15, `(.L_x_2684) ;  /* 0x000000000f087348 */ /* 0x000fea0003c00000 */
[----:B------:R0:W1:Y:S02]  /*2dfc0*/  SHFL.IDX P6, R14, R13, R12, R11 ;  /* 0x0000000c0d0e7389 */ /* 0x00006400000c000b */
[----:B01----:R-:W-:Y:S01]  /*2dfd0*/  ENDCOLLECTIVE ;  /* 0x000000000000791b */ /* 0x003fe20003800000 */
.L_x_2684:
[----:B------:R-:W-:Y:S01]  /*2dfe0*/  IMAD.MOV.U32 R13, RZ, RZ, R80 ;  /* 0x000000ffff0d7224 */ /* 0x000fe200078e0050 */
[----:B------:R-:W-:Y:S02]  /*2dff0*/  MOV R12, R7 ;  /* 0x00000007000c7202 */ /* 0x000fe40000000f00 */
[----:B------:R-:W-:Y:S01]  /*2e000*/  SEL R80, R51, R20, P0 ;  /* 0x0000001433507207 */ /* 0x000fe20000000000 */
[----:B------:R-:W-:-:S07]  /*2e010*/  IMAD.MOV.U32 R69, RZ, RZ, R14 ;  /* 0x000000ffff457224 */ /* 0x000fce00078e000e */
[----:B------:R-:W-:Y:S05]  /*2e020*/  WARPSYNC.COLLECTIVE R15, `(.L_x_2685) ;  /* 0x000000000f087348 */ /* 0x000fea0003c00000 */
[----:B------:R0:W1:Y:S02]  /*2e030*/  SHFL.IDX P6, R14, R13, R12, R11 ;  /* 0x0000000c0d0e7389 */ /* 0x00006400000c000b */
[----:B01----:R-:W-:Y:S01]  /*2e040*/  ENDCOLLECTIVE ;  /* 0x000000000000791b */ /* 0x003fe20003800000 */
.L_x_2685:
[----:B------:R-:W-:Y:S02]  /*2e050*/  IMAD.MOV.U32 R13, RZ, RZ, R71 ;  /* 0x000000ffff0d7224 */ /* 0x000fe400078e0047 */
[----:B------:R-:W-:Y:S02]  /*2e060*/  IMAD.MOV.U32 R12, RZ, RZ, R2 ;  /* 0x000000ffff0c7224 */ /* 0x000fe400078e0002 */
[----:B------:R-:W-:-:S07]  /*2e070*/  IMAD.MOV.U32 R94, RZ, RZ, R14 ;  /* 0x000000ffff5e7224 */ /* 0x000fce00078e000e */
[----:B------:R-:W-:Y:S05]  /*2e080*/  WARPSYNC.COLLECTIVE R15, `(.L_x_2686) ;  /* 0x000000000f087348 */ /* 0x000fea0003c00000 */
[----:B------:R0:W1:Y:S02]  /*2e090*/  SHFL.IDX P6, R14, R13, R12, R11 ;  /* 0x0000000c0d0e7389 */ /* 0x00006400000c000b */
[----:B01----:R-:W-:Y:S01]  /*2e0a0*/  ENDCOLLECTIVE ;  /* 0x000000000000791b */ /* 0x003fe20003800000 */
.L_x_2686:
        /* <DEDUP_REMOVED lines=9> */
.L_x_2687:
[----:B------:R-:W-:Y:S02]  /*2e140*/  IMAD.MOV.U32 R13, RZ, RZ, R73 ;  /* 0x000000ffff0d7224 */ /* 0x000fe400078e0049 */
[----:B------:R-:W-:Y:S02]  /*2e150*/  IMAD.MOV.U32 R12, RZ, RZ, R2 ;  /* 0x000000ffff0c7224 */ /* 0x000fe400078e0002 */
[----:B------:R-:W-:-:S07]  /*2e160*/  IMAD.MOV.U32 R96, RZ, RZ, R14 ;  /* 0x000000ffff607224 */ /* 0x000fce00078e000e */
[----:B------:R-:W-:Y:S05]  /*2e170*/  WARPSYNC.COLLECTIVE R15, `(.L_x_2688) ;  /* 0x000000000f087348 */ /* 0x000fea0003c00000 */
[----:B------:R0:W1:Y:S02]  /*2e180*/  SHFL.IDX P6, R14, R13, R12, R11 ;  /* 0x0000000c0d0e7389 */ /* 0x00006400000c000b */
[----:B01----:R-:W-:Y:S01]  /*2e190*/  ENDCOLLECTIVE ;  /* 0x000000000000791b */ /* 0x003fe20003800000 */
.L_x_2688:
[----:B------:R-:W-:Y:S01]  /*2e1a0*/  SEL R61, R71, R96, P0 ;  /* 0x00000060473d7207 */ /* 0x000fe20000000000 */
[----:B------:R-:W-:Y:S02]  /*2e1b0*/  IMAD.MOV.U32 R13, RZ, RZ, R98 ;  /* 0x000000ffff0d7224 */ /* 0x000fe400078e0062 */
[----:B------:R-:W-:Y:S01]  /*2e1c0*/  IMAD.MOV.U32 R12, RZ, RZ, R7 ;  /* 0x000000ffff0c7224 */ /* 0x000fe200078e0007 */
[----:B------:R-:W-:-:S07]  /*2e1d0*/  MOV R73, R14 ;  /* 0x0000000e00497202 */ /* 0x000fce0000000f00 */
[----:B------:R-:W-:Y:S05]  /*2e1e0*/  WARPSYNC.COLLECTIVE R15, `(.L_x_2689) ;  /* 0x000000000f087348 */ /* 0x000fea0003c00000 */
[----:B------:R0:W1:Y:S02]  /*2e1f0*/  SHFL.IDX P6, R14, R13, R12, R11 ;  /* 0x0000000c0d0e7389 */ /* 0x00006400000c000b */
[----:B01----:R-:W-:Y:S01]  /*2e200*/  ENDCOLLECTIVE ;  /* 0x000000000000791b */ /* 0x003fe20003800000 */
.L_x_2689:
[----:B------:R-:W-:Y:S01]  /*2e210*/  IMAD.MOV.U32 R13, RZ, RZ, R75 ;  /* 0x000000ffff0d7224 */ /* 0x000fe200078e004b */
[----:B------:R-:W-:Y:S01]  /*2e220*/  MOV R12, R2 ;  /* 0x00000002000c7202 */ /* 0x000fe20000000f00 */
[----:B------:R-:W-:-:S07]  /*2e230*/  IMAD.MOV.U32 R98, RZ, RZ, R14 ;  /* 0x000000ffff627224 */ /* 0x000fce00078e000e */
[----:B------:R-:W-:Y:S05]  /*2e240*/  WARPSYNC.COLLECTIVE R15, `(.L_x_2690) ;  /* 0x000000000f087348 */ /* 0x000fea0003c00000 */
[----:B------:R0:W1:Y:S02]  /*2e250*/  SHFL.IDX P6, R14, R13, R12, R11 ;  /* 0x0000000c0d0e7389 */ /* 0x00006400000c000b */
[----:B01----:R-:W-:Y:S01]  /*2e260*/  ENDCOLLECTIVE ;  /* 0x000000000000791b */ /* 0x003fe20003800000 */
.L_x_2690:
        /* <DEDUP_REMOVED lines=8> */
.L_x_2691:
[----:B------:R-:W-:Y:S01]  /*2e2f0*/  MOV R13, R77 ;  /* 0x0000004d000d7202 */ /* 0x000fe20000000f00 */
[----:B------:R-:W-:Y:S02]  /*2e300*/  IMAD.MOV.U32 R12, RZ, RZ, R2 ;  /* 0x000000ffff0c7224 */ /* 0x000fe400078e0002 */
[----:B------:R-:W-:-:S07]  /*2e310*/  IMAD.MOV.U32 R100, RZ, RZ, R14 ;  /* 0x000000ffff647224 */ /* 0x000fce00078e000e */
[----:B------:R-:W-:Y:S05]  /*2e320*/  WARPSYNC.COLLECTIVE R15, `(.L_x_2692) ;  /* 0x000000000f087348 */ /* 0x000fea0003c00000 */
[----:B------:R0:W1:Y:S02]  /*2e330*/  SHFL.IDX P6, R14, R13, R12, R11 ;  /* 0x0000000c0d0e7389 */ /* 0x00006400000c000b */
[----:B01----:R-:W-:Y:S01]  /*2e340*/  ENDCOLLECTIVE ;  /* 0x000000000000791b */ /* 0x003fe20003800000 */
.L_x_2692:
[----:B------:R-:W-:Y:S01]  /*2e350*/  SEL R65, R75, R100, P0 ;  /* 0x000000644b417207 */ /* 0x000fe20000000000 */
[----:B------:R-:W-:Y:S02]  /*2e360*/  IMAD.MOV.U32 R13, RZ, RZ, R110 ;  /* 0x000000ffff0d7224 */ /* 0x000fe400078e006e */
[----:B------:R-:W-:Y:S02]  /*2e370*/  IMAD.MOV.U32 R12, RZ, RZ, R7 ;  /* 0x000000ffff0c7224 */ /* 0x000fe400078e0007 */
[----:B------:R-:W-:-:S07]  /*2e380*/  IMAD.MOV.U32 R77, RZ, RZ, R14 ;  /* 0x000000ffff4d7224 */ /* 0x000fce00078e000e */
[----:B------:R-:W-:Y:S05]  /*2e390*/  WARPSYNC.COLLECTIVE R15, `(.L_x_2693) ;  /* 0x000000000f087348 */ /* 0x000fea0003c00000 */
[----:B------:R0:W1:Y:S02]  /*2e3a0*/  SHFL.IDX P6, R14, R13, R12, R11 ;  /* 0x0000000c0d0e7389 */ /* 0x00006400000c000b */
[----:B01----:R-:W-:Y:S01]  /*2e3b0*/  ENDCOLLECTIVE ;  /* 0x000000000000791b */ /* 0x003fe20003800000 */
.L_x_2693:
[----:B------:R-:W-:Y:S02]  /*2e3c0*/  IMAD.MOV.U32 R13, RZ, RZ, R79 ;  /* 0x000000ffff0d7224 */ /* 0x000fe400078e004f */
[----:B------:R-:W-:Y:S01]  /*2e3d0*/  IMAD.MOV.U32 R12, RZ, RZ, R2 ;  /* 0x000000ffff0c7224 */ /* 0x000fe200078e0002 */
[----:B------:R-:W-:-:S07]  /*2e3e0*/  MOV R110, R14 ;  /* 0x0000000e006e7202 */ /* 0x000fce0000000f00 */
[----:B------:R-:W-:Y:S05]  /*2e3f0*/  WARPSYNC.COLLECTIVE R15, `(.L_x_2694) ;  /* 0x000000000f087348 */ /* 0x000fea0003c00000 */
[----:B------:R0:W1:Y:S02]  /*2e400*/  SHFL.IDX P6, R14, R13, R12, R11 ;  /* 0x0000000c0d0e7389 */ /* 0x00006400000c000b */
[----:B01----:R-:W-:Y:S01]  /*2e410*/  ENDCOLLECTIVE ;  /* 0x000000000000791b */ /* 0x003fe20003800000 */
.L_x_2694:
[----:B------:R-:W-:Y:S02]  /*2e420*/  SEL R49, R77, R110, P0 ;  /* 0x0000006e4d317207 */ /* 0x000fe40000000000 */
[----:B------:R-:W-:Y:S01]  /*2e430*/  SEL R51, R110, R77, P0 ;  /* 0x0000004d6e337207 */ /* 0x000fe20000000000 */
[----:B------:R-:W-:Y:S01]  /*2e440*/  IMAD.MOV.U32 R13, RZ, RZ, R112 ;  /* 0x000000ffff0d7224 */ /* 0x000fe200078e0070 */
[----:B------:R-:W-:Y:S01]  /*2e450*/  MOV R12, R7 ;  /* 0x00000007000c7202 */ /* 0x000fe20000000f00 */
[----:B------:R-:W-:-:S07]  /*2e460*/  IMAD.MOV.U32 R79, RZ, RZ, R14 ;  /* 0x000000ffff4f7224 */ /* 0x000fce00078e000e */
[----:B------:R-:W-:Y:S05]  /*2e470*/  WARPSYNC.COLLECTIVE R15, `(.L_x_2695) ;  /* 0x000000000f087348 */ /* 0x000fea0003c00000 */
[----:B------:R0:W1:Y:S02]  /*2e480*/  SHFL.IDX P6, R14, R13, R12, R11 ;  /* 0x0000000c0d0e7389 */ /* 0x00006400000c000b */
[----:B01----:R-:W-:Y:S01]  /*2e490*/  ENDCOLLECTIVE ;  /* 0x000000000000791b */ /* 0x003fe20003800000 */
.L_x_2695:
[----:B------:R-:W-:Y:S02]  /*2e4a0*/  IMAD.MOV.U32 R13, RZ, RZ, R109 ;  /* 0x000000ffff0d7224 */ /* 0x000fe400078e006d */
[----:B------:R-:W-:Y:S02]  /*2e4b0*/  IMAD.MOV.U32 R12, RZ, RZ, R2 ;  /* 0x000000ffff0c7224 */ /* 0x000fe400078e0002 */
[----:B------:R-:W-:-:S07]  /*2e4c0*/  IMAD.MOV.U32 R112, RZ, RZ, R14 ;  /* 0x000000ffff707224 */ /* 0x000fce00078e000e */
[----:B------:R-:W-:Y:S05]  /*2e4d0*/  WARPSYNC.COLLECTIVE R15, `(.L_x_2696) ;  /* 0x000000000f087348 */ /* 0x000fea0003c00000 */
[----:B------:R0:W1:Y:S02]  /*2e4e0*/  SHFL.IDX P6, R14, R13, R12, R11 ;  /* 0x0000000c0d0e7389 */ /* 0x00006400000c000b */
[----:B01----:R-:W-:Y:S01]  /*2e4f0*/  ENDCOLLECTIVE ;  /* 0x000000000000791b */ /* 0x003fe20003800000 */
.L_x_2696:
[----:B------:R-:W-:Y:S02]  /*2e500*/  SEL R69, R79, R112, P0 ;  /* 0x000000704f457207 */ /* 0x000fe40000000000 */
[----:B------:R-:W-:Y:S01]  /*2e510*/  MOV R13, R114 ;  /* 0x00000072000d7202 */ /* 0x000fe20000000f00 */
[----:B------:R-:W-:Y:S02]  /*2e520*/  IMAD.MOV.U32 R12, RZ, RZ, R7 ;  /* 0x000000ffff0c7224 */ /* 0x000fe400078e0007 */
[----:B------:R-:W-:-:S07]  /*2e530*/  IMAD.MOV.U32 R109, RZ, RZ, R14 ;  /* 0x000000ffff6d7224 */ /* 0x000fce00078e000e */
[----:B------:R-:W-:Y:S05]  /*2e540*/  WARPSYNC.COLLECTIVE R15, `(.L_x_2697) ;  /* 0x000000000f087348 */ /* 0x000fea0003c00000 */
[----:B------:R0:W1:Y:S02]  /*2e550*/  SHFL.IDX P6, R14, R13, R12, R11 ;  /* 0x0000000c0d0e7389 */ /* 0x00006400000c000b */
[----:B01----:R-:W-:Y:S01]  /*2e560*/  ENDCOLLECTIVE ;  /* 0x000000000000791b */ /* 0x003fe20003800000 */
.L_x_2697:
[----:B------:R-:W-:Y:S02]  /*2e570*/  IMAD.MOV.U32 R13, RZ, RZ, R111 ;  /* 0x000000ffff0d7224 */ /* 0x000fe400078e006f */
[----:B------:R-:W-:Y:S02]  /*2e580*/  IMAD.MOV.U32 R12, RZ, RZ, R2 ;  /* 0x000000ffff0c7224 */ /* 0x000fe400078e0002 */
[----:B------:R-:W-:-:S07]  /*2e590*/  IMAD.MOV.U32 R114, RZ, RZ, R14 ;  /* 0x000000ffff727224 */ /* 0x000fce00078e000e */
[----:B------:R-:W-:Y:S05]  /*2e5a0*/  WARPSYNC.COLLECTIVE R15, `(.L_x_2698) ;  /* 0x000000000f087348 */ /* 0x000fea0003c00000 */
[----:B------:R0:W1:Y:S02]  /*2e5b0*/  SHFL.IDX P6, R14, R13, R12, R11 ;  /* 0x0000000c0d0e7389 */ /* 0x00006400000c000b */
[----:B01----:R-:W-:Y:S01]  /*2e5c0*/  ENDCOLLECTIVE ;  /* 0x000000000000791b */ /* 0x003fe20003800000 */
.L_x_2698:
[----:B------:R-:W-:Y:S02]  /*2e5d0*/  IMAD.MOV.U32 R13, RZ, RZ, R116 ;  /* 0x000000ffff0d7224 */ /* 0x000fe400078e0074 */
[----:B------:R-:W-:Y:S01]  /*2e5e0*/  IMAD.MOV.U32 R12, RZ, RZ, R7 ;  /* 0x000000ffff0c7224 */ /* 0x000fe200078e0007 */
[----:B------:R-:W-:-:S07]  /*2e5f0*/  MOV R111, R14 ;  /* 0x0000000e006f7202 */ /* 0x000fce0000000f00 */
[----:B------:R-:W-:Y:S05]  /*2e600*/  WARPSYNC.COLLECTIVE R15, `(.L_x_2699) ;  /* 0x000000000f087348 */ /* 0x000fea0003c00000 */
[----:B------:R0:W1:Y:S02]  /*2e610*/  SHFL.IDX P6, R14, R13, R12, R11 ;  /* 0x0000000c0d0e7389 */ /* 0x00006400000c000b */
[----:B01----:R-:W-:Y:S01]  /*2e620*/  ENDCOLLECTIVE ;  /* 0x000000000000791b */ /* 0x003fe20003800000 */
.L_x_2699:
[----:B------:R-:W-:Y:S01]  /*2e630*/  IMAD.MOV.U32 R13, RZ, RZ, R5 ;  /* 0x000000ffff0d7224 */ /* 0x000fe200078e0005 */
[----:B------:R-:W-:Y:S02]  /*2e640*/  MOV R12, R2 ;  /* 0x00000002000c7202 */ /* 0x000fe40000000f00 */
[----:B------:R-:W-:Y:S02]  /*2e650*/  SEL R5, R53, R72, P0 ;  /* 0x0000004835057207 */ /* 0x000fe40000000000 */
[----:B------:R-:W-:Y:S01]  /*2e660*/  MOV R2, RZ ;  /* 0x000000ff00027202 */ /* 0x000fe20000000f00 */
[----:B------:R-:W-:-:S07]  /*2e670*/  IMAD.MOV.U32 R116, RZ, RZ, R14 ;  /* 0x000000ffff747224 */ /* 0x000fce00078e000e */
[----:B------:R-:W-:Y:S05]  /*2e680*/  WARPSYNC.COLLECTIVE R15, `(.L_x_2700) ;  /* 0x000000000f087348 */ /* 0x000fea0003c00000 */
[----:B------:R0:W1:Y:S02]  /*2e690*/  SHFL.IDX P6, R14, R13, R12, R11 ;  /* 0x0000000c0d0e7389 */ /* 0x00006400000c000b */
[----:B01----:R-:W-:Y:S01]  /*2e6a0*/  ENDCOLLECTIVE ;  /* 0x000000000000791b */ /* 0x003fe20003800000 */
.L_x_2700:
[----:B------:R-:W-:Y:S01]  /*2e6b0*/  SEL R77, R111, R116, P0 ;  /* 0x000000746f4d7207 */ /* 0x000fe20000000000 */
[----:B------:R-:W-:Y:S02]  /*2e6c0*/  IMAD.MOV.U32 R13, RZ, RZ, R3 ;  /* 0x000000ffff0d7224 */ /* 0x000fe400078e0003 */
[----:B------:R-:W-:Y:S01]  /*2e6d0*/  IMAD.MOV.U32 R12, RZ, RZ, R7 ;  /* 0x000000ffff0c7224 */ /* 0x000fe200078e0007 */
[----:B------:R-:W-:Y:S02]  /*2e6e0*/  SEL R7, R72, R53, P0 ;  /* 0x0000003548077207 */ /* 0x000fe40000000000 */
[----:B------:R-:W-:Y:S01]  /*2e6f0*/  SEL R53, R109, R114, P0 ;  /* 0x000000726d357207 */ /* 0x000fe20000000000 */
[----:B------:R-:W-:-:S07]  /*2e700*/  IMAD.MOV.U32 R0, RZ, RZ, R14 ;  /* 0x000000ffff007224 */ /* 0x000fce00078e000e */
[----:B------:R-:W-:Y:S05]  /*2e710*/  WARPSYNC.COLLECTIVE R15, `(.L_x_2701) ;  /* 0x000000000f087348 */ /* 0x000fea0003c00000 */
[----:B------:R0:W1:Y:S02]  /*2e720*/  SHFL.IDX P6, R14, R13, R12, R11 ;  /* 0x0000000c0d0e7389 */ /* 0x00006400000c000b */
[----:B01----:R-:W-:Y:S01]  /*2e730*/  ENDCOLLECTIVE ;  /* 0x000000000000791b */ /* 0x003fe20003800000 */
.L_x_2701:
        /* <DEDUP_REMOVED lines=14> */
[----:B------:R-:W-:Y:S01]  /*2e820*/  SEL R79, R116, R111, P0 ;  /* 0x0000006f744f7207 */ /* 0x000fe20000000000 */
[----:B------:R-:W-:Y:S06]  /*2e830*/  BRA `(.L_x_2702) ;  /* 0xffffff3800ec7947 */ /* 0x000fec000383ffff */
.L_x_2420:
[----:B------:R-:W0:Y:S01]  /*2e840*/  S2R R6, SR_TID.X ;  /* 0x0000000000067919 */ /* 0x000e220000002100 */
[----:B------:R-:W-:Y:S01]  /*2e850*/  BSSY B1, `(.L_x_2703) ;  /* 0x000000a000017945 */ /* 0x000fe20003800000 */
[----:B------:R-:W-:Y:S02]  /*2e860*/  IMAD.MOV.U32 R12, RZ, RZ, RZ ;  /* 0x000000ffff0c7224 */ /* 0x000fe400078e00ff */
        /* <DEDUP_REMOVED lines=8> */
.L_x_2704:
[----:B------:R-:W-:Y:S05]  /*2e8f0*/  BSYNC B1 ;  /* 0x0000000000017941 */ /* 0x000fea0003800000 */
.L_x_2703:
[----:B------:R-:W-:Y:S05]  /*2e900*/  BRA `(.L_x_2705) ;  /* 0xffffff6c00fc7947 */ /* 0x000fea000383ffff */
.L_x_2422:
[----:B------:R-:W-:Y:S01]  /*2e910*/  BSSY B1, `(.L_x_2706) ;  /* 0x0000006000017945 */ /* 0x000fe20003800000 */
[----:B------:R-:W-:-:S07]  /*2e920*/  MOV R15, 0xffffffff ;  /* 0xffffffff000f7802 */ /* 0x000fce0000000f00 */
[----:B0-----:R-:W-:Y:S05]  /*2e930*/  WARPSYNC.COLLECTIVE R15, `(.L_x_2707) ;  /* 0x000000000f0c7348 */ /* 0x001fea0003c00000 */
[----:B------:R-:W-:Y:S02]  /*2e940*/  ELECT P6, UR62, PT ;  /* 0x00000000003e782f */ /* 0x000fe400038c0000 */
[----:B------:R-:W-:Y:S01]  /*2e950*/  MOV R14, UR62 ;  /* 0x0000003e000e7c02 */ /* 0x000fe20008000f00 */
[----:B0-----:R-:W-:Y:S10]  /*2e960*/  ENDCOLLECTIVE ;  /* 0x000000000000791b */ /* 0x001ff40003800000 */
.L_x_2707:
[----:B------:R-:W-:Y:S05]  /*2e970*/  BSYNC B1 ;  /* 0x0000000000017941 */ /* 0x000fea0003800000 */
.L_x_2706:
[----:B------:R-:W-:Y:S05]  /*2e980*/  BRA `(.L_x_2421) ;  /* 0xffffff6c00f47947 */ /* 0x000fea000383ffff */
.L_x_2424:
[----:B0-----:R0:W1:Y:S02]  /*2e990*/  SYNCS.PHASECHK.TRANS64.TRYWAIT P0, [R11+URZ+0x38820], R5 ;  /* 0x038820050b0075a7 */ /* 0x001064000800017f */
[----:B-1----:R-:W-:Y:S05]  /*2e9a0*/  @!P0 NANOSLEEP.SYNCS 0x989680 ;  /* 0x009896800000895d */ /* 0x002fea0003900000 */
[----:B------:R-:W1:Y:S02]  /*2e9b0*/  @!P0 SYNCS.PHASECHK.TRANS64 P0, [R11+URZ+0x38820], R5 ;  /* 0x038820050b0085a7 */ /* 0x000e64000800007f */
[----:B-1----:R-:W-:Y:S05]  /*2e9c0*/  @!P0 BRA `(.L_x_2424) ;  /* 0xfffffffc00f08947 */ /* 0x002fea000383ffff */
[----:B------:R-:W-:Y:S05]  /*2e9d0*/  BRA `(.L_x_2708) ;  /* 0xffffff7000107947 */ /* 0x000fea000383ffff */
.L_x_2428:
[----:B-1----:R1:W2:Y:S02]  /*2e9e0*/  SYNCS.PHASECHK.TRANS64.TRYWAIT P0, [R8+URZ+0x388a0], R10 ;  /* 0x0388a00a080075a7 */ /* 0x0022a4000800017f */
[----:B--2---:R-:W-:Y:S05]  /*2e9f0*/  @!P0 NANOSLEEP.SYNCS 0x989680 ;  /* 0x009896800000895d */ /* 0x004fea0003900000 */
[----:B------:R-:W2:Y:S02]  /*2ea00*/  @!P0 SYNCS.PHASECHK.TRANS64 P0, [R8+URZ+0x388a0], R10 ;  /* 0x0388a00a080085a7 */ /* 0x000ea4000800007f */
[----:B--2---:R-:W-:Y:S05]  /*2ea10*/  @!P0 BRA `(.L_x_2428) ;  /* 0xfffffffc00f08947 */ /* 0x004fea000383ffff */
[----:B------:R-:W-:Y:S05]  /*2ea20*/  BRA `(.L_x_2709) ;  /* 0xffffff7000307947 */ /* 0x000fea000383ffff */
.L_x_2434:
[----:B0-----:R0:W2:Y:S02]  /*2ea30*/  SYNCS.PHASECHK.TRANS64.TRYWAIT P0, [R8+URZ+0x388c0], R10 ;  /* 0x0388c00a080075a7 */ /* 0x0010a4000800017f */
[----:B--2---:R-:W-:Y:S05]  /*2ea40*/  @!P0 NANOSLEEP.SYNCS 0x989680 ;  /* 0x009896800000895d */ /* 0x004fea0003900000 */
[----:B------:R-:W2:Y:S02]  /*2ea50*/  @!P0 SYNCS.PHASECHK.TRANS64 P0, [R8+URZ+0x388c0], R10 ;  /* 0x0388c00a080085a7 */ /* 0x000ea4000800007f */
[----:B--2---:R-:W-:Y:S05]  /*2ea60*/  @!P0 BRA `(.L_x_2434) ;  /* 0xfffffffc00f08947 */ /* 0x004fea000383ffff */
[----:B------:R-:W-:Y:S05]  /*2ea70*/  BRA `(.L_x_2710) ;  /* 0xffffff7000f07947 */ /* 0x000fea000383ffff */
.L_x_2442:
[----:B0-----:R0:W1:Y:S02]  /*2ea80*/  SYNCS.PHASECHK.TRANS64.TRYWAIT P1, [R7+URZ+0x388a0], R6 ;  /* 0x0388a006070075a7 */ /* 0x001064000802017f */
[----:B-1----:R-:W-:Y:S05]  /*2ea90*/  @!P1 NANOSLEEP.SYNCS 0x989680 ;  /* 0x009896800000995d */ /* 0x002fea0003900000 */
[----:B------:R-:W1:Y:S02]  /*2eaa0*/  @!P1 SYNCS.PHASECHK.TRANS64 P1, [R7+URZ+0x388a0], R6 ;  /* 0x0388a006070095a7 */ /* 0x000e64000802007f */
[----:B-1----:R-:W-:Y:S05]  /*2eab0*/  @!P1 BRA `(.L_x_2442) ;  /* 0xfffffffc00f09947 */ /* 0x002fea000383ffff */
[----:B------:R-:W-:Y:S05]  /*2eac0*/  BRA `(.L_x_2711) ;  /* 0xffffff78000c7947 */ /* 0x000fea000383ffff */
.L_x_2448:
[----:B-1----:R1:W2:Y:S02]  /*2ead0*/  SYNCS.PHASECHK.TRANS64.TRYWAIT P1, [R7+URZ+0x388c0], R6 ;  /* 0x0388c006070075a7 */ /* 0x0022a4000802017f */
[----:B--2---:R-:W-:Y:S05]  /*2eae0*/  @!P1 NANOSLEEP.SYNCS 0x989680 ;  /* 0x009896800000995d */ /* 0x004fea0003900000 */
[----:B------:R-:W2:Y:S02]  /*2eaf0*/  @!P1 SYNCS.PHASECHK.TRANS64 P1, [R7+URZ+0x388c0], R6 ;  /* 0x0388c006070095a7 */ /* 0x000ea4000802007f */
[----:B--2---:R-:W-:Y:S05]  /*2eb00*/  @!P1 BRA `(.L_x_2448) ;  /* 0xfffffffc00f09947 */ /* 0x004fea000383ffff */
[----:B------:R-:W-:Y:S05]  /*2eb10*/  BRA `(.L_x_2712) ;  /* 0xffffff7800c47947 */ /* 0x000fea000383ffff */
.L_x_2463:
        /* <DEDUP_REMOVED lines=11> */
.L_x_2714:
[----:B------:R-:W-:Y:S05]  /*2ebd0*/  BSYNC B0 ;  /* 0x0000000000007941 */ /* 0x000fea0003800000 */
.L_x_2713:
[----:B------:R-:W-:Y:S05]  /*2ebe0*/  BRA `(.L_x_2715) ;  /* 0xffffff8800587947 */ /* 0x000fea000383ffff */
.L_x_2465:
[----:B------:R-:W-:Y:S01]  /*2ebf0*/  BSSY B0, `(.L_x_2716) ;  /* 0x0000006000007945 */ /* 0x000fe20003800000 */
[----:B------:R-:W-:-:S07]  /*2ec00*/  MOV R15, 0xffffffff ;  /* 0xffffffff000f7802 */ /* 0x000fce0000000f00 */
[----:B01----:R-:W-:Y:S05]  /*2ec10*/  WARPSYNC.COLLECTIVE R15, `(.L_x_2717) ;  /* 0x000000000f0c7348 */ /* 0x003fea0003c00000 */
[----:B------:R-:W-:Y:S02]  /*2ec20*/  ELECT P6, UR62, PT ;  /* 0x00000000003e782f */ /* 0x000fe400038c0000 */
[----:B------:R-:W-:Y:S01]  /*2ec30*/  MOV R14, UR62 ;  /* 0x0000003e000e7c02 */ /* 0x000fe20008000f00 */
[----:B01----:R-:W-:Y:S10]  /*2ec40*/  ENDCOLLECTIVE ;  /* 0x000000000000791b */ /* 0x003ff40003800000 */
.L_x_2717:
[----:B------:R-:W-:Y:S05]  /*2ec50*/  BSYNC B0 ;  /* 0x0000000000007941 */ /* 0x000fea0003800000 */
.L_x_2716:
[----:B------:R-:W-:Y:S05]  /*2ec60*/  BRA `(.L_x_2718) ;  /* 0xffffff8800507947 */ /* 0x000fea000383ffff */
.L_x_2468:
[----:B-1----:R1:W2:Y:S02]  /*2ec70*/  SYNCS.PHASECHK.TRANS64.TRYWAIT P2, [R6+URZ+0x38880], R8 ;  /* 0x03888008060075a7 */ /* 0x0022a4000804017f */
[----:B--2---:R-:W-:Y:S05]  /*2ec80*/  @!P2 NANOSLEEP.SYNCS 0x989680 ;  /* 0x009896800000a95d */ /* 0x004fea0003900000 */
[----:B------:R-:W2:Y:S02]  /*2ec90*/  @!P2 SYNCS.PHASECHK.TRANS64 P2, [R6+URZ+0x38880], R8 ;  /* 0x038880080600a5a7 */ /* 0x000ea4000804007f */
[----:B--2---:R-:W-:Y:S05]  /*2eca0*/  @!P2 BRA `(.L_x_2468) ;  /* 0xfffffffc00f0a947 */ /* 0x004fea000383ffff */
[----:B------:R-:W-:Y:S05]  /*2ecb0*/  BRA `(.L_x_2719) ;  /* 0xffffff8800c87947 */ /* 0x000fea000383ffff */
.L_x_2470:
[----:B--2---:R2:W3:Y:S02]  /*2ecc0*/  SYNCS.PHASECHK.TRANS64.TRYWAIT P2, [R6+URZ+0x38840], R8 ;  /* 0x03884008060075a7 */ /* 0x0044e4000804017f */
[----:B---3--:R-:W-:Y:S05]  /*2ecd0*/  @!P2 NANOSLEEP.SYNCS 0x989680 ;  /* 0x009896800000a95d */ /* 0x008fea0003900000 */
[----:B------:R-:W3:Y:S02]  /*2ece0*/  @!P2 SYNCS.PHASECHK.TRANS64 P2, [R6+URZ+0x38840], R8 ;  /* 0x038840080600a5a7 */ /* 0x000ee4000804007f */
[----:B---3--:R-:W-:Y:S05]  /*2ecf0*/  @!P2 BRA `(.L_x_2470) ;  /* 0xfffffffc00f0a947 */ /* 0x008fea000383ffff */
[----:B------:R-:W-:Y:S05]  /*2ed00*/  BRA `(.L_x_2720) ;  /* 0xffffff8c00407947 */ /* 0x000fea000383ffff */
.L_x_2473:
        /* <DEDUP_REMOVED lines=8> */
.L_x_2479:
[----:B---3--:R3:W4:Y:S02]  /*2ed90*/  SYNCS.PHASECHK.TRANS64.TRYWAIT P0, [R5+URZ+0x38880], R4 ;  /* 0x03888004050075a7 */ /* 0x008724000800017f */
[----:B----4-:R-:W-:Y:S05]  /*2eda0*/  @!P0 NANOSLEEP.SYNCS 0x989680 ;  /* 0x009896800000895d */ /* 0x010fea0003900000 */
[----:B------:R-:W4:Y:S02]  /*2edb0*/  @!P0 SYNCS.PHASECHK.TRANS64 P0, [R5+URZ+0x38880], R4 ;  /* 0x03888004050085a7 */ /* 0x000f24000800007f */
[----:B----4-:R-:W-:Y:S05]  /*2edc0*/  @!P0 BRA `(.L_x_2479) ;  /* 0xfffffffc00f08947 */ /* 0x010fea000383ffff */
[----:B------:R-:W-:Y:S05]  /*2edd0*/  BRA `(.L_x_2722) ;  /* 0xffffff9000f47947 */ /* 0x000fea000383ffff */
.L_x_2485:
[----:B-1----:R1:W2:Y:S02]  /*2ede0*/  SYNCS.PHASECHK.TRANS64.TRYWAIT P0, [R5+URZ+0x38840], R4 ;  /* 0x03884004050075a7 */ /* 0x0022a4000800017f */
[----:B--2---:R-:W-:Y:S05]  /*2edf0*/  @!P0 NANOSLEEP.SYNCS 0x989680 ;  /* 0x009896800000895d */ /* 0x004fea0003900000 */
[----:B------:R-:W2:Y:S02]  /*2ee00*/  @!P0 SYNCS.PHASECHK.TRANS64 P0, [R5+URZ+0x38840], R4 ;  /* 0x03884004050085a7 */ /* 0x000ea4000800007f */
[----:B--2---:R-:W-:Y:S05]  /*2ee10*/  @!P0 BRA `(.L_x_2485) ;  /* 0xfffffffc00f08947 */ /* 0x004fea000383ffff */
[----:B------:R-:W-:Y:S05]  /*2ee20*/  BRA `(.L_x_2723) ;  /* 0xffffff9400c07947 */ /* 0x000fea000383ffff */
.L_x_2492:
[----:B---3--:R-:W3:Y:S02]  /*2ee30*/  LDL R4, [R1+0x8] ;  /* 0x0000080001047983 */ /* 0x008ee40000100800 */
[----:B---3--:R3:W4:Y:S02]  /*2ee40*/  SYNCS.PHASECHK.TRANS64.TRYWAIT P2, [R4+URZ+0x38870], R3 ;  /* 0x03887003040075a7 */ /* 0x008724000804017f */
[----:B----4-:R-:W-:Y:S05]  /*2ee50*/  @!P2 NANOSLEEP.SYNCS 0x989680 ;  /* 0x009896800000a95d */ /* 0x010fea0003900000 */
[----:B------:R-:W4:Y:S02]  /*2ee60*/  @!P2 SYNCS.PHASECHK.TRANS64 P2, [R4+URZ+0x38870], R3 ;  /* 0x038870030400a5a7 */ /* 0x000f24000804007f */
[----:B----4-:R-:W-:Y:S05]  /*2ee70*/  @!P2 BRA `(.L_x_2492) ;  /* 0xfffffffc00eca947 */ /* 0x010fea000383ffff */
[----:B------:R-:W-:Y:S05]  /*2ee80*/  BRA `(.L_x_2724) ;  /* 0xffffff9800a47947 */ /* 0x000fea000383ffff */
.L_x_2494:
[----:B---3--:R-:W3:Y:S02]  /*2ee90*/  LDL R4, [R1+0x8] ;  /* 0x0000080001047983 */ /* 0x008ee40000100800 */
[----:B---3--:R3:W4:Y:S02]  /*2eea0*/  SYNCS.PHASECHK.TRANS64.TRYWAIT P2, [R4+URZ+0x38860], R3 ;  /* 0x03886003040075a7 */ /* 0x008724000804017f */
[----:B----4-:R-:W-:Y:S05]  /*2eeb0*/  @!P2 NANOSLEEP.SYNCS 0x989680 ;  /* 0x009896800000a95d */ /* 0x010fea0003900000 */
[----:B------:R-:W4:Y:S02]  /*2eec0*/  @!P2 SYNCS.PHASECHK.TRANS64 P2, [R4+URZ+0x38860], R3 ;  /* 0x038860030400a5a7 */ /* 0x000f24000804007f */
[----:B----4-:R-:W-:Y:S05]  /*2eed0*/  @!P2 BRA `(.L_x_2494) ;  /* 0xfffffffc00eca947 */ /* 0x010fea000383ffff */
[----:B------:R-:W-:Y:S05]  /*2eee0*/  BRA `(.L_x_2725) ;  /* 0xffffff9800ac7947 */ /* 0x000fea000383ffff */
.L_x_2501:
[----:B-1----:R1:W2:Y:S02]  /*2eef0*/  SYNCS.PHASECHK.TRANS64.TRYWAIT P0, [R21+URZ+0x38870], R0 ;  /* 0x03887000150075a7 */ /* 0x0022a4000800017f */
[----:B--2---:R-:W-:Y:S05]  /*2ef00*/  @!P0 NANOSLEEP.SYNCS 0x989680 ;  /* 0x009896800000895d */ /* 0x004fea0003900000 */
[----:B------:R-:W2:Y:S02]  /*2ef10*/  @!P0 SYNCS.PHASECHK.TRANS64 P0, [R21+URZ+0x38870], R0 ;  /* 0x03887000150085a7 */ /* 0x000ea4000800007f */
[----:B--2---:R-:W-:Y:S05]  /*2ef20*/  @!P0 BRA `(.L_x_2501) ;  /* 0xfffffffc00f08947 */ /* 0x004fea000383ffff */
[----:B------:R-:W-:Y:S05]  /*2ef30*/  BRA `(.L_x_2726) ;  /* 0xffffffa400607947 */ /* 0x000fea000383ffff */
.L_x_2503:
[----:B-1----:R1:W2:Y:S02]  /*2ef40*/  SYNCS.PHASECHK.TRANS64.TRYWAIT P0, [R21+URZ+0x38860], R0 ;  /* 0x03886000150075a7 */ /* 0x0022a4000800017f */
[----:B--2---:R-:W-:Y:S05]  /*2ef50*/  @!P0 NANOSLEEP.SYNCS 0x989680 ;  /* 0x009896800000895d */ /* 0x004fea0003900000 */
[----:B------:R-:W2:Y:S02]  /*2ef60*/  @!P0 SYNCS.PHASECHK.TRANS64 P0, [R21+URZ+0x38860], R0 ;  /* 0x03886000150085a7 */ /* 0x000ea4000800007f */
[----:B--2---:R-:W-:Y:S05]  /*2ef70*/  @!P0 BRA `(.L_x_2503) ;  /* 0xfffffffc00f08947 */ /* 0x004fea000383ffff */
[----:B------:R-:W-:Y:S05]  /*2ef80*/  BRA `(.L_x_2727) ;  /* 0xffffffa400687947 */ /* 0x000fea000383ffff */
.L_x_2507:
[----:B------:R-:W2:Y:S01]  /*2ef90*/  LDL R3, [R1] ;  /* 0x0000000001037983 */ /* 0x000ea20000100800 */
[----:B------:R-:W-:Y:S01]  /*2efa0*/  BSSY B0, `(.L_x_2728) ;  /* 0x0000008000007945 */ /* 0x000fe20003800000 */
[----:B------:R-:W-:Y:S02]  /*2efb0*/  IMAD.MOV.U32 R12, RZ, RZ, RZ ;  /* 0x000000ffff0c7224 */ /* 0x000fe400078e00ff */
[----:B------:R-:W-:Y:S02]  /*2efc0*/  IMAD.MOV.U32 R11, RZ, RZ, 0x1f ;  /* 0x0000001fff0b7424 */ /* 0x000fe400078e00ff */
[----:B------:R-:W-:Y:S02]  /*2efd0*/  IMAD.MOV.U32 R15, RZ, RZ, -0x1 ;  /* 0xffffffffff0f7424 */ /* 0x000fe400078e00ff */
[----:B--2---:R-:W-:-:S07]  /*2efe0*/  IMAD.MOV.U32 R13, RZ, RZ, R3 ;  /* 0x000000ffff0d7224 */ /* 0x004fce00078e0003 */
[----:B------:R-:W-:Y:S05]  /*2eff0*/  WARPSYNC.COLLECTIVE R15, `(.L_x_2729) ;  /* 0x000000000f087348 */ /* 0x000fea0003c00000 */
[----:B------:R0:W1:Y:S02]  /*2f000*/  SHFL.IDX P6, R14, R13, R12, R11 ;  /* 0x0000000c0d0e7389 */ /* 0x00006400000c000b */
[----:B01----:R-:W-:Y:S01]  /*2f010*/  ENDCOLLECTIVE ;  /* 0x000000000000791b */ /* 0x003fe20003800000 */
.L_x_2729:
[----:B------:R-:W-:Y:S05]  /*2f020*/  BSYNC B0 ;  /* 0x0000000000007941 */ /* 0x000fea0003800000 */
.L_x_2728:
[----:B------:R0:W5:Y:S01]  /*2f030*/  LDL R2, [R1+0xc] ;  /* 0x00000c0001027983 */ /* 0x0001620000100800 */
[----:B------:R-:W-:Y:S01]  /*2f040*/  IMAD.MOV.U32 R13, RZ, RZ, R3 ;  /* 0x000000ffff0d7224 */ /* 0x000fe200078e0003 */
[----:B------:R-:W-:Y:S01]  /*2f050*/  MOV R0, R14 ;  /* 0x0000000e00007202 */ /* 0x000fe20000000f00 */
[----:B------:R-:W-:Y:S02]  /*2f060*/  IMAD.MOV.U32 R12, RZ, RZ, 0x1 ;  /* 0x00000001ff0c7424 */ /* 0x000fe400078e00ff */
[----:B------:R-:W-:Y:S02]  /*2f070*/  IMAD.MOV.U32 R11, RZ, RZ, 0x1f ;  /* 0x0000001fff0b7424 */ /* 0x000fe400078e00ff */
[----:B------:R-:W-:-:S07]  /*2f080*/  IMAD.MOV.U32 R15, RZ, RZ, -0x1 ;  /* 0xffffffffff0f7424 */ /* 0x000fce00078e00ff */
[----:B0----5:R-:W-:Y:S05]  /*2f090*/  WARPSYNC.COLLECTIVE R15, `(.L_x_2730) ;  /* 0x000000000f087348 */ /* 0x021fea0003c00000 */
[----:B------:R1:W2:Y:S02]  /*2f0a0*/  SHFL.IDX P6, R14, R13, R12, R11 ;  /* 0x0000000c0d0e7389 */ /* 0x0002a400000c000b */
[----:B012--5:R-:W-:Y:S01]  /*2f0b0*/  ENDCOLLECTIVE ;  /* 0x000000000000791b */ /* 0x027fe20003800000 */
.L_x_2730:
[----:B------:R-:W-:Y:S01]  /*2f0c0*/  ULDC UR4, c[0x0][0xc14] ;  /* 0x0003050000047ab9 */ /* 0x000fe20000000800 */
[----:B------:R-:W-:Y:S01]  /*2f0d0*/  IMAD.IADD R5, R2, 0x1, R7 ;  /* 0x0000000102057824 */ /* 0x000fe200078e0207 */
[----:B------:R-:W-:Y:S02]  /*2f0e0*/  MOV R11, RZ ;  /* 0x000000ff000b7202 */ /* 0x000fe40000000f00 */
[----:B------:R-:W-:Y:S02]  /*2f0f0*/  MOV R4, R14 ;  /* 0x0000000e00047202 */ /* 0x000fe40000000f00 */
        /* <DEDUP_REMOVED lines=15> */
.L_x_2731:
[----:B------:R-:W-:Y:S01]  /*2f1f0*/  IMAD.MOV.U32 R12, RZ, RZ, 0x2 ;  /* 0x00000002ff0c7424 */ /* 0x000fe200078e00ff */
[----:B------:R-:W-:-:S05]  /*2f200*/  SEL R14, R14, RZ, P1 ;  /* 0x000000ff0e0e7207 */ /* 0x000fca0000800000 */
[----:B------:R-:W-:-:S04]  /*2f210*/  IMAD.IADD R2, R3, 0x1, R14 ;  /* 0x0000000103027824 */ /* 0x000fc800078e020e */
[----:B------:R-:W-:-:S07]  /*2f220*/  IMAD.MOV.U32 R13, RZ, RZ, R2 ;  /* 0x000000ffff0d7224 */ /* 0x000fce00078e0002 */
[----:B------:R-:W-:Y:S05]  /*2f230*/  WARPSYNC.COLLECTIVE R15, `(.L_x_2732) ;  /* 0x000000000f087348 */ /* 0x000fea0003c00000 */
[----:B------:R0:W1:Y:S02]  /*2f240*/  SHFL.UP P6, R14, R13, R12, R11 ;  /* 0x0400000c0d0e7389 */ /* 0x00006400000c000b */
[----:B01----:R-:W-:Y:S01]  /*2f250*/  ENDCOLLECTIVE ;  /* 0x000000000000791b */ /* 0x003fe20003800000 */
.L_x_2732:
[----:B------:R-:W-:Y:S01]  /*2f260*/  IMAD.MOV.U32 R12, RZ, RZ, 0x4 ;  /* 0x00000004ff0c7424 */ /* 0x000fe200078e00ff */
[----:B------:R-:W-:-:S05]  /*2f270*/  SEL R5, R14, RZ, P2 ;  /* 0x000000ff0e057207 */ /* 0x000fca0001000000 */
[----:B------:R-:W-:-:S05]  /*2f280*/  IMAD.IADD R2, R2, 0x1, R5 ;  /* 0x0000000102027824 */ /* 0x000fca00078e0205 */
[----:B------:R-:W-:-:S07]  /*2f290*/  MOV R13, R2 ;  /* 0x00000002000d7202 */ /* 0x000fce0000000f00 */
[----:B------:R-:W-:Y:S05]  /*2f2a0*/  WARPSYNC.COLLECTIVE R15, `(.L_x_2733) ;  /* 0x000000000f087348 */ /* 0x000fea0003c00000 */
[----:B------:R0:W1:Y:S02]  /*2f2b0*/  SHFL.UP P6, R14, R13, R12, R11 ;  /* 0x0400000c0d0e7389 */ /* 0x00006400000c000b */
[----:B01----:R-:W-:Y:S01]  /*2f2c0*/  ENDCOLLECTIVE ;  /* 0x000000000000791b */ /* 0x003fe20003800000 */
.L_x_2733:
[----:B------:R-:W-:Y:S01]  /*2f2d0*/  IMAD.MOV.U32 R12, RZ, RZ, 0x8 ;  /* 0x00000008ff0c7424 */ /* 0x000fe200078e00ff */
[----:B------:R-:W-:-:S05]  /*2f2e0*/  SEL R5, R14, RZ, P3 ;  /* 0x000000ff0e057207 */ /* 0x000fca0001800000 */
[----:B------:R-:W-:-:S04]  /*2f2f0*/  IMAD.IADD R2, R2, 0x1, R5 ;  /* 0x0000000102027824 */ /* 0x000fc800078e0205 */
[----:B------:R-:W-:-:S07]  /*2f300*/  IMAD.MOV.U32 R13, RZ, RZ, R2 ;  /* 0x000000ffff0d7224 */ /* 0x000fce00078e0002 */
[----:B------:R-:W-:Y:S05]  /*2f310*/  WARPSYNC.COLLECTIVE R15, `(.L_x_2734) ;  /* 0x000000000f087348 */ /* 0x000fea0003c00000 */
[----:B------:R0:W1:Y:S02]  /*2f320*/  SHFL.UP P6, R14, R13, R12, R11 ;  /* 0x0400000c0d0e7389 */ /* 0x00006400000c000b */
[----:B01----:R-:W-:Y:S01]  /*2f330*/  ENDCOLLECTIVE ;  /* 0x000000000000791b */ /* 0x003fe20003800000 */
.L_x_2734:
[----:B------:R-:W-:Y:S01]  /*2f340*/  IMAD.MOV.U32 R12, RZ, RZ, 0x10 ;  /* 0x00000010ff0c7424 */ /* 0x000fe200078e00ff */
[----:B------:R-:W-:-:S04]  /*2f350*/  SEL R5, R14, RZ, P4 ;  /* 0x000000ff0e057207 */ /* 0x000fc80002000000 */
[----:B------:R-:W-:-:S05]  /*2f360*/  IADD3 R2, R2, R5, RZ ;  /* 0x0000000502027210 */ /* 0x000fca0007ffe0ff */
[----:B------:R-:W-:-:S07]  /*2f370*/  IMAD.MOV.U32 R13, RZ, RZ, R2 ;  /* 0x000000ffff0d7224 */ /* 0x000fce00078e0002 */
[----:B------:R-:W-:Y:S05]  /*2f380*/  WARPSYNC.COLLECTIVE R15, `(.L_x_2735) ;  /* 0x000000000f087348 */ /* 0x000fea0003c00000 */
[----:B------:R0:W1:Y:S02]  /*2f390*/  SHFL.UP P6, R14, R13, R12, R11 ;  /* 0x0400000c0d0e7389 */ /* 0x00006400000c000b */
[----:B01----:R-:W-:Y:S01]  /*2f3a0*/  ENDCOLLECTIVE ;  /* 0x000000000000791b */ /* 0x003fe20003800000 */
.L_x_2735:
        /* <DEDUP_REMOVED lines=8> */
.L_x_2736:
[----:B------:R-:W-:Y:S05]  /*2f430*/  BRA `(.L_x_2737) ;  /* 0xffffffac00487947 */ /* 0x000fea000383ffff */
.L_x_2512:
[----:B------:R-:W-:Y:S01]  /*2f440*/  BSSY B0, `(.L_x_2738) ;  /* 0x0000008000007945 */ /* 0x000fe20003800000 */
[----:B-----5:R-:W-:Y:S01]  /*2f450*/  IMAD.MOV.U32 R13, RZ, RZ, R3 ;  /* 0x000000ffff0d7224 */ /* 0x020fe200078e0003 */
[----:B------:R-:W-:Y:S01]  /*2f460*/  MOV R15, 0xffffffff ;  /* 0xffffffff000f7802 */ /* 0x000fe20000000f00 */
[----:B------:R-:W-:Y:S02]  /*2f470*/  IMAD.MOV.U32 R12, RZ, RZ, 0x1 ;  /* 0x00000001ff0c7424 */ /* 0x000fe400078e00ff */
[----:B------:R-:W-:-:S07]  /*2f480*/  IMAD.MOV.U32 R11, RZ, RZ, RZ ;  /* 0x000000ffff0b7224 */ /* 0x000fce00078e00ff */
[----:B0-----:R-:W-:Y:S05]  /*2f490*/  WARPSYNC.COLLECTIVE R15, `(.L_x_2739) ;  /* 0x000000000f087348 */ /* 0x001fea0003c00000 */
[----:B------:R1:W2:Y:S02]  /*2f4a0*/  SHFL.UP P6, R14, R13, R12, R11 ;  /* 0x0400000c0d0e7389 */ /* 0x0002a400000c000b */
[----:B012---:R-:W-:Y:S01]  /*2f4b0*/  ENDCOLLECTIVE ;  /* 0x000000000000791b */ /* 0x007fe20003800000 */
.L_x_2739:
[----:B------:R-:W-:Y:S05]  /*2f4c0*/  BSYNC B0 ;  /* 0x0000000000007941 */ /* 0x000fea0003800000 */
.L_x_2738:
[----:B------:R-:W-:Y:S01]  /*2f4d0*/  SEL R2, R14, RZ, P1 ;  /* 0x000000ff0e027207 */ /* 0x000fe20000800000 */
[----:B------:R-:W-:Y:S01]  /*2f4e0*/  IMAD.MOV.U32 R12, RZ, RZ, 0x2 ;  /* 0x00000002ff0c7424 */ /* 0x000fe200078e00ff */
[----:B------:R-:W-:Y:S01]  /*2f4f0*/  MOV R15, 0xffffffff ;  /* 0xffffffff000f7802 */ /* 0x000fe20000000f00 */
[----:B------:R-:W-:Y:S02]  /*2f500*/  IMAD.MOV.U32 R11, RZ, RZ, RZ ;  /* 0x000000ffff0b7224 */ /* 0x000fe400078e00ff */
[----:B------:R-:W-:-:S04]  /*2f510*/  IMAD.IADD R2, R3, 0x1, R2 ;  /* 0x0000000103027824 */ /* 0x000fc800078e0202 */
[----:B------:R-:W-:-:S07]  /*2f520*/  IMAD.MOV.U32 R13, RZ, RZ, R2 ;  /* 0x000000ffff0d7224 */ /* 0x000fce00078e0002 */
[----:B------:R-:W-:Y:S05]  /*2f530*/  WARPSYNC.COLLECTIVE R15, `(.L_x_2740) ;  /* 0x000000000f087348 */ /* 0x000fea0003c00000 */
[----:B------:R0:W1:Y:S02]  /*2f540*/  SHFL.UP P6, R14, R13, R12, R11 ;  /* 0x0400000c0d0e7389 */ /* 0x00006400000c000b */
[----:B01----:R-:W-:Y:S01]  /*2f550*/  ENDCOLLECTIVE ;  /* 0x000000000000791b */ /* 0x003fe20003800000 */
.L_x_2740:
[----:B------:R-:W-:Y:S01]  /*2f560*/  IMAD.MOV.U32 R12, RZ, RZ, 0x4 ;  /* 0x00000004ff0c7424 */ /* 0x000fe200078e00ff */
[----:B------:R-:W-:-:S05]  /*2f570*/  SEL R5, R14, RZ, P2 ;  /* 0x000000ff0e057207 */ /* 0x000fca0001000000 */
[----:B------:R-:W-:-:S04]  /*2f580*/  IMAD.IADD R2, R2, 0x1, R5 ;  /* 0x0000000102027824 */ /* 0x000fc800078e0205 */
[----:B------:R-:W-:-:S07]  /*2f590*/  IMAD.MOV.U32 R13, RZ, RZ, R2 ;  /* 0x000000ffff0d7224 */ /* 0x000fce00078e0002 */
[----:B------:R-:W-:Y:S05]  /*2f5a0*/  WARPSYNC.COLLECTIVE R15, `(.L_x_2741) ;  /* 0x000000000f087348 */ /* 0x000fea0003c00000 */
[----:B------:R0:W1:Y:S02]  /*2f5b0*/  SHFL.UP P6, R14, R13, R12, R11 ;  /* 0x0400000c0d0e7389 */ /* 0x00006400000c000b */
[----:B01----:R-:W-:Y:S01]  /*2f5c0*/  ENDCOLLECTIVE ;  /* 0x000000000000791b */ /* 0x003fe20003800000 */
.L_x_2741:
[----:B------:R-:W-:Y:S01]  /*2f5d0*/  IMAD.MOV.U32 R12, RZ, RZ, 0x8 ;  /* 0x00000008ff0c7424 */ /* 0x000fe200078e00ff */
[----:B------:R-:W-:-:S05]  /*2f5e0*/  SEL R5, R14, RZ, P3 ;  /* 0x000000ff0e057207 */ /* 0x000fca0001800000 */
[----:B------:R-:W-:-:S05]  /*2f5f0*/  IMAD.IADD R2, R2, 0x1, R5 ;  /* 0x0000000102027824 */ /* 0x000fca00078e0205 */
[----:B------:R-:W-:-:S07]  /*2f600*/  MOV R13, R2 ;  /* 0x00000002000d7202 */ /* 0x000fce0000000f00 */
[----:B------:R-:W-:Y:S05]  /*2f610*/  WARPSYNC.COLLECTIVE R15, `(.L_x_2742) ;  /* 0x000000000f087348 */ /* 0x000fea0003c00000 */
[----:B------:R0:W1:Y:S02]  /*2f620*/  SHFL.UP P6, R14, R13, R12, R11 ;  /* 0x0400000c0d0e7389 */ /* 0x00006400000c000b */
[----:B01----:R-:W-:Y:S01]  /*2f630*/  ENDCOLLECTIVE ;  /* 0x000000000000791b */ /* 0x003fe20003800000 */
.L_x_2742:
[----:B------:R-:W-:Y:S01]  /*2f640*/  IMAD.MOV.U32 R12, RZ, RZ, 0x10 ;  /* 0x00000010ff0c7424 */ /* 0x000fe200078e00ff */
[----:B------:R-:W-:-:S05]  /*2f650*/  SEL R5, R14, RZ, P4 ;  /* 0x000000ff0e057207 */ /* 0x000fca0002000000 */
[----:B------:R-:W-:-:S04]  /*2f660*/  IMAD.IADD R2, R2, 0x1, R5 ;  /* 0x0000000102027824 */ /* 0x000fc800078e0205 */
[----:B------:R-:W-:-:S07]  /*2f670*/  IMAD.MOV.U32 R13, RZ, RZ, R2 ;  /* 0x000000ffff0d7224 */ /* 0x000fce00078e0002 */
[----:B------:R-:W-:Y:S05]  /*2f680*/  WARPSYNC.COLLECTIVE R15, `(.L_x_2743) ;  /* 0x000000000f087348 */ /* 0x000fea0003c00000 */
[----:B------:R0:W1:Y:S02]  /*2f690*/  SHFL.UP P6, R14, R13, R12, R11 ;  /* 0x0400000c0d0e7389 */ /* 0x00006400000c000b */
[----:B01----:R-:W-:Y:S01]  /*2f6a0*/  ENDCOLLECTIVE ;  /* 0x000000000000791b */ /* 0x003fe20003800000 */
.L_x_2743:
[----:B------:R-:W-:Y:S02]  /*2f6b0*/  IMAD.MOV.U32 R12, RZ, RZ, 0x1f ;  /* 0x0000001fff0c7424 */ /* 0x000fe400078e00ff */
[----:B------:R-:W-:Y:S01]  /*2f6c0*/  IMAD.MOV.U32 R11, RZ, RZ, 0x1f ;  /* 0x0000001fff0b7424 */ /* 0x000fe200078e00ff */
[----:B------:R-:W-:-:S04]  /*2f6d0*/  SEL R5, R14, RZ, P5 ;  /* 0x000000ff0e057207 */ /* 0x000fc80002800000 */
[----:B------:R-:W-:-:S05]  /*2f6e0*/  IADD3 R2, R2, R5, RZ ;  /* 0x0000000502027210 */ /* 0x000fca0007ffe0ff */
[----:B------:R-:W-:-:S07]  /*2f6f0*/  IMAD.MOV.U32 R13, RZ, RZ, R2 ;  /* 0x000000ffff0d7224 */ /* 0x000fce00078e0002 */
[----:B------:R-:W-:Y:S05]  /*2f700*/  WARPSYNC.COLLECTIVE R15, `(.L_x_2744) ;  /* 0x000000000f087348 */ /* 0x000fea0003c00000 */
[----:B------:R0:W1:Y:S02]  /*2f710*/  SHFL.IDX P6, R14, R13, R12, R11 ;  /* 0x0000000c0d0e7389 */ /* 0x00006400000c000b */
[----:B01----:R-:W-:Y:S01]  /*2f720*/  ENDCOLLECTIVE ;  /* 0x000000000000791b */ /* 0x003fe20003800000 */
.L_x_2744:
[----:B------:R-:W-:Y:S05]  /*2f730*/  BRA `(.L_x_2745) ;  /* 0xffffffac002c7947 */ /* 0x000fea000383ffff */
.L_x_2514:
[----:B------:R-:W-:Y:S01]  /*2f740*/  BSSY B0, `(.L_x_2746) ;  /* 0x0000006000007945 */ /* 0x000fe20003800000 */
[----:B------:R-:W-:Y:S01]  /*2f750*/  PLOP3.LUT P6, PT, P6, PT, PT, 0x8, 0x0 ;  /* 0x000000000000781c */ /* 0x000fe200037ce170 */
[----:B------:R-:W-:-:S12]  /*2f760*/  IMAD.MOV.U32 R15, RZ, RZ, -0x1 ;  /* 0xffffffffff0f7424 */ /* 0x000fd800078e00ff */
[----:B0-----:R-:W-:Y:S05]  /*2f770*/  WARPSYNC.COLLECTIVE R15, `(.L_x_2747) ;  /* 0x000000000f087348 */ /* 0x001fea0003c00000 */
[----:B------:R-:W-:Y:S01]  /*2f780*/  VOTE.ANY R14, PT, P6 ;  /* 0x00000000000e7806 */ /* 0x000fe200030e0100 */
[----:B0-----:R-:W-:Y:S06]  /*2f790*/  ENDCOLLECTIVE ;  /* 0x000000000000791b */ /* 0x001fec0003800000 */
.L_x_2747:
[----:B------:R-:W-:Y:S05]  /*2f7a0*/  BSYNC B0 ;  /* 0x0000000000007941 */ /* 0x000fea0003800000 */
.L_x_2746:
[----:B------:R-:W-:Y:S01]  /*2f7b0*/  MOV R6, R14 ;  /* 0x0000000e00067202 */ /* 0x000fe20000000f00 */
[----:B------:R-:W-:Y:S01]  /*2f7c0*/  IMAD.MOV.U32 R13, RZ, RZ, R3 ;  /* 0x000000ffff0d7224 */ /* 0x000fe200078e0003 */
[----:B------:R-:W-:Y:S01]  /*2f7d0*/  MOV R15, 0xffffffff ;  /* 0xffffffff000f7802 */ /* 0x000fe20000000f00 */
[----:B------:R-:W-:Y:S01]  /*2f7e0*/  IMAD.MOV.U32 R11, RZ, RZ, 0x1f ;  /* 0x0000001fff0b7424 */ /* 0x000fe200078e00ff */
[----:B------:R-:W0:Y:S02]  /*2f7f0*/  POPC R7, R6 ;  /* 0x0000000600077309 */ /* 0x000e240000000000 */
[----:B0-----:R-:W-:-:S07]  /*2f800*/  IMAD.MOV.U32 R12, RZ, RZ, R7 ;  /* 0x000000ffff0c7224 */ /* 0x001fce00078e0007 */
[----:B------:R-:W-:Y:S05]  /*2f810*/  WARPSYNC.COLLECTIVE R15, `(.L_x_2748) ;  /* 0x000000000f087348 */ /* 0x000fea0003c00000 */
[----:B------:R0:W1:Y:S02]  /*2f820*/  SHFL.IDX P6, R14, R13, R12, R11 ;  /* 0x0000000c0d0e7389 */ /* 0x00006400000c000b */
[----:B01----:R-:W-:Y:S01]  /*2f830*/  ENDCOLLECTIVE ;  /* 0x000000000000791b */ /* 0x003fe20003800000 */
.L_x_2748:
[----:B------:R-:W-:Y:S01]  /*2f840*/  IMAD.MOV.U32 R4, RZ, RZ, R14 ;  /* 0x000000ffff047224 */ /* 0x000fe200078e000e */
[----:B------:R-:W-:Y:S06]  /*2f850*/  BRA `(.L_x_2749) ;  /* 0xffffffac001c7947 */ /* 0x000fec000383ffff */
.L_x_2516:
[----:B------:R-:W-:Y:S01]  /*2f860*/  BSSY B0, `(.L_x_2750) ;  /* 0x0000007000007945 */ /* 0x000fe20003800000 */
[----:B------:R-:W-:Y:S01]  /*2f870*/  IMAD.MOV.U32 R13, RZ, RZ, R2 ;  /* 0x000000ffff0d7224 */ /* 0x000fe200078e0002 */
[----:B------:R-:W-:Y:S01]  /*2f880*/  MOV R15, 0xffffffff ;  /* 0xffffffff000f7802 */ /* 0x000fe20000000f00 */
[----:B------:R-:W-:-:S07]  /*2f890*/  IMAD.MOV.U32 R11, RZ, RZ, 0x1f ;  /* 0x0000001fff0b7424 */ /* 0x000fce00078e00ff */
[----:B012---:R-:W-:Y:S05]  /*2f8a0*/  WARPSYNC.COLLECTIVE R15, `(.L_x_2751) ;  /* 0x000000000f087348 */ /* 0x007fea0003c00000 */
[----:B------:R3:W4:Y:S02]  /*2f8b0*/  SHFL.IDX P6, R14, R13, R12, R11 ;  /* 0x0000000c0d0e7389 */ /* 0x00072400000c000b */
[----:B01234-:R-:W-:Y:S01]  /*2f8c0*/  ENDCOLLECTIVE ;  /* 0x000000000000791b */ /* 0x01ffe20003800000 */
.L_x_2751:
[----:B------:R-:W-:Y:S05]  /*2f8d0*/  BSYNC B0 ;  /* 0x0000000000007941 */ /* 0x000fea0003800000 */
.L_x_2750:
[----:B------:R-:W-:Y:S01]  /*2f8e0*/  IMAD.MOV.U32 R6, RZ, RZ, R14 ;  /* 0x000000ffff067224 */ /* 0x000fe200078e000e */
[----:B------:R-:W-:Y:S06]  /*2f8f0*/  BRA `(.L_x_2515) ;  /* 0xffffffac00107947 */ /* 0x000fec000383ffff */
.L_x_2520:
[----:B0-----:R0:W1:Y:S02]  /*2f900*/  SYNCS.PHASECHK.TRANS64.TRYWAIT P0, [R0+URZ+0x38820], R3 ;  /* 0x03882003000075a7 */ /* 0x001064000800017f */
[----:B-1----:R-:W-:Y:S05]  /*2f910*/  @!P0 NANOSLEEP.SYNCS 0x989680 ;  /* 0x009896800000895d */ /* 0x002fea0003900000 */
[----:B------:R-:W1:Y:S02]  /*2f920*/  @!P0 SYNCS.PHASECHK.TRANS64 P0, [R0+URZ+0x38820], R3 ;  /* 0x03882003000085a7 */ /* 0x000e64000800007f */
[----:B-1----:R-:W-:Y:S05]  /*2f930*/  @!P0 BRA `(.L_x_2520) ;  /* 0xfffffffc00f08947 */ /* 0x002fea000383ffff */
[----:B------:R-:W-:Y:S05]  /*2f940*/  BRA `(.L_x_2752) ;  /* 0xffffffb000c87947 */ /* 0x000fea000383ffff */
.L_x_2521:
        /* <DEDUP_REMOVED lines=11> */
.L_x_2754:
[----:B------:R-:W-:Y:S05]  /*2fa00*/  BSYNC B0 ;  /* 0x0000000000007941 */ /* 0x000fea0003800000 */
.L_x_2753:
[----:B------:R-:W-:Y:S05]  /*2fa10*/  BRA `(.L_x_2755) ;  /* 0xffffffb000b07947 */ /* 0x000fea000383ffff */
.L_x_2522:
[----:B------:R-:W-:Y:S01]  /*2fa20*/  BSSY B0, `(.L_x_2756) ;  /* 0x0000006000007945 */ /* 0x000fe20003800000 */
[----:B------:R-:W-:-:S07]  /*2fa30*/  IMAD.MOV.U32 R15, RZ, RZ, -0x1 ;  /* 0xffffffffff0f7424 */ /* 0x000fce00078e00ff */
[----:B01----:R-:W-:Y:S05]  /*2fa40*/  WARPSYNC.COLLECTIVE R15, `(.L_x_2757) ;  /* 0x000000000f0c7348 */ /* 0x003fea0003c00000 */
[----:B------:R-:W-:Y:S02]  /*2fa50*/  ELECT P6, UR62, PT ;  /* 0x00000000003e782f */ /* 0x000fe400038c0000 */
[----:B------:R-:W-:Y:S01]  /*2fa60*/  MOV R14, UR62 ;  /* 0x0000003e000e7c02 */ /* 0x000fe20008000f00 */
[----:B01----:R-:W-:Y:S10]  /*2fa70*/  ENDCOLLECTIVE ;  /* 0x000000000000791b */ /* 0x003ff40003800000 */
.L_x_2757:
[----:B------:R-:W-:Y:S05]  /*2fa80*/  BSYNC B0 ;  /* 0x0000000000007941 */ /* 0x000fea0003800000 */
.L_x_2756:
[----:B------:R-:W-:Y:S05]  /*2fa90*/  BRA `(.L_x_2758) ;  /* 0xffffffb000a47947 */ /* 0x000fea000383ffff */
.L_x_2524:
[----:B0-----:R0:W1:Y:S02]  /*2faa0*/  SYNCS.PHASECHK.TRANS64.TRYWAIT P1, [R6+URZ], R5 ;  /* 0x00000005060075a7 */ /* 0x001064000802017f */
[----:B-1----:R-:W-:Y:S05]  /*2fab0*/  @!P1 NANOSLEEP.SYNCS 0x989680 ;  /* 0x009896800000995d */ /* 0x002fea0003900000 */
[----:B------:R-:W1:Y:S02]  /*2fac0*/  @!P1 SYNCS.PHASECHK.TRANS64 P1, [R6+URZ], R5 ;  /* 0x00000005060095a7 */ /* 0x000e64000802007f */
[----:B-1----:R-:W-:Y:S05]  /*2fad0*/  @!P1 BRA `(.L_x_2524) ;  /* 0xfffffffc00f09947 */ /* 0x002fea000383ffff */
[----:B------:R-:W-:Y:S05]  /*2fae0*/  BRA `(.L_x_2759) ;  /* 0xffffffb000e07947 */ /* 0x000fea000383ffff */
.L_x_2525:
[----:B-1----:R1:W2:Y:S02]  /*2faf0*/  SYNCS.PHASECHK.TRANS64.TRYWAIT P1, [R7+URZ], R2 ;  /* 0x00000002070075a7 */ /* 0x0022a4000802017f */
[----:B--2---:R-:W-:Y:S05]  /*2fb00*/  @!P1 NANOSLEEP.SYNCS 0x989680 ;  /* 0x009896800000995d */ /* 0x004fea0003900000 */
[----:B------:R-:W2:Y:S02]  /*2fb10*/  @!P1 SYNCS.PHASECHK.TRANS64 P1, [R7+URZ], R2 ;  /* 0x00000002070095a7 */ /* 0x000ea4000802007f */
[----:B--2---:R-:W-:Y:S05]  /*2fb20*/  @!P1 BRA `(.L_x_2525) ;  /* 0xfffffffc00f09947 */ /* 0x004fea000383ffff */
[----:B------:R-:W-:Y:S05]  /*2fb30*/  BRA `(.L_x_2760) ;  /* 0xffffffb000d47947 */ /* 0x000fea000383ffff */
.L_x_2527:
[----:B--2---:R2:W3:Y:S02]  /*2fb40*/  SYNCS.PHASECHK.TRANS64.TRYWAIT P1, [R4+URZ+0x38860], R5 ;  /* 0x03886005040075a7 */ /* 0x0044e4000802017f */
[----:B---3--:R-:W-:Y:S05]  /*2fb50*/  @!P1 NANOSLEEP.SYNCS 0x989680 ;  /* 0x009896800000995d */ /* 0x008fea0003900000 */
[----:B------:R-:W3:Y:S02]  /*2fb60*/  @!P1 SYNCS.PHASECHK.TRANS64 P1, [R4+URZ+0x38860], R5 ;  /* 0x03886005040095a7 */ /* 0x000ee4000802007f */
[----:B---3--:R-:W-:Y:S05]  /*2fb70*/  @!P1 BRA `(.L_x_2527) ;  /* 0xfffffffc00f09947 */ /* 0x008fea000383ffff */
[----:B------:R-:W-:Y:S05]  /*2fb80*/  BRA `(.L_x_2761) ;  /* 0xffffffb000d87947 */ /* 0x000fea000383ffff */
.L_x_2529:
[----:B---3--:R3:W4:Y:S02]  /*2fb90*/  SYNCS.PHASECHK.TRANS64.TRYWAIT P1, [R3+URZ+0x38860], R2 ;  /* 0x03886002030075a7 */ /* 0x008724000802017f */
[----:B----4-:R-:W-:Y:S05]  /*2fba0*/  @!P1 NANOSLEEP.SYNCS 0x989680 ;  /* 0x009896800000995d */ /* 0x010fea0003900000 */
[----:B------:R-:W4:Y:S02]  /*2fbb0*/  @!P1 SYNCS.PHASECHK.TRANS64 P1, [R3+URZ+0x38860], R2 ;  /* 0x03886002030095a7 */ /* 0x000f24000802007f */
[----:B----4-:R-:W-:Y:S05]  /*2fbc0*/  @!P1 BRA `(.L_x_2529) ;  /* 0xfffffffc00f09947 */ /* 0x010fea000383ffff */
[----:B------:R-:W-:Y:S05]  /*2fbd0*/  BRA `(.L_x_2762) ;  /* 0xffffffb000d87947 */ /* 0x000fea000383ffff */
.L_x_2531:
[----:B----4-:R4:W0:Y:S02]  /*2fbe0*/  SYNCS.PHASECHK.TRANS64.TRYWAIT P0, [R4+URZ+0x38880], R5 ;  /* 0x03888005040075a7 */ /* 0x010824000800017f */
[----:B0-----:R-:W-:Y:S05]  /*2fbf0*/  @!P0 NANOSLEEP.SYNCS 0x989680 ;  /* 0x009896800000895d */ /* 0x001fea0003900000 */
[----:B------:R-:W0:Y:S02]  /*2fc00*/  @!P0 SYNCS.PHASECHK.TRANS64 P0, [R4+URZ+0x38880], R5 ;  /* 0x03888005040085a7 */ /* 0x000e24000800007f */
[----:B0-----:R-:W-:Y:S05]  /*2fc10*/  @!P0 BRA `(.L_x_2531) ;  /* 0xfffffffc00f08947 */ /* 0x001fea000383ffff */
[----:B------:R-:W-:Y:S05]  /*2fc20*/  BRA `(.L_x_2532) ;  /* 0xffffffb000d47947 */ /* 0x000fea000383ffff */
.L_x_2763:
        /* <DEDUP_REMOVED lines=13> */
.L_x_2772:


//--------------------- .nv.global.init           --------------------------
	.section	.nv.global.init,"aw",@progbits
	.align	4
.nv.global.init:
	.type		_ZZN5flash28permute_output_fp8_VcolmajorIN4cute6TensorINS1_11ArrayEngineIN7cutlass10bfloat16_tELm128EEENS1_6LayoutINS1_5tupleIJNS8_IJNS1_1CILi2EEESA_NS9_ILi32EEEEEENS9_ILi1EEESD_EEENS8_IJNS8_IJSD_SA_NS9_ILi4EEEEEENS9_ILi0EEESH_EEEEEEEEEvRT_E9upper_map,@object
	.size		_ZZN5flash28permute_output_fp8_VcolmajorIN4cute6TensorINS1_11ArrayEngineIN7cutlass10bfloat16_tELm128EEENS1_6LayoutINS1_5tupleIJNS8_IJNS1_1CILi2EEESA_NS9_ILi32EEEEEENS9_ILi1EEESD_EEENS8_IJNS8_IJSD_SA_NS9_ILi4EEEEEENS9_ILi0EEESH_EEEEEEEEEvRT_E9upper_map,($str$23 - _ZZN5flash28permute_output_fp8_VcolmajorIN4cute6TensorINS1_11ArrayEngineIN7cutlass10bfloat16_tELm128EEENS1_6LayoutINS1_5tupleIJNS8_IJNS1_1CILi2EEESA_NS9_ILi32EEEEEENS9_ILi1EEESD_EEENS8_IJNS8_IJSD_SA_NS9_ILi4EEEEEENS9_ILi0EEESH_EEEEEEEEEvRT_E9upper_map)
_ZZN5flash28permute_output_fp8_VcolmajorIN4cute6TensorINS1_11ArrayEngineIN7cutlass10bfloat16_tELm128EEENS1_6LayoutINS1_5tupleIJNS8_IJNS1_1CILi2EEESA_NS9_ILi32EEEEEENS9_ILi1EEESD_EEENS8_IJNS8_IJSD_SA_NS9_ILi4EEEEEENS9_ILi0EEESH_EEEEEEEEEvRT_E9upper_map:
        /*0000*/ 	.byte	0x00, 0x00, 0x00, 0x00, 0x02, 0x00, 0x00, 0x00, 0x03, 0x00, 0x00, 0x00, 0x01, 0x00, 0x00, 0x00
	.type		$str$23,@object
	.size		$str$23,($str$24 - $str$23)
$str$23:
        /*0010*/ 	.byte	0x28, 0x61, 0x64, 0x64, 0x72, 0x65, 0x73, 0x73, 0x20, 0x26, 0x20, 0x6d, 0x61, 0x73, 0x6b, 0x29
        /*0020*/ 	.byte	0x20, 0x3d, 0x3d, 0x20, 0x30, 0x00
	.type		$str$24,@object
	.size		$str$24,(__unnamed_11 - $str$24)
$str$24:
        /*0026*/ 	.byte	0x2f, 0x74, 0x6d, 0x70, 0x2f, 0x6f, 0x73, 0x73, 0x5f, 0x6b, 0x65, 0x72, 0x6e, 0x65, 0x6c, 0x73
        /*0036*/ 	.byte	0x5f, 0x73, 0x72, 0x63, 0x2f, 0x66, 0x6c, 0x61, 0x73, 0x68, 0x5f, 0x61, 0x74, 0x74, 0x65, 0x6e
        /*0046*/ 	.byte	0x74, 0x69, 0x6f, 0x6e, 0x2f, 0x63, 0x73, 0x72, 0x63, 0x2f, 0x63, 0x75, 0x74, 0x6c, 0x61, 0x73
        /*0056*/ 	.byte	0x73, 0x2f, 0x69, 0x6e, 0x63, 0x6c, 0x75, 0x64, 0x65, 0x2f, 0x63, 0x75, 0x74, 0x65, 0x2f, 0x70
        /*0066*/ 	.byte	0x6f, 0x69, 0x6e, 0x74, 0x65, 0x72, 0x5f, 0x66, 0x6c, 0x61, 0x67, 0x67, 0x65, 0x64, 0x2e, 0x68
        /*0076*/ 	.byte	0x70, 0x70, 0x00
	.type		__unnamed_11,@object
	.size		__unnamed_11,(__unnamed_5 - __unnamed_11)
__unnamed_11:
        /* <DEDUP_REMOVED lines=24> */
        /*01f9*/ 	.byte	0x26, 0x5d, 0x00
	.type		__unnamed_5,@object
	.size		__unnamed_5,(__unnamed_6 - __unnamed_5)
__unnamed_5:
        /* <DEDUP_REMOVED lines=24> */
        /*037c*/ 	.byte	0x3e, 0x3e, 0x20, 0x26, 0x5d, 0x00
	.type		__unnamed_6,@object
	.size		__unnamed_6,(__unnamed_9 - __unnamed_6)
__unnamed_6:
        /* <DEDUP_REMOVED lines=24> */
        /*0502*/ 	.byte	0x34, 0x3e, 0x3e, 0x3e, 0x3e, 0x3e, 0x20, 0x26, 0x5d, 0x00
	.type		__unnamed_9,@object
	.size		__unnamed_9,(__unnamed_3 - __unnamed_9)
__unnamed_9:
        /* <DEDUP_REMOVED lines=28> */
        /*06cc*/ 	.byte	0x3a, 0x43, 0x3c, 0x31, 0x36, 0x33, 0x38, 0x34, 0x3e, 0x3e, 0x3e, 0x3e, 0x3e, 0x5d, 0x00
	.type		__unnamed_3,@object
	.size		__unnamed_3,(__unnamed_8 - __unnamed_3)
__unnamed_3:
        /* <DEDUP_REMOVED lines=29> */
        /*08ab*/ 	.byte	0x5d, 0x00
	.type		__unnamed_8,@object
	.size		__unnamed_8,(__unnamed_10 - __unnamed_8)
__unnamed_8:
        /* <DEDUP_REMOVED lines=30> */
	.type		__unnamed_10,@object
	.size		__unnamed_10,(__unnamed_2 - __unnamed_10)
__unnamed_10:
        /* <DEDUP_REMOVED lines=30> */
	.type		__unnamed_2,@object
	.size		__unnamed_2,(__unnamed_4 - __unnamed_2)
__unnamed_2:
        /* <DEDUP_REMOVED lines=30> */
	.type		__unnamed_4,@object
	.size		__unnamed_4,(__unnamed_7 - __unnamed_4)
__unnamed_4:
        /* <DEDUP_REMOVED lines=30> */
	.type		__unnamed_7,@object
	.size		__unnamed_7,(__unnamed_1 - __unnamed_7)
__unnamed_7:
        /* <DEDUP_REMOVED lines=30> */
	.type		__unnamed_1,@object
	.size		__unnamed_1,(.L_0 - __unnamed_1)
__unnamed_1:
        /* <DEDUP_REMOVED lines=29> */
        /*13a7*/ 	.byte	0x3e, 0x3e, 0x3e, 0x3e, 0x20, 0x26, 0x5d, 0x00
.L_0:


//--------------------- .nv.shared._ZN7cutlass13device_kernelIN5flash11enable_sm90INS1_16FlashAttnFwdSm90INS1_25CollectiveMainloopFwdSm90ILi2EN4cute5tupleIJNS5_1CILi1EEES8_S8_EEENS6_IJNS7_ILi128EEESA_NS7_ILi256EEEEEELi256ENS_12float_e4m3_tEfNS_4arch4Sm90ELb0ELb0ELb1ELb0ELb0ELb0ELb0ELb1ELb1ELb0ELb0ELb0EEENS1_21CollectiveEpilogueFwdINS6_IJSA_SB_SA_EEES9_NS_10bfloat16_tESF_Li256ELb0ELb0ELb0ELb1EEENS1_29StaticPersistentTileSchedulerILb0EEEEEEEEEvNT_6ParamsE --------------------------
	.section	.nv.shared._ZN7cutlass13device_kernelIN5flash11enable_sm90INS1_16FlashAttnFwdSm90INS1_25CollectiveMainloopFwdSm90ILi2EN4cute5tupleIJNS5_1CILi1EEES8_S8_EEENS6_IJNS7_ILi128EEESA_NS7_ILi256EEEEEELi256ENS_12float_e4m3_tEfNS_4arch4Sm90ELb0ELb0ELb1ELb0ELb0ELb0ELb0ELb1ELb1ELb0ELb0ELb0EEENS1_21CollectiveEpilogueFwdINS6_IJSA_SB_SA_EEES9_NS_10bfloat16_tESF_Li256ELb0ELb0ELb0ELb1EEENS1_29StaticPersistentTileSchedulerILb0EEEEEEEEEvNT_6ParamsE,"aw",@nobits
	.sectionflags	@""
	.align	16
	.zero		1024


//--------------------- .nv.shared.reserved.0     --------------------------
	.section	.nv.shared.reserved.0,"aw",@nobits
	.weak		__nv_reservedSMEM_offset_0_alias
	.size		__nv_reservedSMEM_offset_0_alias, 0, 0
	.other		__nv_reservedSMEM_offset_0_alias,@"STO_CUDA_RESERVED_SHARED STV_DEFAULT"
__nv_reservedSMEM_offset_0_alias:
	.zero		0


//--------------------- .nv.global                --------------------------
	.section	.nv.global,"aw",@nobits
.nv.global:
	.type		_ZN74_INTERNAL_7c8d3e2a_38_flash_fwd_hdim256_e4m3_softcap_sm90_cu_c784774a_37174cute1_E,@object
	.size		_ZN74_INTERNAL_7c8d3e2a_38_flash_fwd_hdim256_e4m3_softcap_sm90_cu_c784774a_37174cute1_E,(_ZN74_INTERNAL_7c8d3e2a_38_flash_fwd_hdim256_e4m3_softcap_sm90_cu_c784774a_37174cuda3std3__45__cpo6cbeginE - _ZN74_INTERNAL_7c8d3e2a_38_flash_fwd_hdim256_e4m3_softcap_sm90_cu_c784774a_37174cute1_E)
_ZN74_INTERNAL_7c8d3e2a_38_flash_fwd_hdim256_e4m3_softcap_sm90_cu_c784774a_37174cute1_E:
	.zero		1
	.type		_ZN74_INTERNAL_7c8d3e2a_38_flash_fwd_hdim256_e4m3_softcap_sm90_cu_c784774a_37174cuda3std3__45__cpo6cbeginE,@object
	.size		_ZN74_INTERNAL_7c8d3e2a_38_flash_fwd_hdim256_e4m3_softcap_sm90_cu_c784774a_37174cuda3std3__45__cpo6cbeginE,(_ZN74_INTERNAL_7c8d3e2a_38_flash_fwd_hdim256_e4m3_softcap_sm90_cu_c784774a_37174cuda3std3__48in_placeE - _ZN74_INTERNAL_7c8d3e2a_38_flash_fwd_hdim256_e4m3_softcap_sm90_cu_c784774a_37174cuda3std3__45__cpo6cbeginE)
_ZN74_INTERNAL_7c8d3e2a_38_flash_fwd_hdim256_e4m3_softcap_sm90_cu_c784774a_37174cuda3std3__45__cpo6cbeginE:
	.zero		1
	.type		_ZN74_INTERNAL_7c8d3e2a_38_flash_fwd_hdim256_e4m3_softcap_sm90_cu_c784774a_37174cuda3std3__48in_placeE,@object
	.size		_ZN74_INTERNAL_7c8d3e2a_38_flash_fwd_hdim256_e4m3_softcap_sm90_cu_c784774a_37174cuda3std3__48in_placeE,(_ZN74_INTERNAL_7c8d3e2a_38_flash_fwd_hdim256_e4m3_softcap_sm90_cu_c784774a_37174cuda3std6ranges3__45__cpo9iter_moveE - _ZN74_INTERNAL_7c8d3e2a_38_flash_fwd_hdim256_e4m3_softcap_sm90_cu_c784774a_37174cuda3std3__48in_placeE)
_ZN74_INTERNAL_7c8d3e2a_38_flash_fwd_hdim256_e4m3_softcap_sm90_cu_c784774a_37174cuda3std3__48in_placeE:
	.zero		1
	.type		_ZN74_INTERNAL_7c8d3e2a_38_flash_fwd_hdim256_e4m3_softcap_sm90_cu_c784774a_37174cuda3std6ranges3__45__cpo9iter_moveE,@object
	.size		_ZN74_INTERNAL_7c8d3e2a_38_flash_fwd_hdim256_e4m3_softcap_sm90_cu_c784774a_37174cuda3std6ranges3__45__cpo9iter_moveE,(_ZN74_INTERNAL_7c8d3e2a_38_flash_fwd_hdim256_e4m3_softcap_sm90_cu_c784774a_37174cuda3std3__45__cpo5beginE - _ZN74_INTERNAL_7c8d3e2a_38_flash_fwd_hdim256_e4m3_softcap_sm90_cu_c784774a_37174cuda3std6ranges3__45__cpo9iter_moveE)
_ZN74_INTERNAL_7c8d3e2a_38_flash_fwd_hdim256_e4m3_softcap_sm90_cu_c784774a_37174cuda3std6ranges3__45__cpo9iter_moveE:
	.zero		1
	.type		_ZN74_INTERNAL_7c8d3e2a_38_flash_fwd_hdim256_e4m3_softcap_sm90_cu_c784774a_37174cuda3std3__45__cpo5beginE,@object
	.size		_ZN74_INTERNAL_7c8d3e2a_38_flash_fwd_hdim256_e4m3_softcap_sm90_cu_c784774a_37174cuda3std3__45__cpo5beginE,(_ZN74_INTERNAL_7c8d3e2a_38_flash_fwd_hdim256_e4m3_softcap_sm90_cu_c784774a_37174cuda3std3__476_GLOBAL__N__7c8d3e2a_38_flash_fwd_hdim256_e4m3_softcap_sm90_cu_c784774a_37176ignoreE - _ZN74_INTERNAL_7c8d3e2a_38_flash_fwd_hdim256_e4m3_softcap_sm90_cu_c784774a_37174cuda3std3__45__cpo5beginE)
_ZN74_INTERNAL_7c8d3e2a_38_flash_fwd_hdim256_e4m3_softcap_sm90_cu_c784774a_37174cuda3std3__45__cpo5beginE:
	.zero		1
	.type		_ZN74_INTERNAL_7c8d3e2a_38_flash_fwd_hdim256_e4m3_softcap_sm90_cu_c784774a_37174cuda3std3__476_GLOBAL__N__7c8d3e2a_38_flash_fwd_hdim256_e4m3_softcap_sm90_cu_c784774a_37176ignoreE,@object
	.size		_ZN74_INTERNAL_7c8d3e2a_38_flash_fwd_hdim256_e4m3_softcap_sm90_cu_c784774a_37174cuda3std3__476_GLOBAL__N__7c8d3e2a_38_flash_fwd_hdim256_e4m3_softcap_sm90_cu_c784774a_37176ignoreE,(_ZN74_INTERNAL_7c8d3e2a_38_flash_fwd_hdim256_e4m3_softcap_sm90_cu_c784774a_37174cute7productE - _ZN74_INTERNAL_7c8d3e2a_38_flash_fwd_hdim256_e4m3_softcap_sm90_cu_c784774a_37174cuda3std3__476_GLOBAL__N__7c8d3e2a_38_flash_fwd_hdim256_e4m3_softcap_sm90_cu_c784774a_37176ignoreE)
_ZN74_INTERNAL_7c8d3e2a_38_flash_fwd_hdim256_e4m3_softcap_sm90_cu_c784774a_37174cuda3std3__476_GLOBAL__N__7c8d3e2a_38_flash_fwd_hdim256_e4m3_softcap_sm90_cu_c784774a_37176ignoreE:
	.zero		1
	.type		_ZN74_INTERNAL_7c8d3e2a_38_flash_fwd_hdim256_e4m3_softcap_sm90_cu_c784774a_37174cute7productE,@object
	.size		_ZN74_INTERNAL_7c8d3e2a_38_flash_fwd_hdim256_e4m3_softcap_sm90_cu_c784774a_37174cute7productE,(_ZN74_INTERNAL_7c8d3e2a_38_flash_fwd_hdim256_e4m3_softcap_sm90_cu_c784774a_37174cuda3std3__45__cpo3endE - _ZN74_INTERNAL_7c8d3e2a_38_flash_fwd_hdim256_e4m3_softcap_sm90_cu_c784774a_37174cute7productE)
_ZN74_INTERNAL_7c8d3e2a_38_flash_fwd_hdim256_e4m3_softcap_sm90_cu_c784774a_37174cute7productE:
	.zero		1
	.type		_ZN74_INTERNAL_7c8d3e2a_38_flash_fwd_hdim256_e4m3_softcap_sm90_cu_c784774a_37174cuda3std3__45__cpo3endE,@object
	.size		_ZN74_INTERNAL_7c8d3e2a_38_flash_fwd_hdim256_e4m3_softcap_sm90_cu_c784774a_37174cuda3std3__45__cpo3endE,(_ZN74_INTERNAL_7c8d3e2a_38_flash_fwd_hdim256_e4m3_softcap_sm90_cu_c784774a_37174cuda3std3__419piecewise_constructE - _ZN74_INTERNAL_7c8d3e2a_38_flash_fwd_hdim256_e4m3_softcap_sm90_cu_c784774a_37174cuda3std3__45__cpo3endE)
_ZN74_INTERNAL_7c8d3e2a_38_flash_fwd_hdim256_e4m3_softcap_sm90_cu_c784774a_37174cuda3std3__45__cpo3endE:
	.zero		1
	.type		_ZN74_INTERNAL_7c8d3e2a_38_flash_fwd_hdim256_e4m3_softcap_sm90_cu_c784774a_37174cuda3std3__419piecewise_constructE,@object
	.size		_ZN74_INTERNAL_7c8d3e2a_38_flash_fwd_hdim256_e4m3_softcap_sm90_cu_c784774a_37174cuda3std3__419piecewise_constructE,(_ZN74_INTERNAL_7c8d3e2a_38_flash_fwd_hdim256_e4m3_softcap_sm90_cu_c784774a_37174cuda3std3__45__cpo4cendE - _ZN74_INTERNAL_7c8d3e2a_38_flash_fwd_hdim256_e4m3_softcap_sm90_cu_c784774a_37174cuda3std3__419piecewise_constructE)
_ZN74_INTERNAL_7c8d3e2a_38_flash_fwd_hdim256_e4m3_softcap_sm90_cu_c784774a_37174cuda3std3__419piecewise_constructE:
	.zero		1
	.type		_ZN74_INTERNAL_7c8d3e2a_38_flash_fwd_hdim256_e4m3_softcap_sm90_cu_c784774a_37174cuda3std3__45__cpo4cendE,@object
	.size		_ZN74_INTERNAL_7c8d3e2a_38_flash_fwd_hdim256_e4m3_softcap_sm90_cu_c784774a_37174cuda3std3__45__cpo4cendE,(_ZN74_INTERNAL_7c8d3e2a_38_flash_fwd_hdim256_e4m3_softcap_sm90_cu_c784774a_37174cuda3std6ranges3__45__cpo4swapE - _ZN74_INTERNAL_7c8d3e2a_38_flash_fwd_hdim256_e4m3_softcap_sm90_cu_c784774a_37174cuda3std3__45__cpo4cendE)
_ZN74_INTERNAL_7c8d3e2a_38_flash_fwd_hdim256_e4m3_softcap_sm90_cu_c784774a_37174cuda3std3__45__cpo4cendE:
	.zero		1
	.type		_ZN74_INTERNAL_7c8d3e2a_38_flash_fwd_hdim256_e4m3_softcap_sm90_cu_c784774a_37174cuda3std6ranges3__45__cpo4swapE,@object
	.size		_ZN74_INTERNAL_7c8d3e2a_38_flash_fwd_hdim256_e4m3_softcap_sm90_cu_c784774a_37174cuda3std6ranges3__45__cpo4swapE,(.L_19 - _ZN74_INTERNAL_7c8d3e2a_38_flash_fwd_hdim256_e4m3_softcap_sm90_cu_c784774a_37174cuda3std6ranges3__45__cpo4swapE)
_ZN74_INTERNAL_7c8d3e2a_38_flash_fwd_hdim256_e4m3_softcap_sm90_cu_c784774a_37174cuda3std6ranges3__45__cpo4swapE:
	.zero		1
.L_19:


//--------------------- .nv.shared._ZN7cutlass13device_kernelIN5flash11enable_sm90INS1_16FlashAttnFwdSm90INS1_25CollectiveMainloopFwdSm90ILi2EN4cute5tupleIJNS5_1CILi1EEES8_S8_EEENS6_IJNS7_ILi128EEESA_NS7_ILi256EEEEEELi256ENS_12float_e4m3_tEfNS_4arch4Sm90ELb0ELb0ELb1ELb1ELb0ELb0ELb0ELb1ELb1ELb0ELb0ELb0EEENS1_21CollectiveEpilogueFwdINS6_IJSA_SB_SA_EEES9_NS_10bfloat16_tESF_Li256ELb1ELb0ELb0ELb1EEENS1_36VarlenDynamicPersistentTileSchedulerILi128ELi128ELi256ELi128ELb0ELb0ELb1ELb0ELb1ELb1EEEEEEEEEvNT_6ParamsE --------------------------
	.section	.nv.shared._ZN7cutlass13device_kernelIN5flash11enable_sm90INS1_16FlashAttnFwdSm90INS1_25CollectiveMainloopFwdSm90ILi2EN4cute5tupleIJNS5_1CILi1EEES8_S8_EEENS6_IJNS7_ILi128EEESA_NS7_ILi256EEEEEELi256ENS_12float_e4m3_tEfNS_4arch4Sm90ELb0ELb0ELb1ELb1ELb0ELb0ELb0ELb1ELb1ELb0ELb0ELb0EEENS1_21CollectiveEpilogueFwdINS6_IJSA_SB_SA_EEES9_NS_10bfloat16_tESF_Li256ELb1ELb0ELb0ELb1EEENS1_36VarlenDynamicPersistentTileSchedulerILi128ELi128ELi256ELi128ELb0ELb0ELb1ELb0ELb1ELb1EEEEEEEEEvNT_6ParamsE,"aw",@nobits
	.sectionflags	@""
	.align	16
	.zero		1024


//--------------------- .nv.shared._ZN7cutlass13device_kernelIN5flash11enable_sm90INS1_16FlashAttnFwdSm90INS1_25CollectiveMainloopFwdSm90ILi2EN4cute5tupleIJNS5_1CILi1EEES8_S8_EEENS6_IJNS7_ILi128EEESA_NS7_ILi256EEEEEELi256ENS_12float_e4m3_tEfNS_4arch4Sm90ELb0ELb0ELb1ELb1ELb0ELb1ELb0ELb1ELb1ELb0ELb0ELb0EEENS1_21CollectiveEpilogueFwdINS6_IJSA_SB_SA_EEES9_NS_10bfloat16_tESF_Li256ELb1ELb0ELb0ELb1EEENS1_36VarlenDynamicPersistentTileSchedulerILi128ELi128ELi256ELi128ELb0ELb0ELb1ELb0ELb1ELb1EEEEEEEEEvNT_6ParamsE --------------------------
	.section	.nv.shared._ZN7cutlass13device_kernelIN5flash11enable_sm90INS1_16FlashAttnFwdSm90INS1_25CollectiveMainloopFwdSm90ILi2EN4cute5tupleIJNS5_1CILi1EEES8_S8_EEENS6_IJNS7_ILi128EEESA_NS7_ILi256EEEEEELi256ENS_12float_e4m3_tEfNS_4arch4Sm90ELb0ELb0ELb1ELb1ELb0ELb1ELb0ELb1ELb1ELb0ELb0ELb0EEENS1_21CollectiveEpilogueFwdINS6_IJSA_SB_SA_EEES9_NS_10bfloat16_tESF_Li256ELb1ELb0ELb0ELb1EEENS1_36VarlenDynamicPersistentTileSchedulerILi128ELi128ELi256ELi128ELb0ELb0ELb1ELb0ELb1ELb1EEEEEEEEEvNT_6ParamsE,"aw",@nobits
	.sectionflags	@""
	.align	16
	.zero		1024


//--------------------- .nv.shared._ZN7cutlass13device_kernelIN5flash11enable_sm90INS1_16FlashAttnFwdSm90INS1_25CollectiveMainloopFwdSm90ILi2EN4cute5tupleIJNS5_1CILi1EEES8_S8_EEENS6_IJNS7_ILi128EEENS7_ILi64EEENS7_ILi256EEEEEELi256ENS_12float_e4m3_tEfNS_4arch4Sm90ELb0ELb1ELb1ELb0ELb0ELb0ELb0ELb1ELb1ELb0ELb0ELb0EEENS1_21CollectiveEpilogueFwdINS6_IJSA_SC_SB_EEES9_NS_10bfloat16_tESG_Li256ELb0ELb0ELb0ELb1EEENS1_30DynamicPersistentTileSchedulerILi256ELi128ELb0ELb0ELb1EEEEEEEEEvNT_6ParamsE --------------------------
	.section	.nv.shared._ZN7cutlass13device_kernelIN5flash11enable_sm90INS1_16FlashAttnFwdSm90INS1_25CollectiveMainloopFwdSm90ILi2EN4cute5tupleIJNS5_1CILi1EEES8_S8_EEENS6_IJNS7_ILi128EEENS7_ILi64EEENS7_ILi256EEEEEELi256ENS_12float_e4m3_tEfNS_4arch4Sm90ELb0ELb1ELb1ELb0ELb0ELb0ELb0ELb1ELb1ELb0ELb0ELb0EEENS1_21CollectiveEpilogueFwdINS6_IJSA_SC_SB_EEES9_NS_10bfloat16_tESG_Li256ELb0ELb0ELb0ELb1EEENS1_30DynamicPersistentTileSchedulerILi256ELi128ELb0ELb0ELb1EEEEEEEEEvNT_6ParamsE,"aw",@nobits
	.sectionflags	@""
	.align	16
	.zero		1024


//--------------------- .nv.shared._ZN7cutlass13device_kernelIN5flash11enable_sm90INS1_16FlashAttnFwdSm90INS1_25CollectiveMainloopFwdSm90ILi2EN4cute5tupleIJNS5_1CILi1EEES8_S8_EEENS6_IJNS7_ILi128EEENS7_ILi64EEENS7_ILi256EEEEEELi256ENS_12float_e4m3_tEfNS_4arch4Sm90ELb0ELb1ELb1ELb1ELb0ELb0ELb0ELb1ELb1ELb0ELb0ELb0EEENS1_21CollectiveEpilogueFwdINS6_IJSA_SC_SB_EEES9_NS_10bfloat16_tESG_Li256ELb1ELb0ELb0ELb1EEENS1_36VarlenDynamicPersistentTileSchedulerILi128ELi64ELi256ELi128ELb0ELb0ELb1ELb1ELb0ELb1EEEEEEEEEvNT_6ParamsE --------------------------
	.section	.nv.shared._ZN7cutlass13device_kernelIN5flash11enable_sm90INS1_16FlashAttnFwdSm90INS1_25CollectiveMainloopFwdSm90ILi2EN4cute5tupleIJNS5_1CILi1EEES8_S8_EEENS6_IJNS7_ILi128EEENS7_ILi64EEENS7_ILi256EEEEEELi256ENS_12float_e4m3_tEfNS_4arch4Sm90ELb0ELb1ELb1ELb1ELb0ELb0ELb0ELb1ELb1ELb0ELb0ELb0EEENS1_21CollectiveEpilogueFwdINS6_IJSA_SC_SB_EEES9_NS_10bfloat16_tESG_Li256ELb1ELb0ELb0ELb1EEENS1_36VarlenDynamicPersistentTileSchedulerILi128ELi64ELi256ELi128ELb0ELb0ELb1ELb1ELb0ELb1EEEEEEEEEvNT_6ParamsE,"aw",@nobits
	.sectionflags	@""
	.align	16
	.zero		1024


//--------------------- .nv.shared._ZN7cutlass13device_kernelIN5flash11enable_sm90INS1_16FlashAttnFwdSm90INS1_25CollectiveMainloopFwdSm90ILi2EN4cute5tupleIJNS5_1CILi1EEES8_S8_EEENS6_IJNS7_ILi128EEENS7_ILi64EEENS7_ILi256EEEEEELi256ENS_12float_e4m3_tEfNS_4arch4Sm90ELb0ELb1ELb1ELb1ELb0ELb1ELb0ELb1ELb1ELb0ELb0ELb0EEENS1_21CollectiveEpilogueFwdINS6_IJSA_SC_SB_EEES9_NS_10bfloat16_tESG_Li256ELb1ELb0ELb0ELb1EEENS1_36VarlenDynamicPersistentTileSchedulerILi128ELi64ELi256ELi128ELb0ELb0ELb1ELb1ELb0ELb1EEEEEEEEEvNT_6ParamsE --------------------------
	.section	.nv.shared._ZN7cutlass13device_kernelIN5flash11enable_sm90INS1_16FlashAttnFwdSm90INS1_25CollectiveMainloopFwdSm90ILi2EN4cute5tupleIJNS5_1CILi1EEES8_S8_EEENS6_IJNS7_ILi128EEENS7_ILi64EEENS7_ILi256EEEEEELi256ENS_12float_e4m3_tEfNS_4arch4Sm90ELb0ELb1ELb1ELb1ELb0ELb1ELb0ELb1ELb1ELb0ELb0ELb0EEENS1_21CollectiveEpilogueFwdINS6_IJSA_SC_SB_EEES9_NS_10bfloat16_tESG_Li256ELb1ELb0ELb0ELb1EEENS1_36VarlenDynamicPersistentTileSchedulerILi128ELi64ELi256ELi128ELb0ELb0ELb1ELb1ELb0ELb1EEEEEEEEEvNT_6ParamsE,"aw",@nobits
	.sectionflags	@""
	.align	16
	.zero		1024


//--------------------- .nv.shared._ZN7cutlass13device_kernelIN5flash11enable_sm90INS1_16FlashAttnFwdSm90INS1_25CollectiveMainloopFwdSm90ILi2EN4cute5tupleIJNS5_1CILi1EEES8_S8_EEENS6_IJNS7_ILi128EEESA_NS7_ILi256EEEEEELi256ENS_12float_e4m3_tEfNS_4arch4Sm90ELb1ELb0ELb1ELb0ELb0ELb0ELb0ELb1ELb1ELb0ELb0ELb0EEENS1_21CollectiveEpilogueFwdINS6_IJSA_SB_SA_EEES9_NS_10bfloat16_tESF_Li256ELb0ELb0ELb0ELb1EEENS1_30DynamicPersistentTileSchedulerILi256ELi128ELb0ELb0ELb1EEEEEEEEEvNT_6ParamsE --------------------------
	.section	.nv.shared._ZN7cutlass13device_kernelIN5flash11enable_sm90INS1_16FlashAttnFwdSm90INS1_25CollectiveMainloopFwdSm90ILi2EN4cute5tupleIJNS5_1CILi1EEES8_S8_EEENS6_IJNS7_ILi128EEESA_NS7_ILi256EEEEEELi256ENS_12float_e4m3_tEfNS_4arch4Sm90ELb1ELb0ELb1ELb0ELb0ELb0ELb0ELb1ELb1ELb0ELb0ELb0EEENS1_21CollectiveEpilogueFwdINS6_IJSA_SB_SA_EEES9_NS_10bfloat16_tESF_Li256ELb0ELb0ELb0ELb1EEENS1_30DynamicPersistentTileSchedulerILi256ELi128ELb0ELb0ELb1EEEEEEEEEvNT_6ParamsE,"aw",@nobits
	.sectionflags	@""
	.align	16
	.zero		1024


//--------------------- .nv.shared._ZN7cutlass13device_kernelIN5flash11enable_sm90INS1_16FlashAttnFwdSm90INS1_25CollectiveMainloopFwdSm90ILi2EN4cute5tupleIJNS5_1CILi1EEES8_S8_EEENS6_IJNS7_ILi128EEESA_NS7_ILi256EEEEEELi256ENS_12float_e4m3_tEfNS_4arch4Sm90ELb1ELb0ELb1ELb1ELb0ELb0ELb0ELb1ELb1ELb0ELb0ELb0EEENS1_21CollectiveEpilogueFwdINS6_IJSA_SB_SA_EEES9_NS_10bfloat16_tESF_Li256ELb1ELb0ELb0ELb1EEENS1_36VarlenDynamicPersistentTileSchedulerILi128ELi128ELi256ELi128ELb0ELb0ELb1ELb1ELb1ELb1EEEEEEEEEvNT_6ParamsE --------------------------
	.section	.nv.shared._ZN7cutlass13device_kernelIN5flash11enable_sm90INS1_16FlashAttnFwdSm90INS1_25CollectiveMainloopFwdSm90ILi2EN4cute5tupleIJNS5_1CILi1EEES8_S8_EEENS6_IJNS7_ILi128EEESA_NS7_ILi256EEEEEELi256ENS_12float_e4m3_tEfNS_4arch4Sm90ELb1ELb0ELb1ELb1ELb0ELb0ELb0ELb1ELb1ELb0ELb0ELb0EEENS1_21CollectiveEpilogueFwdINS6_IJSA_SB_SA_EEES9_NS_10bfloat16_tESF_Li256ELb1ELb0ELb0ELb1EEENS1_36VarlenDynamicPersistentTileSchedulerILi128ELi128ELi256ELi128ELb0ELb0ELb1ELb1ELb1ELb1EEEEEEEEEvNT_6ParamsE,"aw",@nobits
	.sectionflags	@""
	.align	16
	.zero		1024


//--------------------- .nv.shared._ZN7cutlass13device_kernelIN5flash11enable_sm90INS1_16FlashAttnFwdSm90INS1_25CollectiveMainloopFwdSm90ILi2EN4cute5tupleIJNS5_1CILi1EEES8_S8_EEENS6_IJNS7_ILi128EEESA_NS7_ILi256EEEEEELi256ENS_12float_e4m3_tEfNS_4arch4Sm90ELb1ELb0ELb1ELb1ELb0ELb1ELb0ELb1ELb1ELb0ELb0ELb0EEENS1_21CollectiveEpilogueFwdINS6_IJSA_SB_SA_EEES9_NS_10bfloat16_tESF_Li256ELb1ELb0ELb0ELb1EEENS1_36VarlenDynamicPersistentTileSchedulerILi128ELi128ELi256ELi128ELb0ELb0ELb1ELb1ELb1ELb1EEEEEEEEEvNT_6ParamsE --------------------------
	.section	.nv.shared._ZN7cutlass13device_kernelIN5flash11enable_sm90INS1_16FlashAttnFwdSm90INS1_25CollectiveMainloopFwdSm90ILi2EN4cute5tupleIJNS5_1CILi1EEES8_S8_EEENS6_IJNS7_ILi128EEESA_NS7_ILi256EEEEEELi256ENS_12float_e4m3_tEfNS_4arch4Sm90ELb1ELb0ELb1ELb1ELb0ELb1ELb0ELb1ELb1ELb0ELb0ELb0EEENS1_21CollectiveEpilogueFwdINS6_IJSA_SB_SA_EEES9_NS_10bfloat16_tESF_Li256ELb1ELb0ELb0ELb1EEENS1_36VarlenDynamicPersistentTileSchedulerILi128ELi128ELi256ELi128ELb0ELb0ELb1ELb1ELb1ELb1EEEEEEEEEvNT_6ParamsE,"aw",@nobits
	.sectionflags	@""
	.align	16
	.zero		1024


//--------------------- .nv.constant0._ZN7cutlass13device_kernelIN5flash11enable_sm90INS1_16FlashAttnFwdSm90INS1_25CollectiveMainloopFwdSm90ILi2EN4cute5tupleIJNS5_1CILi1EEES8_S8_EEENS6_IJNS7_ILi128EEESA_NS7_ILi256EEEEEELi256ENS_12float_e4m3_tEfNS_4arch4Sm90ELb0ELb0ELb1ELb0ELb0ELb0ELb0ELb1ELb1ELb0ELb0ELb0EEENS1_21CollectiveEpilogueFwdINS6_IJSA_SB_SA_EEES9_NS_10bfloat16_tESF_Li256ELb0ELb0ELb0ELb1EEENS1_29StaticPersistentTileSchedulerILb0EEEEEEEEEvNT_6ParamsE --------------------------
	.section	.nv.constant0._ZN7cutlass13device_kernelIN5flash11enable_sm90INS1_16FlashAttnFwdSm90INS1_25CollectiveMainloopFwdSm90ILi2EN4cute5tupleIJNS5_1CILi1EEES8_S8_EEENS6_IJNS7_ILi128EEESA_NS7_ILi256EEEEEELi256ENS_12float_e4m3_tEfNS_4arch4Sm90ELb0ELb0ELb1ELb0ELb0ELb0ELb0ELb1ELb1ELb0ELb0ELb0EEENS1_21CollectiveEpilogueFwdINS6_IJSA_SB_SA_EEES9_NS_10bfloat16_tESF_Li256ELb0ELb0ELb0ELb1EEENS1_29StaticPersistentTileSchedulerILb0EEEEEEEEEvNT_6ParamsE,"a",@progbits
	.sectionflags	@""
	.align	4
.nv.constant0._ZN7cutlass13device_kernelIN5flash11enable_sm90INS1_16FlashAttnFwdSm90INS1_25CollectiveMainloopFwdSm90ILi2EN4cute5tupleIJNS5_1CILi1EEES8_S8_EEENS6_IJNS7_ILi128EEESA_NS7_ILi256EEEEEELi256ENS_12float_e4m3_tEfNS_4arch4Sm90ELb0ELb0ELb1ELb0ELb0ELb0ELb0ELb1ELb1ELb0ELb0ELb0EEENS1_21CollectiveEpilogueFwdINS6_IJSA_SB_SA_EEES9_NS_10bfloat16_tESF_Li256ELb0ELb0ELb0ELb1EEENS1_29StaticPersistentTileSchedulerILb0EEEEEEEEEvNT_6ParamsE:
	.zero		3584


//--------------------- .nv.constant0._ZN7cutlass13device_kernelIN5flash11enable_sm90INS1_16FlashAttnFwdSm90INS1_25CollectiveMainloopFwdSm90ILi2EN4cute5tupleIJNS5_1CILi1EEES8_S8_EEENS6_IJNS7_ILi128EEESA_NS7_ILi256EEEEEELi256ENS_12float_e4m3_tEfNS_4arch4Sm90ELb0ELb0ELb1ELb1ELb0ELb0ELb0ELb1ELb1ELb0ELb0ELb0EEENS1_21CollectiveEpilogueFwdINS6_IJSA_SB_SA_EEES9_NS_10bfloat16_tESF_Li256ELb1ELb0ELb0ELb1EEENS1_36VarlenDynamicPersistentTileSchedulerILi128ELi128ELi256ELi128ELb0ELb0ELb1ELb0ELb1ELb1EEEEEEEEEvNT_6ParamsE --------------------------
	.section	.nv.constant0._ZN7cutlass13device_kernelIN5flash11enable_sm90INS1_16FlashAttnFwdSm90INS1_25CollectiveMainloopFwdSm90ILi2EN4cute5tupleIJNS5_1CILi1EEES8_S8_EEENS6_IJNS7_ILi128EEESA_NS7_ILi256EEEEEELi256ENS_12float_e4m3_tEfNS_4arch4Sm90ELb0ELb0ELb1ELb1ELb0ELb0ELb0ELb1ELb1ELb0ELb0ELb0EEENS1_21CollectiveEpilogueFwdINS6_IJSA_SB_SA_EEES9_NS_10bfloat16_tESF_Li256ELb1ELb0ELb0ELb1EEENS1_36VarlenDynamicPersistentTileSchedulerILi128ELi128ELi256ELi128ELb0ELb0ELb1ELb0ELb1ELb1EEEEEEEEEvNT_6ParamsE,"a",@progbits
	.sectionflags	@""
	.align	4
.nv.constant0._ZN7cutlass13device_kernelIN5flash11enable_sm90INS1_16FlashAttnFwdSm90INS1_25CollectiveMainloopFwdSm90ILi2EN4cute5tupleIJNS5_1CILi1EEES8_S8_EEENS6_IJNS7_ILi128EEESA_NS7_ILi256EEEEEELi256ENS_12float_e4m3_tEfNS_4arch4Sm90ELb0ELb0ELb1ELb1ELb0ELb0ELb0ELb1ELb1ELb0ELb0ELb0EEENS1_21CollectiveEpilogueFwdINS6_IJSA_SB_SA_EEES9_NS_10bfloat16_tESF_Li256ELb1ELb0ELb0ELb1EEENS1_36VarlenDynamicPersistentTileSchedulerILi128ELi128ELi256ELi128ELb0ELb0ELb1ELb0ELb1ELb1EEEEEEEEEvNT_6ParamsE:
	.zero		3200


//--------------------- .nv.constant0._ZN7cutlass13device_kernelIN5flash11enable_sm90INS1_16FlashAttnFwdSm90INS1_25CollectiveMainloopFwdSm90ILi2EN4cute5tupleIJNS5_1CILi1EEES8_S8_EEENS6_IJNS7_ILi128EEESA_NS7_ILi256EEEEEELi256ENS_12float_e4m3_tEfNS_4arch4Sm90ELb0ELb0ELb1ELb1ELb0ELb1ELb0ELb1ELb1ELb0ELb0ELb0EEENS1_21CollectiveEpilogueFwdINS6_IJSA_SB_SA_EEES9_NS_10bfloat16_tESF_Li256ELb1ELb0ELb0ELb1EEENS1_36VarlenDynamicPersistentTileSchedulerILi128ELi128ELi256ELi128ELb0ELb0ELb1ELb0ELb1ELb1EEEEEEEEEvNT_6ParamsE --------------------------
	.section	.nv.constant0._ZN7cutlass13device_kernelIN5flash11enable_sm90INS1_16FlashAttnFwdSm90INS1_25CollectiveMainloopFwdSm90ILi2EN4cute5tupleIJNS5_1CILi1EEES8_S8_EEENS6_IJNS7_ILi128EEESA_NS7_ILi256EEEEEELi256ENS_12float_e4m3_tEfNS_4arch4Sm90ELb0ELb0ELb1ELb1ELb0ELb1ELb0ELb1ELb1ELb0ELb0ELb0EEENS1_21CollectiveEpilogueFwdINS6_IJSA_SB_SA_EEES9_NS_10bfloat16_tESF_Li256ELb1ELb0ELb0ELb1EEENS1_36VarlenDynamicPersistentTileSchedulerILi128ELi128ELi256ELi128ELb0ELb0ELb1ELb0ELb1ELb1EEEEEEEEEvNT_6ParamsE,"a",@progbits
	.sectionflags	@""
	.align	4
.nv.constant0._ZN7cutlass13device_kernelIN5flash11enable_sm90INS1_16FlashAttnFwdSm90INS1_25CollectiveMainloopFwdSm90ILi2EN4cute5tupleIJNS5_1CILi1EEES8_S8_EEENS6_IJNS7_ILi128EEESA_NS7_ILi256EEEEEELi256ENS_12float_e4m3_tEfNS_4arch4Sm90ELb0ELb0ELb1ELb1ELb0ELb1ELb0ELb1ELb1ELb0ELb0ELb0EEENS1_21CollectiveEpilogueFwdINS6_IJSA_SB_SA_EEES9_NS_10bfloat16_tESF_Li256ELb1ELb0ELb0ELb1EEENS1_36VarlenDynamicPersistentTileSchedulerILi128ELi128ELi256ELi128ELb0ELb0ELb1ELb0ELb1ELb1EEEEEEEEEvNT_6ParamsE:
	.zero		3200


//--------------------- .nv.constant0._ZN7cutlass13device_kernelIN5flash11enable_sm90INS1_16FlashAttnFwdSm90INS1_25CollectiveMainloopFwdSm90ILi2EN4cute5tupleIJNS5_1CILi1EEES8_S8_EEENS6_IJNS7_ILi128EEENS7_ILi64EEENS7_ILi256EEEEEELi256ENS_12float_e4m3_tEfNS_4arch4Sm90ELb0ELb1ELb1ELb0ELb0ELb0ELb0ELb1ELb1ELb0ELb0ELb0EEENS1_21CollectiveEpilogueFwdINS6_IJSA_SC_SB_EEES9_NS_10bfloat16_tESG_Li256ELb0ELb0ELb0ELb1EEENS1_30DynamicPersistentTileSchedulerILi256ELi128ELb0ELb0ELb1EEEEEEEEEvNT_6ParamsE --------------------------
	.section	.nv.constant0._ZN7cutlass13device_kernelIN5flash11enable_sm90INS1_16FlashAttnFwdSm90INS1_25CollectiveMainloopFwdSm90ILi2EN4cute5tupleIJNS5_1CILi1EEES8_S8_EEENS6_IJNS7_ILi128EEENS7_ILi64EEENS7_ILi256EEEEEELi256ENS_12float_e4m3_tEfNS_4arch4Sm90ELb0ELb1ELb1ELb0ELb0ELb0ELb0ELb1ELb1ELb0ELb0ELb0EEENS1_21CollectiveEpilogueFwdINS6_IJSA_SC_SB_EEES9_NS_10bfloat16_tESG_Li256ELb0ELb0ELb0ELb1EEENS1_30DynamicPersistentTileSchedulerILi256ELi128ELb0ELb0ELb1EEEEEEEEEvNT_6ParamsE,"a",@progbits
	.sectionflags	@""
	.align	4
.nv.constant0._ZN7cutlass13device_kernelIN5flash11enable_sm90INS1_16FlashAttnFwdSm90INS1_25CollectiveMainloopFwdSm90ILi2EN4cute5tupleIJNS5_1CILi1EEES8_S8_EEENS6_IJNS7_ILi128EEENS7_ILi64EEENS7_ILi256EEEEEELi256ENS_12float_e4m3_tEfNS_4arch4Sm90ELb0ELb1ELb1ELb0ELb0ELb0ELb0ELb1ELb1ELb0ELb0ELb0EEENS1_21CollectiveEpilogueFwdINS6_IJSA_SC_SB_EEES9_NS_10bfloat16_tESG_Li256ELb0ELb0ELb0ELb1EEENS1_30DynamicPersistentTileSchedulerILi256ELi128ELb0ELb0ELb1EEEEEEEEEvNT_6ParamsE:
	.zero		3584


//--------------------- .nv.constant0._ZN7cutlass13device_kernelIN5flash11enable_sm90INS1_16FlashAttnFwdSm90INS1_25CollectiveMainloopFwdSm90ILi2EN4cute5tupleIJNS5_1CILi1EEES8_S8_EEENS6_IJNS7_ILi128EEENS7_ILi64EEENS7_ILi256EEEEEELi256ENS_12float_e4m3_tEfNS_4arch4Sm90ELb0ELb1ELb1ELb1ELb0ELb0ELb0ELb1ELb1ELb0ELb0ELb0EEENS1_21CollectiveEpilogueFwdINS6_IJSA_SC_SB_EEES9_NS_10bfloat16_tESG_Li256ELb1ELb0ELb0ELb1EEENS1_36VarlenDynamicPersistentTileSchedulerILi128ELi64ELi256ELi128ELb0ELb0ELb1ELb1ELb0ELb1EEEEEEEEEvNT_6ParamsE --------------------------
	.section	.nv.constant0._ZN7cutlass13device_kernelIN5flash11enable_sm90INS1_16FlashAttnFwdSm90INS1_25CollectiveMainloopFwdSm90ILi2EN4cute5tupleIJNS5_1CILi1EEES8_S8_EEENS6_IJNS7_ILi128EEENS7_ILi64EEENS7_ILi256EEEEEELi256ENS_12float_e4m3_tEfNS_4arch4Sm90ELb0ELb1ELb1ELb1ELb0ELb0ELb0ELb1ELb1ELb0ELb0ELb0EEENS1_21CollectiveEpilogueFwdINS6_IJSA_SC_SB_EEES9_NS_10bfloat16_tESG_Li256ELb1ELb0ELb0ELb1EEENS1_36VarlenDynamicPersistentTileSchedulerILi128ELi64ELi256ELi128ELb0ELb0ELb1ELb1ELb0ELb1EEEEEEEEEvNT_6ParamsE,"a",@progbits
	.sectionflags	@""
	.align	4
.nv.constant0._ZN7cutlass13device_kernelIN5flash11enable_sm90INS1_16FlashAttnFwdSm90INS1_25CollectiveMainloopFwdSm90ILi2EN4cute5tupleIJNS5_1CILi1EEES8_S8_EEENS6_IJNS7_ILi128EEENS7_ILi64EEENS7_ILi256EEEEEELi256ENS_12float_e4m3_tEfNS_4arch4Sm90ELb0ELb1ELb1ELb1ELb0ELb0ELb0ELb1ELb1ELb0ELb0ELb0EEENS1_21CollectiveEpilogueFwdINS6_IJSA_SC_SB_EEES9_NS_10bfloat16_tESG_Li256ELb1ELb0ELb0ELb1EEENS1_36VarlenDynamicPersistentTileSchedulerILi128ELi64ELi256ELi128ELb0ELb0ELb1ELb1ELb0ELb1EEEEEEEEEvNT_6ParamsE:
	.zero		3200


//--------------------- .nv.constant0._ZN7cutlass13device_kernelIN5flash11enable_sm90INS1_16FlashAttnFwdSm90INS1_25CollectiveMainloopFwdSm90ILi2EN4cute5tupleIJNS5_1CILi1EEES8_S8_EEENS6_IJNS7_ILi128EEENS7_ILi64EEENS7_ILi256EEEEEELi256ENS_12float_e4m3_tEfNS_4arch4Sm90ELb0ELb1ELb1ELb1ELb0ELb1ELb0ELb1ELb1ELb0ELb0ELb0EEENS1_21CollectiveEpilogueFwdINS6_IJSA_SC_SB_EEES9_NS_10bfloat16_tESG_Li256ELb1ELb0ELb0ELb1EEENS1_36VarlenDynamicPersistentTileSchedulerILi128ELi64ELi256ELi128ELb0ELb0ELb1ELb1ELb0ELb1EEEEEEEEEvNT_6ParamsE --------------------------
	.section	.nv.constant0._ZN7cutlass13device_kernelIN5flash11enable_sm90INS1_16FlashAttnFwdSm90INS1_25CollectiveMainloopFwdSm90ILi2EN4cute5tupleIJNS5_1CILi1EEES8_S8_EEENS6_IJNS7_ILi128EEENS7_ILi64EEENS7_ILi256EEEEEELi256ENS_12float_e4m3_tEfNS_4arch4Sm90ELb0ELb1ELb1ELb1ELb0ELb1ELb0ELb1ELb1ELb0ELb0ELb0EEENS1_21CollectiveEpilogueFwdINS6_IJSA_SC_SB_EEES9_NS_10bfloat16_tESG_Li256ELb1ELb0ELb0ELb1EEENS1_36VarlenDynamicPersistentTileSchedulerILi128ELi64ELi256ELi128ELb0ELb0ELb1ELb1ELb0ELb1EEEEEEEEEvNT_6ParamsE,"a",@progbits
	.sectionflags	@""
	.align	4
.nv.constant0._ZN7cutlass13device_kernelIN5flash11enable_sm90INS1_16FlashAttnFwdSm90INS1_25CollectiveMainloopFwdSm90ILi2EN4cute5tupleIJNS5_1CILi1EEES8_S8_EEENS6_IJNS7_ILi128EEENS7_ILi64EEENS7_ILi256EEEEEELi256ENS_12float_e4m3_tEfNS_4arch4Sm90ELb0ELb1ELb1ELb1ELb0ELb1ELb0ELb1ELb1ELb0ELb0ELb0EEENS1_21CollectiveEpilogueFwdINS6_IJSA_SC_SB_EEES9_NS_10bfloat16_tESG_Li256ELb1ELb0ELb0ELb1EEENS1_36VarlenDynamicPersistentTileSchedulerILi128ELi64ELi256ELi128ELb0ELb0ELb1ELb1ELb0ELb1EEEEEEEEEvNT_6ParamsE:
	.zero		3200


//--------------------- .nv.constant0._ZN7cutlass13device_kernelIN5flash11enable_sm90INS1_16FlashAttnFwdSm90INS1_25CollectiveMainloopFwdSm90ILi2EN4cute5tupleIJNS5_1CILi1EEES8_S8_EEENS6_IJNS7_ILi128EEESA_NS7_ILi256EEEEEELi256ENS_12float_e4m3_tEfNS_4arch4Sm90ELb1ELb0ELb1ELb0ELb0ELb0ELb0ELb1ELb1ELb0ELb0ELb0EEENS1_21CollectiveEpilogueFwdINS6_IJSA_SB_SA_EEES9_NS_10bfloat16_tESF_Li256ELb0ELb0ELb0ELb1EEENS1_30DynamicPersistentTileSchedulerILi256ELi128ELb0ELb0ELb1EEEEEEEEEvNT_6ParamsE --------------------------
	.section	.nv.constant0._ZN7cutlass13device_kernelIN5flash11enable_sm90INS1_16FlashAttnFwdSm90INS1_25CollectiveMainloopFwdSm90ILi2EN4cute5tupleIJNS5_1CILi1EEES8_S8_EEENS6_IJNS7_ILi128EEESA_NS7_ILi256EEEEEELi256ENS_12float_e4m3_tEfNS_4arch4Sm90ELb1ELb0ELb1ELb0ELb0ELb0ELb0ELb1ELb1ELb0ELb0ELb0EEENS1_21CollectiveEpilogueFwdINS6_IJSA_SB_SA_EEES9_NS_10bfloat16_tESF_Li256ELb0ELb0ELb0ELb1EEENS1_30DynamicPersistentTileSchedulerILi256ELi128ELb0ELb0ELb1EEEEEEEEEvNT_6ParamsE,"a",@progbits
	.sectionflags	@""
	.align	4
.nv.constant0._ZN7cutlass13device_kernelIN5flash11enable_sm90INS1_16FlashAttnFwdSm90INS1_25CollectiveMainloopFwdSm90ILi2EN4cute5tupleIJNS5_1CILi1EEES8_S8_EEENS6_IJNS7_ILi128EEESA_NS7_ILi256EEEEEELi256ENS_12float_e4m3_tEfNS_4arch4Sm90ELb1ELb0ELb1ELb0ELb0ELb0ELb0ELb1ELb1ELb0ELb0ELb0EEENS1_21CollectiveEpilogueFwdINS6_IJSA_SB_SA_EEES9_NS_10bfloat16_tESF_Li256ELb0ELb0ELb0ELb1EEENS1_30DynamicPersistentTileSchedulerILi256ELi128ELb0ELb0ELb1EEEEEEEEEvNT_6ParamsE:
	.zero		3584


//--------------------- .nv.constant0._ZN7cutlass13device_kernelIN5flash11enable_sm90INS1_16FlashAttnFwdSm90INS1_25CollectiveMainloopFwdSm90ILi2EN4cute5tupleIJNS5_1CILi1EEES8_S8_EEENS6_IJNS7_ILi128EEESA_NS7_ILi256EEEEEELi256ENS_12float_e4m3_tEfNS_4arch4Sm90ELb1ELb0ELb1ELb1ELb0ELb0ELb0ELb1ELb1ELb0ELb0ELb0EEENS1_21CollectiveEpilogueFwdINS6_IJSA_SB_SA_EEES9_NS_10bfloat16_tESF_Li256ELb1ELb0ELb0ELb1EEENS1_36VarlenDynamicPersistentTileSchedulerILi128ELi128ELi256ELi128ELb0ELb0ELb1ELb1ELb1ELb1EEEEEEEEEvNT_6ParamsE --------------------------
	.section	.nv.constant0._ZN7cutlass13device_kernelIN5flash11enable_sm90INS1_16FlashAttnFwdSm90INS1_25CollectiveMainloopFwdSm90ILi2EN4cute5tupleIJNS5_1CILi1EEES8_S8_EEENS6_IJNS7_ILi128EEESA_NS7_ILi256EEEEEELi256ENS_12float_e4m3_tEfNS_4arch4Sm90ELb1ELb0ELb1ELb1ELb0ELb0ELb0ELb1ELb1ELb0ELb0ELb0EEENS1_21CollectiveEpilogueFwdINS6_IJSA_SB_SA_EEES9_NS_10bfloat16_tESF_Li256ELb1ELb0ELb0ELb1EEENS1_36VarlenDynamicPersistentTileSchedulerILi128ELi128ELi256ELi128ELb0ELb0ELb1ELb1ELb1ELb1EEEEEEEEEvNT_6ParamsE,"a",@progbits
	.sectionflags	@""
	.align	4
.nv.constant0._ZN7cutlass13device_kernelIN5flash11enable_sm90INS1_16FlashAttnFwdSm90INS1_25CollectiveMainloopFwdSm90ILi2EN4cute5tupleIJNS5_1CILi1EEES8_S8_EEENS6_IJNS7_ILi128EEESA_NS7_ILi256EEEEEELi256ENS_12float_e4m3_tEfNS_4arch4Sm90ELb1ELb0ELb1ELb1ELb0ELb0ELb0ELb1ELb1ELb0ELb0ELb0EEENS1_21CollectiveEpilogueFwdINS6_IJSA_SB_SA_EEES9_NS_10bfloat16_tESF_Li256ELb1ELb0ELb0ELb1EEENS1_36VarlenDynamicPersistentTileSchedulerILi128ELi128ELi256ELi128ELb0ELb0ELb1ELb1ELb1ELb1EEEEEEEEEvNT_6ParamsE:
	.zero		3200


//--------------------- .nv.constant0._ZN7cutlass13device_kernelIN5flash11enable_sm90INS1_16FlashAttnFwdSm90INS1_25CollectiveMainloopFwdSm90ILi2EN4cute5tupleIJNS5_1CILi1EEES8_S8_EEENS6_IJNS7_ILi128EEESA_NS7_ILi256EEEEEELi256ENS_12float_e4m3_tEfNS_4arch4Sm90ELb1ELb0ELb1ELb1ELb0ELb1ELb0ELb1ELb1ELb0ELb0ELb0EEENS1_21CollectiveEpilogueFwdINS6_IJSA_SB_SA_EEES9_NS_10bfloat16_tESF_Li256ELb1ELb0ELb0ELb1EEENS1_36VarlenDynamicPersistentTileSchedulerILi128ELi128ELi256ELi128ELb0ELb0ELb1ELb1ELb1ELb1EEEEEEEEEvNT_6ParamsE --------------------------
	.section	.nv.constant0._ZN7cutlass13device_kernelIN5flash11enable_sm90INS1_16FlashAttnFwdSm90INS1_25CollectiveMainloopFwdSm90ILi2EN4cute5tupleIJNS5_1CILi1EEES8_S8_EEENS6_IJNS7_ILi128EEESA_NS7_ILi256EEEEEELi256ENS_12float_e4m3_tEfNS_4arch4Sm90ELb1ELb0ELb1ELb1ELb0ELb1ELb0ELb1ELb1ELb0ELb0ELb0EEENS1_21CollectiveEpilogueFwdINS6_IJSA_SB_SA_EEES9_NS_10bfloat16_tESF_Li256ELb1ELb0ELb0ELb1EEENS1_36VarlenDynamicPersistentTileSchedulerILi128ELi128ELi256ELi128ELb0ELb0ELb1ELb1ELb1ELb1EEEEEEEEEvNT_6ParamsE,"a",@progbits
	.sectionflags	@""
	.align	4
.nv.constant0._ZN7cutlass13device_kernelIN5flash11enable_sm90INS1_16FlashAttnFwdSm90INS1_25CollectiveMainloopFwdSm90ILi2EN4cute5tupleIJNS5_1CILi1EEES8_S8_EEENS6_IJNS7_ILi128EEESA_NS7_ILi256EEEEEELi256ENS_12float_e4m3_tEfNS_4arch4Sm90ELb1ELb0ELb1ELb1ELb0ELb1ELb0ELb1ELb1ELb0ELb0ELb0EEENS1_21CollectiveEpilogueFwdINS6_IJSA_SB_SA_EEES9_NS_10bfloat16_tESF_Li256ELb1ELb0ELb0ELb1EEENS1_36VarlenDynamicPersistentTileSchedulerILi128ELi128ELi256ELi128ELb0ELb0ELb1ELb1ELb1ELb1EEEEEEEEEvNT_6ParamsE:
	.zero		3200


//--------------------- SYMBOLS --------------------------

	.type		.nv.reservedSmem.offset0,@object
	.size		.nv.reservedSmem.offset0,0x4
	.type		__assertfail,@function
